// Copyright (c) 2024, Jay Shah, Ganesh Bikshandi, Ying Zhang, Vijay Thakkar, Pradeep Ramani, Tri Dao.
// Splitting the different template instantiations to different files to speed up compilation.
// This file is auto-generated. See "generate_kernels.py"

#include "flash_fwd_launch_template.h"

#ifndef FLASHATTENTION_DISABLE_HDIM192
template void run_mha_fwd_<90, cutlass::bfloat16_t, 192, 128, true, true, true, true>(Flash_fwd_params &params, cudaStream_t stream);
#endif


// ===== COMPILED SASS (sm_90a) =====

	.target	sm_90a

	.elftype	@"ET_EXEC"


//--------------------- .note.nv.tkinfo           --------------------------
	.section	.note.nv.tkinfo,"",@"SHT_NOTE"
	.sectionflags	@"SHF_NOTE_NV_TKINFO"
	.tkinfo
        /*0018*/ 	.word	0x00000002
        /*0030*/ 	.string	""
        /*0030*/ 	.string	"ptxas"
        /*0030*/ 	.string	"Cuda compilation tools, release 13.0, V13.0.88"
        /*0030*/ 	.string	"Build cuda_13.0.r13.0/compiler.36424714_0"
        /*0030*/ 	.string	"-arch sm_90a -m 64 "



//--------------------- .note.nv.cuinfo           --------------------------
	.section	.note.nv.cuinfo,"",@"SHT_NOTE"
	.sectionflags	@"SHF_NOTE_NV_CUINFO"
        /*0018*/ 	.short	0x0002
        /*001a*/ 	.short	0x005a
        /*001c*/ 	.short	0x0082
	.zero		2


//--------------------- .nv.info                  --------------------------
	.section	.nv.info,"",@"SHT_CUDA_INFO"
	.align	4


	//----- nvinfo : EIATTR_REGCOUNT
	.align		4
        /*0000*/ 	.byte	0x04, 0x2f
        /*0002*/ 	.short	(.L_20 - .L_19)
	.align		4
.L_19:
        /*0004*/ 	.word	index@(_ZN7cutlass13device_kernelIN5flash11enable_sm90INS1_16FlashAttnFwdSm90INS1_25CollectiveMainloopFwdSm90ILi2EN4cute5tupleIJNS5_1CILi1EEES8_S8_EEENS6_IJNS7_ILi128EEENS7_ILi96EEENS7_ILi192EEEEEELi128ENS_10bfloat16_tEfNS_4arch4Sm90ELb1ELb0ELb1ELb1ELb1ELb1ELb0ELb1ELb1ELb1ELb1ELb0EEENS1_21CollectiveEpilogueFwdINS6_IJSA_SA_SB_EEES9_SE_SG_Li256ELb1ELb1ELb1ELb0EEENS1_36VarlenDynamicPersistentTileSchedulerILi128ELi96ELi256ELi128ELb1ELb1ELb1ELb1ELb1ELb1EEEEEEEEEvNT_6ParamsE)
        /*0008*/ 	.word	0x000000a8


	//----- nvinfo : EIATTR_FRAME_SIZE
	.align		4
.L_20:
        /*000c*/ 	.byte	0x04, 0x11
        /*000e*/ 	.short	(.L_22 - .L_21)
	.align		4
.L_21:
        /*0010*/ 	.word	index@(_ZN7cutlass13device_kernelIN5flash11enable_sm90INS1_16FlashAttnFwdSm90INS1_25CollectiveMainloopFwdSm90ILi2EN4cute5tupleIJNS5_1CILi1EEES8_S8_EEENS6_IJNS7_ILi128EEENS7_ILi96EEENS7_ILi192EEEEEELi128ENS_10bfloat16_tEfNS_4arch4Sm90ELb1ELb0ELb1ELb1ELb1ELb1ELb0ELb1ELb1ELb1ELb1ELb0EEENS1_21CollectiveEpilogueFwdINS6_IJSA_SA_SB_EEES9_SE_SG_Li256ELb1ELb1ELb1ELb0EEENS1_36VarlenDynamicPersistentTileSchedulerILi128ELi96ELi256ELi128ELb1ELb1ELb1ELb1ELb1ELb1EEEEEEEEEvNT_6ParamsE)
        /*0014*/ 	.word	0x00000068


	//----- nvinfo : EIATTR_REGCOUNT
	.align		4
.L_22:
        /*0018*/ 	.byte	0x04, 0x2f
        /*001a*/ 	.short	(.L_24 - .L_23)
	.align		4
.L_23:
        /*001c*/ 	.word	index@(_ZN7cutlass13device_kernelIN5flash11enable_sm90INS1_16FlashAttnFwdSm90INS1_25CollectiveMainloopFwdSm90ILi2EN4cute5tupleIJNS5_1CILi1EEES8_S8_EEENS6_IJNS7_ILi128EEENS7_ILi96EEENS7_ILi192EEEEEELi128ENS_10bfloat16_tEfNS_4arch4Sm90ELb1ELb0ELb1ELb1ELb1ELb0ELb0ELb1ELb1ELb1ELb1ELb0EEENS1_21CollectiveEpilogueFwdINS6_IJSA_SA_SB_EEES9_SE_SG_Li256ELb1ELb1ELb1ELb0EEENS1_36VarlenDynamicPersistentTileSchedulerILi128ELi96ELi256ELi128ELb1ELb1ELb1ELb1ELb1ELb1EEEEEEEEEvNT_6ParamsE)
        /*0020*/ 	.word	0x000000a8


	//----- nvinfo : EIATTR_FRAME_SIZE
	.align		4
.L_24:
        /*0024*/ 	.byte	0x04, 0x11
        /*0026*/ 	.short	(.L_26 - .L_25)
	.align		4
.L_25:
        /*0028*/ 	.word	index@(_ZN7cutlass13device_kernelIN5flash11enable_sm90INS1_16FlashAttnFwdSm90INS1_25CollectiveMainloopFwdSm90ILi2EN4cute5tupleIJNS5_1CILi1EEES8_S8_EEENS6_IJNS7_ILi128EEENS7_ILi96EEENS7_ILi192EEEEEELi128ENS_10bfloat16_tEfNS_4arch4Sm90ELb1ELb0ELb1ELb1ELb1ELb0ELb0ELb1ELb1ELb1ELb1ELb0EEENS1_21CollectiveEpilogueFwdINS6_IJSA_SA_SB_EEES9_SE_SG_Li256ELb1ELb1ELb1ELb0EEENS1_36VarlenDynamicPersistentTileSchedulerILi128ELi96ELi256ELi128ELb1ELb1ELb1ELb1ELb1ELb1EEEEEEEEEvNT_6ParamsE)
        /*002c*/ 	.word	0x00000020


	//----- nvinfo : EIATTR_REGCOUNT
	.align		4
.L_26:
        /*0030*/ 	.byte	0x04, 0x2f
        /*0032*/ 	.short	(.L_28 - .L_27)
	.align		4
.L_27:
        /*0034*/ 	.word	index@(_ZN7cutlass13device_kernelIN5flash11enable_sm90INS1_16FlashAttnFwdSm90INS1_25CollectiveMainloopFwdSm90ILi2EN4cute5tupleIJNS5_1CILi1EEES8_S8_EEENS6_IJNS7_ILi128EEENS7_ILi96EEENS7_ILi192EEEEEELi128ENS_10bfloat16_tEfNS_4arch4Sm90ELb1ELb0ELb1ELb0ELb1ELb0ELb0ELb1ELb1ELb1ELb1ELb0EEENS1_21CollectiveEpilogueFwdINS6_IJSA_SA_SB_EEES9_SE_SG_Li256ELb0ELb1ELb1ELb0EEENS1_19SingleTileSchedulerILb0ELb1ELb1ELi128EEEEEEEEEvNT_6ParamsE)
        /*0038*/ 	.word	0x000000a8


	//----- nvinfo : EIATTR_FRAME_SIZE
	.align		4
.L_28:
        /*003c*/ 	.byte	0x04, 0x11
        /*003e*/ 	.short	(.L_30 - .L_29)
	.align		4
.L_29:
        /*0040*/ 	.word	index@(_ZN7cutlass13device_kernelIN5flash11enable_sm90INS1_16FlashAttnFwdSm90INS1_25CollectiveMainloopFwdSm90ILi2EN4cute5tupleIJNS5_1CILi1EEES8_S8_EEENS6_IJNS7_ILi128EEENS7_ILi96EEENS7_ILi192EEEEEELi128ENS_10bfloat16_tEfNS_4arch4Sm90ELb1ELb0ELb1ELb0ELb1ELb0ELb0ELb1ELb1ELb1ELb1ELb0EEENS1_21CollectiveEpilogueFwdINS6_IJSA_SA_SB_EEES9_SE_SG_Li256ELb0ELb1ELb1ELb0EEENS1_19SingleTileSchedulerILb0ELb1ELb1ELi128EEEEEEEEEvNT_6ParamsE)
        /*0044*/ 	.word	0x00000000


	//----- nvinfo : EIATTR_REGCOUNT
	.align		4
.L_30:
        /*0048*/ 	.byte	0x04, 0x2f
        /*004a*/ 	.short	(.L_32 - .L_31)
	.align		4
.L_31:
        /*004c*/ 	.word	index@(_ZN7cutlass13device_kernelIN5flash11enable_sm90INS1_16FlashAttnFwdSm90INS1_25CollectiveMainloopFwdSm90ILi2EN4cute5tupleIJNS5_1CILi1EEES8_S8_EEENS6_IJNS7_ILi128EEENS7_ILi96EEENS7_ILi192EEEEEELi128ENS_10bfloat16_tEfNS_4arch4Sm90ELb0ELb1ELb1ELb1ELb1ELb1ELb0ELb1ELb1ELb1ELb1ELb0EEENS1_21CollectiveEpilogueFwdINS6_IJSA_SA_SB_EEES9_SE_SG_Li256ELb1ELb1ELb1ELb0EEENS1_36VarlenDynamicPersistentTileSchedulerILi128ELi96ELi256ELi128ELb1ELb1ELb1ELb1ELb0ELb1EEEEEEEEEvNT_6ParamsE)
        /*0050*/ 	.word	0x000000a8


	//----- nvinfo : EIATTR_FRAME_SIZE
	.align		4
.L_32:
        /*0054*/ 	.byte	0x04, 0x11
        /*0056*/ 	.short	(.L_34 - .L_33)
	.align		4
.L_33:
        /*0058*/ 	.word	index@(_ZN7cutlass13device_kernelIN5flash11enable_sm90INS1_16FlashAttnFwdSm90INS1_25CollectiveMainloopFwdSm90ILi2EN4cute5tupleIJNS5_1CILi1EEES8_S8_EEENS6_IJNS7_ILi128EEENS7_ILi96EEENS7_ILi192EEEEEELi128ENS_10bfloat16_tEfNS_4arch4Sm90ELb0ELb1ELb1ELb1ELb1ELb1ELb0ELb1ELb1ELb1ELb1ELb0EEENS1_21CollectiveEpilogueFwdINS6_IJSA_SA_SB_EEES9_SE_SG_Li256ELb1ELb1ELb1ELb0EEENS1_36VarlenDynamicPersistentTileSchedulerILi128ELi96ELi256ELi128ELb1ELb1ELb1ELb1ELb0ELb1EEEEEEEEEvNT_6ParamsE)
        /*005c*/ 	.word	0x00000060


	//----- nvinfo : EIATTR_REGCOUNT
	.align		4
.L_34:
        /*0060*/ 	.byte	0x04, 0x2f
        /*0062*/ 	.short	(.L_36 - .L_35)
	.align		4
.L_35:
        /*0064*/ 	.word	index@(_ZN7cutlass13device_kernelIN5flash11enable_sm90INS1_16FlashAttnFwdSm90INS1_25CollectiveMainloopFwdSm90ILi2EN4cute5tupleIJNS5_1CILi1EEES8_S8_EEENS6_IJNS7_ILi128EEENS7_ILi96EEENS7_ILi192EEEEEELi128ENS_10bfloat16_tEfNS_4arch4Sm90ELb0ELb1ELb1ELb1ELb1ELb0ELb0ELb1ELb1ELb1ELb1ELb0EEENS1_21CollectiveEpilogueFwdINS6_IJSA_SA_SB_EEES9_SE_SG_Li256ELb1ELb1ELb1ELb0EEENS1_36VarlenDynamicPersistentTileSchedulerILi128ELi96ELi256ELi128ELb1ELb1ELb1ELb1ELb0ELb1EEEEEEEEEvNT_6ParamsE)
        /*0068*/ 	.word	0x000000a8


	//----- nvinfo : EIATTR_FRAME_SIZE
	.align		4
.L_36:
        /*006c*/ 	.byte	0x04, 0x11
        /*006e*/ 	.short	(.L_38 - .L_37)
	.align		4
.L_37:
        /*0070*/ 	.word	index@(_ZN7cutlass13device_kernelIN5flash11enable_sm90INS1_16FlashAttnFwdSm90INS1_25CollectiveMainloopFwdSm90ILi2EN4cute5tupleIJNS5_1CILi1EEES8_S8_EEENS6_IJNS7_ILi128EEENS7_ILi96EEENS7_ILi192EEEEEELi128ENS_10bfloat16_tEfNS_4arch4Sm90ELb0ELb1ELb1ELb1ELb1ELb0ELb0ELb1ELb1ELb1ELb1ELb0EEENS1_21CollectiveEpilogueFwdINS6_IJSA_SA_SB_EEES9_SE_SG_Li256ELb1ELb1ELb1ELb0EEENS1_36VarlenDynamicPersistentTileSchedulerILi128ELi96ELi256ELi128ELb1ELb1ELb1ELb1ELb0ELb1EEEEEEEEEvNT_6ParamsE)
        /*0074*/ 	.word	0x00000018


	//----- nvinfo : EIATTR_REGCOUNT
	.align		4
.L_38:
        /*0078*/ 	.byte	0x04, 0x2f
        /*007a*/ 	.short	(.L_40 - .L_39)
	.align		4
.L_39:
        /*007c*/ 	.word	index@(_ZN7cutlass13device_kernelIN5flash11enable_sm90INS1_16FlashAttnFwdSm90INS1_25CollectiveMainloopFwdSm90ILi2EN4cute5tupleIJNS5_1CILi1EEES8_S8_EEENS6_IJNS7_ILi128EEENS7_ILi96EEENS7_ILi192EEEEEELi128ENS_10bfloat16_tEfNS_4arch4Sm90ELb0ELb1ELb1ELb0ELb1ELb0ELb0ELb1ELb1ELb1ELb1ELb0EEENS1_21CollectiveEpilogueFwdINS6_IJSA_SA_SB_EEES9_SE_SG_Li256ELb0ELb1ELb1ELb0EEENS1_19SingleTileSchedulerILb0ELb1ELb1ELi128EEEEEEEEEvNT_6ParamsE)
        /*0080*/ 	.word	0x000000a8


	//----- nvinfo : EIATTR_FRAME_SIZE
	.align		4
.L_40:
        /*0084*/ 	.byte	0x04, 0x11
        /*0086*/ 	.short	(.L_42 - .L_41)
	.align		4
.L_41:
        /*0088*/ 	.word	index@(_ZN7cutlass13device_kernelIN5flash11enable_sm90INS1_16FlashAttnFwdSm90INS1_25CollectiveMainloopFwdSm90ILi2EN4cute5tupleIJNS5_1CILi1EEES8_S8_EEENS6_IJNS7_ILi128EEENS7_ILi96EEENS7_ILi192EEEEEELi128ENS_10bfloat16_tEfNS_4arch4Sm90ELb0ELb1ELb1ELb0ELb1ELb0ELb0ELb1ELb1ELb1ELb1ELb0EEENS1_21CollectiveEpilogueFwdINS6_IJSA_SA_SB_EEES9_SE_SG_Li256ELb0ELb1ELb1ELb0EEENS1_19SingleTileSchedulerILb0ELb1ELb1ELi128EEEEEEEEEvNT_6ParamsE)
        /*008c*/ 	.word	0x00000008


	//----- nvinfo : EIATTR_REGCOUNT
	.align		4
.L_42:
        /*0090*/ 	.byte	0x04, 0x2f
        /*0092*/ 	.short	(.L_44 - .L_43)
	.align		4
.L_43:
        /*0094*/ 	.word	index@(_ZN7cutlass13device_kernelIN5flash11enable_sm90INS1_16FlashAttnFwdSm90INS1_25CollectiveMainloopFwdSm90ILi2EN4cute5tupleIJNS5_1CILi1EEES8_S8_EEENS6_IJNS7_ILi128EEENS7_ILi96EEENS7_ILi192EEEEEELi128ENS_10bfloat16_tEfNS_4arch4Sm90ELb0ELb0ELb1ELb1ELb1ELb1ELb0ELb1ELb1ELb1ELb1ELb0EEENS1_21CollectiveEpilogueFwdINS6_IJSA_SA_SB_EEES9_SE_SG_Li256ELb1ELb1ELb1ELb0EEENS1_36VarlenDynamicPersistentTileSchedulerILi128ELi96ELi256ELi128ELb1ELb1ELb1ELb0ELb1ELb1EEEEEEEEEvNT_6ParamsE)
        /*0098*/ 	.word	0x000000a8


	//----- nvinfo : EIATTR_FRAME_SIZE
	.align		4
.L_44:
        /*009c*/ 	.byte	0x04, 0x11
        /*009e*/ 	.short	(.L_46 - .L_45)
	.align		4
.L_45:
        /*00a0*/ 	.word	index@(_ZN7cutlass13device_kernelIN5flash11enable_sm90INS1_16FlashAttnFwdSm90INS1_25CollectiveMainloopFwdSm90ILi2EN4cute5tupleIJNS5_1CILi1EEES8_S8_EEENS6_IJNS7_ILi128EEENS7_ILi96EEENS7_ILi192EEEEEELi128ENS_10bfloat16_tEfNS_4arch4Sm90ELb0ELb0ELb1ELb1ELb1ELb1ELb0ELb1ELb1ELb1ELb1ELb0EEENS1_21CollectiveEpilogueFwdINS6_IJSA_SA_SB_EEES9_SE_SG_Li256ELb1ELb1ELb1ELb0EEENS1_36VarlenDynamicPersistentTileSchedulerILi128ELi96ELi256ELi128ELb1ELb1ELb1ELb0ELb1ELb1EEEEEEEEEvNT_6ParamsE)
        /*00a4*/ 	.word	0x00000088


	//----- nvinfo : EIATTR_REGCOUNT
	.align		4
.L_46:
        /*00a8*/ 	.byte	0x04, 0x2f
        /*00aa*/ 	.short	(.L_48 - .L_47)
	.align		4
.L_47:
        /*00ac*/ 	.word	index@(_ZN7cutlass13device_kernelIN5flash11enable_sm90INS1_16FlashAttnFwdSm90INS1_25CollectiveMainloopFwdSm90ILi2EN4cute5tupleIJNS5_1CILi1EEES8_S8_EEENS6_IJNS7_ILi128EEENS7_ILi96EEENS7_ILi192EEEEEELi128ENS_10bfloat16_tEfNS_4arch4Sm90ELb0ELb0ELb1ELb1ELb1ELb0ELb0ELb1ELb1ELb1ELb1ELb0EEENS1_21CollectiveEpilogueFwdINS6_IJSA_SA_SB_EEES9_SE_SG_Li256ELb1ELb1ELb1ELb0EEENS1_36VarlenDynamicPersistentTileSchedulerILi128ELi96ELi256ELi128ELb1ELb1ELb1ELb0ELb1ELb1EEEEEEEEEvNT_6ParamsE)
        /*00b0*/ 	.word	0x000000a8


	//----- nvinfo : EIATTR_FRAME_SIZE
	.align		4
.L_48:
        /*00b4*/ 	.byte	0x04, 0x11
        /*00b6*/ 	.short	(.L_50 - .L_49)
	.align		4
.L_49:
        /*00b8*/ 	.word	index@(_ZN7cutlass13device_kernelIN5flash11enable_sm90INS1_16FlashAttnFwdSm90INS1_25CollectiveMainloopFwdSm90ILi2EN4cute5tupleIJNS5_1CILi1EEES8_S8_EEENS6_IJNS7_ILi128EEENS7_ILi96EEENS7_ILi192EEEEEELi128ENS_10bfloat16_tEfNS_4arch4Sm90ELb0ELb0ELb1ELb1ELb1ELb0ELb0ELb1ELb1ELb1ELb1ELb0EEENS1_21CollectiveEpilogueFwdINS6_IJSA_SA_SB_EEES9_SE_SG_Li256ELb1ELb1ELb1ELb0EEENS1_36VarlenDynamicPersistentTileSchedulerILi128ELi96ELi256ELi128ELb1ELb1ELb1ELb0ELb1ELb1EEEEEEEEEvNT_6ParamsE)
        /*00bc*/ 	.word	0x00000020


	//----- nvinfo : EIATTR_REGCOUNT
	.align		4
.L_50:
        /*00c0*/ 	.byte	0x04, 0x2f
        /*00c2*/ 	.short	(.L_52 - .L_51)
	.align		4
.L_51:
        /*00c4*/ 	.word	index@(_ZN7cutlass13device_kernelIN5flash11enable_sm90INS1_16FlashAttnFwdSm90INS1_25CollectiveMainloopFwdSm90ILi2EN4cute5tupleIJNS5_1CILi1EEES8_S8_EEENS6_IJNS7_ILi128EEENS7_ILi96EEENS7_ILi192EEEEEELi128ENS_10bfloat16_tEfNS_4arch4Sm90ELb0ELb0ELb1ELb0ELb1ELb0ELb0ELb1ELb1ELb1ELb1ELb0EEENS1_21CollectiveEpilogueFwdINS6_IJSA_SA_SB_EEES9_SE_SG_Li256ELb0ELb1ELb1ELb0EEENS1_19SingleTileSchedulerILb0ELb1ELb1ELi128EEEEEEEEEvNT_6ParamsE)
        /*00c8*/ 	.word	0x000000a8


	//----- nvinfo : EIATTR_FRAME_SIZE
	.align		4
.L_52:
        /*00cc*/ 	.byte	0x04, 0x11
        /*00ce*/ 	.short	(.L_54 - .L_53)
	.align		4
.L_53:
        /*00d0*/ 	.word	index@(_ZN7cutlass13device_kernelIN5flash11enable_sm90INS1_16FlashAttnFwdSm90INS1_25CollectiveMainloopFwdSm90ILi2EN4cute5tupleIJNS5_1CILi1EEES8_S8_EEENS6_IJNS7_ILi128EEENS7_ILi96EEENS7_ILi192EEEEEELi128ENS_10bfloat16_tEfNS_4arch4Sm90ELb0ELb0ELb1ELb0ELb1ELb0ELb0ELb1ELb1ELb1ELb1ELb0EEENS1_21CollectiveEpilogueFwdINS6_IJSA_SA_SB_EEES9_SE_SG_Li256ELb0ELb1ELb1ELb0EEENS1_19SingleTileSchedulerILb0ELb1ELb1ELi128EEEEEEEEEvNT_6ParamsE)
        /*00d4*/ 	.word	0x00000000


	//----- nvinfo : EIATTR_MIN_STACK_SIZE
	.align		4
.L_54:
        /*00d8*/ 	.byte	0x04, 0x12
        /*00da*/ 	.short	(.L_56 - .L_55)
	.align		4
.L_55:
        /*00dc*/ 	.word	index@(_ZN7cutlass13device_kernelIN5flash11enable_sm90INS1_16FlashAttnFwdSm90INS1_25CollectiveMainloopFwdSm90ILi2EN4cute5tupleIJNS5_1CILi1EEES8_S8_EEENS6_IJNS7_ILi128EEENS7_ILi96EEENS7_ILi192EEEEEELi128ENS_10bfloat16_tEfNS_4arch4Sm90ELb0ELb0ELb1ELb0ELb1ELb0ELb0ELb1ELb1ELb1ELb1ELb0EEENS1_21CollectiveEpilogueFwdINS6_IJSA_SA_SB_EEES9_SE_SG_Li256ELb0ELb1ELb1ELb0EEENS1_19SingleTileSchedulerILb0ELb1ELb1ELi128EEEEEEEEEvNT_6ParamsE)
        /*00e0*/ 	.word	0x00000000


	//----- nvinfo : EIATTR_MIN_STACK_SIZE
	.align		4
.L_56:
        /*00e4*/ 	.byte	0x04, 0x12
        /*00e6*/ 	.short	(.L_58 - .L_57)
	.align		4
.L_57:
        /*00e8*/ 	.word	index@(_ZN7cutlass13device_kernelIN5flash11enable_sm90INS1_16FlashAttnFwdSm90INS1_25CollectiveMainloopFwdSm90ILi2EN4cute5tupleIJNS5_1CILi1EEES8_S8_EEENS6_IJNS7_ILi128EEENS7_ILi96EEENS7_ILi192EEEEEELi128ENS_10bfloat16_tEfNS_4arch4Sm90ELb0ELb0ELb1ELb1ELb1ELb0ELb0ELb1ELb1ELb1ELb1ELb0EEENS1_21CollectiveEpilogueFwdINS6_IJSA_SA_SB_EEES9_SE_SG_Li256ELb1ELb1ELb1ELb0EEENS1_36VarlenDynamicPersistentTileSchedulerILi128ELi96ELi256ELi128ELb1ELb1ELb1ELb0ELb1ELb1EEEEEEEEEvNT_6ParamsE)
        /*00ec*/ 	.word	0x00000020


	//----- nvinfo : EIATTR_MIN_STACK_SIZE
	.align		4
.L_58:
        /*00f0*/ 	.byte	0x04, 0x12
        /*00f2*/ 	.short	(.L_60 - .L_59)
	.align		4
.L_59:
        /*00f4*/ 	.word	index@(_ZN7cutlass13device_kernelIN5flash11enable_sm90INS1_16FlashAttnFwdSm90INS1_25CollectiveMainloopFwdSm90ILi2EN4cute5tupleIJNS5_1CILi1EEES8_S8_EEENS6_IJNS7_ILi128EEENS7_ILi96EEENS7_ILi192EEEEEELi128ENS_10bfloat16_tEfNS_4arch4Sm90ELb0ELb0ELb1ELb1ELb1ELb1ELb0ELb1ELb1ELb1ELb1ELb0EEENS1_21CollectiveEpilogueFwdINS6_IJSA_SA_SB_EEES9_SE_SG_Li256ELb1ELb1ELb1ELb0EEENS1_36VarlenDynamicPersistentTileSchedulerILi128ELi96ELi256ELi128ELb1ELb1ELb1ELb0ELb1ELb1EEEEEEEEEvNT_6ParamsE)
        /*00f8*/ 	.word	0x00000088


	//----- nvinfo : EIATTR_MIN_STACK_SIZE
	.align		4
.L_60:
        /*00fc*/ 	.byte	0x04, 0x12
        /*00fe*/ 	.short	(.L_62 - .L_61)
	.align		4
.L_61:
        /*0100*/ 	.word	index@(_ZN7cutlass13device_kernelIN5flash11enable_sm90INS1_16FlashAttnFwdSm90INS1_25CollectiveMainloopFwdSm90ILi2EN4cute5tupleIJNS5_1CILi1EEES8_S8_EEENS6_IJNS7_ILi128EEENS7_ILi96EEENS7_ILi192EEEEEELi128ENS_10bfloat16_tEfNS_4arch4Sm90ELb0ELb1ELb1ELb0ELb1ELb0ELb0ELb1ELb1ELb1ELb1ELb0EEENS1_21CollectiveEpilogueFwdINS6_IJSA_SA_SB_EEES9_SE_SG_Li256ELb0ELb1ELb1ELb0EEENS1_19SingleTileSchedulerILb0ELb1ELb1ELi128EEEEEEEEEvNT_6ParamsE)
        /*0104*/ 	.word	0x00000008


	//----- nvinfo : EIATTR_MIN_STACK_SIZE
	.align		4
.L_62:
        /*0108*/ 	.byte	0x04, 0x12
        /*010a*/ 	.short	(.L_64 - .L_63)
	.align		4
.L_63:
        /*010c*/ 	.word	index@(_ZN7cutlass13device_kernelIN5flash11enable_sm90INS1_16FlashAttnFwdSm90INS1_25CollectiveMainloopFwdSm90ILi2EN4cute5tupleIJNS5_1CILi1EEES8_S8_EEENS6_IJNS7_ILi128EEENS7_ILi96EEENS7_ILi192EEEEEELi128ENS_10bfloat16_tEfNS_4arch4Sm90ELb0ELb1ELb1ELb1ELb1ELb0ELb0ELb1ELb1ELb1ELb1ELb0EEENS1_21CollectiveEpilogueFwdINS6_IJSA_SA_SB_EEES9_SE_SG_Li256ELb1ELb1ELb1ELb0EEENS1_36VarlenDynamicPersistentTileSchedulerILi128ELi96ELi256ELi128ELb1ELb1ELb1ELb1ELb0ELb1EEEEEEEEEvNT_6ParamsE)
        /*0110*/ 	.word	0x00000018


	//----- nvinfo : EIATTR_MIN_STACK_SIZE
	.align		4
.L_64:
        /*0114*/ 	.byte	0x04, 0x12
        /*0116*/ 	.short	(.L_66 - .L_65)
	.align		4
.L_65:
        /*0118*/ 	.word	index@(_ZN7cutlass13device_kernelIN5flash11enable_sm90INS1_16FlashAttnFwdSm90INS1_25CollectiveMainloopFwdSm90ILi2EN4cute5tupleIJNS5_1CILi1EEES8_S8_EEENS6_IJNS7_ILi128EEENS7_ILi96EEENS7_ILi192EEEEEELi128ENS_10bfloat16_tEfNS_4arch4Sm90ELb0ELb1ELb1ELb1ELb1ELb1ELb0ELb1ELb1ELb1ELb1ELb0EEENS1_21CollectiveEpilogueFwdINS6_IJSA_SA_SB_EEES9_SE_SG_Li256ELb1ELb1ELb1ELb0EEENS1_36VarlenDynamicPersistentTileSchedulerILi128ELi96ELi256ELi128ELb1ELb1ELb1ELb1ELb0ELb1EEEEEEEEEvNT_6ParamsE)
        /*011c*/ 	.word	0x00000060


	//----- nvinfo : EIATTR_MIN_STACK_SIZE
	.align		4
.L_66:
        /*0120*/ 	.byte	0x04, 0x12
        /*0122*/ 	.short	(.L_68 - .L_67)
	.align		4
.L_67:
        /*0124*/ 	.word	index@(_ZN7cutlass13device_kernelIN5flash11enable_sm90INS1_16FlashAttnFwdSm90INS1_25CollectiveMainloopFwdSm90ILi2EN4cute5tupleIJNS5_1CILi1EEES8_S8_EEENS6_IJNS7_ILi128EEENS7_ILi96EEENS7_ILi192EEEEEELi128ENS_10bfloat16_tEfNS_4arch4Sm90ELb1ELb0ELb1ELb0ELb1ELb0ELb0ELb1ELb1ELb1ELb1ELb0EEENS1_21CollectiveEpilogueFwdINS6_IJSA_SA_SB_EEES9_SE_SG_Li256ELb0ELb1ELb1ELb0EEENS1_19SingleTileSchedulerILb0ELb1ELb1ELi128EEEEEEEEEvNT_6ParamsE)
        /*0128*/ 	.word	0x00000000


	//----- nvinfo : EIATTR_MIN_STACK_SIZE
	.align		4
.L_68:
        /*012c*/ 	.byte	0x04, 0x12
        /*012e*/ 	.short	(.L_70 - .L_69)
	.align		4
.L_69:
        /*0130*/ 	.word	index@(_ZN7cutlass13device_kernelIN5flash11enable_sm90INS1_16FlashAttnFwdSm90INS1_25CollectiveMainloopFwdSm90ILi2EN4cute5tupleIJNS5_1CILi1EEES8_S8_EEENS6_IJNS7_ILi128EEENS7_ILi96EEENS7_ILi192EEEEEELi128ENS_10bfloat16_tEfNS_4arch4Sm90ELb1ELb0ELb1ELb1ELb1ELb0ELb0ELb1ELb1ELb1ELb1ELb0EEENS1_21CollectiveEpilogueFwdINS6_IJSA_SA_SB_EEES9_SE_SG_Li256ELb1ELb1ELb1ELb0EEENS1_36VarlenDynamicPersistentTileSchedulerILi128ELi96ELi256ELi128ELb1ELb1ELb1ELb1ELb1ELb1EEEEEEEEEvNT_6ParamsE)
        /*0134*/ 	.word	0x00000020


	//----- nvinfo : EIATTR_MIN_STACK_SIZE
	.align		4
.L_70:
        /*0138*/ 	.byte	0x04, 0x12
        /*013a*/ 	.short	(.L_72 - .L_71)
	.align		4
.L_71:
        /*013c*/ 	.word	index@(_ZN7cutlass13device_kernelIN5flash11enable_sm90INS1_16FlashAttnFwdSm90INS1_25CollectiveMainloopFwdSm90ILi2EN4cute5tupleIJNS5_1CILi1EEES8_S8_EEENS6_IJNS7_ILi128EEENS7_ILi96EEENS7_ILi192EEEEEELi128ENS_10bfloat16_tEfNS_4arch4Sm90ELb1ELb0ELb1ELb1ELb1ELb1ELb0ELb1ELb1ELb1ELb1ELb0EEENS1_21CollectiveEpilogueFwdINS6_IJSA_SA_SB_EEES9_SE_SG_Li256ELb1ELb1ELb1ELb0EEENS1_36VarlenDynamicPersistentTileSchedulerILi128ELi96ELi256ELi128ELb1ELb1ELb1ELb1ELb1ELb1EEEEEEEEEvNT_6ParamsE)
        /*0140*/ 	.word	0x00000068
.L_72:


//--------------------- .nv.compat                --------------------------
	.section	.nv.compat,"",@"SHT_CUDA_COMPAT_INFO"
	.align	4
        /*0000*/ 	.byte	0x02, 0x09, 0x01, 0x00, 0x02, 0x02, 0x04, 0x00, 0x02, 0x05, 0x05, 0x00, 0x03, 0x07, 0x01, 0x01
        /*0010*/ 	.byte	0x02, 0x03, 0x01, 0x00, 0x02, 0x06, 0x01, 0x00, 0x04, 0x0b, 0x08, 0x00, 0x00, 0x00, 0x00, 0x00
        /*0020*/ 	.byte	0x00, 0x00, 0x00, 0x00


//--------------------- .nv.info._ZN7cutlass13device_kernelIN5flash11enable_sm90INS1_16FlashAttnFwdSm90INS1_25CollectiveMainloopFwdSm90ILi2EN4cute5tupleIJNS5_1CILi1EEES8_S8_EEENS6_IJNS7_ILi128EEENS7_ILi96EEENS7_ILi192EEEEEELi128ENS_10bfloat16_tEfNS_4arch4Sm90ELb0ELb0ELb1ELb0ELb1ELb0ELb0ELb1ELb1ELb1ELb1ELb0EEENS1_21CollectiveEpilogueFwdINS6_IJSA_SA_SB_EEES9_SE_SG_Li256ELb0ELb1ELb1ELb0EEENS1_19SingleTileSchedulerILb0ELb1ELb1ELi128EEEEEEEEEvNT_6ParamsE --------------------------
	.section	.nv.info._ZN7cutlass13device_kernelIN5flash11enable_sm90INS1_16FlashAttnFwdSm90INS1_25CollectiveMainloopFwdSm90ILi2EN4cute5tupleIJNS5_1CILi1EEES8_S8_EEENS6_IJNS7_ILi128EEENS7_ILi96EEENS7_ILi192EEEEEELi128ENS_10bfloat16_tEfNS_4arch4Sm90ELb0ELb0ELb1ELb0ELb1ELb0ELb0ELb1ELb1ELb1ELb1ELb0EEENS1_21CollectiveEpilogueFwdINS6_IJSA_SA_SB_EEES9_SE_SG_Li256ELb0ELb1ELb1ELb0EEENS1_19SingleTileSchedulerILb0ELb1ELb1ELi128EEEEEEEEEvNT_6ParamsE,"",@"SHT_CUDA_INFO"
	.sectionflags	@""
	.align	4


	//----- nvinfo : EIATTR_CUDA_API_VERSION
	.align		4
        /*0000*/ 	.byte	0x04, 0x37
        /*0002*/ 	.short	(.L_74 - .L_73)
.L_73:
        /*0004*/ 	.word	0x00000082


	//----- nvinfo : EIATTR_KPARAM_INFO
	.align		4
.L_74:
        /*0008*/ 	.byte	0x04, 0x17
        /*000a*/ 	.short	(.L_76 - .L_75)
.L_75:
        /*000c*/ 	.word	0x00000000
        /*0010*/ 	.short	0x0000
        /*0012*/ 	.short	0x0070
        /*0014*/ 	.byte	0x00, 0xf0, 0x01, 0x28


	//----- nvinfo : EIATTR_SPARSE_MMA_MASK
	.align		4
.L_76:
        /*0018*/ 	.byte	0x03, 0x50
        /*001a*/ 	.short	0x0000


	//----- nvinfo : EIATTR_MAXREG_COUNT
	.align		4
        /*001c*/ 	.byte	0x03, 0x1b
        /*001e*/ 	.short	0x00a8


	//----- nvinfo : EIATTR_NUM_BARRIERS
	.align		4
        /*0020*/ 	.byte	0x02, 0x4c
        /*0022*/ 	.byte	0x09
	.zero		1


	//----- nvinfo : EIATTR_EXTERNS
	.align		4
        /*0024*/ 	.byte	0x04, 0x0f
        /*0026*/ 	.short	(.L_78 - .L_77)


	//   ....[0]....
	.align		4
.L_77:
        /*0028*/ 	.word	index@(__assertfail)


	//----- nvinfo : EIATTR_MERCURY_ISA_VERSION
	.align		4
.L_78:
        /*002c*/ 	.byte	0x03, 0x5f
        /*002e*/ 	.short	0x0101


	//----- nvinfo : EIATTR_INT_WARP_WIDE_INSTR_OFFSETS
	.align		4
        /*0030*/ 	.byte	0x04, 0x31
        /*0032*/ 	.short	(.L_80 - .L_79)


	//   ....[0]....
.L_79:
        /*0034*/ 	.word	0x000000b0


	//   ....[1]....
        /*0038*/ 	.word	0x000000c0


	//   ....[2]....
        /*003c*/ 	.word	0x00000160


	//----- nvinfo : EIATTR_COOP_GROUP_MASK_REGIDS
	.align		4
.L_80:
        /*0040*/ 	.byte	0x04, 0x29
        /*0042*/ 	.short	(.L_82 - .L_81)


	//   ....[0]....
.L_81:
        /*0044*/ 	.word	0xffffffff


	//   ....[1]....
        /*0048*/ 	.word	0xffffffff


	//   ....[2]....
        /*004c*/ 	.word	0xffffffff


	//   ....[3]....
        /*0050*/ 	.word	0xffffffff


	//   ....[4]....
        /*0054*/ 	.word	0xffffffff


	//   ....[5]....
        /*0058*/ 	.word	0xffffffff


	//   ....[6]....
        /*005c*/ 	.word	0xffffffff


	//   ....[7]....
        /*0060*/ 	.word	0xffffffff


	//   ....[8]....
        /*0064*/ 	.word	0xffffffff


	//   ....[9]....
        /*0068*/ 	.word	0xffffffff


	//   ....[10]....
        /*006c*/ 	.word	0xffffffff


	//   ....[11]....
        /*0070*/ 	.word	0xffffffff


	//   ....[12]....
        /*0074*/ 	.word	0xffffffff


	//   ....[13]....
        /*0078*/ 	.word	0xffffffff


	//   ....[14]....
        /*007c*/ 	.word	0xffffffff


	//   ....[15]....
        /*0080*/ 	.word	0xffffffff


	//   ....[16]....
        /*0084*/ 	.word	0xffffffff


	//   ....[17]....
        /*0088*/ 	.word	0xffffffff


	//   ....[18]....
        /*008c*/ 	.word	0xffffffff


	//   ....[19]....
        /*0090*/ 	.word	0xffffffff


	//   ....[20]....
        /*0094*/ 	.word	0xffffffff


	//   ....[21]....
        /*0098*/ 	.word	0xffffffff


	//   ....[22]....
        /*009c*/ 	.word	0xffffffff


	//   ....[23]....
        /*00a0*/ 	.word	0xffffffff


	//   ....[24]....
        /*00a4*/ 	.word	0xffffffff


	//   ....[25]....
        /*00a8*/ 	.word	0xffffffff


	//   ....[26]....
        /*00ac*/ 	.word	0xffffffff


	//   ....[27]....
        /*00b0*/ 	.word	0xffffffff


	//   ....[28]....
        /*00b4*/ 	.word	0xffffffff


	//   ....[29]....
        /*00b8*/ 	.word	0xffffffff


	//   ....[30]....
        /*00bc*/ 	.word	0xffffffff


	//   ....[31]....
        /*00c0*/ 	.word	0xffffffff


	//   ....[32]....
        /*00c4*/ 	.word	0xffffffff


	//   ....[33]....
        /*00c8*/ 	.word	0xffffffff


	//   ....[34]....
        /*00cc*/ 	.word	0xffffffff


	//   ....[35]....
        /*00d0*/ 	.word	0xffffffff


	//   ....[36]....
        /*00d4*/ 	.word	0xffffffff


	//   ....[37]....
        /*00d8*/ 	.word	0xffffffff


	//   ....[38]....
        /*00dc*/ 	.word	0xffffffff


	//   ....[39]....
        /*00e0*/ 	.word	0xffffffff


	//   ....[40]....
        /*00e4*/ 	.word	0xffffffff


	//   ....[41]....
        /*00e8*/ 	.word	0xffffffff


	//   ....[42]....
        /*00ec*/ 	.word	0xffffffff


	//   ....[43]....
        /*00f0*/ 	.word	0xffffffff


	//   ....[44]....
        /*00f4*/ 	.word	0xffffffff


	//   ....[45]....
        /*00f8*/ 	.word	0xffffffff


	//   ....[46]....
        /*00fc*/ 	.word	0xffffffff


	//   ....[47]....
        /*0100*/ 	.word	0xffffffff


	//   ....[48]....
        /*0104*/ 	.word	0xffffffff


	//   ....[49]....
        /*0108*/ 	.word	0xffffffff


	//   ....[50]....
        /*010c*/ 	.word	0xffffffff


	//   ....[51]....
        /*0110*/ 	.word	0xffffffff


	//   ....[52]....
        /*0114*/ 	.word	0xffffffff


	//   ....[53]....
        /*0118*/ 	.word	0xffffffff


	//   ....[54]....
        /*011c*/ 	.word	0xffffffff


	//   ....[55]....
        /*0120*/ 	.word	0xffffffff


	//   ....[56]....
        /*0124*/ 	.word	0xffffffff


	//   ....[57]....
        /*0128*/ 	.word	0xffffffff


	//   ....[58]....
        /*012c*/ 	.word	0xffffffff


	//   ....[59]....
        /*0130*/ 	.word	0xffffffff


	//   ....[60]....
        /*0134*/ 	.word	0xffffffff


	//   ....[61]....
        /*0138*/ 	.word	0xffffffff


	//   ....[62]....
        /*013c*/ 	.word	0xffffffff


	//   ....[63]....
        /*0140*/ 	.word	0xffffffff


	//   ....[64]....
        /*0144*/ 	.word	0xffffffff


	//   ....[65]....
        /*0148*/ 	.word	0xffffffff


	//   ....[66]....
        /*014c*/ 	.word	0xffffffff


	//   ....[67]....
        /*0150*/ 	.word	0xffffffff


	//   ....[68]....
        /*0154*/ 	.word	0xffffffff


	//   ....[69]....
        /*0158*/ 	.word	0xffffffff


	//   ....[70]....
        /*015c*/ 	.word	0xffffffff


	//   ....[71]....
        /*0160*/ 	.word	0xffffffff


	//   ....[72]....
        /*0164*/ 	.word	0xffffffff


	//   ....[73]....
        /*0168*/ 	.word	0xffffffff


	//   ....[74]....
        /*016c*/ 	.word	0xffffffff


	//   ....[75]....
        /*0170*/ 	.word	0xffffffff


	//   ....[76]....
        /*0174*/ 	.word	0xffffffff


	//   ....[77]....
        /*0178*/ 	.word	0xffffffff


	//   ....[78]....
        /*017c*/ 	.word	0xffffffff


	//   ....[79]....
        /*0180*/ 	.word	0xffffffff


	//   ....[80]....
        /*0184*/ 	.word	0xffffffff


	//   ....[81]....
        /*0188*/ 	.word	0xffffffff


	//   ....[82]....
        /*018c*/ 	.word	0xffffffff


	//   ....[83]....
        /*0190*/ 	.word	0xffffffff


	//   ....[84]....
        /*0194*/ 	.word	0xffffffff


	//   ....[85]....
        /*0198*/ 	.word	0xffffffff


	//   ....[86]....
        /*019c*/ 	.word	0xffffffff


	//   ....[87]....
        /*01a0*/ 	.word	0xffffffff


	//   ....[88]....
        /*01a4*/ 	.word	0xffffffff


	//   ....[89]....
        /*01a8*/ 	.word	0xffffffff


	//   ....[90]....
        /*01ac*/ 	.word	0xffffffff


	//   ....[91]....
        /*01b0*/ 	.word	0xffffffff


	//   ....[92]....
        /*01b4*/ 	.word	0xffffffff


	//   ....[93]....
        /*01b8*/ 	.word	0x0500000f


	//   ....[94]....
        /*01bc*/ 	.word	0x0500000f


	//   ....[95]....
        /*01c0*/ 	.word	0x0500000f


	//   ....[96]....
        /*01c4*/ 	.word	0x0500000f


	//   ....[97]....
        /*01c8*/ 	.word	0x0500000f


	//   ....[98]....
        /*01cc*/ 	.word	0x0500000f


	//   ....[99]....
        /*01d0*/ 	.word	0x0500000f


	//   ....[100]....
        /*01d4*/ 	.word	0x0500000f


	//   ....[101]....
        /*01d8*/ 	.word	0x0500000f


	//   ....[102]....
        /*01dc*/ 	.word	0x0500000f


	//   ....[103]....
        /*01e0*/ 	.word	0x0500000f


	//   ....[104]....
        /*01e4*/ 	.word	0x0500000f


	//   ....[105]....
        /*01e8*/ 	.word	0x0500000f


	//   ....[106]....
        /*01ec*/ 	.word	0x0500000f


	//   ....[107]....
        /*01f0*/ 	.word	0x0500000f


	//   ....[108]....
        /*01f4*/ 	.word	0x0500000f


	//   ....[109]....
        /*01f8*/ 	.word	0x0500000f


	//   ....[110]....
        /*01fc*/ 	.word	0x0500000f


	//   ....[111]....
        /*0200*/ 	.word	0x0500000f


	//   ....[112]....
        /*0204*/ 	.word	0x0500000f


	//   ....[113]....
        /*0208*/ 	.word	0x0500000f


	//   ....[114]....
        /*020c*/ 	.word	0x0500000f


	//   ....[115]....
        /*0210*/ 	.word	0x0500000f


	//   ....[116]....
        /*0214*/ 	.word	0x0500000f


	//   ....[117]....
        /*0218*/ 	.word	0x0500000f


	//   ....[118]....
        /*021c*/ 	.word	0x0500000f


	//   ....[119]....
        /*0220*/ 	.word	0x0500000f


	//   ....[120]....
        /*0224*/ 	.word	0x0500000f


	//   ....[121]....
        /*0228*/ 	.word	0x0500000f


	//   ....[122]....
        /*022c*/ 	.word	0x0500000f


	//   ....[123]....
        /*0230*/ 	.word	0x0500000f


	//   ....[124]....
        /*0234*/ 	.word	0x0500000f


	//   ....[125]....
        /*0238*/ 	.word	0x0500000f


	//   ....[126]....
        /*023c*/ 	.word	0x0500000f


	//   ....[127]....
        /*0240*/ 	.word	0x0500000f


	//   ....[128]....
        /*0244*/ 	.word	0x0500000f


	//   ....[129]....
        /*0248*/ 	.word	0x0500000f


	//   ....[130]....
        /*024c*/ 	.word	0x0500000f


	//   ....[131]....
        /*0250*/ 	.word	0x0500000f


	//   ....[132]....
        /*0254*/ 	.word	0x0500000f


	//   ....[133]....
        /*0258*/ 	.word	0x0500000f


	//   ....[134]....
        /*025c*/ 	.word	0x0500000f


	//   ....[135]....
        /*0260*/ 	.word	0x0500000f


	//   ....[136]....
        /*0264*/ 	.word	0x0500000f


	//   ....[137]....
        /*0268*/ 	.word	0x0500000f


	//   ....[138]....
        /*026c*/ 	.word	0x0500000f


	//   ....[139]....
        /*0270*/ 	.word	0x0500000f


	//   ....[140]....
        /*0274*/ 	.word	0x0500000f


	//   ....[141]....
        /*0278*/ 	.word	0x0500000f


	//   ....[142]....
        /*027c*/ 	.word	0x0500000f


	//   ....[143]....
        /*0280*/ 	.word	0x0500000f


	//   ....[144]....
        /*0284*/ 	.word	0x0500000f


	//   ....[145]....
        /*0288*/ 	.word	0x0500000f


	//   ....[146]....
        /*028c*/ 	.word	0x0500000f


	//   ....[147]....
        /*0290*/ 	.word	0x0500000f


	//   ....[148]....
        /*0294*/ 	.word	0x0500000f


	//   ....[149]....
        /*0298*/ 	.word	0x0500000f


	//   ....[150]....
        /*029c*/ 	.word	0x0500000f


	//   ....[151]....
        /*02a0*/ 	.word	0x0500000f


	//   ....[152]....
        /*02a4*/ 	.word	0x0500000f


	//   ....[153]....
        /*02a8*/ 	.word	0x0500000f


	//   ....[154]....
        /*02ac*/ 	.word	0x0500000f


	//   ....[155]....
        /*02b0*/ 	.word	0x0500000f


	//   ....[156]....
        /*02b4*/ 	.word	0x0500000f


	//   ....[157]....
        /*02b8*/ 	.word	0x0500000f


	//   ....[158]....
        /*02bc*/ 	.word	0x0500000f


	//----- nvinfo : EIATTR_COOP_GROUP_INSTR_OFFSETS
	.align		4
.L_82:
        /*02c0*/ 	.byte	0x04, 0x28
        /*02c2*/ 	.short	(.L_84 - .L_83)


	//   ....[0]....
.L_83:
        /*02c4*/ 	.word	0x00000060


	//   ....[1]....
        /*02c8*/ 	.word	0x000000a0


	//   ....[2]....
        /*02cc*/ 	.word	0x000002c0


	//   ....[3]....
        /*02d0*/ 	.word	0x00000420


	//   ....[4]....
        /*02d4*/ 	.word	0x00000540


	//   ....[5]....
        /*02d8*/ 	.word	0x000006a0


	//   ....[6]....
        /*02dc*/ 	.word	0x00000f60


	//   ....[7]....
        /*02e0*/ 	.word	0x000025e0


	//   ....[8]....
        /*02e4*/ 	.word	0x00002660


	//   ....[9]....
        /*02e8*/ 	.word	0x00002a80


	//   ....[10]....
        /*02ec*/ 	.word	0x00002b30


	//   ....[11]....
        /*02f0*/ 	.word	0x00004dc0


	//   ....[12]....
        /*02f4*/ 	.word	0x00004e20


	//   ....[13]....
        /*02f8*/ 	.word	0x00004e40


	//   ....[14]....
        /*02fc*/ 	.word	0x00004e60


	//   ....[15]....
        /*0300*/ 	.word	0x00005f60


	//   ....[16]....
        /*0304*/ 	.word	0x00005f90


	//   ....[17]....
        /*0308*/ 	.word	0x00006030


	//   ....[18]....
        /*030c*/ 	.word	0x00006040


	//   ....[19]....
        /*0310*/ 	.word	0x00006eb0


	//   ....[20]....
        /*0314*/ 	.word	0x00006ef0


	//   ....[21]....
        /*0318*/ 	.word	0x00006f30


	//   ....[22]....
        /*031c*/ 	.word	0x00006f70


	//   ....[23]....
        /*0320*/ 	.word	0x00006f90


	//   ....[24]....
        /*0324*/ 	.word	0x00006fb0


	//   ....[25]....
        /*0328*/ 	.word	0x000075f0


	//   ....[26]....
        /*032c*/ 	.word	0x00007600


	//   ....[27]....
        /*0330*/ 	.word	0x00008010


	//   ....[28]....
        /*0334*/ 	.word	0x00009230


	//   ....[29]....
        /*0338*/ 	.word	0x00009250


	//   ....[30]....
        /*033c*/ 	.word	0x00009260


	//   ....[31]....
        /*0340*/ 	.word	0x00009270


	//   ....[32]....
        /*0344*/ 	.word	0x00009280


	//   ....[33]....
        /*0348*/ 	.word	0x00009290


	//   ....[34]....
        /*034c*/ 	.word	0x000092a0


	//   ....[35]....
        /*0350*/ 	.word	0x00009300


	//   ....[36]....
        /*0354*/ 	.word	0x00009340


	//   ....[37]....
        /*0358*/ 	.word	0x000093a0


	//   ....[38]....
        /*035c*/ 	.word	0x000093b0


	//   ....[39]....
        /*0360*/ 	.word	0x00009480


	//   ....[40]....
        /*0364*/ 	.word	0x00009aa0


	//   ....[41]....
        /*0368*/ 	.word	0x00009ad0


	//   ....[42]....
        /*036c*/ 	.word	0x00009b00


	//   ....[43]....
        /*0370*/ 	.word	0x00009b20


	//   ....[44]....
        /*0374*/ 	.word	0x00009b30


	//   ....[45]....
        /*0378*/ 	.word	0x00009bb0


	//   ....[46]....
        /*037c*/ 	.word	0x00009bf0


	//   ....[47]....
        /*0380*/ 	.word	0x00009c40


	//   ....[48]....
        /*0384*/ 	.word	0x00009c70


	//   ....[49]....
        /*0388*/ 	.word	0x00009cd0


	//   ....[50]....
        /*038c*/ 	.word	0x00009d10


	//   ....[51]....
        /*0390*/ 	.word	0x00009d60


	//   ....[52]....
        /*0394*/ 	.word	0x00009d90


	//   ....[53]....
        /*0398*/ 	.word	0x00009de0


	//   ....[54]....
        /*039c*/ 	.word	0x00009e20


	//   ....[55]....
        /*03a0*/ 	.word	0x00009e70


	//   ....[56]....
        /*03a4*/ 	.word	0x0000a5c0


	//   ....[57]....
        /*03a8*/ 	.word	0x0000a5e0


	//   ....[58]....
        /*03ac*/ 	.word	0x0000a5f0


	//   ....[59]....
        /*03b0*/ 	.word	0x0000a600


	//   ....[60]....
        /*03b4*/ 	.word	0x0000a610


	//   ....[61]....
        /*03b8*/ 	.word	0x0000a630


	//   ....[62]....
        /*03bc*/ 	.word	0x0000a690


	//   ....[63]....
        /*03c0*/ 	.word	0x0000a6c0


	//   ....[64]....
        /*03c4*/ 	.word	0x0000a730


	//   ....[65]....
        /*03c8*/ 	.word	0x0000a760


	//   ....[66]....
        /*03cc*/ 	.word	0x0000a770


	//   ....[67]....
        /*03d0*/ 	.word	0x0000a780


	//   ....[68]....
        /*03d4*/ 	.word	0x0000aa30


	//   ....[69]....
        /*03d8*/ 	.word	0x0000aa50


	//   ....[70]....
        /*03dc*/ 	.word	0x0000aa60


	//   ....[71]....
        /*03e0*/ 	.word	0x0000aa80


	//   ....[72]....
        /*03e4*/ 	.word	0x0000ab00


	//   ....[73]....
        /*03e8*/ 	.word	0x0000ab30


	//   ....[74]....
        /*03ec*/ 	.word	0x0000ab80


	//   ....[75]....
        /*03f0*/ 	.word	0x0000abb0


	//   ....[76]....
        /*03f4*/ 	.word	0x0000ac00


	//   ....[77]....
        /*03f8*/ 	.word	0x0000ac30


	//   ....[78]....
        /*03fc*/ 	.word	0x0000ac80


	//   ....[79]....
        /*0400*/ 	.word	0x0000acb0


	//   ....[80]....
        /*0404*/ 	.word	0x0000b110


	//   ....[81]....
        /*0408*/ 	.word	0x0000b140


	//   ....[82]....
        /*040c*/ 	.word	0x0000b170


	//   ....[83]....
        /*0410*/ 	.word	0x0000b1a0


	//   ....[84]....
        /*0414*/ 	.word	0x0000b1d0


	//   ....[85]....
        /*0418*/ 	.word	0x0000b1e0


	//   ....[86]....
        /*041c*/ 	.word	0x0000b1f0


	//   ....[87]....
        /*0420*/ 	.word	0x0000b210


	//   ....[88]....
        /*0424*/ 	.word	0x0000b240


	//   ....[89]....
        /*0428*/ 	.word	0x0000b270


	//   ....[90]....
        /*042c*/ 	.word	0x0000b280


	//   ....[91]....
        /*0430*/ 	.word	0x0000b2b0


	//   ....[92]....
        /*0434*/ 	.word	0x0000b6a0


	//   ....[93]....
        /*0438*/ 	.word	0x0000bb40


	//   ....[94]....
        /*043c*/ 	.word	0x0000bc30


	//   ....[95]....
        /*0440*/ 	.word	0x0000bcd0


	//   ....[96]....
        /*0444*/ 	.word	0x0000bd30


	//   ....[97]....
        /*0448*/ 	.word	0x0000be00


	//   ....[98]....
        /*044c*/ 	.word	0x0000be70


	//   ....[99]....
        /*0450*/ 	.word	0x0000bf40


	//   ....[100]....
        /*0454*/ 	.word	0x0000bfc0


	//   ....[101]....
        /*0458*/ 	.word	0x0000c090


	//   ....[102]....
        /*045c*/ 	.word	0x0000c110


	//   ....[103]....
        /*0460*/ 	.word	0x0000c1f0


	//   ....[104]....
        /*0464*/ 	.word	0x0000c270


	//   ....[105]....
        /*0468*/ 	.word	0x0000c330


	//   ....[106]....
        /*046c*/ 	.word	0x0000c3c0


	//   ....[107]....
        /*0470*/ 	.word	0x0000c420


	//   ....[108]....
        /*0474*/ 	.word	0x0000c4c0


	//   ....[109]....
        /*0478*/ 	.word	0x0000c590


	//   ....[110]....
        /*047c*/ 	.word	0x0000c610


	//   ....[111]....
        /*0480*/ 	.word	0x0000c6e0


	//   ....[112]....
        /*0484*/ 	.word	0x0000c760


	//   ....[113]....
        /*0488*/ 	.word	0x0000c830


	//   ....[114]....
        /*048c*/ 	.word	0x0000c8b0


	//   ....[115]....
        /*0490*/ 	.word	0x0000c980


	//   ....[116]....
        /*0494*/ 	.word	0x0000ca00


	//   ....[117]....
        /*0498*/ 	.word	0x0000cad0


	//   ....[118]....
        /*049c*/ 	.word	0x0000cb50


	//   ....[119]....
        /*04a0*/ 	.word	0x0000cc20


	//   ....[120]....
        /*04a4*/ 	.word	0x0000cc90


	//   ....[121]....
        /*04a8*/ 	.word	0x0000cd50


	//   ....[122]....
        /*04ac*/ 	.word	0x0000ce90


	//   ....[123]....
        /*04b0*/ 	.word	0x0000cf30


	//   ....[124]....
        /*04b4*/ 	.word	0x0000cf90


	//   ....[125]....
        /*04b8*/ 	.word	0x0000d050


	//   ....[126]....
        /*04bc*/ 	.word	0x0000d0b0


	//   ....[127]....
        /*04c0*/ 	.word	0x0000d170


	//   ....[128]....
        /*04c4*/ 	.word	0x0000d1f0


	//   ....[129]....
        /*04c8*/ 	.word	0x0000d2a0


	//   ....[130]....
        /*04cc*/ 	.word	0x0000d300


	//   ....[131]....
        /*04d0*/ 	.word	0x0000d3c0


	//   ....[132]....
        /*04d4*/ 	.word	0x0000d440


	//   ....[133]....
        /*04d8*/ 	.word	0x0000d4f0


	//   ....[134]....
        /*04dc*/ 	.word	0x0000d5d0


	//   ....[135]....
        /*04e0*/ 	.word	0x0000d670


	//   ....[136]....
        /*04e4*/ 	.word	0x0000d6d0


	//   ....[137]....
        /*04e8*/ 	.word	0x0000d7a0


	//   ....[138]....
        /*04ec*/ 	.word	0x0000d840


	//   ....[139]....
        /*04f0*/ 	.word	0x0000d900


	//   ....[140]....
        /*04f4*/ 	.word	0x0000d9a0


	//   ....[141]....
        /*04f8*/ 	.word	0x0000da60


	//   ....[142]....
        /*04fc*/ 	.word	0x0000db00


	//   ....[143]....
        /*0500*/ 	.word	0x0000dbc0


	//   ....[144]....
        /*0504*/ 	.word	0x0000dc60


	//   ....[145]....
        /*0508*/ 	.word	0x0000dd20


	//   ....[146]....
        /*050c*/ 	.word	0x0000de40


	//   ....[147]....
        /*0510*/ 	.word	0x0000dee0


	//   ....[148]....
        /*0514*/ 	.word	0x0000df90


	//   ....[149]....
        /*0518*/ 	.word	0x0000e060


	//   ....[150]....
        /*051c*/ 	.word	0x0000e0d0


	//   ....[151]....
        /*0520*/ 	.word	0x0000e1a0


	//   ....[152]....
        /*0524*/ 	.word	0x0000e220


	//   ....[153]....
        /*0528*/ 	.word	0x0000e300


	//   ....[154]....
        /*052c*/ 	.word	0x0000e370


	//   ....[155]....
        /*0530*/ 	.word	0x0000e450


	//   ....[156]....
        /*0534*/ 	.word	0x0000e4c0


	//   ....[157]....
        /*0538*/ 	.word	0x0000e580


	//   ....[158]....
        /*053c*/ 	.word	0x0000e690


	//----- nvinfo : EIATTR_REG_RECONFIG
	.align		4
.L_84:
        /*0540*/ 	.byte	0x01, 0x54
	.zero		2


	//----- nvinfo : EIATTR_SYSCALL_OFFSETS
	.align		4
        /*0544*/ 	.byte	0x04, 0x46
        /*0546*/ 	.short	(.L_86 - .L_85)


	//   ....[0]....
.L_85:
        /*0548*/ 	.word	0x00001120


	//   ....[1]....
        /*054c*/ 	.word	0x00008750


	//   ....[2]....
        /*0550*/ 	.word	0x00008890


	//   ....[3]....
        /*0554*/ 	.word	0x00008980


	//   ....[4]....
        /*0558*/ 	.word	0x00009810


	//----- nvinfo : EIATTR_MBARRIER_INSTR_OFFSETS
	.align		4
.L_86:
        /*055c*/ 	.byte	0x04, 0x39
        /*055e*/ 	.short	(.L_88 - .L_87)


	//   ....[0]....
.L_87:
        /*0560*/ 	.word	0x00000170
        /*0564*/ 	.word	0x000000ff
        /*0568*/ 	.word	0x0002a800
        /*056c*/ 	.short	0x0100
        /*056e*/ 	.byte	0x08
	.zero		1


	//   ....[1]....
        /*0570*/ 	.word	0x00000180
        /*0574*/ 	.word	0x000000ff
        /*0578*/ 	.word	0x0002a820
        /*057c*/ 	.short	0x0100
        /*057e*/ 	.byte	0x08
	.zero		1


	//   ....[2]....
        /*0580*/ 	.word	0x00000270
        /*0584*/ 	.word	0x000000ff
        /*0588*/ 	.word	0x0002a830
        /*058c*/ 	.short	0x0100
        /*058e*/ 	.byte	0x08
	.zero		1


	//   ....[3]....
        /*0590*/ 	.word	0x00000280
        /*0594*/ 	.word	0x000000ff
        /*0598*/ 	.word	0x0002a840
        /*059c*/ 	.short	0x0100
        /*059e*/ 	.byte	0x08
	.zero		1


	//   ....[4]....
        /*05a0*/ 	.word	0x00000290
        /*05a4*/ 	.word	0x000000ff
        /*05a8*/ 	.word	0x0002a838
        /*05ac*/ 	.short	0x0100
        /*05ae*/ 	.byte	0x08
	.zero		1


	//   ....[5]....
        /*05b0*/ 	.word	0x000002a0
        /*05b4*/ 	.word	0x000000ff
        /*05b8*/ 	.word	0x0002a848
        /*05bc*/ 	.short	0x0100
        /*05be*/ 	.byte	0x08
	.zero		1


	//   ....[6]....
        /*05c0*/ 	.word	0x000003d0
        /*05c4*/ 	.word	0x000000ff
        /*05c8*/ 	.word	0x0002a850
        /*05cc*/ 	.short	0x0100
        /*05ce*/ 	.byte	0x08
	.zero		1


	//   ....[7]....
        /*05d0*/ 	.word	0x000003e0
        /*05d4*/ 	.word	0x000000ff
        /*05d8*/ 	.word	0x0002a860
        /*05dc*/ 	.short	0x0100
        /*05de*/ 	.byte	0x08
	.zero		1


	//   ....[8]....
        /*05e0*/ 	.word	0x000003f0
        /*05e4*/ 	.word	0x000000ff
        /*05e8*/ 	.word	0x0002a858
        /*05ec*/ 	.short	0x0100
        /*05ee*/ 	.byte	0x08
	.zero		1


	//   ....[9]....
        /*05f0*/ 	.word	0x00000400
        /*05f4*/ 	.word	0x000000ff
        /*05f8*/ 	.word	0x0002a868
        /*05fc*/ 	.short	0x0100
        /*05fe*/ 	.byte	0x08
	.zero		1


	//   ....[10]....
        /*0600*/ 	.word	0x000004f0
        /*0604*/ 	.word	0x000000ff
        /*0608*/ 	.word	0x0002a870
        /*060c*/ 	.short	0x0100
        /*060e*/ 	.byte	0x06
	.zero		1


	//   ....[11]....
        /*0610*/ 	.word	0x00000500
        /*0614*/ 	.word	0x000000ff
        /*0618*/ 	.word	0x0002a880
        /*061c*/ 	.short	0x0100
        /*061e*/ 	.byte	0x06
	.zero		1


	//   ....[12]....
        /*0620*/ 	.word	0x00000510
        /*0624*/ 	.word	0x000000ff
        /*0628*/ 	.word	0x0002a878
        /*062c*/ 	.short	0x0100
        /*062e*/ 	.byte	0x06
	.zero		1


	//   ....[13]....
        /*0630*/ 	.word	0x00000520
        /*0634*/ 	.word	0x000000ff
        /*0638*/ 	.word	0x0002a888
        /*063c*/ 	.short	0x0100
        /*063e*/ 	.byte	0x06
	.zero		1


	//   ....[14]....
        /*0640*/ 	.word	0x00000650
        /*0644*/ 	.word	0x000000ff
        /*0648*/ 	.word	0x0002a890
        /*064c*/ 	.short	0x0100
        /*064e*/ 	.byte	0x08
	.zero		1


	//   ....[15]....
        /*0650*/ 	.word	0x00000660
        /*0654*/ 	.word	0x000000ff
        /*0658*/ 	.word	0x0002a8a0
        /*065c*/ 	.short	0x0100
        /*065e*/ 	.byte	0x08
	.zero		1


	//   ....[16]....
        /*0660*/ 	.word	0x00000670
        /*0664*/ 	.word	0x000000ff
        /*0668*/ 	.word	0x0002a898
        /*066c*/ 	.short	0x0100
        /*066e*/ 	.byte	0x08
	.zero		1


	//   ....[17]....
        /*0670*/ 	.word	0x00000680
        /*0674*/ 	.word	0x000000ff
        /*0678*/ 	.word	0x0002a8a8
        /*067c*/ 	.short	0x0100
        /*067e*/ 	.byte	0x08
	.zero		1


	//   ....[18]....
        /*0680*/ 	.word	0x000007c0
        /*0684*/ 	.word	0x000000ff
        /*0688*/ 	.word	0x0002a8b0
        /*068c*/ 	.short	0x0100
        /*068e*/ 	.byte	0x08
	.zero		1


	//   ....[19]....
        /*0690*/ 	.word	0x000007d0
        /*0694*/ 	.word	0x000000ff
        /*0698*/ 	.word	0x0002a8c0
        /*069c*/ 	.short	0x0100
        /*069e*/ 	.byte	0x08
	.zero		1


	//   ....[20]....
        /*06a0*/ 	.word	0x000007e0
        /*06a4*/ 	.word	0x000000ff
        /*06a8*/ 	.word	0x0002a8b8
        /*06ac*/ 	.short	0x0100
        /*06ae*/ 	.byte	0x08
	.zero		1


	//   ....[21]....
        /*06b0*/ 	.word	0x000007f0
        /*06b4*/ 	.word	0x000000ff
        /*06b8*/ 	.word	0x0002a8c8
        /*06bc*/ 	.short	0x0100
        /*06be*/ 	.byte	0x08
	.zero		1


	//   ....[22]....
        /*06c0*/ 	.word	0x00001140
        /*06c4*/ 	.word	0x000000ff
        /*06c8*/ 	.word	0x0002a800
        /*06cc*/ 	.short	0x010a
        /*06ce*/ 	.byte	0x25
	.zero		1


	//   ....[23]....
        /*06d0*/ 	.word	0x000011b0
        /*06d4*/ 	.word	0x000000ff
        /*06d8*/ 	.word	0x0002a830
        /*06dc*/ 	.short	0x010a
        /*06de*/ 	.byte	0x25
	.zero		1


	//   ....[24]....
        /*06e0*/ 	.word	0x00001210
        /*06e4*/ 	.word	0x000000ff
        /*06e8*/ 	.word	0x0002a830
        /*06ec*/ 	.short	0x010a
        /*06ee*/ 	.byte	0x25
	.zero		1


	//   ....[25]....
        /*06f0*/ 	.word	0x00001f10
        /*06f4*/ 	.word	0x000000ff
        /*06f8*/ 	.word	0x00000000
        /*06fc*/ 	.short	0x0101
        /*06fe*/ 	.byte	0x04
	.zero		1


	//   ....[26]....
        /*0700*/ 	.word	0x00003940
        /*0704*/ 	.word	0x000000ff
        /*0708*/ 	.word	0x0002a830
        /*070c*/ 	.short	0x010a
        /*070e*/ 	.byte	0x3b
	.zero		1


	//   ....[27]....
        /*0710*/ 	.word	0x00003980
        /*0714*/ 	.word	0x000000ff
        /*0718*/ 	.word	0x0002a830
        /*071c*/ 	.short	0x010a
        /*071e*/ 	.byte	0x3b
	.zero		1


	//   ....[28]....
        /*0720*/ 	.word	0x000041d0
        /*0724*/ 	.word	0x000000ff
        /*0728*/ 	.word	0x0002a850
        /*072c*/ 	.short	0x010a
        /*072e*/ 	.byte	0x05
	.zero		1


	//   ....[29]....
        /*0730*/ 	.word	0x00004210
        /*0734*/ 	.word	0x000000ff
        /*0738*/ 	.word	0x0002a850
        /*073c*/ 	.short	0x010a
        /*073e*/ 	.byte	0x05
	.zero		1


	//   ....[30]....
        /*0740*/ 	.word	0x00004890
        /*0744*/ 	.word	0x000000ff
        /*0748*/ 	.word	0x00000000
        /*074c*/ 	.short	0x0101
        /*074e*/ 	.byte	0x3b
	.zero		1


	//   ....[31]....
        /*0750*/ 	.word	0x000058e0
        /*0754*/ 	.word	0x000000ff
        /*0758*/ 	.word	0x00000000
        /*075c*/ 	.short	0x0101
        /*075e*/ 	.byte	0x04
	.zero		1


	//   ....[32]....
        /*0760*/ 	.word	0x00005eb0
        /*0764*/ 	.word	0x000000ff
        /*0768*/ 	.word	0x0002a850
        /*076c*/ 	.short	0x010a
        /*076e*/ 	.byte	0x05
	.zero		1


	//   ....[33]....
        /*0770*/ 	.word	0x00005ef0
        /*0774*/ 	.word	0x000000ff
        /*0778*/ 	.word	0x0002a850
        /*077c*/ 	.short	0x010a
        /*077e*/ 	.byte	0x05
	.zero		1


	//   ....[34]....
        /*0780*/ 	.word	0x000063d0
        /*0784*/ 	.word	0x000000ff
        /*0788*/ 	.word	0x00000000
        /*078c*/ 	.short	0x0101
        /*078e*/ 	.byte	0x04
	.zero		1


	//   ....[35]....
        /*0790*/ 	.word	0x00006fa0
        /*0794*/ 	.word	0x000000ff
        /*0798*/ 	.word	0x00000000
        /*079c*/ 	.short	0x0101
        /*079e*/ 	.byte	0x04
	.zero		1


	//   ....[36]....
        /*07a0*/ 	.word	0x00008ff0
        /*07a4*/ 	.word	0x000000ff
        /*07a8*/ 	.word	0x0002a840
        /*07ac*/ 	.short	0x010a
        /*07ae*/ 	.byte	0x2d
	.zero		1


	//   ....[37]....
        /*07b0*/ 	.word	0x000095d0
        /*07b4*/ 	.word	0x000000ff
        /*07b8*/ 	.word	0x0002a830
        /*07bc*/ 	.short	0x0107
        /*07be*/ 	.byte	0x2d
	.zero		1


	//   ....[38]....
        /*07c0*/ 	.word	0x00009640
        /*07c4*/ 	.word	0x000000ff
        /*07c8*/ 	.word	0x0002a830
        /*07cc*/ 	.short	0x0101
        /*07ce*/ 	.byte	0x2d
	.zero		1


	//   ....[39]....
        /*07d0*/ 	.word	0x00009fc0
        /*07d4*/ 	.word	0x000000ff
        /*07d8*/ 	.word	0x0002a800
        /*07dc*/ 	.short	0x0107
        /*07de*/ 	.byte	0x2d
	.zero		1


	//   ....[40]....
        /*07e0*/ 	.word	0x0000a020
        /*07e4*/ 	.word	0x000000ff
        /*07e8*/ 	.word	0x0002a800
        /*07ec*/ 	.short	0x0101
        /*07ee*/ 	.byte	0x2d
	.zero		1


	//   ....[41]....
        /*07f0*/ 	.word	0x0000a030
        /*07f4*/ 	.word	0x000000ff
        /*07f8*/ 	.word	0x0002a820
        /*07fc*/ 	.short	0x010a
        /*07fe*/ 	.byte	0x2d
	.zero		1


	//   ....[42]....
        /*0800*/ 	.word	0x0000a3a0
        /*0804*/ 	.word	0x00000008
        /*0808*/ 	.word	0x0002a840
        /*080c*/ 	.short	0x010a
        /*080e*/ 	.byte	0x3f
	.zero		1


	//   ....[43]....
        /*0810*/ 	.word	0x0000a8b0
        /*0814*/ 	.word	0x00000008
        /*0818*/ 	.word	0x0002a830
        /*081c*/ 	.short	0x0107
        /*081e*/ 	.byte	0x3f
	.zero		1


	//   ....[44]....
        /*0820*/ 	.word	0x0000a960
        /*0824*/ 	.word	0x00000008
        /*0828*/ 	.word	0x0002a830
        /*082c*/ 	.short	0x0101
        /*082e*/ 	.byte	0x3f
	.zero		1


	//   ....[45]....
        /*0830*/ 	.word	0x0000a9c0
        /*0834*/ 	.word	0x00000004
        /*0838*/ 	.word	0x0002a860
        /*083c*/ 	.short	0x010a
        /*083e*/ 	.byte	0x3f
	.zero		1


	//   ....[46]....
        /*0840*/ 	.word	0x0000adc0
        /*0844*/ 	.word	0x00000004
        /*0848*/ 	.word	0x0002a850
        /*084c*/ 	.short	0x0107
        /*084e*/ 	.byte	0x3f
	.zero		1


	//   ....[47]....
        /*0850*/ 	.word	0x0000af10
        /*0854*/ 	.word	0x00000004
        /*0858*/ 	.word	0x0002a850
        /*085c*/ 	.short	0x0101
        /*085e*/ 	.byte	0x3f
	.zero		1


	//   ....[48]....
        /*0860*/ 	.word	0x0000b0a0
        /*0864*/ 	.word	0x00000000
        /*0868*/ 	.word	0x0002a860
        /*086c*/ 	.short	0x010a
        /*086e*/ 	.byte	0x3f
	.zero		1


	//   ....[49]....
        /*0870*/ 	.word	0x0000b4e0
        /*0874*/ 	.word	0x00000000
        /*0878*/ 	.word	0x0002a850
        /*087c*/ 	.short	0x0107
        /*087e*/ 	.byte	0x3f
	.zero		1


	//   ....[50]....
        /*0880*/ 	.word	0x0000b5a0
        /*0884*/ 	.word	0x00000000
        /*0888*/ 	.word	0x0002a850
        /*088c*/ 	.short	0x0101
        /*088e*/ 	.byte	0x3f
	.zero		1


	//   ....[51]....
        /*0890*/ 	.word	0x0000b630
        /*0894*/ 	.word	0x00000007
        /*0898*/ 	.word	0x0002a820
        /*089c*/ 	.short	0x010a
        /*089e*/ 	.byte	0x3f
	.zero		1


	//   ....[52]....
        /*08a0*/ 	.word	0x0000b790
        /*08a4*/ 	.word	0x00000005
        /*08a8*/ 	.word	0x0002a840
        /*08ac*/ 	.short	0x010a
        /*08ae*/ 	.byte	0x3f
	.zero		1


	//   ....[53]....
        /*08b0*/ 	.word	0x0000b830
        /*08b4*/ 	.word	0x00000003
        /*08b8*/ 	.word	0x0002a840
        /*08bc*/ 	.short	0x010a
        /*08be*/ 	.byte	0x3f
	.zero		1


	//   ....[54]....
        /*08c0*/ 	.word	0x0000b870
        /*08c4*/ 	.word	0x00000005
        /*08c8*/ 	.word	0x0002a860
        /*08cc*/ 	.short	0x010a
        /*08ce*/ 	.byte	0x3f
	.zero		1


	//   ....[55]....
        /*08d0*/ 	.word	0x0000b8b0
        /*08d4*/ 	.word	0x00000003
        /*08d8*/ 	.word	0x0002a860
        /*08dc*/ 	.short	0x010a
        /*08de*/ 	.byte	0x3f
	.zero		1


	//   ....[56]....
        /*08e0*/ 	.word	0x0000b920
        /*08e4*/ 	.word	0x00000000
        /*08e8*/ 	.word	0x0002a800
        /*08ec*/ 	.short	0x010a
        /*08ee*/ 	.byte	0x3f
	.zero		1


	//   ....[57]....
        /*08f0*/ 	.word	0x0000b980
        /*08f4*/ 	.word	0x00000004
        /*08f8*/ 	.word	0x0002a830
        /*08fc*/ 	.short	0x010a
        /*08fe*/ 	.byte	0x3f
	.zero		1


	//   ....[58]....
        /*0900*/ 	.word	0x0000b9e0
        /*0904*/ 	.word	0x0000000b
        /*0908*/ 	.word	0x0002a830
        /*090c*/ 	.short	0x010a
        /*090e*/ 	.byte	0x3f
	.zero		1


	//   ....[59]....
        /*0910*/ 	.word	0x0000ba40
        /*0914*/ 	.word	0x00000009
        /*0918*/ 	.word	0x0002a850
        /*091c*/ 	.short	0x010a
        /*091e*/ 	.byte	0x3f
	.zero		1


	//   ....[60]....
        /*0920*/ 	.word	0x0000baa0
        /*0924*/ 	.word	0x00000004
        /*0928*/ 	.word	0x0002a850
        /*092c*/ 	.short	0x010a
        /*092e*/ 	.byte	0x3f
	.zero		1


	//   ....[61]....
        /*0930*/ 	.word	0x0000bb80
        /*0934*/ 	.word	0x00000003
        /*0938*/ 	.word	0x0002a840
        /*093c*/ 	.short	0x010a
        /*093e*/ 	.byte	0x3f
	.zero		1


	//   ....[62]....
        /*0940*/ 	.word	0x0000cd90
        /*0944*/ 	.word	0x00000003
        /*0948*/ 	.word	0x0002a820
        /*094c*/ 	.short	0x010a
        /*094e*/ 	.byte	0x3f
	.zero		1


	//   ....[63]....
        /*0950*/ 	.word	0x0000cde0
        /*0954*/ 	.word	0x00000008
        /*0958*/ 	.word	0x0002a840
        /*095c*/ 	.short	0x010a
        /*095e*/ 	.byte	0x3f
	.zero		1


	//   ....[64]....
        /*0960*/ 	.word	0x0000d520
        /*0964*/ 	.word	0x00000004
        /*0968*/ 	.word	0x0002a860
        /*096c*/ 	.short	0x010a
        /*096e*/ 	.byte	0x3f
	.zero		1


	//   ....[65]....
        /*0970*/ 	.word	0x0000dd90
        /*0974*/ 	.word	0x00000000
        /*0978*/ 	.word	0x0002a860
        /*097c*/ 	.short	0x010a
        /*097e*/ 	.byte	0x3f
	.zero		1


	//   ....[66]....
        /*0980*/ 	.word	0x0000e5b0
        /*0984*/ 	.word	0x00000007
        /*0988*/ 	.word	0x0002a820
        /*098c*/ 	.short	0x010a
        /*098e*/ 	.byte	0x3f
	.zero		1


	//   ....[67]....
        /*0990*/ 	.word	0x0000e750
        /*0994*/ 	.word	0x00000005
        /*0998*/ 	.word	0x0002a840
        /*099c*/ 	.short	0x010a
        /*099e*/ 	.byte	0x3f
	.zero		1


	//   ....[68]....
        /*09a0*/ 	.word	0x0000e7a0
        /*09a4*/ 	.word	0x00000003
        /*09a8*/ 	.word	0x0002a840
        /*09ac*/ 	.short	0x010a
        /*09ae*/ 	.byte	0x3f
	.zero		1


	//   ....[69]....
        /*09b0*/ 	.word	0x0000e7f0
        /*09b4*/ 	.word	0x00000005
        /*09b8*/ 	.word	0x0002a860
        /*09bc*/ 	.short	0x010a
        /*09be*/ 	.byte	0x3f
	.zero		1


	//----- nvinfo : EIATTR_NUM_MBARRIERS
	.align		4
.L_88:
        /*09c0*/ 	.byte	0x03, 0x38
        /*09c2*/ 	.short	0x0016


	//----- nvinfo : EIATTR_EXIT_INSTR_OFFSETS
	.align		4
        /*09c4*/ 	.byte	0x04, 0x1c
        /*09c6*/ 	.short	(.L_90 - .L_89)


	//   ....[0]....
.L_89:
        /*09c8*/ 	.word	0x0000b900


	//----- nvinfo : EIATTR_MAX_THREADS
	.align		4
.L_90:
        /*09cc*/ 	.byte	0x04, 0x05
        /*09ce*/ 	.short	(.L_92 - .L_91)
.L_91:
        /*09d0*/ 	.word	0x00000180
        /*09d4*/ 	.word	0x00000001
        /*09d8*/ 	.word	0x00000001


	//----- nvinfo : EIATTR_CRS_STACK_SIZE
	.align		4
.L_92:
        /*09dc*/ 	.byte	0x04, 0x1e
        /*09de*/ 	.short	(.L_94 - .L_93)
.L_93:
        /*09e0*/ 	.word	0x00000000


	//----- nvinfo : EIATTR_CBANK_PARAM_SIZE
	.align		4
.L_94:
        /*09e4*/ 	.byte	0x03, 0x19
        /*09e6*/ 	.short	0x0a70


	//----- nvinfo : EIATTR_PARAM_CBANK
	.align		4
        /*09e8*/ 	.byte	0x04, 0x0a
        /*09ea*/ 	.short	(.L_96 - .L_95)
	.align		4
.L_95:
        /*09ec*/ 	.word	index@(.nv.constant0._ZN7cutlass13device_kernelIN5flash11enable_sm90INS1_16FlashAttnFwdSm90INS1_25CollectiveMainloopFwdSm90ILi2EN4cute5tupleIJNS5_1CILi1EEES8_S8_EEENS6_IJNS7_ILi128EEENS7_ILi96EEENS7_ILi192EEEEEELi128ENS_10bfloat16_tEfNS_4arch4Sm90ELb0ELb0ELb1ELb0ELb1ELb0ELb0ELb1ELb1ELb1ELb1ELb0EEENS1_21CollectiveEpilogueFwdINS6_IJSA_SA_SB_EEES9_SE_SG_Li256ELb0ELb1ELb1ELb0EEENS1_19SingleTileSchedulerILb0ELb1ELb1ELi128EEEEEEEEEvNT_6ParamsE)
        /*09f0*/ 	.short	0x0210
        /*09f2*/ 	.short	0x0a70


	//----- nvinfo : EIATTR_SW_WAR
	.align		4
.L_96:
        /*09f4*/ 	.byte	0x04, 0x36
        /*09f6*/ 	.short	(.L_98 - .L_97)
.L_97:
        /*09f8*/ 	.word	0x00000008
.L_98:


//--------------------- .nv.info._ZN7cutlass13device_kernelIN5flash11enable_sm90INS1_16FlashAttnFwdSm90INS1_25CollectiveMainloopFwdSm90ILi2EN4cute5tupleIJNS5_1CILi1EEES8_S8_EEENS6_IJNS7_ILi128EEENS7_ILi96EEENS7_ILi192EEEEEELi128ENS_10bfloat16_tEfNS_4arch4Sm90ELb0ELb0ELb1ELb1ELb1ELb0ELb0ELb1ELb1ELb1ELb1ELb0EEENS1_21CollectiveEpilogueFwdINS6_IJSA_SA_SB_EEES9_SE_SG_Li256ELb1ELb1ELb1ELb0EEENS1_36VarlenDynamicPersistentTileSchedulerILi128ELi96ELi256ELi128ELb1ELb1ELb1ELb0ELb1ELb1EEEEEEEEEvNT_6ParamsE --------------------------
	.section	.nv.info._ZN7cutlass13device_kernelIN5flash11enable_sm90INS1_16FlashAttnFwdSm90INS1_25CollectiveMainloopFwdSm90ILi2EN4cute5tupleIJNS5_1CILi1EEES8_S8_EEENS6_IJNS7_ILi128EEENS7_ILi96EEENS7_ILi192EEEEEELi128ENS_10bfloat16_tEfNS_4arch4Sm90ELb0ELb0ELb1ELb1ELb1ELb0ELb0ELb1ELb1ELb1ELb1ELb0EEENS1_21CollectiveEpilogueFwdINS6_IJSA_SA_SB_EEES9_SE_SG_Li256ELb1ELb1ELb1ELb0EEENS1_36VarlenDynamicPersistentTileSchedulerILi128ELi96ELi256ELi128ELb1ELb1ELb1ELb0ELb1ELb1EEEEEEEEEvNT_6ParamsE,"",@"SHT_CUDA_INFO"
	.sectionflags	@""
	.align	4


	//----- nvinfo : EIATTR_CUDA_API_VERSION
	.align		4
        /*0000*/ 	.byte	0x04, 0x37
        /*0002*/ 	.short	(.L_100 - .L_99)
.L_99:
        /*0004*/ 	.word	0x00000082


	//----- nvinfo : EIATTR_KPARAM_INFO
	.align		4
.L_100:
        /*0008*/ 	.byte	0x04, 0x17
        /*000a*/ 	.short	(.L_102 - .L_101)
.L_101:
        /*000c*/ 	.word	0x00000000
        /*0010*/ 	.short	0x0000
        /*0012*/ 	.short	0x0070
        /*0014*/ 	.byte	0x00, 0xf0, 0x01, 0x2a


	//----- nvinfo : EIATTR_SPARSE_MMA_MASK
	.align		4
.L_102:
        /*0018*/ 	.byte	0x03, 0x50
        /*001a*/ 	.short	0x0000


	//----- nvinfo : EIATTR_MAXREG_COUNT
	.align		4
        /*001c*/ 	.byte	0x03, 0x1b
        /*001e*/ 	.short	0x00a8


	//----- nvinfo : EIATTR_NUM_BARRIERS
	.align		4
        /*0020*/ 	.byte	0x02, 0x4c
        /*0022*/ 	.byte	0x09
	.zero		1


	//----- nvinfo : EIATTR_EXTERNS
	.align		4
        /*0024*/ 	.byte	0x04, 0x0f
        /*0026*/ 	.short	(.L_104 - .L_103)


	//   ....[0]....
	.align		4
.L_103:
        /*0028*/ 	.word	index@(__assertfail)


	//----- nvinfo : EIATTR_ANNOTATIONS
	.align		4
.L_104:
        /*002c*/ 	.byte	0x04, 0x55
        /*002e*/ 	.short	(.L_106 - .L_105)


	//   ....[0]....
.L_105:
        /*0030*/ 	.word	0x00000001
        /*0034*/ 	.byte	0xa0, 0x08, 0x00, 0x00, 0x01, 0x00, 0x00, 0x00, 0xa0, 0x09, 0x00, 0x00, 0x01, 0x00, 0x00, 0x00
        /* <DEDUP_REMOVED lines=10> */
        /*00e4*/ 	.byte	0x30, 0xfb, 0x00, 0x00


	//----- nvinfo : EIATTR_MERCURY_ISA_VERSION
	.align		4
.L_106:
        /*00e8*/ 	.byte	0x03, 0x5f
        /*00ea*/ 	.short	0x0101


	//----- nvinfo : EIATTR_UNUSED_LOAD_BYTE_OFFSET
	.align		4
        /*00ec*/ 	.byte	0x04, 0x44
        /*00ee*/ 	.short	(.L_108 - .L_107)


	//   ....[0]....
.L_107:
        /*00f0*/ 	.word	0x00000950
        /*00f4*/ 	.word	0x0000fff0


	//   ....[1]....
        /*00f8*/ 	.word	0x00007320
        /*00fc*/ 	.word	0x0000fff0


	//----- nvinfo : EIATTR_INT_WARP_WIDE_INSTR_OFFSETS
	.align		4
.L_108:
        /*0100*/ 	.byte	0x04, 0x31
        /*0102*/ 	.short	(.L_110 - .L_109)


	//   ....[0]....
.L_109:
        /*0104*/ 	.word	0x000000c0


	//   ....[1]....
        /*0108*/ 	.word	0x000000d0


	//   ....[2]....
        /*010c*/ 	.word	0x00000170


	//   ....[3]....
        /*0110*/ 	.word	0x0000b800


	//   ....[4]....
        /*0114*/ 	.word	0x0000b890


	//   ....[5]....
        /*0118*/ 	.word	0x0000e6b0


	//   ....[6]....
        /*011c*/ 	.word	0x0000e740


	//----- nvinfo : EIATTR_COOP_GROUP_MASK_REGIDS
	.align		4
.L_110:
        /*0120*/ 	.byte	0x04, 0x29
        /*0122*/ 	.short	(.L_112 - .L_111)


	//   ....[0]....
.L_111:
        /*0124*/ 	.word	0xffffffff


	//   ....[1]....
        /*0128*/ 	.word	0xffffffff


	//   ....[2]....
        /*012c*/ 	.word	0xffffffff


	//   ....[3]....
        /*0130*/ 	.word	0xffffffff


	//   ....[4]....
        /*0134*/ 	.word	0xffffffff


	//   ....[5]....
        /*0138*/ 	.word	0xffffffff


	//   ....[6]....
        /*013c*/ 	.word	0xffffffff


	//   ....[7]....
        /*0140*/ 	.word	0xffffffff


	//   ....[8]....
        /*0144*/ 	.word	0xffffffff


	//   ....[9]....
        /*0148*/ 	.word	0xffffffff


	//   ....[10]....
        /*014c*/ 	.word	0xffffffff


	//   ....[11]....
        /*0150*/ 	.word	0xffffffff


	//   ....[12]....
        /*0154*/ 	.word	0xffffffff


	//   ....[13]....
        /*0158*/ 	.word	0xffffffff


	//   ....[14]....
        /*015c*/ 	.word	0xffffffff


	//   ....[15]....
        /*0160*/ 	.word	0xffffffff


	//   ....[16]....
        /*0164*/ 	.word	0xffffffff


	//   ....[17]....
        /*0168*/ 	.word	0xffffffff


	//   ....[18]....
        /*016c*/ 	.word	0xffffffff


	//   ....[19]....
        /*0170*/ 	.word	0xffffffff


	//   ....[20]....
        /*0174*/ 	.word	0xffffffff


	//   ....[21]....
        /*0178*/ 	.word	0xffffffff


	//   ....[22]....
        /*017c*/ 	.word	0xffffffff


	//   ....[23]....
        /*0180*/ 	.word	0xffffffff


	//   ....[24]....
        /*0184*/ 	.word	0xffffffff


	//   ....[25]....
        /*0188*/ 	.word	0xffffffff


	//   ....[26]....
        /*018c*/ 	.word	0xffffffff


	//   ....[27]....
        /*0190*/ 	.word	0xffffffff


	//   ....[28]....
        /*0194*/ 	.word	0xffffffff


	//   ....[29]....
        /*0198*/ 	.word	0xffffffff


	//   ....[30]....
        /*019c*/ 	.word	0xffffffff


	//   ....[31]....
        /*01a0*/ 	.word	0xffffffff


	//   ....[32]....
        /*01a4*/ 	.word	0xffffffff


	//   ....[33]....
        /*01a8*/ 	.word	0xffffffff


	//   ....[34]....
        /*01ac*/ 	.word	0xffffffff


	//   ....[35]....
        /*01b0*/ 	.word	0xffffffff


	//   ....[36]....
        /*01b4*/ 	.word	0xffffffff


	//   ....[37]....
        /*01b8*/ 	.word	0xffffffff


	//   ....[38]....
        /*01bc*/ 	.word	0xffffffff


	//   ....[39]....
        /*01c0*/ 	.word	0xffffffff


	//   ....[40]....
        /*01c4*/ 	.word	0xffffffff


	//   ....[41]....
        /*01c8*/ 	.word	0xffffffff


	//   ....[42]....
        /*01cc*/ 	.word	0xffffffff


	//   ....[43]....
        /*01d0*/ 	.word	0xffffffff


	//   ....[44]....
        /*01d4*/ 	.word	0xffffffff


	//   ....[45]....
        /*01d8*/ 	.word	0xffffffff


	//   ....[46]....
        /*01dc*/ 	.word	0xffffffff


	//   ....[47]....
        /*01e0*/ 	.word	0xffffffff


	//   ....[48]....
        /*01e4*/ 	.word	0xffffffff


	//   ....[49]....
        /*01e8*/ 	.word	0xffffffff


	//   ....[50]....
        /*01ec*/ 	.word	0xffffffff


	//   ....[51]....
        /*01f0*/ 	.word	0xffffffff


	//   ....[52]....
        /*01f4*/ 	.word	0xffffffff


	//   ....[53]....
        /*01f8*/ 	.word	0xffffffff


	//   ....[54]....
        /*01fc*/ 	.word	0xffffffff


	//   ....[55]....
        /*0200*/ 	.word	0xffffffff


	//   ....[56]....
        /*0204*/ 	.word	0xffffffff


	//   ....[57]....
        /*0208*/ 	.word	0xffffffff


	//   ....[58]....
        /*020c*/ 	.word	0xffffffff


	//   ....[59]....
        /*0210*/ 	.word	0xffffffff


	//   ....[60]....
        /*0214*/ 	.word	0xffffffff


	//   ....[61]....
        /*0218*/ 	.word	0xffffffff


	//   ....[62]....
        /*021c*/ 	.word	0xffffffff


	//   ....[63]....
        /*0220*/ 	.word	0xffffffff


	//   ....[64]....
        /*0224*/ 	.word	0xffffffff


	//   ....[65]....
        /*0228*/ 	.word	0xffffffff


	//   ....[66]....
        /*022c*/ 	.word	0xffffffff


	//   ....[67]....
        /*0230*/ 	.word	0xffffffff


	//   ....[68]....
        /*0234*/ 	.word	0xffffffff


	//   ....[69]....
        /*0238*/ 	.word	0xffffffff


	//   ....[70]....
        /*023c*/ 	.word	0xffffffff


	//   ....[71]....
        /*0240*/ 	.word	0xffffffff


	//   ....[72]....
        /*0244*/ 	.word	0xffffffff


	//   ....[73]....
        /*0248*/ 	.word	0xffffffff


	//   ....[74]....
        /*024c*/ 	.word	0xffffffff


	//   ....[75]....
        /*0250*/ 	.word	0xffffffff


	//   ....[76]....
        /*0254*/ 	.word	0xffffffff


	//   ....[77]....
        /*0258*/ 	.word	0xffffffff


	//   ....[78]....
        /*025c*/ 	.word	0xffffffff


	//   ....[79]....
        /*0260*/ 	.word	0xffffffff


	//   ....[80]....
        /*0264*/ 	.word	0xffffffff


	//   ....[81]....
        /*0268*/ 	.word	0xffffffff


	//   ....[82]....
        /*026c*/ 	.word	0xffffffff


	//   ....[83]....
        /*0270*/ 	.word	0xffffffff


	//   ....[84]....
        /*0274*/ 	.word	0xffffffff


	//   ....[85]....
        /*0278*/ 	.word	0xffffffff


	//   ....[86]....
        /*027c*/ 	.word	0xffffffff


	//   ....[87]....
        /*0280*/ 	.word	0xffffffff


	//   ....[88]....
        /*0284*/ 	.word	0xffffffff


	//   ....[89]....
        /*0288*/ 	.word	0xffffffff


	//   ....[90]....
        /*028c*/ 	.word	0xffffffff


	//   ....[91]....
        /*0290*/ 	.word	0xffffffff


	//   ....[92]....
        /*0294*/ 	.word	0xffffffff


	//   ....[93]....
        /*0298*/ 	.word	0xffffffff


	//   ....[94]....
        /*029c*/ 	.word	0xffffffff


	//   ....[95]....
        /*02a0*/ 	.word	0xffffffff


	//   ....[96]....
        /*02a4*/ 	.word	0xffffffff


	//   ....[97]....
        /*02a8*/ 	.word	0xffffffff


	//   ....[98]....
        /*02ac*/ 	.word	0xffffffff


	//   ....[99]....
        /*02b0*/ 	.word	0xffffffff


	//   ....[100]....
        /*02b4*/ 	.word	0xffffffff


	//   ....[101]....
        /*02b8*/ 	.word	0xffffffff


	//   ....[102]....
        /*02bc*/ 	.word	0xffffffff


	//   ....[103]....
        /*02c0*/ 	.word	0xffffffff


	//   ....[104]....
        /*02c4*/ 	.word	0xffffffff


	//   ....[105]....
        /*02c8*/ 	.word	0xffffffff


	//   ....[106]....
        /*02cc*/ 	.word	0xffffffff


	//   ....[107]....
        /*02d0*/ 	.word	0xffffffff


	//   ....[108]....
        /*02d4*/ 	.word	0xffffffff


	//   ....[109]....
        /*02d8*/ 	.word	0xffffffff


	//   ....[110]....
        /*02dc*/ 	.word	0xffffffff


	//   ....[111]....
        /*02e0*/ 	.word	0xffffffff


	//   ....[112]....
        /*02e4*/ 	.word	0xffffffff


	//   ....[113]....
        /*02e8*/ 	.word	0xffffffff


	//   ....[114]....
        /*02ec*/ 	.word	0xffffffff


	//   ....[115]....
        /*02f0*/ 	.word	0xffffffff


	//   ....[116]....
        /*02f4*/ 	.word	0xffffffff


	//   ....[117]....
        /*02f8*/ 	.word	0xffffffff


	//   ....[118]....
        /*02fc*/ 	.word	0xffffffff


	//   ....[119]....
        /*0300*/ 	.word	0xffffffff


	//   ....[120]....
        /*0304*/ 	.word	0xffffffff


	//   ....[121]....
        /*0308*/ 	.word	0xffffffff


	//   ....[122]....
        /*030c*/ 	.word	0xffffffff


	//   ....[123]....
        /*0310*/ 	.word	0xffffffff


	//   ....[124]....
        /*0314*/ 	.word	0xffffffff


	//   ....[125]....
        /*0318*/ 	.word	0xffffffff


	//   ....[126]....
        /*031c*/ 	.word	0xffffffff


	//   ....[127]....
        /*0320*/ 	.word	0xffffffff


	//   ....[128]....
        /*0324*/ 	.word	0xffffffff


	//   ....[129]....
        /*0328*/ 	.word	0xffffffff


	//   ....[130]....
        /*032c*/ 	.word	0xffffffff


	//   ....[131]....
        /*0330*/ 	.word	0xffffffff


	//   ....[132]....
        /*0334*/ 	.word	0xffffffff


	//   ....[133]....
        /*0338*/ 	.word	0xffffffff


	//   ....[134]....
        /*033c*/ 	.word	0xffffffff


	//   ....[135]....
        /*0340*/ 	.word	0xffffffff


	//   ....[136]....
        /*0344*/ 	.word	0xffffffff


	//   ....[137]....
        /*0348*/ 	.word	0xffffffff


	//   ....[138]....
        /*034c*/ 	.word	0xffffffff


	//   ....[139]....
        /*0350*/ 	.word	0xffffffff


	//   ....[140]....
        /*0354*/ 	.word	0xffffffff


	//   ....[141]....
        /*0358*/ 	.word	0xffffffff


	//   ....[142]....
        /*035c*/ 	.word	0xffffffff


	//   ....[143]....
        /*0360*/ 	.word	0x0500000f


	//   ....[144]....
        /*0364*/ 	.word	0x0500000f


	//   ....[145]....
        /*0368*/ 	.word	0x0500000f


	//   ....[146]....
        /*036c*/ 	.word	0x0500000f


	//   ....[147]....
        /*0370*/ 	.word	0x0500000f


	//   ....[148]....
        /*0374*/ 	.word	0x0500000f


	//   ....[149]....
        /*0378*/ 	.word	0x0500000f


	//   ....[150]....
        /*037c*/ 	.word	0x0500000f


	//   ....[151]....
        /*0380*/ 	.word	0x0500000f


	//   ....[152]....
        /*0384*/ 	.word	0x0500000f


	//   ....[153]....
        /*0388*/ 	.word	0x0500000f


	//   ....[154]....
        /*038c*/ 	.word	0x0500000f


	//   ....[155]....
        /*0390*/ 	.word	0x0500000f


	//   ....[156]....
        /*0394*/ 	.word	0x0500000f


	//   ....[157]....
        /*0398*/ 	.word	0x0500000f


	//   ....[158]....
        /*039c*/ 	.word	0x0500000f


	//   ....[159]....
        /*03a0*/ 	.word	0x0500000f


	//   ....[160]....
        /*03a4*/ 	.word	0x0500000f


	//   ....[161]....
        /*03a8*/ 	.word	0x0500000f


	//   ....[162]....
        /*03ac*/ 	.word	0x0500000f


	//   ....[163]....
        /*03b0*/ 	.word	0x0500000f


	//   ....[164]....
        /*03b4*/ 	.word	0x0500000f


	//   ....[165]....
        /*03b8*/ 	.word	0x0500000f


	//   ....[166]....
        /*03bc*/ 	.word	0x0500000f


	//   ....[167]....
        /*03c0*/ 	.word	0x0500000f


	//   ....[168]....
        /*03c4*/ 	.word	0x0500000f


	//   ....[169]....
        /*03c8*/ 	.word	0x0500000f


	//   ....[170]....
        /*03cc*/ 	.word	0x0500000f


	//   ....[171]....
        /*03d0*/ 	.word	0x0500000f


	//   ....[172]....
        /*03d4*/ 	.word	0x0500000f


	//   ....[173]....
        /*03d8*/ 	.word	0x0500000f


	//   ....[174]....
        /*03dc*/ 	.word	0x0500000f


	//   ....[175]....
        /*03e0*/ 	.word	0x0500000f


	//   ....[176]....
        /*03e4*/ 	.word	0x0500000f


	//   ....[177]....
        /*03e8*/ 	.word	0x0500000f


	//   ....[178]....
        /*03ec*/ 	.word	0x0500000f


	//   ....[179]....
        /*03f0*/ 	.word	0x0500000f


	//   ....[180]....
        /*03f4*/ 	.word	0x0500000f


	//   ....[181]....
        /*03f8*/ 	.word	0x0500000f


	//   ....[182]....
        /*03fc*/ 	.word	0x0500000f


	//   ....[183]....
        /*0400*/ 	.word	0x0500000f


	//   ....[184]....
        /*0404*/ 	.word	0x0500000f


	//   ....[185]....
        /*0408*/ 	.word	0x0500000f


	//   ....[186]....
        /*040c*/ 	.word	0x0500000f


	//   ....[187]....
        /*0410*/ 	.word	0x0500000f


	//   ....[188]....
        /*0414*/ 	.word	0x0500000f


	//   ....[189]....
        /*0418*/ 	.word	0x0500000f


	//   ....[190]....
        /*041c*/ 	.word	0x0500000f


	//   ....[191]....
        /*0420*/ 	.word	0x0500000f


	//   ....[192]....
        /*0424*/ 	.word	0x0500000f


	//   ....[193]....
        /*0428*/ 	.word	0x0500000f


	//   ....[194]....
        /*042c*/ 	.word	0x0500000f


	//   ....[195]....
        /*0430*/ 	.word	0x0500000f


	//   ....[196]....
        /*0434*/ 	.word	0x0500000f


	//   ....[197]....
        /*0438*/ 	.word	0x0500000f


	//   ....[198]....
        /*043c*/ 	.word	0x0500000f


	//   ....[199]....
        /*0440*/ 	.word	0x0500000f


	//   ....[200]....
        /*0444*/ 	.word	0x0500000f


	//   ....[201]....
        /*0448*/ 	.word	0x0500000f


	//   ....[202]....
        /*044c*/ 	.word	0x0500000f


	//   ....[203]....
        /*0450*/ 	.word	0x0500000f


	//   ....[204]....
        /*0454*/ 	.word	0x0500000f


	//   ....[205]....
        /*0458*/ 	.word	0x0500000f


	//   ....[206]....
        /*045c*/ 	.word	0x0500000f


	//   ....[207]....
        /*0460*/ 	.word	0x0500000f


	//   ....[208]....
        /*0464*/ 	.word	0x0500000f


	//   ....[209]....
        /*0468*/ 	.word	0x0500000f


	//   ....[210]....
        /*046c*/ 	.word	0x0500000f


	//   ....[211]....
        /*0470*/ 	.word	0x0500000f


	//   ....[212]....
        /*0474*/ 	.word	0x0500000f


	//   ....[213]....
        /*0478*/ 	.word	0x0500000f


	//   ....[214]....
        /*047c*/ 	.word	0x0500000f


	//   ....[215]....
        /*0480*/ 	.word	0x0500000f


	//   ....[216]....
        /*0484*/ 	.word	0x0500000f


	//   ....[217]....
        /*0488*/ 	.word	0x0500000f


	//   ....[218]....
        /*048c*/ 	.word	0x0500000f


	//   ....[219]....
        /*0490*/ 	.word	0x0500000f


	//   ....[220]....
        /*0494*/ 	.word	0x0500000f


	//   ....[221]....
        /*0498*/ 	.word	0x0500000f


	//   ....[222]....
        /*049c*/ 	.word	0x0500000f


	//   ....[223]....
        /*04a0*/ 	.word	0x0500000f


	//   ....[224]....
        /*04a4*/ 	.word	0x0500000f


	//   ....[225]....
        /*04a8*/ 	.word	0x0500000f


	//   ....[226]....
        /*04ac*/ 	.word	0x0500000f


	//----- nvinfo : EIATTR_COOP_GROUP_INSTR_OFFSETS
	.align		4
.L_112:
        /*04b0*/ 	.byte	0x04, 0x28
        /*04b2*/ 	.short	(.L_114 - .L_113)


	//   ....[0]....
.L_113:
        /*04b4*/ 	.word	0x00000070


	//   ....[1]....
        /*04b8*/ 	.word	0x000000b0


	//   ....[2]....
        /*04bc*/ 	.word	0x000002d0


	//   ....[3]....
        /*04c0*/ 	.word	0x00000430


	//   ....[4]....
        /*04c4*/ 	.word	0x00000550


	//   ....[5]....
        /*04c8*/ 	.word	0x000006b0


	//   ....[6]....
        /*04cc*/ 	.word	0x000018c0


	//   ....[7]....
        /*04d0*/ 	.word	0x00002fe0


	//   ....[8]....
        /*04d4*/ 	.word	0x000030b0


	//   ....[9]....
        /*04d8*/ 	.word	0x00003560


	//   ....[10]....
        /*04dc*/ 	.word	0x000035c0


	//   ....[11]....
        /*04e0*/ 	.word	0x000058d0


	//   ....[12]....
        /*04e4*/ 	.word	0x00005900


	//   ....[13]....
        /*04e8*/ 	.word	0x00005920


	//   ....[14]....
        /*04ec*/ 	.word	0x00005940


	//   ....[15]....
        /*04f0*/ 	.word	0x00006a60


	//   ....[16]....
        /*04f4*/ 	.word	0x00006a90


	//   ....[17]....
        /*04f8*/ 	.word	0x00006b50


	//   ....[18]....
        /*04fc*/ 	.word	0x00006b60


	//   ....[19]....
        /*0500*/ 	.word	0x00007ec0


	//   ....[20]....
        /*0504*/ 	.word	0x00007ef0


	//   ....[21]....
        /*0508*/ 	.word	0x00007f10


	//   ....[22]....
        /*050c*/ 	.word	0x00007f30


	//   ....[23]....
        /*0510*/ 	.word	0x00008670


	//   ....[24]....
        /*0514*/ 	.word	0x000086b0


	//   ....[25]....
        /*0518*/ 	.word	0x00008770


	//   ....[26]....
        /*051c*/ 	.word	0x00008790


	//   ....[27]....
        /*0520*/ 	.word	0x00008850


	//   ....[28]....
        /*0524*/ 	.word	0x00008870


	//   ....[29]....
        /*0528*/ 	.word	0x00008940


	//   ....[30]....
        /*052c*/ 	.word	0x00008960


	//   ....[31]....
        /*0530*/ 	.word	0x00008d30


	//   ....[32]....
        /*0534*/ 	.word	0x00008d40


	//   ....[33]....
        /*0538*/ 	.word	0x00009170


	//   ....[34]....
        /*053c*/ 	.word	0x00009180


	//   ....[35]....
        /*0540*/ 	.word	0x00009f40


	//   ....[36]....
        /*0544*/ 	.word	0x00009f70


	//   ....[37]....
        /*0548*/ 	.word	0x0000a040


	//   ....[38]....
        /*054c*/ 	.word	0x0000a060


	//   ....[39]....
        /*0550*/ 	.word	0x0000a120


	//   ....[40]....
        /*0554*/ 	.word	0x0000a140


	//   ....[41]....
        /*0558*/ 	.word	0x0000a210


	//   ....[42]....
        /*055c*/ 	.word	0x0000a230


	//   ....[43]....
        /*0560*/ 	.word	0x0000a370


	//   ....[44]....
        /*0564*/ 	.word	0x0000a580


	//   ....[45]....
        /*0568*/ 	.word	0x0000a5b0


	//   ....[46]....
        /*056c*/ 	.word	0x0000a5e0


	//   ....[47]....
        /*0570*/ 	.word	0x0000a610


	//   ....[48]....
        /*0574*/ 	.word	0x0000a640


	//   ....[49]....
        /*0578*/ 	.word	0x0000a670


	//   ....[50]....
        /*057c*/ 	.word	0x0000a7e0


	//   ....[51]....
        /*0580*/ 	.word	0x0000a810


	//   ....[52]....
        /*0584*/ 	.word	0x0000a840


	//   ....[53]....
        /*0588*/ 	.word	0x0000a870


	//   ....[54]....
        /*058c*/ 	.word	0x0000a8a0


	//   ....[55]....
        /*0590*/ 	.word	0x0000a8d0


	//   ....[56]....
        /*0594*/ 	.word	0x0000a960


	//   ....[57]....
        /*0598*/ 	.word	0x0000a990


	//   ....[58]....
        /*059c*/ 	.word	0x0000a9a0


	//   ....[59]....
        /*05a0*/ 	.word	0x0000aa30


	//   ....[60]....
        /*05a4*/ 	.word	0x0000c470


	//   ....[61]....
        /*05a8*/ 	.word	0x0000c490


	//   ....[62]....
        /*05ac*/ 	.word	0x0000c540


	//   ....[63]....
        /*05b0*/ 	.word	0x0000c560


	//   ....[64]....
        /*05b4*/ 	.word	0x0000c600


	//   ....[65]....
        /*05b8*/ 	.word	0x0000c620


	//   ....[66]....
        /*05bc*/ 	.word	0x0000c6c0


	//   ....[67]....
        /*05c0*/ 	.word	0x0000c6e0


	//   ....[68]....
        /*05c4*/ 	.word	0x0000c780


	//   ....[69]....
        /*05c8*/ 	.word	0x0000c7a0


	//   ....[70]....
        /*05cc*/ 	.word	0x0000c7b0


	//   ....[71]....
        /*05d0*/ 	.word	0x0000c840


	//   ....[72]....
        /*05d4*/ 	.word	0x0000cfa0


	//   ....[73]....
        /*05d8*/ 	.word	0x0000cfd0


	//   ....[74]....
        /*05dc*/ 	.word	0x0000d030


	//   ....[75]....
        /*05e0*/ 	.word	0x0000d080


	//   ....[76]....
        /*05e4*/ 	.word	0x0000d0c0


	//   ....[77]....
        /*05e8*/ 	.word	0x0000d130


	//   ....[78]....
        /*05ec*/ 	.word	0x0000d180


	//   ....[79]....
        /*05f0*/ 	.word	0x0000d1e0


	//   ....[80]....
        /*05f4*/ 	.word	0x0000d220


	//   ....[81]....
        /*05f8*/ 	.word	0x0000d290


	//   ....[82]....
        /*05fc*/ 	.word	0x0000d2e0


	//   ....[83]....
        /*0600*/ 	.word	0x0000d340


	//   ....[84]....
        /*0604*/ 	.word	0x0000d380


	//   ....[85]....
        /*0608*/ 	.word	0x0000d3f0


	//   ....[86]....
        /*060c*/ 	.word	0x0000d410


	//   ....[87]....
        /*0610*/ 	.word	0x0000d450


	//   ....[88]....
        /*0614*/ 	.word	0x0000dbd0


	//   ....[89]....
        /*0618*/ 	.word	0x0000dbe0


	//   ....[90]....
        /*061c*/ 	.word	0x0000dc00


	//   ....[91]....
        /*0620*/ 	.word	0x0000dc80


	//   ....[92]....
        /*0624*/ 	.word	0x0000dc90


	//   ....[93]....
        /*0628*/ 	.word	0x0000dcf0


	//   ....[94]....
        /*062c*/ 	.word	0x0000dd20


	//   ....[95]....
        /*0630*/ 	.word	0x0000dd60


	//   ....[96]....
        /*0634*/ 	.word	0x0000dd90


	//   ....[97]....
        /*0638*/ 	.word	0x0000ddd0


	//   ....[98]....
        /*063c*/ 	.word	0x0000de00


	//   ....[99]....
        /*0640*/ 	.word	0x0000de40


	//   ....[100]....
        /*0644*/ 	.word	0x0000e0b0


	//   ....[101]....
        /*0648*/ 	.word	0x0000e0d0


	//   ....[102]....
        /*064c*/ 	.word	0x0000e0e0


	//   ....[103]....
        /*0650*/ 	.word	0x0000e160


	//   ....[104]....
        /*0654*/ 	.word	0x0000e170


	//   ....[105]....
        /*0658*/ 	.word	0x0000e1e0


	//   ....[106]....
        /*065c*/ 	.word	0x0000e1f0


	//   ....[107]....
        /*0660*/ 	.word	0x0000e260


	//   ....[108]....
        /*0664*/ 	.word	0x0000e270


	//   ....[109]....
        /*0668*/ 	.word	0x0000e2e0


	//   ....[110]....
        /*066c*/ 	.word	0x0000e2f0


	//   ....[111]....
        /*0670*/ 	.word	0x0000e300


	//   ....[112]....
        /*0674*/ 	.word	0x0000e8b0


	//   ....[113]....
        /*0678*/ 	.word	0x0000e8d0


	//   ....[114]....
        /*067c*/ 	.word	0x0000e8e0


	//   ....[115]....
        /*0680*/ 	.word	0x0000e8f0


	//   ....[116]....
        /*0684*/ 	.word	0x0000e960


	//   ....[117]....
        /*0688*/ 	.word	0x0000e980


	//   ....[118]....
        /*068c*/ 	.word	0x0000e9f0


	//   ....[119]....
        /*0690*/ 	.word	0x0000ea10


	//   ....[120]....
        /*0694*/ 	.word	0x0000ea70


	//   ....[121]....
        /*0698*/ 	.word	0x0000ea90


	//   ....[122]....
        /*069c*/ 	.word	0x0000eae0


	//   ....[123]....
        /*06a0*/ 	.word	0x0000eb00


	//   ....[124]....
        /*06a4*/ 	.word	0x0000ef50


	//   ....[125]....
        /*06a8*/ 	.word	0x0000ef60


	//   ....[126]....
        /*06ac*/ 	.word	0x0000efa0


	//   ....[127]....
        /*06b0*/ 	.word	0x0000efe0


	//   ....[128]....
        /*06b4*/ 	.word	0x0000f010


	//   ....[129]....
        /*06b8*/ 	.word	0x0000f040


	//   ....[130]....
        /*06bc*/ 	.word	0x0000f070


	//   ....[131]....
        /*06c0*/ 	.word	0x0000f0a0


	//   ....[132]....
        /*06c4*/ 	.word	0x0000f250


	//   ....[133]....
        /*06c8*/ 	.word	0x0000f280


	//   ....[134]....
        /*06cc*/ 	.word	0x0000f2b0


	//   ....[135]....
        /*06d0*/ 	.word	0x0000f2e0


	//   ....[136]....
        /*06d4*/ 	.word	0x0000f310


	//   ....[137]....
        /*06d8*/ 	.word	0x0000f340


	//   ....[138]....
        /*06dc*/ 	.word	0x0000f400


	//   ....[139]....
        /*06e0*/ 	.word	0x0000f420


	//   ....[140]....
        /*06e4*/ 	.word	0x0000f430


	//   ....[141]....
        /*06e8*/ 	.word	0x0000f490


	//   ....[142]....
        /*06ec*/ 	.word	0x0000fab0


	//   ....[143]....
        /*06f0*/ 	.word	0x0000ffa0


	//   ....[144]....
        /*06f4*/ 	.word	0x00010090


	//   ....[145]....
        /*06f8*/ 	.word	0x00010130


	//   ....[146]....
        /*06fc*/ 	.word	0x00010190


	//   ....[147]....
        /*0700*/ 	.word	0x000102a0


	//   ....[148]....
        /*0704*/ 	.word	0x00010310


	//   ....[149]....
        /*0708*/ 	.word	0x00010420


	//   ....[150]....
        /*070c*/ 	.word	0x00010490


	//   ....[151]....
        /*0710*/ 	.word	0x000105a0


	//   ....[152]....
        /*0714*/ 	.word	0x00010610


	//   ....[153]....
        /*0718*/ 	.word	0x00010720


	//   ....[154]....
        /*071c*/ 	.word	0x00010790


	//   ....[155]....
        /*0720*/ 	.word	0x00010830


	//   ....[156]....
        /*0724*/ 	.word	0x00010940


	//   ....[157]....
        /*0728*/ 	.word	0x000109b0


	//   ....[158]....
        /*072c*/ 	.word	0x00010a30


	//   ....[159]....
        /*0730*/ 	.word	0x00010af0


	//   ....[160]....
        /*0734*/ 	.word	0x00010b70


	//   ....[161]....
        /*0738*/ 	.word	0x00010c50


	//   ....[162]....
        /*073c*/ 	.word	0x00010cd0


	//   ....[163]....
        /*0740*/ 	.word	0x00010db0


	//   ....[164]....
        /*0744*/ 	.word	0x00010e30


	//   ....[165]....
        /*0748*/ 	.word	0x00010f10


	//   ....[166]....
        /*074c*/ 	.word	0x00010f90


	//   ....[167]....
        /*0750*/ 	.word	0x00011070


	//   ....[168]....
        /*0754*/ 	.word	0x000110f0


	//   ....[169]....
        /*0758*/ 	.word	0x000111d0


	//   ....[170]....
        /*075c*/ 	.word	0x00011250


	//   ....[171]....
        /*0760*/ 	.word	0x00011310


	//   ....[172]....
        /*0764*/ 	.word	0x00011440


	//   ....[173]....
        /*0768*/ 	.word	0x000114f0


	//   ....[174]....
        /*076c*/ 	.word	0x00011560


	//   ....[175]....
        /*0770*/ 	.word	0x00011650


	//   ....[176]....
        /*0774*/ 	.word	0x000116b0


	//   ....[177]....
        /*0778*/ 	.word	0x00011780


	//   ....[178]....
        /*077c*/ 	.word	0x000117e0


	//   ....[179]....
        /*0780*/ 	.word	0x000118b0


	//   ....[180]....
        /*0784*/ 	.word	0x00011910


	//   ....[181]....
        /*0788*/ 	.word	0x000119e0


	//   ....[182]....
        /*078c*/ 	.word	0x00011a40


	//   ....[183]....
        /*0790*/ 	.word	0x00011b10


	//   ....[184]....
        /*0794*/ 	.word	0x00011c00


	//   ....[185]....
        /*0798*/ 	.word	0x00011ca0


	//   ....[186]....
        /*079c*/ 	.word	0x00011d00


	//   ....[187]....
        /*07a0*/ 	.word	0x00011df0


	//   ....[188]....
        /*07a4*/ 	.word	0x00011e50


	//   ....[189]....
        /*07a8*/ 	.word	0x00011f30


	//   ....[190]....
        /*07ac*/ 	.word	0x00011f90


	//   ....[191]....
        /*07b0*/ 	.word	0x00012070


	//   ....[192]....
        /*07b4*/ 	.word	0x000120d0


	//   ....[193]....
        /*07b8*/ 	.word	0x000121b0


	//   ....[194]....
        /*07bc*/ 	.word	0x00012210


	//   ....[195]....
        /*07c0*/ 	.word	0x000122e0


	//   ....[196]....
        /*07c4*/ 	.word	0x00012400


	//   ....[197]....
        /*07c8*/ 	.word	0x000124d0


	//   ....[198]....
        /*07cc*/ 	.word	0x00012590


	//   ....[199]....
        /*07d0*/ 	.word	0x00012660


	//   ....[200]....
        /*07d4*/ 	.word	0x000126c0


	//   ....[201]....
        /*07d8*/ 	.word	0x00012790


	//   ....[202]....
        /*07dc*/ 	.word	0x000127f0


	//   ....[203]....
        /*07e0*/ 	.word	0x000128d0


	//   ....[204]....
        /*07e4*/ 	.word	0x00012930


	//   ....[205]....
        /*07e8*/ 	.word	0x00012a00


	//   ....[206]....
        /*07ec*/ 	.word	0x00012a60


	//   ....[207]....
        /*07f0*/ 	.word	0x00012b20


	//   ....[208]....
        /*07f4*/ 	.word	0x00012bb0


	//   ....[209]....
        /*07f8*/ 	.word	0x00012c50


	//   ....[210]....
        /*07fc*/ 	.word	0x00012db0


	//   ....[211]....
        /*0800*/ 	.word	0x00012e20


	//   ....[212]....
        /*0804*/ 	.word	0x00012ea0


	//   ....[213]....
        /*0808*/ 	.word	0x00012f10


	//   ....[214]....
        /*080c*/ 	.word	0x00012f80


	//   ....[215]....
        /*0810*/ 	.word	0x00013000


	//   ....[216]....
        /*0814*/ 	.word	0x00013080


	//   ....[217]....
        /*0818*/ 	.word	0x00013110


	//   ....[218]....
        /*081c*/ 	.word	0x00013180


	//   ....[219]....
        /*0820*/ 	.word	0x000131f0


	//   ....[220]....
        /*0824*/ 	.word	0x00013260


	//   ....[221]....
        /*0828*/ 	.word	0x000132e0


	//   ....[222]....
        /*082c*/ 	.word	0x00013350


	//   ....[223]....
        /*0830*/ 	.word	0x000133f0


	//   ....[224]....
        /*0834*/ 	.word	0x00013440


	//   ....[225]....
        /*0838*/ 	.word	0x000134d0


	//   ....[226]....
        /*083c*/ 	.word	0x00013600


	//----- nvinfo : EIATTR_REG_RECONFIG
	.align		4
.L_114:
        /*0840*/ 	.byte	0x01, 0x54
	.zero		2


	//----- nvinfo : EIATTR_SYSCALL_OFFSETS
	.align		4
        /*0844*/ 	.byte	0x04, 0x46
        /*0846*/ 	.short	(.L_116 - .L_115)


	//   ....[0]....
.L_115:
        /*0848*/ 	.word	0x00001aa0


	//   ....[1]....
        /*084c*/ 	.word	0x0000b9f0


	//   ....[2]....
        /*0850*/ 	.word	0x0000bb40


	//   ....[3]....
        /*0854*/ 	.word	0x0000bc30


	//   ....[4]....
        /*0858*/ 	.word	0x0000cbd0


	//----- nvinfo : EIATTR_MBARRIER_INSTR_OFFSETS
	.align		4
.L_116:
        /*085c*/ 	.byte	0x04, 0x39
        /*085e*/ 	.short	(.L_118 - .L_117)


	//   ....[0]....
.L_117:
        /*0860*/ 	.word	0x00000180
        /*0864*/ 	.word	0x000000ff
        /*0868*/ 	.word	0x0002a800
        /*086c*/ 	.short	0x0100
        /*086e*/ 	.byte	0x08
	.zero		1


	//   ....[1]....
        /*0870*/ 	.word	0x00000190
        /*0874*/ 	.word	0x000000ff
        /*0878*/ 	.word	0x0002a820
        /*087c*/ 	.short	0x0100
        /*087e*/ 	.byte	0x08
	.zero		1


	//   ....[2]....
        /*0880*/ 	.word	0x00000280
        /*0884*/ 	.word	0x000000ff
        /*0888*/ 	.word	0x0002a830
        /*088c*/ 	.short	0x0100
        /*088e*/ 	.byte	0x08
	.zero		1


	//   ....[3]....
        /*0890*/ 	.word	0x00000290
        /*0894*/ 	.word	0x000000ff
        /*0898*/ 	.word	0x0002a840
        /*089c*/ 	.short	0x0100
        /*089e*/ 	.byte	0x08
	.zero		1


	//   ....[4]....
        /*08a0*/ 	.word	0x000002a0
        /*08a4*/ 	.word	0x000000ff
        /*08a8*/ 	.word	0x0002a838
        /*08ac*/ 	.short	0x0100
        /*08ae*/ 	.byte	0x08
	.zero		1


	//   ....[5]....
        /*08b0*/ 	.word	0x000002b0
        /*08b4*/ 	.word	0x000000ff
        /*08b8*/ 	.word	0x0002a848
        /*08bc*/ 	.short	0x0100
        /*08be*/ 	.byte	0x08
	.zero		1


	//   ....[6]....
        /*08c0*/ 	.word	0x000003e0
        /*08c4*/ 	.word	0x000000ff
        /*08c8*/ 	.word	0x0002a850
        /*08cc*/ 	.short	0x0100
        /*08ce*/ 	.byte	0x08
	.zero		1


	//   ....[7]....
        /*08d0*/ 	.word	0x000003f0
        /*08d4*/ 	.word	0x000000ff
        /*08d8*/ 	.word	0x0002a860
        /*08dc*/ 	.short	0x0100
        /*08de*/ 	.byte	0x08
	.zero		1


	//   ....[8]....
        /*08e0*/ 	.word	0x00000400
        /*08e4*/ 	.word	0x000000ff
        /*08e8*/ 	.word	0x0002a858
        /*08ec*/ 	.short	0x0100
        /*08ee*/ 	.byte	0x08
	.zero		1


	//   ....[9]....
        /*08f0*/ 	.word	0x00000410
        /*08f4*/ 	.word	0x000000ff
        /*08f8*/ 	.word	0x0002a868
        /*08fc*/ 	.short	0x0100
        /*08fe*/ 	.byte	0x08
	.zero		1


	//   ....[10]....
        /*0900*/ 	.word	0x00000500
        /*0904*/ 	.word	0x000000ff
        /*0908*/ 	.word	0x0002a870
        /*090c*/ 	.short	0x0100
        /*090e*/ 	.byte	0x06
	.zero		1


	//   ....[11]....
        /*0910*/ 	.word	0x00000510
        /*0914*/ 	.word	0x000000ff
        /*0918*/ 	.word	0x0002a880
        /*091c*/ 	.short	0x0100
        /*091e*/ 	.byte	0x06
	.zero		1


	//   ....[12]....
        /*0920*/ 	.word	0x00000520
        /*0924*/ 	.word	0x000000ff
        /*0928*/ 	.word	0x0002a878
        /*092c*/ 	.short	0x0100
        /*092e*/ 	.byte	0x06
	.zero		1


	//   ....[13]....
        /*0930*/ 	.word	0x00000530
        /*0934*/ 	.word	0x000000ff
        /*0938*/ 	.word	0x0002a888
        /*093c*/ 	.short	0x0100
        /*093e*/ 	.byte	0x06
	.zero		1


	//   ....[14]....
        /*0940*/ 	.word	0x00000660
        /*0944*/ 	.word	0x000000ff
        /*0948*/ 	.word	0x0002a890
        /*094c*/ 	.short	0x0100
        /*094e*/ 	.byte	0x08
	.zero		1


	//   ....[15]....
        /*0950*/ 	.word	0x00000670
        /*0954*/ 	.word	0x000000ff
        /*0958*/ 	.word	0x0002a8a0
        /*095c*/ 	.short	0x0100
        /*095e*/ 	.byte	0x08
	.zero		1


	//   ....[16]....
        /*0960*/ 	.word	0x00000680
        /*0964*/ 	.word	0x000000ff
        /*0968*/ 	.word	0x0002a898
        /*096c*/ 	.short	0x0100
        /*096e*/ 	.byte	0x08
	.zero		1


	//   ....[17]....
        /*0970*/ 	.word	0x00000690
        /*0974*/ 	.word	0x000000ff
        /*0978*/ 	.word	0x0002a8a8
        /*097c*/ 	.short	0x0100
        /*097e*/ 	.byte	0x08
	.zero		1


	//   ....[18]....
        /*0980*/ 	.word	0x000007d0
        /*0984*/ 	.word	0x000000ff
        /*0988*/ 	.word	0x0002a8b0
        /*098c*/ 	.short	0x0100
        /*098e*/ 	.byte	0x08
	.zero		1


	//   ....[19]....
        /*0990*/ 	.word	0x000007e0
        /*0994*/ 	.word	0x000000ff
        /*0998*/ 	.word	0x0002a8c0
        /*099c*/ 	.short	0x0100
        /*099e*/ 	.byte	0x08
	.zero		1


	//   ....[20]....
        /*09a0*/ 	.word	0x000007f0
        /*09a4*/ 	.word	0x000000ff
        /*09a8*/ 	.word	0x0002a8b8
        /*09ac*/ 	.short	0x0100
        /*09ae*/ 	.byte	0x08
	.zero		1


	//   ....[21]....
        /*09b0*/ 	.word	0x00000800
        /*09b4*/ 	.word	0x000000ff
        /*09b8*/ 	.word	0x0002a8c8
        /*09bc*/ 	.short	0x0100
        /*09be*/ 	.byte	0x08
	.zero		1


	//   ....[22]....
        /*09c0*/ 	.word	0x00001b40
        /*09c4*/ 	.word	0x000000ff
        /*09c8*/ 	.word	0x0002a800
        /*09cc*/ 	.short	0x010a
        /*09ce*/ 	.byte	0x28
	.zero		1


	//   ....[23]....
        /*09d0*/ 	.word	0x00001bc0
        /*09d4*/ 	.word	0x00000000
        /*09d8*/ 	.word	0x0002a830
        /*09dc*/ 	.short	0x010a
        /*09de*/ 	.byte	0x3f
	.zero		1


	//   ....[24]....
        /*09e0*/ 	.word	0x00001c10
        /*09e4*/ 	.word	0x00000000
        /*09e8*/ 	.word	0x0002a830
        /*09ec*/ 	.short	0x010a
        /*09ee*/ 	.byte	0x3f
	.zero		1


	//   ....[25]....
        /*09f0*/ 	.word	0x000030e0
        /*09f4*/ 	.word	0x000000ff
        /*09f8*/ 	.word	0x00000000
        /*09fc*/ 	.short	0x0101
        /*09fe*/ 	.byte	0x04
	.zero		1


	//   ....[26]....
        /*0a00*/ 	.word	0x000043a0
        /*0a04*/ 	.word	0x000000ff
        /*0a08*/ 	.word	0x0002a830
        /*0a0c*/ 	.short	0x010a
        /*0a0e*/ 	.byte	0x09
	.zero		1


	//   ....[27]....
        /*0a10*/ 	.word	0x000043e0
        /*0a14*/ 	.word	0x000000ff
        /*0a18*/ 	.word	0x0002a830
        /*0a1c*/ 	.short	0x010a
        /*0a1e*/ 	.byte	0x09
	.zero		1


	//   ....[28]....
        /*0a20*/ 	.word	0x00004d00
        /*0a24*/ 	.word	0x000000ff
        /*0a28*/ 	.word	0x0002a850
        /*0a2c*/ 	.short	0x010a
        /*0a2e*/ 	.byte	0x0a
	.zero		1


	//   ....[29]....
        /*0a30*/ 	.word	0x00004d40
        /*0a34*/ 	.word	0x000000ff
        /*0a38*/ 	.word	0x0002a850
        /*0a3c*/ 	.short	0x010a
        /*0a3e*/ 	.byte	0x0a
	.zero		1


	//   ....[30]....
        /*0a40*/ 	.word	0x000053e0
        /*0a44*/ 	.word	0x000000ff
        /*0a48*/ 	.word	0x00000000
        /*0a4c*/ 	.short	0x0101
        /*0a4e*/ 	.byte	0x09
	.zero		1


	//   ....[31]....
        /*0a50*/ 	.word	0x000063f0
        /*0a54*/ 	.word	0x000000ff
        /*0a58*/ 	.word	0x00000000
        /*0a5c*/ 	.short	0x0101
        /*0a5e*/ 	.byte	0x0a
	.zero		1


	//   ....[32]....
        /*0a60*/ 	.word	0x000069d0
        /*0a64*/ 	.word	0x000000ff
        /*0a68*/ 	.word	0x0002a850
        /*0a6c*/ 	.short	0x010a
        /*0a6e*/ 	.byte	0x05
	.zero		1


	//   ....[33]....
        /*0a70*/ 	.word	0x00006a10
        /*0a74*/ 	.word	0x000000ff
        /*0a78*/ 	.word	0x0002a850
        /*0a7c*/ 	.short	0x010a
        /*0a7e*/ 	.byte	0x05
	.zero		1


	//   ....[34]....
        /*0a80*/ 	.word	0x00006ef0
        /*0a84*/ 	.word	0x000000ff
        /*0a88*/ 	.word	0x00000000
        /*0a8c*/ 	.short	0x0101
        /*0a8e*/ 	.byte	0x04
	.zero		1


	//   ....[35]....
        /*0a90*/ 	.word	0x000086a0
        /*0a94*/ 	.word	0x00000062
        /*0a98*/ 	.word	0x00000000
        /*0a9c*/ 	.short	0x0101
        /*0a9e*/ 	.byte	0x3f
	.zero		1


	//   ....[36]....
        /*0aa0*/ 	.word	0x00008b40
        /*0aa4*/ 	.word	0x00000062
        /*0aa8*/ 	.word	0x00000000
        /*0aac*/ 	.short	0x0101
        /*0aae*/ 	.byte	0x3f
	.zero		1


	//   ....[37]....
        /*0ab0*/ 	.word	0x0000c250
        /*0ab4*/ 	.word	0x00000007
        /*0ab8*/ 	.word	0x0002a840
        /*0abc*/ 	.short	0x010a
        /*0abe*/ 	.byte	0x3f
	.zero		1


	//   ....[38]....
        /*0ac0*/ 	.word	0x0000c900
        /*0ac4*/ 	.word	0x00000007
        /*0ac8*/ 	.word	0x0002a830
        /*0acc*/ 	.short	0x0107
        /*0ace*/ 	.byte	0x3f
	.zero		1


	//   ....[39]....
        /*0ad0*/ 	.word	0x0000c9d0
        /*0ad4*/ 	.word	0x00000007
        /*0ad8*/ 	.word	0x0002a830
        /*0adc*/ 	.short	0x0101
        /*0ade*/ 	.byte	0x3f
	.zero		1


	//   ....[40]....
        /*0ae0*/ 	.word	0x0000d560
        /*0ae4*/ 	.word	0x00000016
        /*0ae8*/ 	.word	0x0002a800
        /*0aec*/ 	.short	0x0107
        /*0aee*/ 	.byte	0x3f
	.zero		1


	//   ....[41]....
        /*0af0*/ 	.word	0x0000d680
        /*0af4*/ 	.word	0x00000016
        /*0af8*/ 	.word	0x0002a800
        /*0afc*/ 	.short	0x0101
        /*0afe*/ 	.byte	0x3f
	.zero		1


	//   ....[42]....
        /*0b00*/ 	.word	0x0000d6a0
        /*0b04*/ 	.word	0x00000016
        /*0b08*/ 	.word	0x0002a820
        /*0b0c*/ 	.short	0x010a
        /*0b0e*/ 	.byte	0x3f
	.zero		1


	//   ....[43]....
        /*0b10*/ 	.word	0x0000da00
        /*0b14*/ 	.word	0x00000006
        /*0b18*/ 	.word	0x0002a840
        /*0b1c*/ 	.short	0x010a
        /*0b1e*/ 	.byte	0x3f
	.zero		1


	//   ....[44]....
        /*0b20*/ 	.word	0x0000dee0
        /*0b24*/ 	.word	0x00000006
        /*0b28*/ 	.word	0x0002a830
        /*0b2c*/ 	.short	0x0107
        /*0b2e*/ 	.byte	0x3f
	.zero		1


	//   ....[45]....
        /*0b30*/ 	.word	0x0000df90
        /*0b34*/ 	.word	0x00000006
        /*0b38*/ 	.word	0x0002a830
        /*0b3c*/ 	.short	0x0101
        /*0b3e*/ 	.byte	0x3f
	.zero		1


	//   ....[46]....
        /*0b40*/ 	.word	0x0000dff0
        /*0b44*/ 	.word	0x00000004
        /*0b48*/ 	.word	0x0002a860
        /*0b4c*/ 	.short	0x010a
        /*0b4e*/ 	.byte	0x3f
	.zero		1


	//   ....[47]....
        /*0b50*/ 	.word	0x0000e440
        /*0b54*/ 	.word	0x00000004
        /*0b58*/ 	.word	0x0002a850
        /*0b5c*/ 	.short	0x0107
        /*0b5e*/ 	.byte	0x3f
	.zero		1


	//   ....[48]....
        /*0b60*/ 	.word	0x0000e590
        /*0b64*/ 	.word	0x00000004
        /*0b68*/ 	.word	0x0002a850
        /*0b6c*/ 	.short	0x0101
        /*0b6e*/ 	.byte	0x3f
	.zero		1


	//   ....[49]....
        /*0b70*/ 	.word	0x0000e7e0
        /*0b74*/ 	.word	0x00000000
        /*0b78*/ 	.word	0x0002a860
        /*0b7c*/ 	.short	0x010a
        /*0b7e*/ 	.byte	0x3f
	.zero		1


	//   ....[50]....
        /*0b80*/ 	.word	0x0000ec40
        /*0b84*/ 	.word	0x00000000
        /*0b88*/ 	.word	0x0002a850
        /*0b8c*/ 	.short	0x0107
        /*0b8e*/ 	.byte	0x3f
	.zero		1


	//   ....[51]....
        /*0b90*/ 	.word	0x0000ecf0
        /*0b94*/ 	.word	0x00000000
        /*0b98*/ 	.word	0x0002a850
        /*0b9c*/ 	.short	0x0101
        /*0b9e*/ 	.byte	0x3f
	.zero		1


	//   ....[52]....
        /*0ba0*/ 	.word	0x0000fa30
        /*0ba4*/ 	.word	0x00000004
        /*0ba8*/ 	.word	0x0002a820
        /*0bac*/ 	.short	0x010a
        /*0bae*/ 	.byte	0x3f
	.zero		1


	//   ....[53]....
        /*0bb0*/ 	.word	0x0000fbd0
        /*0bb4*/ 	.word	0x00000005
        /*0bb8*/ 	.word	0x0002a840
        /*0bbc*/ 	.short	0x010a
        /*0bbe*/ 	.byte	0x3f
	.zero		1


	//   ....[54]....
        /*0bc0*/ 	.word	0x0000fc70
        /*0bc4*/ 	.word	0x0000001b
        /*0bc8*/ 	.word	0x0002a840
        /*0bcc*/ 	.short	0x010a
        /*0bce*/ 	.byte	0x3f
	.zero		1


	//   ....[55]....
        /*0bd0*/ 	.word	0x0000fcb0
        /*0bd4*/ 	.word	0x00000005
        /*0bd8*/ 	.word	0x0002a860
        /*0bdc*/ 	.short	0x010a
        /*0bde*/ 	.byte	0x3f
	.zero		1


	//   ....[56]....
        /*0be0*/ 	.word	0x0000fcf0
        /*0be4*/ 	.word	0x0000001b
        /*0be8*/ 	.word	0x0002a860
        /*0bec*/ 	.short	0x010a
        /*0bee*/ 	.byte	0x3f
	.zero		1


	//   ....[57]....
        /*0bf0*/ 	.word	0x0000fd60
        /*0bf4*/ 	.word	0x00000003
        /*0bf8*/ 	.word	0x0002a800
        /*0bfc*/ 	.short	0x010a
        /*0bfe*/ 	.byte	0x3f
	.zero		1


	//   ....[58]....
        /*0c00*/ 	.word	0x0000fdb0
        /*0c04*/ 	.word	0x00000000
        /*0c08*/ 	.word	0x0002a830
        /*0c0c*/ 	.short	0x010a
        /*0c0e*/ 	.byte	0x3f
	.zero		1


	//   ....[59]....
        /*0c10*/ 	.word	0x0000fe10
        /*0c14*/ 	.word	0x0000000c
        /*0c18*/ 	.word	0x0002a830
        /*0c1c*/ 	.short	0x010a
        /*0c1e*/ 	.byte	0x3f
	.zero		1


	//   ....[60]....
        /*0c20*/ 	.word	0x0000fe70
        /*0c24*/ 	.word	0x00000009
        /*0c28*/ 	.word	0x0002a850
        /*0c2c*/ 	.short	0x010a
        /*0c2e*/ 	.byte	0x3f
	.zero		1


	//   ....[61]....
        /*0c30*/ 	.word	0x0000fed0
        /*0c34*/ 	.word	0x00000005
        /*0c38*/ 	.word	0x0002a850
        /*0c3c*/ 	.short	0x010a
        /*0c3e*/ 	.byte	0x3f
	.zero		1


	//   ....[62]....
        /*0c40*/ 	.word	0x0000ffe0
        /*0c44*/ 	.word	0x00000007
        /*0c48*/ 	.word	0x0002a840
        /*0c4c*/ 	.short	0x010a
        /*0c4e*/ 	.byte	0x3f
	.zero		1


	//   ....[63]....
        /*0c50*/ 	.word	0x00011340
        /*0c54*/ 	.word	0x00000016
        /*0c58*/ 	.word	0x0002a820
        /*0c5c*/ 	.short	0x010a
        /*0c5e*/ 	.byte	0x3f
	.zero		1


	//   ....[64]....
        /*0c60*/ 	.word	0x00011390
        /*0c64*/ 	.word	0x00000006
        /*0c68*/ 	.word	0x0002a840
        /*0c6c*/ 	.short	0x010a
        /*0c6e*/ 	.byte	0x3f
	.zero		1


	//   ....[65]....
        /*0c70*/ 	.word	0x00011b50
        /*0c74*/ 	.word	0x00000004
        /*0c78*/ 	.word	0x0002a860
        /*0c7c*/ 	.short	0x010a
        /*0c7e*/ 	.byte	0x3f
	.zero		1


	//   ....[66]....
        /*0c80*/ 	.word	0x00012350
        /*0c84*/ 	.word	0x00000000
        /*0c88*/ 	.word	0x0002a860
        /*0c8c*/ 	.short	0x010a
        /*0c8e*/ 	.byte	0x3f
	.zero		1


	//   ....[67]....
        /*0c90*/ 	.word	0x00013520
        /*0c94*/ 	.word	0x00000004
        /*0c98*/ 	.word	0x0002a820
        /*0c9c*/ 	.short	0x010a
        /*0c9e*/ 	.byte	0x3f
	.zero		1


	//   ....[68]....
        /*0ca0*/ 	.word	0x000136c0
        /*0ca4*/ 	.word	0x00000005
        /*0ca8*/ 	.word	0x0002a840
        /*0cac*/ 	.short	0x010a
        /*0cae*/ 	.byte	0x3f
	.zero		1


	//   ....[69]....
        /*0cb0*/ 	.word	0x00013710
        /*0cb4*/ 	.word	0x0000001b
        /*0cb8*/ 	.word	0x0002a840
        /*0cbc*/ 	.short	0x010a
        /*0cbe*/ 	.byte	0x3f
	.zero		1


	//   ....[70]....
        /*0cc0*/ 	.word	0x00013760
        /*0cc4*/ 	.word	0x00000005
        /*0cc8*/ 	.word	0x0002a860
        /*0ccc*/ 	.short	0x010a
        /*0cce*/ 	.byte	0x3f
	.zero		1


	//----- nvinfo : EIATTR_NUM_MBARRIERS
	.align		4
.L_118:
        /*0cd0*/ 	.byte	0x03, 0x38
        /*0cd2*/ 	.short	0x0016


	//----- nvinfo : EIATTR_EXIT_INSTR_OFFSETS
	.align		4
        /*0cd4*/ 	.byte	0x04, 0x1c
        /*0cd6*/ 	.short	(.L_120 - .L_119)


	//   ....[0]....
.L_119:
        /*0cd8*/ 	.word	0x00000990


	//   ....[1]....
        /*0cdc*/ 	.word	0x0000a320


	//   ....[2]....
        /*0ce0*/ 	.word	0x0000fd40


	//----- nvinfo : EIATTR_MAX_THREADS
	.align		4
.L_120:
        /*0ce4*/ 	.byte	0x04, 0x05
        /*0ce6*/ 	.short	(.L_122 - .L_121)
.L_121:
        /*0ce8*/ 	.word	0x00000180
        /*0cec*/ 	.word	0x00000001
        /*0cf0*/ 	.word	0x00000001


	//----- nvinfo : EIATTR_CRS_STACK_SIZE
	.align		4
.L_122:
        /*0cf4*/ 	.byte	0x04, 0x1e
        /*0cf6*/ 	.short	(.L_124 - .L_123)
.L_123:
        /*0cf8*/ 	.word	0x00000000


	//----- nvinfo : EIATTR_CBANK_PARAM_SIZE
	.align		4
.L_124:
        /*0cfc*/ 	.byte	0x03, 0x19
        /*0cfe*/ 	.short	0x0af0


	//----- nvinfo : EIATTR_PARAM_CBANK
	.align		4
        /*0d00*/ 	.byte	0x04, 0x0a
        /*0d02*/ 	.short	(.L_126 - .L_125)
	.align		4
.L_125:
        /*0d04*/ 	.word	index@(.nv.constant0._ZN7cutlass13device_kernelIN5flash11enable_sm90INS1_16FlashAttnFwdSm90INS1_25CollectiveMainloopFwdSm90ILi2EN4cute5tupleIJNS5_1CILi1EEES8_S8_EEENS6_IJNS7_ILi128EEENS7_ILi96EEENS7_ILi192EEEEEELi128ENS_10bfloat16_tEfNS_4arch4Sm90ELb0ELb0ELb1ELb1ELb1ELb0ELb0ELb1ELb1ELb1ELb1ELb0EEENS1_21CollectiveEpilogueFwdINS6_IJSA_SA_SB_EEES9_SE_SG_Li256ELb1ELb1ELb1ELb0EEENS1_36VarlenDynamicPersistentTileSchedulerILi128ELi96ELi256ELi128ELb1ELb1ELb1ELb0ELb1ELb1EEEEEEEEEvNT_6ParamsE)
        /*0d08*/ 	.short	0x0210
        /*0d0a*/ 	.short	0x0af0


	//----- nvinfo : EIATTR_SW_WAR
	.align		4
.L_126:
        /*0d0c*/ 	.byte	0x04, 0x36
        /*0d0e*/ 	.short	(.L_128 - .L_127)
.L_127:
        /*0d10*/ 	.word	0x00000008
.L_128:


//--------------------- .nv.info._ZN7cutlass13device_kernelIN5flash11enable_sm90INS1_16FlashAttnFwdSm90INS1_25CollectiveMainloopFwdSm90ILi2EN4cute5tupleIJNS5_1CILi1EEES8_S8_EEENS6_IJNS7_ILi128EEENS7_ILi96EEENS7_ILi192EEEEEELi128ENS_10bfloat16_tEfNS_4arch4Sm90ELb0ELb0ELb1ELb1ELb1ELb1ELb0ELb1ELb1ELb1ELb1ELb0EEENS1_21CollectiveEpilogueFwdINS6_IJSA_SA_SB_EEES9_SE_SG_Li256ELb1ELb1ELb1ELb0EEENS1_36VarlenDynamicPersistentTileSchedulerILi128ELi96ELi256ELi128ELb1ELb1ELb1ELb0ELb1ELb1EEEEEEEEEvNT_6ParamsE --------------------------
	.section	.nv.info._ZN7cutlass13device_kernelIN5flash11enable_sm90INS1_16FlashAttnFwdSm90INS1_25CollectiveMainloopFwdSm90ILi2EN4cute5tupleIJNS5_1CILi1EEES8_S8_EEENS6_IJNS7_ILi128EEENS7_ILi96EEENS7_ILi192EEEEEELi128ENS_10bfloat16_tEfNS_4arch4Sm90ELb0ELb0ELb1ELb1ELb1ELb1ELb0ELb1ELb1ELb1ELb1ELb0EEENS1_21CollectiveEpilogueFwdINS6_IJSA_SA_SB_EEES9_SE_SG_Li256ELb1ELb1ELb1ELb0EEENS1_36VarlenDynamicPersistentTileSchedulerILi128ELi96ELi256ELi128ELb1ELb1ELb1ELb0ELb1ELb1EEEEEEEEEvNT_6ParamsE,"",@"SHT_CUDA_INFO"
	.sectionflags	@""
	.align	4


	//----- nvinfo : EIATTR_CUDA_API_VERSION
	.align		4
        /*0000*/ 	.byte	0x04, 0x37
        /*0002*/ 	.short	(.L_130 - .L_129)
.L_129:
        /*0004*/ 	.word	0x00000082


	//----- nvinfo : EIATTR_KPARAM_INFO
	.align		4
.L_130:
        /*0008*/ 	.byte	0x04, 0x17
        /*000a*/ 	.short	(.L_132 - .L_131)
.L_131:
        /*000c*/ 	.word	0x00000000
        /*0010*/ 	.short	0x0000
        /*0012*/ 	.short	0x0070
        /*0014*/ 	.byte	0x00, 0xf0, 0x01, 0x2a


	//----- nvinfo : EIATTR_SPARSE_MMA_MASK
	.align		4
.L_132:
        /*0018*/ 	.byte	0x03, 0x50
        /*001a*/ 	.short	0x0000


	//----- nvinfo : EIATTR_MAXREG_COUNT
	.align		4
        /*001c*/ 	.byte	0x03, 0x1b
        /*001e*/ 	.short	0x00a8


	//----- nvinfo : EIATTR_NUM_BARRIERS
	.align		4
        /*0020*/ 	.byte	0x02, 0x4c
        /*0022*/ 	.byte	0x10
	.zero		1


	//----- nvinfo : EIATTR_EXTERNS
	.align		4
        /*0024*/ 	.byte	0x04, 0x0f
        /*0026*/ 	.short	(.L_134 - .L_133)


	//   ....[0]....
	.align		4
.L_133:
        /*0028*/ 	.word	index@(__assertfail)


	//----- nvinfo : EIATTR_ANNOTATIONS
	.align		4
.L_134:
        /*002c*/ 	.byte	0x04, 0x55
        /*002e*/ 	.short	(.L_136 - .L_135)


	//   ....[0]....
.L_135:
        /* <DEDUP_REMOVED lines=51> */


	//----- nvinfo : EIATTR_MERCURY_ISA_VERSION
	.align		4
.L_136:
        /*0348*/ 	.byte	0x03, 0x5f
        /*034a*/ 	.short	0x0101


	//----- nvinfo : EIATTR_UNUSED_LOAD_BYTE_OFFSET
	.align		4
        /*034c*/ 	.byte	0x04, 0x44
        /*034e*/ 	.short	(.L_138 - .L_137)


	//   ....[0]....
.L_137:
        /*0350*/ 	.word	0x00000a30
        /*0354*/ 	.word	0x0000fff0


	//   ....[1]....
        /*0358*/ 	.word	0x00017550
        /*035c*/ 	.word	0x0000fff0


	//----- nvinfo : EIATTR_INT_WARP_WIDE_INSTR_OFFSETS
	.align		4
.L_138:
        /*0360*/ 	.byte	0x04, 0x31
        /*0362*/ 	.short	(.L_140 - .L_139)


	//   ....[0]....
.L_139:
        /*0364*/ 	.word	0x00000130


	//   ....[1]....
        /*0368*/ 	.word	0x00000170


	//   ....[2]....
        /*036c*/ 	.word	0x000001e0


	//   ....[3]....
        /*0370*/ 	.word	0x0001ce60


	//   ....[4]....
        /*0374*/ 	.word	0x0001cef0


	//   ....[5]....
        /*0378*/ 	.word	0x0001fdc0


	//   ....[6]....
        /*037c*/ 	.word	0x0001fe50


	//----- nvinfo : EIATTR_COOP_GROUP_MASK_REGIDS
	.align		4
.L_140:
        /*0380*/ 	.byte	0x04, 0x29
        /*0382*/ 	.short	(.L_142 - .L_141)


	//   ....[0]....
.L_141:
        /*0384*/ 	.word	0xffffffff


	//   ....[1]....
        /*0388*/ 	.word	0xffffffff


	//   ....[2]....
        /*038c*/ 	.word	0xffffffff


	//   ....[3]....
        /*0390*/ 	.word	0xffffffff


	//   ....[4]....
        /*0394*/ 	.word	0xffffffff


	//   ....[5]....
        /*0398*/ 	.word	0xffffffff


	//   ....[6]....
        /*039c*/ 	.word	0xffffffff


	//   ....[7]....
        /*03a0*/ 	.word	0xffffffff


	//   ....[8]....
        /*03a4*/ 	.word	0xffffffff


	//   ....[9]....
        /*03a8*/ 	.word	0xffffffff


	//   ....[10]....
        /*03ac*/ 	.word	0xffffffff


	//   ....[11]....
        /*03b0*/ 	.word	0xffffffff


	//   ....[12]....
        /*03b4*/ 	.word	0xffffffff


	//   ....[13]....
        /*03b8*/ 	.word	0xffffffff


	//   ....[14]....
        /*03bc*/ 	.word	0xffffffff


	//   ....[15]....
        /*03c0*/ 	.word	0xffffffff


	//   ....[16]....
        /*03c4*/ 	.word	0xffffffff


	//   ....[17]....
        /*03c8*/ 	.word	0xffffffff


	//   ....[18]....
        /*03cc*/ 	.word	0xffffffff


	//   ....[19]....
        /*03d0*/ 	.word	0xffffffff


	//   ....[20]....
        /*03d4*/ 	.word	0xffffffff


	//   ....[21]....
        /*03d8*/ 	.word	0xffffffff


	//   ....[22]....
        /*03dc*/ 	.word	0xffffffff


	//   ....[23]....
        /*03e0*/ 	.word	0xffffffff


	//   ....[24]....
        /*03e4*/ 	.word	0xffffffff


	//   ....[25]....
        /*03e8*/ 	.word	0xffffffff


	//   ....[26]....
        /*03ec*/ 	.word	0xffffffff


	//   ....[27]....
        /*03f0*/ 	.word	0xffffffff


	//   ....[28]....
        /*03f4*/ 	.word	0xffffffff


	//   ....[29]....
        /*03f8*/ 	.word	0xffffffff


	//   ....[30]....
        /*03fc*/ 	.word	0xffffffff


	//   ....[31]....
        /*0400*/ 	.word	0xffffffff


	//   ....[32]....
        /*0404*/ 	.word	0xffffffff


	//   ....[33]....
        /*0408*/ 	.word	0xffffffff


	//   ....[34]....
        /*040c*/ 	.word	0xffffffff


	//   ....[35]....
        /*0410*/ 	.word	0xffffffff


	//   ....[36]....
        /*0414*/ 	.word	0xffffffff


	//   ....[37]....
        /*0418*/ 	.word	0xffffffff


	//   ....[38]....
        /*041c*/ 	.word	0xffffffff


	//   ....[39]....
        /*0420*/ 	.word	0xffffffff


	//   ....[40]....
        /*0424*/ 	.word	0xffffffff


	//   ....[41]....
        /*0428*/ 	.word	0xffffffff


	//   ....[42]....
        /*042c*/ 	.word	0xffffffff


	//   ....[43]....
        /*0430*/ 	.word	0xffffffff


	//   ....[44]....
        /*0434*/ 	.word	0xffffffff


	//   ....[45]....
        /*0438*/ 	.word	0xffffffff


	//   ....[46]....
        /*043c*/ 	.word	0xffffffff


	//   ....[47]....
        /*0440*/ 	.word	0xffffffff


	//   ....[48]....
        /*0444*/ 	.word	0xffffffff


	//   ....[49]....
        /*0448*/ 	.word	0xffffffff


	//   ....[50]....
        /*044c*/ 	.word	0xffffffff


	//   ....[51]....
        /*0450*/ 	.word	0xffffffff


	//   ....[52]....
        /*0454*/ 	.word	0xffffffff


	//   ....[53]....
        /*0458*/ 	.word	0xffffffff


	//   ....[54]....
        /*045c*/ 	.word	0xffffffff


	//   ....[55]....
        /*0460*/ 	.word	0xffffffff


	//   ....[56]....
        /*0464*/ 	.word	0xffffffff


	//   ....[57]....
        /*0468*/ 	.word	0xffffffff


	//   ....[58]....
        /*046c*/ 	.word	0xffffffff


	//   ....[59]....
        /*0470*/ 	.word	0xffffffff


	//   ....[60]....
        /*0474*/ 	.word	0xffffffff


	//   ....[61]....
        /*0478*/ 	.word	0xffffffff


	//   ....[62]....
        /*047c*/ 	.word	0xffffffff


	//   ....[63]....
        /*0480*/ 	.word	0xffffffff


	//   ....[64]....
        /*0484*/ 	.word	0xffffffff


	//   ....[65]....
        /*0488*/ 	.word	0xffffffff


	//   ....[66]....
        /*048c*/ 	.word	0xffffffff


	//   ....[67]....
        /*0490*/ 	.word	0xffffffff


	//   ....[68]....
        /*0494*/ 	.word	0xffffffff


	//   ....[69]....
        /*0498*/ 	.word	0xffffffff


	//   ....[70]....
        /*049c*/ 	.word	0xffffffff


	//   ....[71]....
        /*04a0*/ 	.word	0xffffffff


	//   ....[72]....
        /*04a4*/ 	.word	0xffffffff


	//   ....[73]....
        /*04a8*/ 	.word	0xffffffff


	//   ....[74]....
        /*04ac*/ 	.word	0xffffffff


	//   ....[75]....
        /*04b0*/ 	.word	0xffffffff


	//   ....[76]....
        /*04b4*/ 	.word	0xffffffff


	//   ....[77]....
        /*04b8*/ 	.word	0xffffffff


	//   ....[78]....
        /*04bc*/ 	.word	0xffffffff


	//   ....[79]....
        /*04c0*/ 	.word	0xffffffff


	//   ....[80]....
        /*04c4*/ 	.word	0xffffffff


	//   ....[81]....
        /*04c8*/ 	.word	0xffffffff


	//   ....[82]....
        /*04cc*/ 	.word	0xffffffff


	//   ....[83]....
        /*04d0*/ 	.word	0xffffffff


	//   ....[84]....
        /*04d4*/ 	.word	0xffffffff


	//   ....[85]....
        /*04d8*/ 	.word	0xffffffff


	//   ....[86]....
        /*04dc*/ 	.word	0xffffffff


	//   ....[87]....
        /*04e0*/ 	.word	0xffffffff


	//   ....[88]....
        /*04e4*/ 	.word	0xffffffff


	//   ....[89]....
        /*04e8*/ 	.word	0xffffffff


	//   ....[90]....
        /*04ec*/ 	.word	0xffffffff


	//   ....[91]....
        /*04f0*/ 	.word	0xffffffff


	//   ....[92]....
        /*04f4*/ 	.word	0xffffffff


	//   ....[93]....
        /*04f8*/ 	.word	0xffffffff


	//   ....[94]....
        /*04fc*/ 	.word	0xffffffff


	//   ....[95]....
        /*0500*/ 	.word	0xffffffff


	//   ....[96]....
        /*0504*/ 	.word	0xffffffff


	//   ....[97]....
        /*0508*/ 	.word	0xffffffff


	//   ....[98]....
        /*050c*/ 	.word	0xffffffff


	//   ....[99]....
        /*0510*/ 	.word	0xffffffff


	//   ....[100]....
        /*0514*/ 	.word	0xffffffff


	//   ....[101]....
        /*0518*/ 	.word	0xffffffff


	//   ....[102]....
        /*051c*/ 	.word	0xffffffff


	//   ....[103]....
        /*0520*/ 	.word	0xffffffff


	//   ....[104]....
        /*0524*/ 	.word	0xffffffff


	//   ....[105]....
        /*0528*/ 	.word	0xffffffff


	//   ....[106]....
        /*052c*/ 	.word	0xffffffff


	//   ....[107]....
        /*0530*/ 	.word	0xffffffff


	//   ....[108]....
        /*0534*/ 	.word	0xffffffff


	//   ....[109]....
        /*0538*/ 	.word	0xffffffff


	//   ....[110]....
        /*053c*/ 	.word	0xffffffff


	//   ....[111]....
        /*0540*/ 	.word	0xffffffff


	//   ....[112]....
        /*0544*/ 	.word	0xffffffff


	//   ....[113]....
        /*0548*/ 	.word	0xffffffff


	//   ....[114]....
        /*054c*/ 	.word	0xffffffff


	//   ....[115]....
        /*0550*/ 	.word	0xffffffff


	//   ....[116]....
        /*0554*/ 	.word	0xffffffff


	//   ....[117]....
        /*0558*/ 	.word	0xffffffff


	//   ....[118]....
        /*055c*/ 	.word	0xffffffff


	//   ....[119]....
        /*0560*/ 	.word	0xffffffff


	//   ....[120]....
        /*0564*/ 	.word	0xffffffff


	//   ....[121]....
        /*0568*/ 	.word	0xffffffff


	//   ....[122]....
        /*056c*/ 	.word	0xffffffff


	//   ....[123]....
        /*0570*/ 	.word	0xffffffff


	//   ....[124]....
        /*0574*/ 	.word	0xffffffff


	//   ....[125]....
        /*0578*/ 	.word	0xffffffff


	//   ....[126]....
        /*057c*/ 	.word	0xffffffff


	//   ....[127]....
        /*0580*/ 	.word	0xffffffff


	//   ....[128]....
        /*0584*/ 	.word	0xffffffff


	//   ....[129]....
        /*0588*/ 	.word	0xffffffff


	//   ....[130]....
        /*058c*/ 	.word	0xffffffff


	//   ....[131]....
        /*0590*/ 	.word	0xffffffff


	//   ....[132]....
        /*0594*/ 	.word	0xffffffff


	//   ....[133]....
        /*0598*/ 	.word	0xffffffff


	//   ....[134]....
        /*059c*/ 	.word	0xffffffff


	//   ....[135]....
        /*05a0*/ 	.word	0xffffffff


	//   ....[136]....
        /*05a4*/ 	.word	0xffffffff


	//   ....[137]....
        /*05a8*/ 	.word	0xffffffff


	//   ....[138]....
        /*05ac*/ 	.word	0xffffffff


	//   ....[139]....
        /*05b0*/ 	.word	0xffffffff


	//   ....[140]....
        /*05b4*/ 	.word	0xffffffff


	//   ....[141]....
        /*05b8*/ 	.word	0xffffffff


	//   ....[142]....
        /*05bc*/ 	.word	0xffffffff


	//   ....[143]....
        /*05c0*/ 	.word	0xffffffff


	//   ....[144]....
        /*05c4*/ 	.word	0xffffffff


	//   ....[145]....
        /*05c8*/ 	.word	0xffffffff


	//   ....[146]....
        /*05cc*/ 	.word	0xffffffff


	//   ....[147]....
        /*05d0*/ 	.word	0xffffffff


	//   ....[148]....
        /*05d4*/ 	.word	0xffffffff


	//   ....[149]....
        /*05d8*/ 	.word	0xffffffff


	//   ....[150]....
        /*05dc*/ 	.word	0xffffffff


	//   ....[151]....
        /*05e0*/ 	.word	0xffffffff


	//   ....[152]....
        /*05e4*/ 	.word	0xffffffff


	//   ....[153]....
        /*05e8*/ 	.word	0xffffffff


	//   ....[154]....
        /*05ec*/ 	.word	0xffffffff


	//   ....[155]....
        /*05f0*/ 	.word	0xffffffff


	//   ....[156]....
        /*05f4*/ 	.word	0xffffffff


	//   ....[157]....
        /*05f8*/ 	.word	0xffffffff


	//   ....[158]....
        /*05fc*/ 	.word	0xffffffff


	//   ....[159]....
        /*0600*/ 	.word	0xffffffff


	//   ....[160]....
        /*0604*/ 	.word	0xffffffff


	//   ....[161]....
        /*0608*/ 	.word	0xffffffff


	//   ....[162]....
        /*060c*/ 	.word	0xffffffff


	//   ....[163]....
        /*0610*/ 	.word	0xffffffff


	//   ....[164]....
        /*0614*/ 	.word	0xffffffff


	//   ....[165]....
        /*0618*/ 	.word	0xffffffff


	//   ....[166]....
        /*061c*/ 	.word	0xffffffff


	//   ....[167]....
        /*0620*/ 	.word	0xffffffff


	//   ....[168]....
        /*0624*/ 	.word	0xffffffff


	//   ....[169]....
        /*0628*/ 	.word	0x0500000f


	//   ....[170]....
        /*062c*/ 	.word	0x0500000f


	//   ....[171]....
        /*0630*/ 	.word	0x0500000f


	//   ....[172]....
        /*0634*/ 	.word	0x0500000f


	//   ....[173]....
        /*0638*/ 	.word	0x0500000f


	//   ....[174]....
        /*063c*/ 	.word	0x0500000f


	//   ....[175]....
        /*0640*/ 	.word	0x0500000f


	//   ....[176]....
        /*0644*/ 	.word	0x0500000f


	//   ....[177]....
        /*0648*/ 	.word	0x0500000f


	//   ....[178]....
        /*064c*/ 	.word	0x0500000f


	//   ....[179]....
        /*0650*/ 	.word	0x0500000f


	//   ....[180]....
        /*0654*/ 	.word	0x0500000f


	//   ....[181]....
        /*0658*/ 	.word	0x0500000f


	//   ....[182]....
        /*065c*/ 	.word	0x0500000f


	//   ....[183]....
        /*0660*/ 	.word	0x0500000f


	//   ....[184]....
        /*0664*/ 	.word	0x0500000f


	//   ....[185]....
        /*0668*/ 	.word	0x0500000f


	//   ....[186]....
        /*066c*/ 	.word	0x0500000f


	//   ....[187]....
        /*0670*/ 	.word	0x0500000f


	//   ....[188]....
        /*0674*/ 	.word	0x0500000f


	//   ....[189]....
        /*0678*/ 	.word	0x0500000f


	//   ....[190]....
        /*067c*/ 	.word	0x0500000f


	//   ....[191]....
        /*0680*/ 	.word	0x0500000f


	//   ....[192]....
        /*0684*/ 	.word	0x0500000f


	//   ....[193]....
        /*0688*/ 	.word	0x0500000f


	//   ....[194]....
        /*068c*/ 	.word	0x0500000f


	//   ....[195]....
        /*0690*/ 	.word	0x0500000f


	//   ....[196]....
        /*0694*/ 	.word	0x0500000f


	//   ....[197]....
        /*0698*/ 	.word	0x0500000f


	//   ....[198]....
        /*069c*/ 	.word	0x0500000f


	//   ....[199]....
        /*06a0*/ 	.word	0x0500000f


	//   ....[200]....
        /*06a4*/ 	.word	0x0500000f


	//   ....[201]....
        /*06a8*/ 	.word	0x0500000f


	//   ....[202]....
        /*06ac*/ 	.word	0x0500000f


	//   ....[203]....
        /*06b0*/ 	.word	0x0500000f


	//   ....[204]....
        /*06b4*/ 	.word	0x0500000f


	//   ....[205]....
        /*06b8*/ 	.word	0x0500000f


	//   ....[206]....
        /*06bc*/ 	.word	0x0500000f


	//   ....[207]....
        /*06c0*/ 	.word	0x0500000f


	//   ....[208]....
        /*06c4*/ 	.word	0x0500000f


	//   ....[209]....
        /*06c8*/ 	.word	0x0500000f


	//   ....[210]....
        /*06cc*/ 	.word	0x0500000f


	//   ....[211]....
        /*06d0*/ 	.word	0x0500000f


	//   ....[212]....
        /*06d4*/ 	.word	0x0500000f


	//   ....[213]....
        /*06d8*/ 	.word	0x0500000f


	//   ....[214]....
        /*06dc*/ 	.word	0x0500000f


	//   ....[215]....
        /*06e0*/ 	.word	0x0500000f


	//   ....[216]....
        /*06e4*/ 	.word	0x0500000f


	//   ....[217]....
        /*06e8*/ 	.word	0x0500000f


	//   ....[218]....
        /*06ec*/ 	.word	0x0500000f


	//   ....[219]....
        /*06f0*/ 	.word	0x0500000f


	//   ....[220]....
        /*06f4*/ 	.word	0x0500000f


	//   ....[221]....
        /*06f8*/ 	.word	0x0500000f


	//   ....[222]....
        /*06fc*/ 	.word	0x0500000f


	//   ....[223]....
        /*0700*/ 	.word	0x0500000f


	//   ....[224]....
        /*0704*/ 	.word	0x0500000f


	//   ....[225]....
        /*0708*/ 	.word	0x0500000f


	//   ....[226]....
        /*070c*/ 	.word	0x0500000f


	//   ....[227]....
        /*0710*/ 	.word	0x0500000f


	//   ....[228]....
        /*0714*/ 	.word	0x0500000f


	//   ....[229]....
        /*0718*/ 	.word	0x0500000f


	//   ....[230]....
        /*071c*/ 	.word	0x0500000f


	//   ....[231]....
        /*0720*/ 	.word	0x0500000f


	//   ....[232]....
        /*0724*/ 	.word	0x0500000f


	//   ....[233]....
        /*0728*/ 	.word	0x0500000f


	//   ....[234]....
        /*072c*/ 	.word	0x0500000f


	//   ....[235]....
        /*0730*/ 	.word	0x0500000f


	//   ....[236]....
        /*0734*/ 	.word	0x0500000f


	//   ....[237]....
        /*0738*/ 	.word	0x0500000f


	//   ....[238]....
        /*073c*/ 	.word	0x0500000f


	//   ....[239]....
        /*0740*/ 	.word	0x0500000f


	//   ....[240]....
        /*0744*/ 	.word	0x0500000f


	//   ....[241]....
        /*0748*/ 	.word	0x0500000f


	//   ....[242]....
        /*074c*/ 	.word	0x0500000f


	//   ....[243]....
        /*0750*/ 	.word	0x0500000f


	//   ....[244]....
        /*0754*/ 	.word	0x0500000f


	//   ....[245]....
        /*0758*/ 	.word	0x0500000f


	//   ....[246]....
        /*075c*/ 	.word	0x0500000f


	//   ....[247]....
        /*0760*/ 	.word	0x0500000f


	//   ....[248]....
        /*0764*/ 	.word	0x0500000f


	//   ....[249]....
        /*0768*/ 	.word	0x0500000f


	//   ....[250]....
        /*076c*/ 	.word	0x0500000f


	//   ....[251]....
        /*0770*/ 	.word	0x0500000f


	//   ....[252]....
        /*0774*/ 	.word	0x0500000f


	//   ....[253]....
        /*0778*/ 	.word	0x0500000f


	//   ....[254]....
        /*077c*/ 	.word	0x0500000f


	//   ....[255]....
        /*0780*/ 	.word	0x0500000f


	//   ....[0]....
        /*0784*/ 	.word	0x0500000f


	//   ....[1]....
        /*0788*/ 	.word	0x0500000f


	//   ....[2]....
        /*078c*/ 	.word	0x0500000f


	//   ....[3]....
        /*0790*/ 	.word	0x0500000f


	//   ....[4]....
        /*0794*/ 	.word	0x0500000f


	//   ....[5]....
        /*0798*/ 	.word	0x0500000f


	//   ....[6]....
        /*079c*/ 	.word	0x0500000f


	//   ....[7]....
        /*07a0*/ 	.word	0x0500000f


	//   ....[8]....
        /*07a4*/ 	.word	0x0500000f


	//   ....[9]....
        /*07a8*/ 	.word	0x0500000f


	//   ....[10]....
        /*07ac*/ 	.word	0x0500000f


	//   ....[11]....
        /*07b0*/ 	.word	0x0500000f


	//   ....[12]....
        /*07b4*/ 	.word	0x0500000f


	//   ....[13]....
        /*07b8*/ 	.word	0x0500000f


	//   ....[14]....
        /*07bc*/ 	.word	0x0500000f


	//   ....[15]....
        /*07c0*/ 	.word	0x0500000f


	//   ....[16]....
        /*07c4*/ 	.word	0x0500000f


	//   ....[17]....
        /*07c8*/ 	.word	0x0500000f


	//----- nvinfo : EIATTR_COOP_GROUP_INSTR_OFFSETS
	.align		4
.L_142:
        /*07cc*/ 	.byte	0x04, 0x28
        /*07ce*/ 	.short	(.L_144 - .L_143)


	//   ....[0]....
.L_143:
        /*07d0*/ 	.word	0x00000060


	//   ....[1]....
        /*07d4*/ 	.word	0x00000140


	//   ....[2]....
        /*07d8*/ 	.word	0x00000190


	//   ....[3]....
        /*07dc*/ 	.word	0x000003c0


	//   ....[4]....
        /*07e0*/ 	.word	0x00000520


	//   ....[5]....
        /*07e4*/ 	.word	0x00000640


	//   ....[6]....
        /*07e8*/ 	.word	0x000007a0


	//   ....[7]....
        /*07ec*/ 	.word	0x00003c70


	//   ....[8]....
        /*07f0*/ 	.word	0x00003c80


	//   ....[9]....
        /*07f4*/ 	.word	0x00005320


	//   ....[10]....
        /*07f8*/ 	.word	0x00005330


	//   ....[11]....
        /*07fc*/ 	.word	0x00007560


	//   ....[12]....
        /*0800*/ 	.word	0x00007570


	//   ....[13]....
        /*0804*/ 	.word	0x00008e00


	//   ....[14]....
        /*0808*/ 	.word	0x00008e10


	//   ....[15]....
        /*080c*/ 	.word	0x0000a850


	//   ....[16]....
        /*0810*/ 	.word	0x0000a860


	//   ....[17]....
        /*0814*/ 	.word	0x0000aaf0


	//   ....[18]....
        /*0818*/ 	.word	0x0000ab00


	//   ....[19]....
        /*081c*/ 	.word	0x0000b020


	//   ....[20]....
        /*0820*/ 	.word	0x0000b050


	//   ....[21]....
        /*0824*/ 	.word	0x0000b1d0


	//   ....[22]....
        /*0828*/ 	.word	0x0000b1f0


	//   ....[23]....
        /*082c*/ 	.word	0x0000b9b0


	//   ....[24]....
        /*0830*/ 	.word	0x0000bf00


	//   ....[25]....
        /*0834*/ 	.word	0x0000bf10


	//   ....[26]....
        /*0838*/ 	.word	0x0000bf20


	//   ....[27]....
        /*083c*/ 	.word	0x0000bf30


	//   ....[28]....
        /*0840*/ 	.word	0x0000e9a0


	//   ....[29]....
        /*0844*/ 	.word	0x0000e9b0


	//   ....[30]....
        /*0848*/ 	.word	0x0000e9c0


	//   ....[31]....
        /*084c*/ 	.word	0x0000e9d0


	//   ....[32]....
        /*0850*/ 	.word	0x00012d10


	//   ....[33]....
        /*0854*/ 	.word	0x00012d70


	//   ....[34]....
        /*0858*/ 	.word	0x00013280


	//   ....[35]....
        /*085c*/ 	.word	0x00013310


	//   ....[36]....
        /*0860*/ 	.word	0x00015a40


	//   ....[37]....
        /*0864*/ 	.word	0x00015a70


	//   ....[38]....
        /*0868*/ 	.word	0x00015a90


	//   ....[39]....
        /*086c*/ 	.word	0x00015ab0


	//   ....[40]....
        /*0870*/ 	.word	0x00016e20


	//   ....[41]....
        /*0874*/ 	.word	0x00016ea0


	//   ....[42]....
        /*0878*/ 	.word	0x00016ee0


	//   ....[43]....
        /*087c*/ 	.word	0x00016ef0


	//   ....[44]....
        /*0880*/ 	.word	0x00018000


	//   ....[45]....
        /*0884*/ 	.word	0x00018010


	//   ....[46]....
        /*0888*/ 	.word	0x00018020


	//   ....[47]....
        /*088c*/ 	.word	0x00018030


	//   ....[48]....
        /*0890*/ 	.word	0x00018710


	//   ....[49]....
        /*0894*/ 	.word	0x00018740


	//   ....[50]....
        /*0898*/ 	.word	0x00018800


	//   ....[51]....
        /*089c*/ 	.word	0x00018820


	//   ....[52]....
        /*08a0*/ 	.word	0x000188e0


	//   ....[53]....
        /*08a4*/ 	.word	0x00018900


	//   ....[54]....
        /*08a8*/ 	.word	0x000189d0


	//   ....[55]....
        /*08ac*/ 	.word	0x000189f0


	//   ....[56]....
        /*08b0*/ 	.word	0x00018e90


	//   ....[57]....
        /*08b4*/ 	.word	0x00018ea0


	//   ....[58]....
        /*08b8*/ 	.word	0x000192e0


	//   ....[59]....
        /*08bc*/ 	.word	0x000192f0


	//   ....[60]....
        /*08c0*/ 	.word	0x00019f50


	//   ....[61]....
        /*08c4*/ 	.word	0x00019f70


	//   ....[62]....
        /*08c8*/ 	.word	0x0001a030


	//   ....[63]....
        /*08cc*/ 	.word	0x0001a050


	//   ....[64]....
        /*08d0*/ 	.word	0x0001a110


	//   ....[65]....
        /*08d4*/ 	.word	0x0001a130


	//   ....[66]....
        /*08d8*/ 	.word	0x0001a200


	//   ....[67]....
        /*08dc*/ 	.word	0x0001a220


	//   ....[68]....
        /*08e0*/ 	.word	0x0001a370


	//   ....[69]....
        /*08e4*/ 	.word	0x0001a580


	//   ....[70]....
        /*08e8*/ 	.word	0x0001a5b0


	//   ....[71]....
        /*08ec*/ 	.word	0x0001a5e0


	//   ....[72]....
        /*08f0*/ 	.word	0x0001a610


	//   ....[73]....
        /*08f4*/ 	.word	0x0001a640


	//   ....[74]....
        /*08f8*/ 	.word	0x0001a670


	//   ....[75]....
        /*08fc*/ 	.word	0x0001a800


	//   ....[76]....
        /*0900*/ 	.word	0x0001a830


	//   ....[77]....
        /*0904*/ 	.word	0x0001a860


	//   ....[78]....
        /*0908*/ 	.word	0x0001a890


	//   ....[79]....
        /*090c*/ 	.word	0x0001a8c0


	//   ....[80]....
        /*0910*/ 	.word	0x0001a8f0


	//   ....[81]....
        /*0914*/ 	.word	0x0001a980


	//   ....[82]....
        /*0918*/ 	.word	0x0001a9b0


	//   ....[83]....
        /*091c*/ 	.word	0x0001a9c0


	//   ....[84]....
        /*0920*/ 	.word	0x0001aa50


	//   ....[85]....
        /*0924*/ 	.word	0x0001b9c0


	//   ....[86]....
        /*0928*/ 	.word	0x0001daf0


	//   ....[87]....
        /*092c*/ 	.word	0x0001db10


	//   ....[88]....
        /*0930*/ 	.word	0x0001dbc0


	//   ....[89]....
        /*0934*/ 	.word	0x0001dbe0


	//   ....[90]....
        /*0938*/ 	.word	0x0001dc80


	//   ....[91]....
        /*093c*/ 	.word	0x0001dca0


	//   ....[92]....
        /*0940*/ 	.word	0x0001dd40


	//   ....[93]....
        /*0944*/ 	.word	0x0001dd60


	//   ....[94]....
        /*0948*/ 	.word	0x0001de00


	//   ....[95]....
        /*094c*/ 	.word	0x0001de20


	//   ....[96]....
        /*0950*/ 	.word	0x0001de30


	//   ....[97]....
        /*0954*/ 	.word	0x0001dec0


	//   ....[98]....
        /*0958*/ 	.word	0x0001e670


	//   ....[99]....
        /*095c*/ 	.word	0x0001e6a0


	//   ....[100]....
        /*0960*/ 	.word	0x0001e6c0


	//   ....[101]....
        /*0964*/ 	.word	0x0001e750


	//   ....[102]....
        /*0968*/ 	.word	0x0001e760


	//   ....[103]....
        /*096c*/ 	.word	0x0001e800


	//   ....[104]....
        /*0970*/ 	.word	0x0001e810


	//   ....[105]....
        /*0974*/ 	.word	0x0001e8b0


	//   ....[106]....
        /*0978*/ 	.word	0x0001e8c0


	//   ....[107]....
        /*097c*/ 	.word	0x0001e960


	//   ....[108]....
        /*0980*/ 	.word	0x0001e970


	//   ....[109]....
        /*0984*/ 	.word	0x0001ea10


	//   ....[110]....
        /*0988*/ 	.word	0x0001ea20


	//   ....[111]....
        /*098c*/ 	.word	0x0001eac0


	//   ....[112]....
        /*0990*/ 	.word	0x0001ead0


	//   ....[113]....
        /*0994*/ 	.word	0x0001eae0


	//   ....[114]....
        /*0998*/ 	.word	0x0001f2b0


	//   ....[115]....
        /*099c*/ 	.word	0x0001f2c0


	//   ....[116]....
        /*09a0*/ 	.word	0x0001f2d0


	//   ....[117]....
        /*09a4*/ 	.word	0x0001f360


	//   ....[118]....
        /*09a8*/ 	.word	0x0001f370


	//   ....[119]....
        /*09ac*/ 	.word	0x0001f3d0


	//   ....[120]....
        /*09b0*/ 	.word	0x0001f400


	//   ....[121]....
        /*09b4*/ 	.word	0x0001f440


	//   ....[122]....
        /*09b8*/ 	.word	0x0001f470


	//   ....[123]....
        /*09bc*/ 	.word	0x0001f4b0


	//   ....[124]....
        /*09c0*/ 	.word	0x0001f4e0


	//   ....[125]....
        /*09c4*/ 	.word	0x0001f520


	//   ....[126]....
        /*09c8*/ 	.word	0x0001f7a0


	//   ....[127]....
        /*09cc*/ 	.word	0x0001f7c0


	//   ....[128]....
        /*09d0*/ 	.word	0x0001f850


	//   ....[129]....
        /*09d4*/ 	.word	0x0001f860


	//   ....[130]....
        /*09d8*/ 	.word	0x0001f8d0


	//   ....[131]....
        /*09dc*/ 	.word	0x0001f8e0


	//   ....[132]....
        /*09e0*/ 	.word	0x0001f950


	//   ....[133]....
        /*09e4*/ 	.word	0x0001f960


	//   ....[134]....
        /*09e8*/ 	.word	0x0001f9d0


	//   ....[135]....
        /*09ec*/ 	.word	0x0001f9e0


	//   ....[136]....
        /*09f0*/ 	.word	0x0001f9f0


	//   ....[137]....
        /*09f4*/ 	.word	0x0001fa60


	//   ....[138]....
        /*09f8*/ 	.word	0x0001ffe0


	//   ....[139]....
        /*09fc*/ 	.word	0x00020010


	//   ....[140]....
        /*0a00*/ 	.word	0x00020030


	//   ....[141]....
        /*0a04*/ 	.word	0x00020040


	//   ....[142]....
        /*0a08*/ 	.word	0x00020080


	//   ....[143]....
        /*0a0c*/ 	.word	0x000200a0


	//   ....[144]....
        /*0a10*/ 	.word	0x00020110


	//   ....[145]....
        /*0a14*/ 	.word	0x00020130


	//   ....[146]....
        /*0a18*/ 	.word	0x00020190


	//   ....[147]....
        /*0a1c*/ 	.word	0x000201b0


	//   ....[148]....
        /*0a20*/ 	.word	0x00020200


	//   ....[149]....
        /*0a24*/ 	.word	0x00020220


	//   ....[150]....
        /*0a28*/ 	.word	0x00020670


	//   ....[151]....
        /*0a2c*/ 	.word	0x000206a0


	//   ....[152]....
        /*0a30*/ 	.word	0x00020700


	//   ....[153]....
        /*0a34*/ 	.word	0x00020730


	//   ....[154]....
        /*0a38*/ 	.word	0x00020760


	//   ....[155]....
        /*0a3c*/ 	.word	0x00020790


	//   ....[156]....
        /*0a40*/ 	.word	0x000207c0


	//   ....[157]....
        /*0a44*/ 	.word	0x000207f0


	//   ....[158]....
        /*0a48*/ 	.word	0x00020990


	//   ....[159]....
        /*0a4c*/ 	.word	0x000209c0


	//   ....[160]....
        /*0a50*/ 	.word	0x000209f0


	//   ....[161]....
        /*0a54*/ 	.word	0x00020a20


	//   ....[162]....
        /*0a58*/ 	.word	0x00020a50


	//   ....[163]....
        /*0a5c*/ 	.word	0x00020a80


	//   ....[164]....
        /*0a60*/ 	.word	0x00020b40


	//   ....[165]....
        /*0a64*/ 	.word	0x00020b60


	//   ....[166]....
        /*0a68*/ 	.word	0x00020b70


	//   ....[167]....
        /*0a6c*/ 	.word	0x00020bd0


	//   ....[168]....
        /*0a70*/ 	.word	0x000211f0


	//   ....[169]....
        /*0a74*/ 	.word	0x00021510


	//   ....[170]....
        /*0a78*/ 	.word	0x000215a0


	//   ....[171]....
        /*0a7c*/ 	.word	0x00021640


	//   ....[172]....
        /*0a80*/ 	.word	0x000216d0


	//   ....[173]....
        /*0a84*/ 	.word	0x000217c0


	//   ....[174]....
        /*0a88*/ 	.word	0x00021850


	//   ....[175]....
        /*0a8c*/ 	.word	0x000218f0


	//   ....[176]....
        /*0a90*/ 	.word	0x00021980


	//   ....[177]....
        /*0a94*/ 	.word	0x00021a70


	//   ....[178]....
        /*0a98*/ 	.word	0x00021b00


	//   ....[179]....
        /*0a9c*/ 	.word	0x00021ba0


	//   ....[180]....
        /*0aa0*/ 	.word	0x00021c30


	//   ....[181]....
        /*0aa4*/ 	.word	0x00021d20


	//   ....[182]....
        /*0aa8*/ 	.word	0x00021db0


	//   ....[183]....
        /*0aac*/ 	.word	0x00021e00


	//   ....[184]....
        /*0ab0*/ 	.word	0x00021e50


	//   ....[185]....
        /*0ab4*/ 	.word	0x00021f40


	//   ....[186]....
        /*0ab8*/ 	.word	0x00021fd0


	//   ....[187]....
        /*0abc*/ 	.word	0x00022020


	//   ....[188]....
        /*0ac0*/ 	.word	0x00022070


	//   ....[189]....
        /*0ac4*/ 	.word	0x000222d0


	//   ....[190]....
        /*0ac8*/ 	.word	0x000225b0


	//   ....[191]....
        /*0acc*/ 	.word	0x000226a0


	//   ....[192]....
        /*0ad0*/ 	.word	0x00022740


	//   ....[193]....
        /*0ad4*/ 	.word	0x000227a0


	//   ....[194]....
        /*0ad8*/ 	.word	0x000228b0


	//   ....[195]....
        /*0adc*/ 	.word	0x00022920


	//   ....[196]....
        /*0ae0*/ 	.word	0x00022a30


	//   ....[197]....
        /*0ae4*/ 	.word	0x00022aa0


	//   ....[198]....
        /*0ae8*/ 	.word	0x00022bb0


	//   ....[199]....
        /*0aec*/ 	.word	0x00022c20


	//   ....[200]....
        /*0af0*/ 	.word	0x00022d30


	//   ....[201]....
        /*0af4*/ 	.word	0x00022da0


	//   ....[202]....
        /*0af8*/ 	.word	0x00022e40


	//   ....[203]....
        /*0afc*/ 	.word	0x00022f50


	//   ....[204]....
        /*0b00*/ 	.word	0x00022fb0


	//   ....[205]....
        /*0b04*/ 	.word	0x00023010


	//   ....[206]....
        /*0b08*/ 	.word	0x00023110


	//   ....[207]....
        /*0b0c*/ 	.word	0x00023170


	//   ....[208]....
        /*0b10*/ 	.word	0x00023280


	//   ....[209]....
        /*0b14*/ 	.word	0x000232e0


	//   ....[210]....
        /*0b18*/ 	.word	0x000233f0


	//   ....[211]....
        /*0b1c*/ 	.word	0x00023450


	//   ....[212]....
        /*0b20*/ 	.word	0x00023560


	//   ....[213]....
        /*0b24*/ 	.word	0x000235c0


	//   ....[214]....
        /*0b28*/ 	.word	0x000236d0


	//   ....[215]....
        /*0b2c*/ 	.word	0x00023730


	//   ....[216]....
        /*0b30*/ 	.word	0x00023840


	//   ....[217]....
        /*0b34*/ 	.word	0x000238a0


	//   ....[218]....
        /*0b38*/ 	.word	0x00023990


	//   ....[219]....
        /*0b3c*/ 	.word	0x00023ac0


	//   ....[220]....
        /*0b40*/ 	.word	0x00023b70


	//   ....[221]....
        /*0b44*/ 	.word	0x00023bf0


	//   ....[222]....
        /*0b48*/ 	.word	0x00023cd0


	//   ....[223]....
        /*0b4c*/ 	.word	0x00023d30


	//   ....[224]....
        /*0b50*/ 	.word	0x00023e00


	//   ....[225]....
        /*0b54*/ 	.word	0x00023e60


	//   ....[226]....
        /*0b58*/ 	.word	0x00023f30


	//   ....[227]....
        /*0b5c*/ 	.word	0x00023f90


	//   ....[228]....
        /*0b60*/ 	.word	0x00024060


	//   ....[229]....
        /*0b64*/ 	.word	0x000240c0


	//   ....[230]....
        /*0b68*/ 	.word	0x00024190


	//   ....[231]....
        /*0b6c*/ 	.word	0x00024280


	//   ....[232]....
        /*0b70*/ 	.word	0x00024320


	//   ....[233]....
        /*0b74*/ 	.word	0x00024380


	//   ....[234]....
        /*0b78*/ 	.word	0x00024470


	//   ....[235]....
        /*0b7c*/ 	.word	0x000244d0


	//   ....[236]....
        /*0b80*/ 	.word	0x000245b0


	//   ....[237]....
        /*0b84*/ 	.word	0x00024610


	//   ....[238]....
        /*0b88*/ 	.word	0x000246f0


	//   ....[239]....
        /*0b8c*/ 	.word	0x00024750


	//   ....[240]....
        /*0b90*/ 	.word	0x00024830


	//   ....[241]....
        /*0b94*/ 	.word	0x00024890


	//   ....[242]....
        /*0b98*/ 	.word	0x00024960


	//   ....[243]....
        /*0b9c*/ 	.word	0x00024a90


	//   ....[244]....
        /*0ba0*/ 	.word	0x00024b90


	//   ....[245]....
        /*0ba4*/ 	.word	0x00024c20


	//   ....[246]....
        /*0ba8*/ 	.word	0x00024cf0


	//   ....[247]....
        /*0bac*/ 	.word	0x00024d50


	//   ....[248]....
        /*0bb0*/ 	.word	0x00024e20


	//   ....[249]....
        /*0bb4*/ 	.word	0x00024e80


	//   ....[250]....
        /*0bb8*/ 	.word	0x00024f60


	//   ....[251]....
        /*0bbc*/ 	.word	0x00024fc0


	//   ....[252]....
        /*0bc0*/ 	.word	0x00025090


	//   ....[253]....
        /*0bc4*/ 	.word	0x000250f0


	//   ....[254]....
        /*0bc8*/ 	.word	0x000251b0


	//   ....[255]....
        /*0bcc*/ 	.word	0x00025240


	//   ....[0]....
        /*0bd0*/ 	.word	0x000252e0


	//   ....[1]....
        /*0bd4*/ 	.word	0x00025460


	//   ....[2]....
        /*0bd8*/ 	.word	0x000254d0


	//   ....[3]....
        /*0bdc*/ 	.word	0x00025540


	//   ....[4]....
        /*0be0*/ 	.word	0x000255b0


	//   ....[5]....
        /*0be4*/ 	.word	0x00025620


	//   ....[6]....
        /*0be8*/ 	.word	0x000256a0


	//   ....[7]....
        /*0bec*/ 	.word	0x00025720


	//   ....[8]....
        /*0bf0*/ 	.word	0x000257b0


	//   ....[9]....
        /*0bf4*/ 	.word	0x00025820


	//   ....[10]....
        /*0bf8*/ 	.word	0x00025890


	//   ....[11]....
        /*0bfc*/ 	.word	0x00025900


	//   ....[12]....
        /*0c00*/ 	.word	0x00025980


	//   ....[13]....
        /*0c04*/ 	.word	0x000259f0


	//   ....[14]....
        /*0c08*/ 	.word	0x00025a90


	//   ....[15]....
        /*0c0c*/ 	.word	0x00025ae0


	//   ....[16]....
        /*0c10*/ 	.word	0x00025b70


	//   ....[17]....
        /*0c14*/ 	.word	0x00025ca0


	//----- nvinfo : EIATTR_REG_RECONFIG
	.align		4
.L_144:
        /*0c18*/ 	.byte	0x01, 0x54
	.zero		2


	//----- nvinfo : EIATTR_SYSCALL_OFFSETS
	.align		4
        /*0c1c*/ 	.byte	0x04, 0x46
        /*0c1e*/ 	.short	(.L_146 - .L_145)


	//   ....[0]....
.L_145:
        /*0c20*/ 	.word	0x00001f70


	//   ....[1]....
        /*0c24*/ 	.word	0x000020c0


	//   ....[2]....
        /*0c28*/ 	.word	0x0000bb20


	//   ....[3]....
        /*0c2c*/ 	.word	0x0000be80


	//   ....[4]....
        /*0c30*/ 	.word	0x0001d050


	//   ....[5]....
        /*0c34*/ 	.word	0x0001d1a0


	//   ....[6]....
        /*0c38*/ 	.word	0x0001d290


	//   ....[7]....
        /*0c3c*/ 	.word	0x0001e280


	//----- nvinfo : EIATTR_MBARRIER_INSTR_OFFSETS
	.align		4
.L_146:
        /*0c40*/ 	.byte	0x04, 0x39
        /*0c42*/ 	.short	(.L_148 - .L_147)


	//   ....[0]....
.L_147:
        /*0c44*/ 	.word	0x00000270
        /*0c48*/ 	.word	0x000000ff
        /*0c4c*/ 	.word	0x0002a800
        /*0c50*/ 	.short	0x0100
        /*0c52*/ 	.byte	0x08
	.zero		1


	//   ....[1]....
        /*0c54*/ 	.word	0x00000280
        /*0c58*/ 	.word	0x000000ff
        /*0c5c*/ 	.word	0x0002a820
        /*0c60*/ 	.short	0x0100
        /*0c62*/ 	.byte	0x08
	.zero		1


	//   ....[2]....
        /*0c64*/ 	.word	0x00000370
        /*0c68*/ 	.word	0x000000ff
        /*0c6c*/ 	.word	0x0002a830
        /*0c70*/ 	.short	0x0100
        /*0c72*/ 	.byte	0x08
	.zero		1


	//   ....[3]....
        /*0c74*/ 	.word	0x00000380
        /*0c78*/ 	.word	0x000000ff
        /*0c7c*/ 	.word	0x0002a840
        /*0c80*/ 	.short	0x0100
        /*0c82*/ 	.byte	0x08
	.zero		1


	//   ....[4]....
        /*0c84*/ 	.word	0x00000390
        /*0c88*/ 	.word	0x000000ff
        /*0c8c*/ 	.word	0x0002a838
        /*0c90*/ 	.short	0x0100
        /*0c92*/ 	.byte	0x08
	.zero		1


	//   ....[5]....
        /*0c94*/ 	.word	0x000003a0
        /*0c98*/ 	.word	0x000000ff
        /*0c9c*/ 	.word	0x0002a848
        /*0ca0*/ 	.short	0x0100
        /*0ca2*/ 	.byte	0x08
	.zero		1


	//   ....[6]....
        /*0ca4*/ 	.word	0x000004d0
        /*0ca8*/ 	.word	0x000000ff
        /*0cac*/ 	.word	0x0002a850
        /*0cb0*/ 	.short	0x0100
        /*0cb2*/ 	.byte	0x08
	.zero		1


	//   ....[7]....
        /*0cb4*/ 	.word	0x000004e0
        /*0cb8*/ 	.word	0x000000ff
        /*0cbc*/ 	.word	0x0002a860
        /*0cc0*/ 	.short	0x0100
        /*0cc2*/ 	.byte	0x08
	.zero		1


	//   ....[8]....
        /*0cc4*/ 	.word	0x000004f0
        /*0cc8*/ 	.word	0x000000ff
        /*0ccc*/ 	.word	0x0002a858
        /*0cd0*/ 	.short	0x0100
        /*0cd2*/ 	.byte	0x08
	.zero		1


	//   ....[9]....
        /*0cd4*/ 	.word	0x00000500
        /*0cd8*/ 	.word	0x000000ff
        /*0cdc*/ 	.word	0x0002a868
        /*0ce0*/ 	.short	0x0100
        /*0ce2*/ 	.byte	0x08
	.zero		1


	//   ....[10]....
        /*0ce4*/ 	.word	0x000005f0
        /*0ce8*/ 	.word	0x000000ff
        /*0cec*/ 	.word	0x0002a870
        /*0cf0*/ 	.short	0x0100
        /*0cf2*/ 	.byte	0x06
	.zero		1


	//   ....[11]....
        /*0cf4*/ 	.word	0x00000600
        /*0cf8*/ 	.word	0x000000ff
        /*0cfc*/ 	.word	0x0002a880
        /*0d00*/ 	.short	0x0100
        /*0d02*/ 	.byte	0x06
	.zero		1


	//   ....[12]....
        /*0d04*/ 	.word	0x00000610
        /*0d08*/ 	.word	0x000000ff
        /*0d0c*/ 	.word	0x0002a878
        /*0d10*/ 	.short	0x0100
        /*0d12*/ 	.byte	0x06
	.zero		1


	//   ....[13]....
        /*0d14*/ 	.word	0x00000620
        /*0d18*/ 	.word	0x000000ff
        /*0d1c*/ 	.word	0x0002a888
        /*0d20*/ 	.short	0x0100
        /*0d22*/ 	.byte	0x06
	.zero		1


	//   ....[14]....
        /*0d24*/ 	.word	0x00000750
        /*0d28*/ 	.word	0x000000ff
        /*0d2c*/ 	.word	0x0002a890
        /*0d30*/ 	.short	0x0100
        /*0d32*/ 	.byte	0x08
	.zero		1


	//   ....[15]....
        /*0d34*/ 	.word	0x00000760
        /*0d38*/ 	.word	0x000000ff
        /*0d3c*/ 	.word	0x0002a8a0
        /*0d40*/ 	.short	0x0100
        /*0d42*/ 	.byte	0x08
	.zero		1


	//   ....[16]....
        /*0d44*/ 	.word	0x00000770
        /*0d48*/ 	.word	0x000000ff
        /*0d4c*/ 	.word	0x0002a898
        /*0d50*/ 	.short	0x0100
        /*0d52*/ 	.byte	0x08
	.zero		1


	//   ....[17]....
        /*0d54*/ 	.word	0x00000780
        /*0d58*/ 	.word	0x000000ff
        /*0d5c*/ 	.word	0x0002a8a8
        /*0d60*/ 	.short	0x0100
        /*0d62*/ 	.byte	0x08
	.zero		1


	//   ....[18]....
        /*0d64*/ 	.word	0x000008b0
        /*0d68*/ 	.word	0x000000ff
        /*0d6c*/ 	.word	0x0002a8b0
        /*0d70*/ 	.short	0x0100
        /*0d72*/ 	.byte	0x08
	.zero		1


	//   ....[19]....
        /*0d74*/ 	.word	0x000008c0
        /*0d78*/ 	.word	0x000000ff
        /*0d7c*/ 	.word	0x0002a8c0
        /*0d80*/ 	.short	0x0100
        /*0d82*/ 	.byte	0x08
	.zero		1


	//   ....[20]....
        /*0d84*/ 	.word	0x000008d0
        /*0d88*/ 	.word	0x000000ff
        /*0d8c*/ 	.word	0x0002a8b8
        /*0d90*/ 	.short	0x0100
        /*0d92*/ 	.byte	0x08
	.zero		1


	//   ....[21]....
        /*0d94*/ 	.word	0x000008e0
        /*0d98*/ 	.word	0x000000ff
        /*0d9c*/ 	.word	0x0002a8c8
        /*0da0*/ 	.short	0x0100
        /*0da2*/ 	.byte	0x08
	.zero		1


	//   ....[22]....
        /*0da4*/ 	.word	0x00003c20
        /*0da8*/ 	.word	0x00000055
        /*0dac*/ 	.word	0x0002a890
        /*0db0*/ 	.short	0x010a
        /*0db2*/ 	.byte	0x3f
	.zero		1


	//   ....[23]....
        /*0db4*/ 	.word	0x000074f0
        /*0db8*/ 	.word	0x00000055
        /*0dbc*/ 	.word	0x0002a890
        /*0dc0*/ 	.short	0x010a
        /*0dc2*/ 	.byte	0x3f
	.zero		1


	//   ....[24]....
        /*0dc4*/ 	.word	0x0000a6b0
        /*0dc8*/ 	.word	0x00000055
        /*0dcc*/ 	.word	0x0002a890
        /*0dd0*/ 	.short	0x010a
        /*0dd2*/ 	.byte	0x3f
	.zero		1


	//   ....[25]....
        /*0dd4*/ 	.word	0x0000ae50
        /*0dd8*/ 	.word	0x0000000b
        /*0ddc*/ 	.word	0x00000000
        /*0de0*/ 	.short	0x0101
        /*0de2*/ 	.byte	0x3f
	.zero		1


	//   ....[26]....
        /*0de4*/ 	.word	0x0000ae90
        /*0de8*/ 	.word	0x00000055
        /*0dec*/ 	.word	0x0002a8b0
        /*0df0*/ 	.short	0x010a
        /*0df2*/ 	.byte	0x3f
	.zero		1


	//   ....[27]....
        /*0df4*/ 	.word	0x0000b420
        /*0df8*/ 	.word	0x00000055
        /*0dfc*/ 	.word	0x00000000
        /*0e00*/ 	.short	0x0101
        /*0e02*/ 	.byte	0x3f
	.zero		1


	//   ....[28]....
        /*0e04*/ 	.word	0x0000bba0
        /*0e08*/ 	.word	0x00000002
        /*0e0c*/ 	.word	0x0002a800
        /*0e10*/ 	.short	0x010a
        /*0e12*/ 	.byte	0x3f
	.zero		1


	//   ....[29]....
        /*0e14*/ 	.word	0x0000bbf0
        /*0e18*/ 	.word	0x00000002
        /*0e1c*/ 	.word	0x0002a800
        /*0e20*/ 	.short	0x010a
        /*0e22*/ 	.byte	0x3f
	.zero		1


	//   ....[30]....
        /*0e24*/ 	.word	0x0000c5f0
        /*0e28*/ 	.word	0x00000002
        /*0e2c*/ 	.word	0x0002a800
        /*0e30*/ 	.short	0x010a
        /*0e32*/ 	.byte	0x3f
	.zero		1


	//   ....[31]....
        /*0e34*/ 	.word	0x0000eeb0
        /*0e38*/ 	.word	0x00000002
        /*0e3c*/ 	.word	0x0002a800
        /*0e40*/ 	.short	0x010a
        /*0e42*/ 	.byte	0x3f
	.zero		1


	//   ....[32]....
        /*0e44*/ 	.word	0x00011680
        /*0e48*/ 	.word	0x00000000
        /*0e4c*/ 	.word	0x0002a830
        /*0e50*/ 	.short	0x010a
        /*0e52*/ 	.byte	0x3f
	.zero		1


	//   ....[33]....
        /*0e54*/ 	.word	0x000116d0
        /*0e58*/ 	.word	0x00000000
        /*0e5c*/ 	.word	0x0002a830
        /*0e60*/ 	.short	0x010a
        /*0e62*/ 	.byte	0x3f
	.zero		1


	//   ....[34]....
        /*0e64*/ 	.word	0x00013810
        /*0e68*/ 	.word	0x00000005
        /*0e6c*/ 	.word	0x00000000
        /*0e70*/ 	.short	0x0101
        /*0e72*/ 	.byte	0x3f
	.zero		1


	//   ....[35]....
        /*0e74*/ 	.word	0x00014090
        /*0e78*/ 	.word	0x0000000d
        /*0e7c*/ 	.word	0x0002a830
        /*0e80*/ 	.short	0x010a
        /*0e82*/ 	.byte	0x3f
	.zero		1


	//   ....[36]....
        /*0e84*/ 	.word	0x00014110
        /*0e88*/ 	.word	0x0000000d
        /*0e8c*/ 	.word	0x0002a830
        /*0e90*/ 	.short	0x010a
        /*0e92*/ 	.byte	0x3f
	.zero		1


	//   ....[37]....
        /*0e94*/ 	.word	0x00014de0
        /*0e98*/ 	.word	0x0000000f
        /*0e9c*/ 	.word	0x0002a850
        /*0ea0*/ 	.short	0x010a
        /*0ea2*/ 	.byte	0x3f
	.zero		1


	//   ....[38]....
        /*0ea4*/ 	.word	0x00014e30
        /*0ea8*/ 	.word	0x0000000f
        /*0eac*/ 	.word	0x0002a850
        /*0eb0*/ 	.short	0x010a
        /*0eb2*/ 	.byte	0x3f
	.zero		1


	//   ....[39]....
        /*0eb4*/ 	.word	0x00015d00
        /*0eb8*/ 	.word	0x0000005f
        /*0ebc*/ 	.word	0x00000000
        /*0ec0*/ 	.short	0x0101
        /*0ec2*/ 	.byte	0x3f
	.zero		1


	//   ....[40]....
        /*0ec4*/ 	.word	0x00016540
        /*0ec8*/ 	.word	0x0000000f
        /*0ecc*/ 	.word	0x00000000
        /*0ed0*/ 	.short	0x0101
        /*0ed2*/ 	.byte	0x3f
	.zero		1


	//   ....[41]....
        /*0ed4*/ 	.word	0x00016b40
        /*0ed8*/ 	.word	0x00000007
        /*0edc*/ 	.word	0x0002a850
        /*0ee0*/ 	.short	0x010a
        /*0ee2*/ 	.byte	0x3f
	.zero		1


	//   ....[42]....
        /*0ee4*/ 	.word	0x00016be0
        /*0ee8*/ 	.word	0x00000007
        /*0eec*/ 	.word	0x0002a850
        /*0ef0*/ 	.short	0x010a
        /*0ef2*/ 	.byte	0x3f
	.zero		1


	//   ....[43]....
        /*0ef4*/ 	.word	0x000170d0
        /*0ef8*/ 	.word	0x00000004
        /*0efc*/ 	.word	0x00000000
        /*0f00*/ 	.short	0x0101
        /*0f02*/ 	.byte	0x3f
	.zero		1


	//   ....[44]....
        /*0f04*/ 	.word	0x00018700
        /*0f08*/ 	.word	0x00000000
        /*0f0c*/ 	.word	0x00000000
        /*0f10*/ 	.short	0x0101
        /*0f12*/ 	.byte	0x3f
	.zero		1


	//   ....[45]....
        /*0f14*/ 	.word	0x00018bf0
        /*0f18*/ 	.word	0x00000006
        /*0f1c*/ 	.word	0x00000000
        /*0f20*/ 	.short	0x0101
        /*0f22*/ 	.byte	0x3f
	.zero		1


	//   ....[46]....
        /*0f24*/ 	.word	0x0001baa0
        /*0f28*/ 	.word	0x00000016
        /*0f2c*/ 	.word	0x0002a820
        /*0f30*/ 	.short	0x010a
        /*0f32*/ 	.byte	0x3f
	.zero		1


	//   ....[47]....
        /*0f34*/ 	.word	0x0001bb30
        /*0f38*/ 	.word	0x0000000b
        /*0f3c*/ 	.word	0x0002a8a0
        /*0f40*/ 	.short	0x010a
        /*0f42*/ 	.byte	0x3f
	.zero		1


	//   ....[48]....
        /*0f44*/ 	.word	0x0001bf70
        /*0f48*/ 	.word	0x0000000b
        /*0f4c*/ 	.word	0x0002a8c0
        /*0f50*/ 	.short	0x010a
        /*0f52*/ 	.byte	0x3f
	.zero		1


	//   ....[49]....
        /*0f54*/ 	.word	0x0001c3a0
        /*0f58*/ 	.word	0x0000000a
        /*0f5c*/ 	.word	0x0002a8a0
        /*0f60*/ 	.short	0x010a
        /*0f62*/ 	.byte	0x3f
	.zero		1


	//   ....[50]....
        /*0f64*/ 	.word	0x0001c7d0
        /*0f68*/ 	.word	0x0000000a
        /*0f6c*/ 	.word	0x0002a8c0
        /*0f70*/ 	.short	0x010a
        /*0f72*/ 	.byte	0x3f
	.zero		1


	//   ....[51]....
        /*0f74*/ 	.word	0x0001d8c0
        /*0f78*/ 	.word	0x00000007
        /*0f7c*/ 	.word	0x0002a840
        /*0f80*/ 	.short	0x010a
        /*0f82*/ 	.byte	0x3f
	.zero		1


	//   ....[52]....
        /*0f84*/ 	.word	0x0001df80
        /*0f88*/ 	.word	0x00000007
        /*0f8c*/ 	.word	0x0002a830
        /*0f90*/ 	.short	0x0107
        /*0f92*/ 	.byte	0x3f
	.zero		1


	//   ....[53]....
        /*0f94*/ 	.word	0x0001e050
        /*0f98*/ 	.word	0x00000007
        /*0f9c*/ 	.word	0x0002a830
        /*0fa0*/ 	.short	0x0101
        /*0fa2*/ 	.byte	0x3f
	.zero		1


	//   ....[54]....
        /*0fa4*/ 	.word	0x0001ec30
        /*0fa8*/ 	.word	0x00000016
        /*0fac*/ 	.word	0x0002a800
        /*0fb0*/ 	.short	0x0107
        /*0fb2*/ 	.byte	0x3f
	.zero		1


	//   ....[55]....
        /*0fb4*/ 	.word	0x0001ed40
        /*0fb8*/ 	.word	0x00000016
        /*0fbc*/ 	.word	0x0002a800
        /*0fc0*/ 	.short	0x0101
        /*0fc2*/ 	.byte	0x3f
	.zero		1


	//   ....[56]....
        /*0fc4*/ 	.word	0x0001ed60
        /*0fc8*/ 	.word	0x00000016
        /*0fcc*/ 	.word	0x0002a820
        /*0fd0*/ 	.short	0x010a
        /*0fd2*/ 	.byte	0x3f
	.zero		1


	//   ....[57]....
        /*0fd4*/ 	.word	0x0001f0d0
        /*0fd8*/ 	.word	0x00000006
        /*0fdc*/ 	.word	0x0002a840
        /*0fe0*/ 	.short	0x010a
        /*0fe2*/ 	.byte	0x3f
	.zero		1


	//   ....[58]....
        /*0fe4*/ 	.word	0x0001f5c0
        /*0fe8*/ 	.word	0x00000006
        /*0fec*/ 	.word	0x0002a830
        /*0ff0*/ 	.short	0x0107
        /*0ff2*/ 	.byte	0x3f
	.zero		1


	//   ....[59]....
        /*0ff4*/ 	.word	0x0001f680
        /*0ff8*/ 	.word	0x00000006
        /*0ffc*/ 	.word	0x0002a830
        /*1000*/ 	.short	0x0101
        /*1002*/ 	.byte	0x3f
	.zero		1


	//   ....[60]....
        /*1004*/ 	.word	0x0001f6e0
        /*1008*/ 	.word	0x00000005
        /*100c*/ 	.word	0x0002a860
        /*1010*/ 	.short	0x010a
        /*1012*/ 	.byte	0x3f
	.zero		1


	//   ....[61]....
        /*1014*/ 	.word	0x0001fb40
        /*1018*/ 	.word	0x00000005
        /*101c*/ 	.word	0x0002a850
        /*1020*/ 	.short	0x0107
        /*1022*/ 	.byte	0x3f
	.zero		1


	//   ....[62]....
        /*1024*/ 	.word	0x0001fca0
        /*1028*/ 	.word	0x00000005
        /*102c*/ 	.word	0x0002a850
        /*1030*/ 	.short	0x0101
        /*1032*/ 	.byte	0x3f
	.zero		1


	//   ....[63]....
        /*1034*/ 	.word	0x0001ff00
        /*1038*/ 	.word	0x00000000
        /*103c*/ 	.word	0x0002a860
        /*1040*/ 	.short	0x010a
        /*1042*/ 	.byte	0x3f
	.zero		1


	//   ....[64]....
        /*1044*/ 	.word	0x00020360
        /*1048*/ 	.word	0x00000000
        /*104c*/ 	.word	0x0002a850
        /*1050*/ 	.short	0x0107
        /*1052*/ 	.byte	0x3f
	.zero		1


	//   ....[65]....
        /*1054*/ 	.word	0x00020420
        /*1058*/ 	.word	0x00000000
        /*105c*/ 	.word	0x0002a850
        /*1060*/ 	.short	0x0101
        /*1062*/ 	.byte	0x3f
	.zero		1


	//   ....[66]....
        /*1064*/ 	.word	0x00021170
        /*1068*/ 	.word	0x00000004
        /*106c*/ 	.word	0x0002a820
        /*1070*/ 	.short	0x010a
        /*1072*/ 	.byte	0x3f
	.zero		1


	//   ....[67]....
        /*1074*/ 	.word	0x000212e0
        /*1078*/ 	.word	0x00000005
        /*107c*/ 	.word	0x0002a840
        /*1080*/ 	.short	0x010a
        /*1082*/ 	.byte	0x3f
	.zero		1


	//   ....[68]....
        /*1084*/ 	.word	0x00021380
        /*1088*/ 	.word	0x0000001b
        /*108c*/ 	.word	0x0002a840
        /*1090*/ 	.short	0x010a
        /*1092*/ 	.byte	0x3f
	.zero		1


	//   ....[69]....
        /*1094*/ 	.word	0x000213c0
        /*1098*/ 	.word	0x00000005
        /*109c*/ 	.word	0x0002a860
        /*10a0*/ 	.short	0x010a
        /*10a2*/ 	.byte	0x3f
	.zero		1


	//   ....[70]....
        /*10a4*/ 	.word	0x00021400
        /*10a8*/ 	.word	0x0000001b
        /*10ac*/ 	.word	0x0002a860
        /*10b0*/ 	.short	0x010a
        /*10b2*/ 	.byte	0x3f
	.zero		1


	//   ....[71]....
        /*10b4*/ 	.word	0x00021460
        /*10b8*/ 	.word	0x00000055
        /*10bc*/ 	.word	0x0002a890
        /*10c0*/ 	.short	0x010a
        /*10c2*/ 	.byte	0x3f
	.zero		1


	//   ....[72]....
        /*10c4*/ 	.word	0x00021710
        /*10c8*/ 	.word	0x00000055
        /*10cc*/ 	.word	0x0002a890
        /*10d0*/ 	.short	0x010a
        /*10d2*/ 	.byte	0x3f
	.zero		1


	//   ....[73]....
        /*10d4*/ 	.word	0x000219c0
        /*10d8*/ 	.word	0x00000055
        /*10dc*/ 	.word	0x0002a890
        /*10e0*/ 	.short	0x010a
        /*10e2*/ 	.byte	0x3f
	.zero		1


	//   ....[74]....
        /*10e4*/ 	.word	0x00021c70
        /*10e8*/ 	.word	0x00000055
        /*10ec*/ 	.word	0x0002a8b0
        /*10f0*/ 	.short	0x010a
        /*10f2*/ 	.byte	0x3f
	.zero		1


	//   ....[75]....
        /*10f4*/ 	.word	0x00021e90
        /*10f8*/ 	.word	0x00000002
        /*10fc*/ 	.word	0x0002a800
        /*1100*/ 	.short	0x010a
        /*1102*/ 	.byte	0x3f
	.zero		1


	//   ....[76]....
        /*1104*/ 	.word	0x000220b0
        /*1108*/ 	.word	0x00000002
        /*110c*/ 	.word	0x0002a800
        /*1110*/ 	.short	0x010a
        /*1112*/ 	.byte	0x3f
	.zero		1


	//   ....[77]....
        /*1114*/ 	.word	0x00022100
        /*1118*/ 	.word	0x00000000
        /*111c*/ 	.word	0x0002a830
        /*1120*/ 	.short	0x010a
        /*1122*/ 	.byte	0x3f
	.zero		1


	//   ....[78]....
        /*1124*/ 	.word	0x00022150
        /*1128*/ 	.word	0x0000000d
        /*112c*/ 	.word	0x0002a830
        /*1130*/ 	.short	0x010a
        /*1132*/ 	.byte	0x3f
	.zero		1


	//   ....[79]....
        /*1134*/ 	.word	0x000221a0
        /*1138*/ 	.word	0x0000000f
        /*113c*/ 	.word	0x0002a850
        /*1140*/ 	.short	0x010a
        /*1142*/ 	.byte	0x3f
	.zero		1


	//   ....[80]....
        /*1144*/ 	.word	0x000221f0
        /*1148*/ 	.word	0x00000007
        /*114c*/ 	.word	0x0002a850
        /*1150*/ 	.short	0x010a
        /*1152*/ 	.byte	0x3f
	.zero		1


	//   ....[81]....
        /*1154*/ 	.word	0x00022390
        /*1158*/ 	.word	0x00000016
        /*115c*/ 	.word	0x0002a820
        /*1160*/ 	.short	0x010a
        /*1162*/ 	.byte	0x3f
	.zero		1


	//   ....[82]....
        /*1164*/ 	.word	0x000223e0
        /*1168*/ 	.word	0x0000000b
        /*116c*/ 	.word	0x0002a8a0
        /*1170*/ 	.short	0x010a
        /*1172*/ 	.byte	0x3f
	.zero		1


	//   ....[83]....
        /*1174*/ 	.word	0x00022430
        /*1178*/ 	.word	0x0000000b
        /*117c*/ 	.word	0x0002a8c0
        /*1180*/ 	.short	0x010a
        /*1182*/ 	.byte	0x3f
	.zero		1


	//   ....[84]....
        /*1184*/ 	.word	0x00022480
        /*1188*/ 	.word	0x0000000a
        /*118c*/ 	.word	0x0002a8a0
        /*1190*/ 	.short	0x010a
        /*1192*/ 	.byte	0x3f
	.zero		1


	//   ....[85]....
        /*1194*/ 	.word	0x000224d0
        /*1198*/ 	.word	0x0000000a
        /*119c*/ 	.word	0x0002a8c0
        /*11a0*/ 	.short	0x010a
        /*11a2*/ 	.byte	0x3f
	.zero		1


	//   ....[86]....
        /*11a4*/ 	.word	0x000225f0
        /*11a8*/ 	.word	0x00000007
        /*11ac*/ 	.word	0x0002a840
        /*11b0*/ 	.short	0x010a
        /*11b2*/ 	.byte	0x3f
	.zero		1


	//   ....[87]....
        /*11b4*/ 	.word	0x000239c0
        /*11b8*/ 	.word	0x00000016
        /*11bc*/ 	.word	0x0002a820
        /*11c0*/ 	.short	0x010a
        /*11c2*/ 	.byte	0x3f
	.zero		1


	//   ....[88]....
        /*11c4*/ 	.word	0x00023a10
        /*11c8*/ 	.word	0x00000006
        /*11cc*/ 	.word	0x0002a840
        /*11d0*/ 	.short	0x010a
        /*11d2*/ 	.byte	0x3f
	.zero		1


	//   ....[89]....
        /*11d4*/ 	.word	0x000241d0
        /*11d8*/ 	.word	0x00000005
        /*11dc*/ 	.word	0x0002a860
        /*11e0*/ 	.short	0x010a
        /*11e2*/ 	.byte	0x3f
	.zero		1


	//   ....[90]....
        /*11e4*/ 	.word	0x000249e0
        /*11e8*/ 	.word	0x00000000
        /*11ec*/ 	.word	0x0002a860
        /*11f0*/ 	.short	0x010a
        /*11f2*/ 	.byte	0x3f
	.zero		1


	//   ....[91]....
        /*11f4*/ 	.word	0x00025bc0
        /*11f8*/ 	.word	0x00000004
        /*11fc*/ 	.word	0x0002a820
        /*1200*/ 	.short	0x010a
        /*1202*/ 	.byte	0x3f
	.zero		1


	//   ....[92]....
        /*1204*/ 	.word	0x00025d60
        /*1208*/ 	.word	0x00000005
        /*120c*/ 	.word	0x0002a840
        /*1210*/ 	.short	0x010a
        /*1212*/ 	.byte	0x3f
	.zero		1


	//   ....[93]....
        /*1214*/ 	.word	0x00025db0
        /*1218*/ 	.word	0x0000001b
        /*121c*/ 	.word	0x0002a840
        /*1220*/ 	.short	0x010a
        /*1222*/ 	.byte	0x3f
	.zero		1


	//   ....[94]....
        /*1224*/ 	.word	0x00025e00
        /*1228*/ 	.word	0x00000005
        /*122c*/ 	.word	0x0002a860
        /*1230*/ 	.short	0x010a
        /*1232*/ 	.byte	0x3f
	.zero		1


	//----- nvinfo : EIATTR_NUM_MBARRIERS
	.align		4
.L_148:
        /*1234*/ 	.byte	0x03, 0x38
        /*1236*/ 	.short	0x0016


	//----- nvinfo : EIATTR_EXIT_INSTR_OFFSETS
	.align		4
        /*1238*/ 	.byte	0x04, 0x1c
        /*123a*/ 	.short	(.L_150 - .L_149)


	//   ....[0]....
.L_149:
        /*123c*/ 	.word	0x00021450


	//----- nvinfo : EIATTR_MAX_THREADS
	.align		4
.L_150:
        /*1240*/ 	.byte	0x04, 0x05
        /*1242*/ 	.short	(.L_152 - .L_151)
.L_151:
        /*1244*/ 	.word	0x00000180
        /*1248*/ 	.word	0x00000001
        /*124c*/ 	.word	0x00000001


	//----- nvinfo : EIATTR_CRS_STACK_SIZE
	.align		4
.L_152:
        /*1250*/ 	.byte	0x04, 0x1e
        /*1252*/ 	.short	(.L_154 - .L_153)
.L_153:
        /*1254*/ 	.word	0x00000000


	//----- nvinfo : EIATTR_CBANK_PARAM_SIZE
	.align		4
.L_154:
        /*1258*/ 	.byte	0x03, 0x19
        /*125a*/ 	.short	0x0af0


	//----- nvinfo : EIATTR_PARAM_CBANK
	.align		4
        /*125c*/ 	.byte	0x04, 0x0a
        /*125e*/ 	.short	(.L_156 - .L_155)
	.align		4
.L_155:
        /*1260*/ 	.word	index@(.nv.constant0._ZN7cutlass13device_kernelIN5flash11enable_sm90INS1_16FlashAttnFwdSm90INS1_25CollectiveMainloopFwdSm90ILi2EN4cute5tupleIJNS5_1CILi1EEES8_S8_EEENS6_IJNS7_ILi128EEENS7_ILi96EEENS7_ILi192EEEEEELi128ENS_10bfloat16_tEfNS_4arch4Sm90ELb0ELb0ELb1ELb1ELb1ELb1ELb0ELb1ELb1ELb1ELb1ELb0EEENS1_21CollectiveEpilogueFwdINS6_IJSA_SA_SB_EEES9_SE_SG_Li256ELb1ELb1ELb1ELb0EEENS1_36VarlenDynamicPersistentTileSchedulerILi128ELi96ELi256ELi128ELb1ELb1ELb1ELb0ELb1ELb1EEEEEEEEEvNT_6ParamsE)
        /*1264*/ 	.short	0x0210
        /*1266*/ 	.short	0x0af0


	//----- nvinfo : EIATTR_SW_WAR
	.align		4
.L_156:
        /*1268*/ 	.byte	0x04, 0x36
        /*126a*/ 	.short	(.L_158 - .L_157)
.L_157:
        /*126c*/ 	.word	0x00000008
.L_158:


//--------------------- .nv.info._ZN7cutlass13device_kernelIN5flash11enable_sm90INS1_16FlashAttnFwdSm90INS1_25CollectiveMainloopFwdSm90ILi2EN4cute5tupleIJNS5_1CILi1EEES8_S8_EEENS6_IJNS7_ILi128EEENS7_ILi96EEENS7_ILi192EEEEEELi128ENS_10bfloat16_tEfNS_4arch4Sm90ELb0ELb1ELb1ELb0ELb1ELb0ELb0ELb1ELb1ELb1ELb1ELb0EEENS1_21CollectiveEpilogueFwdINS6_IJSA_SA_SB_EEES9_SE_SG_Li256ELb0ELb1ELb1ELb0EEENS1_19SingleTileSchedulerILb0ELb1ELb1ELi128EEEEEEEEEvNT_6ParamsE --------------------------
	.section	.nv.info._ZN7cutlass13device_kernelIN5flash11enable_sm90INS1_16FlashAttnFwdSm90INS1_25CollectiveMainloopFwdSm90ILi2EN4cute5tupleIJNS5_1CILi1EEES8_S8_EEENS6_IJNS7_ILi128EEENS7_ILi96EEENS7_ILi192EEEEEELi128ENS_10bfloat16_tEfNS_4arch4Sm90ELb0ELb1ELb1ELb0ELb1ELb0ELb0ELb1ELb1ELb1ELb1ELb0EEENS1_21CollectiveEpilogueFwdINS6_IJSA_SA_SB_EEES9_SE_SG_Li256ELb0ELb1ELb1ELb0EEENS1_19SingleTileSchedulerILb0ELb1ELb1ELi128EEEEEEEEEvNT_6ParamsE,"",@"SHT_CUDA_INFO"
	.sectionflags	@""
	.align	4


	//----- nvinfo : EIATTR_CUDA_API_VERSION
	.align		4
        /*0000*/ 	.byte	0x04, 0x37
        /*0002*/ 	.short	(.L_160 - .L_159)
.L_159:
        /*0004*/ 	.word	0x00000082


	//----- nvinfo : EIATTR_KPARAM_INFO
	.align		4
.L_160:
        /*0008*/ 	.byte	0x04, 0x17
        /*000a*/ 	.short	(.L_162 - .L_161)
.L_161:
        /*000c*/ 	.word	0x00000000
        /*0010*/ 	.short	0x0000
        /*0012*/ 	.short	0x0070
        /*0014*/ 	.byte	0x00, 0xf0, 0x01, 0x28


	//----- nvinfo : EIATTR_SPARSE_MMA_MASK
	.align		4
.L_162:
        /*0018*/ 	.byte	0x03, 0x50
        /*001a*/ 	.short	0x0000


	//----- nvinfo : EIATTR_MAXREG_COUNT
	.align		4
        /*001c*/ 	.byte	0x03, 0x1b
        /*001e*/ 	.short	0x00a8


	//----- nvinfo : EIATTR_NUM_BARRIERS
	.align		4
        /*0020*/ 	.byte	0x02, 0x4c
        /*0022*/ 	.byte	0x09
	.zero		1


	//----- nvinfo : EIATTR_EXTERNS
	.align		4
        /*0024*/ 	.byte	0x04, 0x0f
        /*0026*/ 	.short	(.L_164 - .L_163)


	//   ....[0]....
	.align		4
.L_163:
        /*0028*/ 	.word	index@(__assertfail)


	//----- nvinfo : EIATTR_ANNOTATIONS
	.align		4
.L_164:
        /*002c*/ 	.byte	0x04, 0x55
        /*002e*/ 	.short	(.L_166 - .L_165)


	//   ....[0]....
.L_165:
        /*0030*/ 	.word	0x00000001
        /*0034*/ 	.byte	0xb0, 0x08, 0x00, 0x00, 0x01, 0x00, 0x00, 0x00, 0x10, 0x16, 0x00, 0x00, 0x01, 0x00, 0x00, 0x00
        /*0044*/ 	.byte	0x30, 0x0c, 0x01, 0x00, 0x01, 0x00, 0x00, 0x00, 0x30, 0x36, 0x01, 0x00


	//----- nvinfo : EIATTR_MERCURY_ISA_VERSION
	.align		4
.L_166:
        /*0050*/ 	.byte	0x03, 0x5f
        /*0052*/ 	.short	0x0101


	//----- nvinfo : EIATTR_INT_WARP_WIDE_INSTR_OFFSETS
	.align		4
        /*0054*/ 	.byte	0x04, 0x31
        /*0056*/ 	.short	(.L_168 - .L_167)


	//   ....[0]....
.L_167:
        /*0058*/ 	.word	0x000000c0


	//   ....[1]....
        /*005c*/ 	.word	0x000000d0


	//   ....[2]....
        /*0060*/ 	.word	0x00000170


	//----- nvinfo : EIATTR_COOP_GROUP_MASK_REGIDS
	.align		4
.L_168:
        /*0064*/ 	.byte	0x04, 0x29
        /*0066*/ 	.short	(.L_170 - .L_169)


	//   ....[0]....
.L_169:
        /*0068*/ 	.word	0xffffffff


	//   ....[1]....
        /*006c*/ 	.word	0xffffffff


	//   ....[2]....
        /*0070*/ 	.word	0xffffffff


	//   ....[3]....
        /*0074*/ 	.word	0xffffffff


	//   ....[4]....
        /*0078*/ 	.word	0xffffffff


	//   ....[5]....
        /*007c*/ 	.word	0xffffffff


	//   ....[6]....
        /*0080*/ 	.word	0xffffffff


	//   ....[7]....
        /*0084*/ 	.word	0xffffffff


	//   ....[8]....
        /*0088*/ 	.word	0xffffffff


	//   ....[9]....
        /*008c*/ 	.word	0xffffffff


	//   ....[10]....
        /*0090*/ 	.word	0xffffffff


	//   ....[11]....
        /*0094*/ 	.word	0xffffffff


	//   ....[12]....
        /*0098*/ 	.word	0xffffffff


	//   ....[13]....
        /*009c*/ 	.word	0xffffffff


	//   ....[14]....
        /*00a0*/ 	.word	0xffffffff


	//   ....[15]....
        /*00a4*/ 	.word	0xffffffff


	//   ....[16]....
        /*00a8*/ 	.word	0xffffffff


	//   ....[17]....
        /*00ac*/ 	.word	0xffffffff


	//   ....[18]....
        /*00b0*/ 	.word	0xffffffff


	//   ....[19]....
        /*00b4*/ 	.word	0xffffffff


	//   ....[20]....
        /*00b8*/ 	.word	0xffffffff


	//   ....[21]....
        /*00bc*/ 	.word	0xffffffff


	//   ....[22]....
        /*00c0*/ 	.word	0xffffffff


	//   ....[23]....
        /*00c4*/ 	.word	0xffffffff


	//   ....[24]....
        /*00c8*/ 	.word	0xffffffff


	//   ....[25]....
        /*00cc*/ 	.word	0xffffffff


	//   ....[26]....
        /*00d0*/ 	.word	0xffffffff


	//   ....[27]....
        /*00d4*/ 	.word	0xffffffff


	//   ....[28]....
        /*00d8*/ 	.word	0xffffffff


	//   ....[29]....
        /*00dc*/ 	.word	0xffffffff


	//   ....[30]....
        /*00e0*/ 	.word	0xffffffff


	//   ....[31]....
        /*00e4*/ 	.word	0xffffffff


	//   ....[32]....
        /*00e8*/ 	.word	0xffffffff


	//   ....[33]....
        /*00ec*/ 	.word	0xffffffff


	//   ....[34]....
        /*00f0*/ 	.word	0xffffffff


	//   ....[35]....
        /*00f4*/ 	.word	0xffffffff


	//   ....[36]....
        /*00f8*/ 	.word	0xffffffff


	//   ....[37]....
        /*00fc*/ 	.word	0xffffffff


	//   ....[38]....
        /*0100*/ 	.word	0xffffffff


	//   ....[39]....
        /*0104*/ 	.word	0xffffffff


	//   ....[40]....
        /*0108*/ 	.word	0xffffffff


	//   ....[41]....
        /*010c*/ 	.word	0xffffffff


	//   ....[42]....
        /*0110*/ 	.word	0xffffffff


	//   ....[43]....
        /*0114*/ 	.word	0xffffffff


	//   ....[44]....
        /*0118*/ 	.word	0xffffffff


	//   ....[45]....
        /*011c*/ 	.word	0xffffffff


	//   ....[46]....
        /*0120*/ 	.word	0xffffffff


	//   ....[47]....
        /*0124*/ 	.word	0xffffffff


	//   ....[48]....
        /*0128*/ 	.word	0xffffffff


	//   ....[49]....
        /*012c*/ 	.word	0xffffffff


	//   ....[50]....
        /*0130*/ 	.word	0xffffffff


	//   ....[51]....
        /*0134*/ 	.word	0xffffffff


	//   ....[52]....
        /*0138*/ 	.word	0xffffffff


	//   ....[53]....
        /*013c*/ 	.word	0xffffffff


	//   ....[54]....
        /*0140*/ 	.word	0xffffffff


	//   ....[55]....
        /*0144*/ 	.word	0xffffffff


	//   ....[56]....
        /*0148*/ 	.word	0xffffffff


	//   ....[57]....
        /*014c*/ 	.word	0xffffffff


	//   ....[58]....
        /*0150*/ 	.word	0xffffffff


	//   ....[59]....
        /*0154*/ 	.word	0xffffffff


	//   ....[60]....
        /*0158*/ 	.word	0xffffffff


	//   ....[61]....
        /*015c*/ 	.word	0xffffffff


	//   ....[62]....
        /*0160*/ 	.word	0xffffffff


	//   ....[63]....
        /*0164*/ 	.word	0xffffffff


	//   ....[64]....
        /*0168*/ 	.word	0xffffffff


	//   ....[65]....
        /*016c*/ 	.word	0xffffffff


	//   ....[66]....
        /*0170*/ 	.word	0xffffffff


	//   ....[67]....
        /*0174*/ 	.word	0xffffffff


	//   ....[68]....
        /*0178*/ 	.word	0xffffffff


	//   ....[69]....
        /*017c*/ 	.word	0xffffffff


	//   ....[70]....
        /*0180*/ 	.word	0xffffffff


	//   ....[71]....
        /*0184*/ 	.word	0xffffffff


	//   ....[72]....
        /*0188*/ 	.word	0xffffffff


	//   ....[73]....
        /*018c*/ 	.word	0xffffffff


	//   ....[74]....
        /*0190*/ 	.word	0xffffffff


	//   ....[75]....
        /*0194*/ 	.word	0xffffffff


	//   ....[76]....
        /*0198*/ 	.word	0xffffffff


	//   ....[77]....
        /*019c*/ 	.word	0xffffffff


	//   ....[78]....
        /*01a0*/ 	.word	0xffffffff


	//   ....[79]....
        /*01a4*/ 	.word	0xffffffff


	//   ....[80]....
        /*01a8*/ 	.word	0xffffffff


	//   ....[81]....
        /*01ac*/ 	.word	0xffffffff


	//   ....[82]....
        /*01b0*/ 	.word	0xffffffff


	//   ....[83]....
        /*01b4*/ 	.word	0xffffffff


	//   ....[84]....
        /*01b8*/ 	.word	0xffffffff


	//   ....[85]....
        /*01bc*/ 	.word	0xffffffff


	//   ....[86]....
        /*01c0*/ 	.word	0xffffffff


	//   ....[87]....
        /*01c4*/ 	.word	0xffffffff


	//   ....[88]....
        /*01c8*/ 	.word	0xffffffff


	//   ....[89]....
        /*01cc*/ 	.word	0xffffffff


	//   ....[90]....
        /*01d0*/ 	.word	0xffffffff


	//   ....[91]....
        /*01d4*/ 	.word	0xffffffff


	//   ....[92]....
        /*01d8*/ 	.word	0xffffffff


	//   ....[93]....
        /*01dc*/ 	.word	0xffffffff


	//   ....[94]....
        /*01e0*/ 	.word	0xffffffff


	//   ....[95]....
        /*01e4*/ 	.word	0xffffffff


	//   ....[96]....
        /*01e8*/ 	.word	0xffffffff


	//   ....[97]....
        /*01ec*/ 	.word	0xffffffff


	//   ....[98]....
        /*01f0*/ 	.word	0xffffffff


	//   ....[99]....
        /*01f4*/ 	.word	0xffffffff


	//   ....[100]....
        /*01f8*/ 	.word	0xffffffff


	//   ....[101]....
        /*01fc*/ 	.word	0xffffffff


	//   ....[102]....
        /*0200*/ 	.word	0xffffffff


	//   ....[103]....
        /*0204*/ 	.word	0xffffffff


	//   ....[104]....
        /*0208*/ 	.word	0xffffffff


	//   ....[105]....
        /*020c*/ 	.word	0xffffffff


	//   ....[106]....
        /*0210*/ 	.word	0xffffffff


	//   ....[107]....
        /*0214*/ 	.word	0x0500000f


	//   ....[108]....
        /*0218*/ 	.word	0x0500000f


	//   ....[109]....
        /*021c*/ 	.word	0x0500000f


	//   ....[110]....
        /*0220*/ 	.word	0x0500000f


	//   ....[111]....
        /*0224*/ 	.word	0x0500000f


	//   ....[112]....
        /*0228*/ 	.word	0x0500000f


	//   ....[113]....
        /*022c*/ 	.word	0x0500000f


	//   ....[114]....
        /*0230*/ 	.word	0x0500000f


	//   ....[115]....
        /*0234*/ 	.word	0x0500000f


	//   ....[116]....
        /*0238*/ 	.word	0x0500000f


	//   ....[117]....
        /*023c*/ 	.word	0x0500000f


	//   ....[118]....
        /*0240*/ 	.word	0x0500000f


	//   ....[119]....
        /*0244*/ 	.word	0x0500000f


	//   ....[120]....
        /*0248*/ 	.word	0x0500000f


	//   ....[121]....
        /*024c*/ 	.word	0x0500000f


	//   ....[122]....
        /*0250*/ 	.word	0x0500000f


	//   ....[123]....
        /*0254*/ 	.word	0x0500000f


	//   ....[124]....
        /*0258*/ 	.word	0x0500000f


	//   ....[125]....
        /*025c*/ 	.word	0x0500000f


	//   ....[126]....
        /*0260*/ 	.word	0x0500000f


	//   ....[127]....
        /*0264*/ 	.word	0x0500000f


	//   ....[128]....
        /*0268*/ 	.word	0x0500000f


	//   ....[129]....
        /*026c*/ 	.word	0x0500000f


	//   ....[130]....
        /*0270*/ 	.word	0x0500000f


	//   ....[131]....
        /*0274*/ 	.word	0x0500000f


	//   ....[132]....
        /*0278*/ 	.word	0x0500000f


	//   ....[133]....
        /*027c*/ 	.word	0x0500000f


	//   ....[134]....
        /*0280*/ 	.word	0x0500000f


	//   ....[135]....
        /*0284*/ 	.word	0x0500000f


	//   ....[136]....
        /*0288*/ 	.word	0x0500000f


	//   ....[137]....
        /*028c*/ 	.word	0x0500000f


	//   ....[138]....
        /*0290*/ 	.word	0x0500000f


	//   ....[139]....
        /*0294*/ 	.word	0x0500000f


	//   ....[140]....
        /*0298*/ 	.word	0x0500000f


	//   ....[141]....
        /*029c*/ 	.word	0x0500000f


	//   ....[142]....
        /*02a0*/ 	.word	0x0500000f


	//   ....[143]....
        /*02a4*/ 	.word	0x0500000f


	//   ....[144]....
        /*02a8*/ 	.word	0x0500000f


	//   ....[145]....
        /*02ac*/ 	.word	0x0500000f


	//   ....[146]....
        /*02b0*/ 	.word	0x0500000f


	//   ....[147]....
        /*02b4*/ 	.word	0x0500000f


	//   ....[148]....
        /*02b8*/ 	.word	0x0500000f


	//   ....[149]....
        /*02bc*/ 	.word	0x0500000f


	//   ....[150]....
        /*02c0*/ 	.word	0x0500000f


	//   ....[151]....
        /*02c4*/ 	.word	0x0500000f


	//   ....[152]....
        /*02c8*/ 	.word	0x0500000f


	//   ....[153]....
        /*02cc*/ 	.word	0x0500000f


	//   ....[154]....
        /*02d0*/ 	.word	0x0500000f


	//   ....[155]....
        /*02d4*/ 	.word	0x0500000f


	//   ....[156]....
        /*02d8*/ 	.word	0x0500000f


	//   ....[157]....
        /*02dc*/ 	.word	0x0500000f


	//   ....[158]....
        /*02e0*/ 	.word	0x0500000f


	//   ....[159]....
        /*02e4*/ 	.word	0x0500000f


	//   ....[160]....
        /*02e8*/ 	.word	0x0500000f


	//   ....[161]....
        /*02ec*/ 	.word	0x0500000f


	//   ....[162]....
        /*02f0*/ 	.word	0x0500000f


	//   ....[163]....
        /*02f4*/ 	.word	0x0500000f


	//   ....[164]....
        /*02f8*/ 	.word	0x0500000f


	//   ....[165]....
        /*02fc*/ 	.word	0x0500000f


	//   ....[166]....
        /*0300*/ 	.word	0x0500000f


	//   ....[167]....
        /*0304*/ 	.word	0x0500000f


	//   ....[168]....
        /*0308*/ 	.word	0x0500000f


	//   ....[169]....
        /*030c*/ 	.word	0x0500000f


	//   ....[170]....
        /*0310*/ 	.word	0x0500000f


	//   ....[171]....
        /*0314*/ 	.word	0x0500000f


	//   ....[172]....
        /*0318*/ 	.word	0x0500000f


	//----- nvinfo : EIATTR_COOP_GROUP_INSTR_OFFSETS
	.align		4
.L_170:
        /*031c*/ 	.byte	0x04, 0x28
        /*031e*/ 	.short	(.L_172 - .L_171)


	//   ....[0]....
.L_171:
        /*0320*/ 	.word	0x00000070


	//   ....[1]....
        /*0324*/ 	.word	0x000000b0


	//   ....[2]....
        /*0328*/ 	.word	0x000002d0


	//   ....[3]....
        /*032c*/ 	.word	0x00000430


	//   ....[4]....
        /*0330*/ 	.word	0x00000550


	//   ....[5]....
        /*0334*/ 	.word	0x000006b0


	//   ....[6]....
        /*0338*/ 	.word	0x00001410


	//   ....[7]....
        /*033c*/ 	.word	0x00002100


	//   ....[8]....
        /*0340*/ 	.word	0x00002800


	//   ....[9]....
        /*0344*/ 	.word	0x00003550


	//   ....[10]....
        /*0348*/ 	.word	0x00003660


	//   ....[11]....
        /*034c*/ 	.word	0x00003b80


	//   ....[12]....
        /*0350*/ 	.word	0x00003c10


	//   ....[13]....
        /*0354*/ 	.word	0x000058c0


	//   ....[14]....
        /*0358*/ 	.word	0x00005eb0


	//   ....[15]....
        /*035c*/ 	.word	0x00006bf0


	//   ....[16]....
        /*0360*/ 	.word	0x00006d00


	//   ....[17]....
        /*0364*/ 	.word	0x000072e0


	//   ....[18]....
        /*0368*/ 	.word	0x00007350


	//   ....[19]....
        /*036c*/ 	.word	0x000094a0


	//   ....[20]....
        /*0370*/ 	.word	0x000094d0


	//   ....[21]....
        /*0374*/ 	.word	0x00009500


	//   ....[22]....
        /*0378*/ 	.word	0x00009520


	//   ....[23]....
        /*037c*/ 	.word	0x0000b090


	//   ....[24]....
        /*0380*/ 	.word	0x0000b690


	//   ....[25]....
        /*0384*/ 	.word	0x0000c410


	//   ....[26]....
        /*0388*/ 	.word	0x0000c530


	//   ....[27]....
        /*038c*/ 	.word	0x0000caf0


	//   ....[28]....
        /*0390*/ 	.word	0x0000cb60


	//   ....[29]....
        /*0394*/ 	.word	0x0000d9d0


	//   ....[30]....
        /*0398*/ 	.word	0x0000da00


	//   ....[31]....
        /*039c*/ 	.word	0x0000dac0


	//   ....[32]....
        /*03a0*/ 	.word	0x0000dad0


	//   ....[33]....
        /*03a4*/ 	.word	0x0000e940


	//   ....[34]....
        /*03a8*/ 	.word	0x0000e980


	//   ....[35]....
        /*03ac*/ 	.word	0x0000e9b0


	//   ....[36]....
        /*03b0*/ 	.word	0x0000e9e0


	//   ....[37]....
        /*03b4*/ 	.word	0x0000e9f0


	//   ....[38]....
        /*03b8*/ 	.word	0x0000ea20


	//   ....[39]....
        /*03bc*/ 	.word	0x0000f080


	//   ....[40]....
        /*03c0*/ 	.word	0x0000f090


	//   ....[41]....
        /*03c4*/ 	.word	0x0000fa90


	//   ....[42]....
        /*03c8*/ 	.word	0x00011130


	//   ....[43]....
        /*03cc*/ 	.word	0x00011150


	//   ....[44]....
        /*03d0*/ 	.word	0x00011160


	//   ....[45]....
        /*03d4*/ 	.word	0x00011170


	//   ....[46]....
        /*03d8*/ 	.word	0x00011180


	//   ....[47]....
        /*03dc*/ 	.word	0x00011190


	//   ....[48]....
        /*03e0*/ 	.word	0x000111a0


	//   ....[49]....
        /*03e4*/ 	.word	0x00011200


	//   ....[50]....
        /*03e8*/ 	.word	0x00011240


	//   ....[51]....
        /*03ec*/ 	.word	0x000112a0


	//   ....[52]....
        /*03f0*/ 	.word	0x000112b0


	//   ....[53]....
        /*03f4*/ 	.word	0x00011370


	//   ....[54]....
        /*03f8*/ 	.word	0x000119c0


	//   ....[55]....
        /*03fc*/ 	.word	0x000119f0


	//   ....[56]....
        /*0400*/ 	.word	0x00011a20


	//   ....[57]....
        /*0404*/ 	.word	0x00011a40


	//   ....[58]....
        /*0408*/ 	.word	0x00011a50


	//   ....[59]....
        /*040c*/ 	.word	0x00011ad0


	//   ....[60]....
        /*0410*/ 	.word	0x00011b10


	//   ....[61]....
        /*0414*/ 	.word	0x00011b60


	//   ....[62]....
        /*0418*/ 	.word	0x00011b90


	//   ....[63]....
        /*041c*/ 	.word	0x00011bf0


	//   ....[64]....
        /*0420*/ 	.word	0x00011c30


	//   ....[65]....
        /*0424*/ 	.word	0x00011c80


	//   ....[66]....
        /*0428*/ 	.word	0x00011cb0


	//   ....[67]....
        /*042c*/ 	.word	0x00011d00


	//   ....[68]....
        /*0430*/ 	.word	0x00011d40


	//   ....[69]....
        /*0434*/ 	.word	0x00011d90


	//   ....[70]....
        /*0438*/ 	.word	0x000124e0


	//   ....[71]....
        /*043c*/ 	.word	0x00012500


	//   ....[72]....
        /*0440*/ 	.word	0x00012510


	//   ....[73]....
        /*0444*/ 	.word	0x00012520


	//   ....[74]....
        /*0448*/ 	.word	0x00012530


	//   ....[75]....
        /*044c*/ 	.word	0x00012550


	//   ....[76]....
        /*0450*/ 	.word	0x000125b0


	//   ....[77]....
        /*0454*/ 	.word	0x000125e0


	//   ....[78]....
        /*0458*/ 	.word	0x00012650


	//   ....[79]....
        /*045c*/ 	.word	0x00012680


	//   ....[80]....
        /*0460*/ 	.word	0x00012690


	//   ....[81]....
        /*0464*/ 	.word	0x000126a0


	//   ....[82]....
        /*0468*/ 	.word	0x00012950


	//   ....[83]....
        /*046c*/ 	.word	0x00012970


	//   ....[84]....
        /*0470*/ 	.word	0x00012980


	//   ....[85]....
        /*0474*/ 	.word	0x000129a0


	//   ....[86]....
        /*0478*/ 	.word	0x00012a20


	//   ....[87]....
        /*047c*/ 	.word	0x00012a50


	//   ....[88]....
        /*0480*/ 	.word	0x00012aa0


	//   ....[89]....
        /*0484*/ 	.word	0x00012ad0


	//   ....[90]....
        /*0488*/ 	.word	0x00012b20


	//   ....[91]....
        /*048c*/ 	.word	0x00012b50


	//   ....[92]....
        /*0490*/ 	.word	0x00012ba0


	//   ....[93]....
        /*0494*/ 	.word	0x00012bd0


	//   ....[94]....
        /*0498*/ 	.word	0x00013030


	//   ....[95]....
        /*049c*/ 	.word	0x00013060


	//   ....[96]....
        /*04a0*/ 	.word	0x00013090


	//   ....[97]....
        /*04a4*/ 	.word	0x000130c0


	//   ....[98]....
        /*04a8*/ 	.word	0x000130f0


	//   ....[99]....
        /*04ac*/ 	.word	0x00013100


	//   ....[100]....
        /*04b0*/ 	.word	0x00013110


	//   ....[101]....
        /*04b4*/ 	.word	0x00013120


	//   ....[102]....
        /*04b8*/ 	.word	0x00013140


	//   ....[103]....
        /*04bc*/ 	.word	0x00013150


	//   ....[104]....
        /*04c0*/ 	.word	0x000131a0


	//   ....[105]....
        /*04c4*/ 	.word	0x000131d0


	//   ....[106]....
        /*04c8*/ 	.word	0x000135c0


	//   ....[107]....
        /*04cc*/ 	.word	0x00013c00


	//   ....[108]....
        /*04d0*/ 	.word	0x00013cf0


	//   ....[109]....
        /*04d4*/ 	.word	0x00013d90


	//   ....[110]....
        /*04d8*/ 	.word	0x00013df0


	//   ....[111]....
        /*04dc*/ 	.word	0x00013ec0


	//   ....[112]....
        /*04e0*/ 	.word	0x00013f30


	//   ....[113]....
        /*04e4*/ 	.word	0x00014000


	//   ....[114]....
        /*04e8*/ 	.word	0x00014080


	//   ....[115]....
        /*04ec*/ 	.word	0x00014150


	//   ....[116]....
        /*04f0*/ 	.word	0x000141d0


	//   ....[117]....
        /*04f4*/ 	.word	0x000142b0


	//   ....[118]....
        /*04f8*/ 	.word	0x00014330


	//   ....[119]....
        /*04fc*/ 	.word	0x000143f0


	//   ....[120]....
        /*0500*/ 	.word	0x00014490


	//   ....[121]....
        /*0504*/ 	.word	0x000144e0


	//   ....[122]....
        /*0508*/ 	.word	0x00014580


	//   ....[123]....
        /*050c*/ 	.word	0x00014650


	//   ....[124]....
        /*0510*/ 	.word	0x000146d0


	//   ....[125]....
        /*0514*/ 	.word	0x000147a0


	//   ....[126]....
        /*0518*/ 	.word	0x00014820


	//   ....[127]....
        /*051c*/ 	.word	0x000148f0


	//   ....[128]....
        /*0520*/ 	.word	0x00014970


	//   ....[129]....
        /*0524*/ 	.word	0x00014a40


	//   ....[130]....
        /*0528*/ 	.word	0x00014ac0


	//   ....[131]....
        /*052c*/ 	.word	0x00014b90


	//   ....[132]....
        /*0530*/ 	.word	0x00014c10


	//   ....[133]....
        /*0534*/ 	.word	0x00014ce0


	//   ....[134]....
        /*0538*/ 	.word	0x00014d50


	//   ....[135]....
        /*053c*/ 	.word	0x00014e10


	//   ....[136]....
        /*0540*/ 	.word	0x00014f50


	//   ....[137]....
        /*0544*/ 	.word	0x00014ff0


	//   ....[138]....
        /*0548*/ 	.word	0x00015050


	//   ....[139]....
        /*054c*/ 	.word	0x00015110


	//   ....[140]....
        /*0550*/ 	.word	0x00015170


	//   ....[141]....
        /*0554*/ 	.word	0x00015230


	//   ....[142]....
        /*0558*/ 	.word	0x000152b0


	//   ....[143]....
        /*055c*/ 	.word	0x00015360


	//   ....[144]....
        /*0560*/ 	.word	0x000153c0


	//   ....[145]....
        /*0564*/ 	.word	0x00015480


	//   ....[146]....
        /*0568*/ 	.word	0x00015500


	//   ....[147]....
        /*056c*/ 	.word	0x000155b0


	//   ....[148]....
        /*0570*/ 	.word	0x00015690


	//   ....[149]....
        /*0574*/ 	.word	0x00015730


	//   ....[150]....
        /*0578*/ 	.word	0x00015790


	//   ....[151]....
        /*057c*/ 	.word	0x00015860


	//   ....[152]....
        /*0580*/ 	.word	0x00015900


	//   ....[153]....
        /*0584*/ 	.word	0x000159c0


	//   ....[154]....
        /*0588*/ 	.word	0x00015a60


	//   ....[155]....
        /*058c*/ 	.word	0x00015b20


	//   ....[156]....
        /*0590*/ 	.word	0x00015bc0


	//   ....[157]....
        /*0594*/ 	.word	0x00015c80


	//   ....[158]....
        /*0598*/ 	.word	0x00015d20


	//   ....[159]....
        /*059c*/ 	.word	0x00015de0


	//   ....[160]....
        /*05a0*/ 	.word	0x00015f00


	//   ....[161]....
        /*05a4*/ 	.word	0x00015fe0


	//   ....[162]....
        /*05a8*/ 	.word	0x00016050


	//   ....[163]....
        /*05ac*/ 	.word	0x00016120


	//   ....[164]....
        /*05b0*/ 	.word	0x00016190


	//   ....[165]....
        /*05b4*/ 	.word	0x00016260


	//   ....[166]....
        /*05b8*/ 	.word	0x000162d0


	//   ....[167]....
        /*05bc*/ 	.word	0x000163b0


	//   ....[168]....
        /*05c0*/ 	.word	0x00016420


	//   ....[169]....
        /*05c4*/ 	.word	0x00016500


	//   ....[170]....
        /*05c8*/ 	.word	0x00016580


	//   ....[171]....
        /*05cc*/ 	.word	0x00016640


	//   ....[172]....
        /*05d0*/ 	.word	0x00016750


	//----- nvinfo : EIATTR_REG_RECONFIG
	.align		4
.L_172:
        /*05d4*/ 	.byte	0x01, 0x54
	.zero		2


	//----- nvinfo : EIATTR_SYSCALL_OFFSETS
	.align		4
        /*05d8*/ 	.byte	0x04, 0x46
        /*05da*/ 	.short	(.L_174 - .L_173)


	//   ....[0]....
.L_173:
        /*05dc*/ 	.word	0x000015d0


	//   ....[1]....
        /*05e0*/ 	.word	0x00010650


	//   ....[2]....
        /*05e4*/ 	.word	0x00010790


	//   ....[3]....
        /*05e8*/ 	.word	0x00010880


	//   ....[4]....
        /*05ec*/ 	.word	0x00011710


	//----- nvinfo : EIATTR_MBARRIER_INSTR_OFFSETS
	.align		4
.L_174:
        /*05f0*/ 	.byte	0x04, 0x39
        /*05f2*/ 	.short	(.L_176 - .L_175)


	//   ....[0]....
.L_175:
        /*05f4*/ 	.word	0x00000180
        /*05f8*/ 	.word	0x000000ff
        /*05fc*/ 	.word	0x0002a800
        /*0600*/ 	.short	0x0100
        /*0602*/ 	.byte	0x08
	.zero		1


	//   ....[1]....
        /*0604*/ 	.word	0x00000190
        /*0608*/ 	.word	0x000000ff
        /*060c*/ 	.word	0x0002a820
        /*0610*/ 	.short	0x0100
        /*0612*/ 	.byte	0x08
	.zero		1


	//   ....[2]....
        /*0614*/ 	.word	0x00000280
        /*0618*/ 	.word	0x000000ff
        /*061c*/ 	.word	0x0002a830
        /*0620*/ 	.short	0x0100
        /*0622*/ 	.byte	0x08
	.zero		1


	//   ....[3]....
        /*0624*/ 	.word	0x00000290
        /*0628*/ 	.word	0x000000ff
        /*062c*/ 	.word	0x0002a840
        /*0630*/ 	.short	0x0100
        /*0632*/ 	.byte	0x08
	.zero		1


	//   ....[4]....
        /*0634*/ 	.word	0x000002a0
        /*0638*/ 	.word	0x000000ff
        /*063c*/ 	.word	0x0002a838
        /*0640*/ 	.short	0x0100
        /*0642*/ 	.byte	0x08
	.zero		1


	//   ....[5]....
        /*0644*/ 	.word	0x000002b0
        /*0648*/ 	.word	0x000000ff
        /*064c*/ 	.word	0x0002a848
        /*0650*/ 	.short	0x0100
        /*0652*/ 	.byte	0x08
	.zero		1


	//   ....[6]....
        /*0654*/ 	.word	0x000003e0
        /*0658*/ 	.word	0x000000ff
        /*065c*/ 	.word	0x0002a850
        /*0660*/ 	.short	0x0100
        /*0662*/ 	.byte	0x08
	.zero		1


	//   ....[7]....
        /*0664*/ 	.word	0x000003f0
        /*0668*/ 	.word	0x000000ff
        /*066c*/ 	.word	0x0002a860
        /*0670*/ 	.short	0x0100
        /*0672*/ 	.byte	0x08
	.zero		1


	//   ....[8]....
        /*0674*/ 	.word	0x00000400
        /*0678*/ 	.word	0x000000ff
        /*067c*/ 	.word	0x0002a858
        /*0680*/ 	.short	0x0100
        /*0682*/ 	.byte	0x08
	.zero		1


	//   ....[9]....
        /*0684*/ 	.word	0x00000410
        /*0688*/ 	.word	0x000000ff
        /*068c*/ 	.word	0x0002a868
        /*0690*/ 	.short	0x0100
        /*0692*/ 	.byte	0x08
	.zero		1


	//   ....[10]....
        /*0694*/ 	.word	0x00000500
        /*0698*/ 	.word	0x000000ff
        /*069c*/ 	.word	0x0002a870
        /*06a0*/ 	.short	0x0100
        /*06a2*/ 	.byte	0x06
	.zero		1


	//   ....[11]....
        /*06a4*/ 	.word	0x00000510
        /*06a8*/ 	.word	0x000000ff
        /*06ac*/ 	.word	0x0002a880
        /*06b0*/ 	.short	0x0100
        /*06b2*/ 	.byte	0x06
	.zero		1


	//   ....[12]....
        /*06b4*/ 	.word	0x00000520
        /*06b8*/ 	.word	0x000000ff
        /*06bc*/ 	.word	0x0002a878
        /*06c0*/ 	.short	0x0100
        /*06c2*/ 	.byte	0x06
	.zero		1


	//   ....[13]....
        /*06c4*/ 	.word	0x00000530
        /*06c8*/ 	.word	0x000000ff
        /*06cc*/ 	.word	0x0002a888
        /*06d0*/ 	.short	0x0100
        /*06d2*/ 	.byte	0x06
	.zero		1


	//   ....[14]....
        /*06d4*/ 	.word	0x00000660
        /*06d8*/ 	.word	0x000000ff
        /*06dc*/ 	.word	0x0002a890
        /*06e0*/ 	.short	0x0100
        /*06e2*/ 	.byte	0x08
	.zero		1


	//   ....[15]....
        /*06e4*/ 	.word	0x00000670
        /*06e8*/ 	.word	0x000000ff
        /*06ec*/ 	.word	0x0002a8a0
        /*06f0*/ 	.short	0x0100
        /*06f2*/ 	.byte	0x08
	.zero		1


	//   ....[16]....
        /*06f4*/ 	.word	0x00000680
        /*06f8*/ 	.word	0x000000ff
        /*06fc*/ 	.word	0x0002a898
        /*0700*/ 	.short	0x0100
        /*0702*/ 	.byte	0x08
	.zero		1


	//   ....[17]....
        /*0704*/ 	.word	0x00000690
        /*0708*/ 	.word	0x000000ff
        /*070c*/ 	.word	0x0002a8a8
        /*0710*/ 	.short	0x0100
        /*0712*/ 	.byte	0x08
	.zero		1


	//   ....[18]....
        /*0714*/ 	.word	0x000007d0
        /*0718*/ 	.word	0x000000ff
        /*071c*/ 	.word	0x0002a8b0
        /*0720*/ 	.short	0x0100
        /*0722*/ 	.byte	0x08
	.zero		1


	//   ....[19]....
        /*0724*/ 	.word	0x000007e0
        /*0728*/ 	.word	0x000000ff
        /*072c*/ 	.word	0x0002a8c0
        /*0730*/ 	.short	0x0100
        /*0732*/ 	.byte	0x08
	.zero		1


	//   ....[20]....
        /*0734*/ 	.word	0x000007f0
        /*0738*/ 	.word	0x000000ff
        /*073c*/ 	.word	0x0002a8b8
        /*0740*/ 	.short	0x0100
        /*0742*/ 	.byte	0x08
	.zero		1


	//   ....[21]....
        /*0744*/ 	.word	0x00000800
        /*0748*/ 	.word	0x000000ff
        /*074c*/ 	.word	0x0002a8c8
        /*0750*/ 	.short	0x0100
        /*0752*/ 	.byte	0x08
	.zero		1


	//   ....[22]....
        /*0754*/ 	.word	0x000015f0
        /*0758*/ 	.word	0x000000ff
        /*075c*/ 	.word	0x0002a800
        /*0760*/ 	.short	0x010a
        /*0762*/ 	.byte	0x3a
	.zero		1


	//   ....[23]....
        /*0764*/ 	.word	0x00001680
        /*0768*/ 	.word	0x000000ff
        /*076c*/ 	.word	0x0002a830
        /*0770*/ 	.short	0x010a
        /*0772*/ 	.byte	0x3a
	.zero		1


	//   ....[24]....
        /*0774*/ 	.word	0x000016e0
        /*0778*/ 	.word	0x000000ff
        /*077c*/ 	.word	0x0002a830
        /*0780*/ 	.short	0x010a
        /*0782*/ 	.byte	0x3a
	.zero		1


	//   ....[25]....
        /*0784*/ 	.word	0x000022c0
        /*0788*/ 	.word	0x000000ff
        /*078c*/ 	.word	0x00000000
        /*0790*/ 	.short	0x0101
        /*0792*/ 	.byte	0x04
	.zero		1


	//   ....[26]....
        /*0794*/ 	.word	0x00004a60
        /*0798*/ 	.word	0x000000ff
        /*079c*/ 	.word	0x0002a830
        /*07a0*/ 	.short	0x010a
        /*07a2*/ 	.byte	0x3d
	.zero		1


	//   ....[27]....
        /*07a4*/ 	.word	0x00004aa0
        /*07a8*/ 	.word	0x000000ff
        /*07ac*/ 	.word	0x0002a830
        /*07b0*/ 	.short	0x010a
        /*07b2*/ 	.byte	0x3d
	.zero		1


	//   ....[28]....
        /*07b4*/ 	.word	0x000052f0
        /*07b8*/ 	.word	0x000000ff
        /*07bc*/ 	.word	0x0002a850
        /*07c0*/ 	.short	0x010a
        /*07c2*/ 	.byte	0x0e
	.zero		1


	//   ....[29]....
        /*07c4*/ 	.word	0x00005330
        /*07c8*/ 	.word	0x000000ff
        /*07cc*/ 	.word	0x0002a850
        /*07d0*/ 	.short	0x010a
        /*07d2*/ 	.byte	0x0e
	.zero		1


	//   ....[30]....
        /*07d4*/ 	.word	0x00005a30
        /*07d8*/ 	.word	0x000000ff
        /*07dc*/ 	.word	0x00000000
        /*07e0*/ 	.short	0x0101
        /*07e2*/ 	.byte	0x3d
	.zero		1


	//   ....[31]....
        /*07e4*/ 	.word	0x00007c30
        /*07e8*/ 	.word	0x000000ff
        /*07ec*/ 	.word	0x00000000
        /*07f0*/ 	.short	0x0101
        /*07f2*/ 	.byte	0x0e
	.zero		1


	//   ....[32]....
        /*07f4*/ 	.word	0x00008040
        /*07f8*/ 	.word	0x000000ff
        /*07fc*/ 	.word	0x0002a830
        /*0800*/ 	.short	0x010a
        /*0802*/ 	.byte	0x06
	.zero		1


	//   ....[33]....
        /*0804*/ 	.word	0x00008080
        /*0808*/ 	.word	0x000000ff
        /*080c*/ 	.word	0x0002a830
        /*0810*/ 	.short	0x010a
        /*0812*/ 	.byte	0x06
	.zero		1


	//   ....[34]....
        /*0814*/ 	.word	0x000088d0
        /*0818*/ 	.word	0x000000ff
        /*081c*/ 	.word	0x0002a850
        /*0820*/ 	.short	0x010a
        /*0822*/ 	.byte	0x06
	.zero		1


	//   ....[35]....
        /*0824*/ 	.word	0x00008910
        /*0828*/ 	.word	0x000000ff
        /*082c*/ 	.word	0x0002a850
        /*0830*/ 	.short	0x010a
        /*0832*/ 	.byte	0x06
	.zero		1


	//   ....[36]....
        /*0834*/ 	.word	0x00008ff0
        /*0838*/ 	.word	0x000000ff
        /*083c*/ 	.word	0x00000000
        /*0840*/ 	.short	0x0101
        /*0842*/ 	.byte	0x07
	.zero		1


	//   ....[37]....
        /*0844*/ 	.word	0x0000a060
        /*0848*/ 	.word	0x000000ff
        /*084c*/ 	.word	0x00000000
        /*0850*/ 	.short	0x0101
        /*0852*/ 	.byte	0x06
	.zero		1


	//   ....[38]....
        /*0854*/ 	.word	0x0000a230
        /*0858*/ 	.word	0x000000ff
        /*085c*/ 	.word	0x0002a830
        /*0860*/ 	.short	0x010a
        /*0862*/ 	.byte	0x3b
	.zero		1


	//   ....[39]....
        /*0864*/ 	.word	0x0000a270
        /*0868*/ 	.word	0x000000ff
        /*086c*/ 	.word	0x0002a830
        /*0870*/ 	.short	0x010a
        /*0872*/ 	.byte	0x3b
	.zero		1


	//   ....[40]....
        /*0874*/ 	.word	0x0000aac0
        /*0878*/ 	.word	0x000000ff
        /*087c*/ 	.word	0x0002a850
        /*0880*/ 	.short	0x010a
        /*0882*/ 	.byte	0x0a
	.zero		1


	//   ....[41]....
        /*0884*/ 	.word	0x0000ab00
        /*0888*/ 	.word	0x000000ff
        /*088c*/ 	.word	0x0002a850
        /*0890*/ 	.short	0x010a
        /*0892*/ 	.byte	0x0a
	.zero		1


	//   ....[42]....
        /*0894*/ 	.word	0x0000b1d0
        /*0898*/ 	.word	0x000000ff
        /*089c*/ 	.word	0x00000000
        /*08a0*/ 	.short	0x0101
        /*08a2*/ 	.byte	0x3b
	.zero		1


	//   ....[43]....
        /*08a4*/ 	.word	0x0000d430
        /*08a8*/ 	.word	0x000000ff
        /*08ac*/ 	.word	0x00000000
        /*08b0*/ 	.short	0x0101
        /*08b2*/ 	.byte	0x0a
	.zero		1


	//   ....[44]....
        /*08b4*/ 	.word	0x0000d940
        /*08b8*/ 	.word	0x000000ff
        /*08bc*/ 	.word	0x0002a850
        /*08c0*/ 	.short	0x010a
        /*08c2*/ 	.byte	0x05
	.zero		1


	//   ....[45]....
        /*08c4*/ 	.word	0x0000d980
        /*08c8*/ 	.word	0x000000ff
        /*08cc*/ 	.word	0x0002a850
        /*08d0*/ 	.short	0x010a
        /*08d2*/ 	.byte	0x05
	.zero		1


	//   ....[46]....
        /*08d4*/ 	.word	0x0000df90
        /*08d8*/ 	.word	0x000000ff
        /*08dc*/ 	.word	0x00000000
        /*08e0*/ 	.short	0x0101
        /*08e2*/ 	.byte	0x04
	.zero		1


	//   ....[47]....
        /*08e4*/ 	.word	0x0000ea00
        /*08e8*/ 	.word	0x000000ff
        /*08ec*/ 	.word	0x00000000
        /*08f0*/ 	.short	0x0101
        /*08f2*/ 	.byte	0x04
	.zero		1


	//   ....[48]....
        /*08f4*/ 	.word	0x00010ef0
        /*08f8*/ 	.word	0x000000ff
        /*08fc*/ 	.word	0x0002a840
        /*0900*/ 	.short	0x010a
        /*0902*/ 	.byte	0x2e
	.zero		1


	//   ....[49]....
        /*0904*/ 	.word	0x000114d0
        /*0908*/ 	.word	0x000000ff
        /*090c*/ 	.word	0x0002a830
        /*0910*/ 	.short	0x0107
        /*0912*/ 	.byte	0x2e
	.zero		1


	//   ....[50]....
        /*0914*/ 	.word	0x00011540
        /*0918*/ 	.word	0x000000ff
        /*091c*/ 	.word	0x0002a830
        /*0920*/ 	.short	0x0101
        /*0922*/ 	.byte	0x2e
	.zero		1


	//   ....[51]....
        /*0924*/ 	.word	0x00011ee0
        /*0928*/ 	.word	0x000000ff
        /*092c*/ 	.word	0x0002a800
        /*0930*/ 	.short	0x0107
        /*0932*/ 	.byte	0x2e
	.zero		1


	//   ....[52]....
        /*0934*/ 	.word	0x00011f40
        /*0938*/ 	.word	0x000000ff
        /*093c*/ 	.word	0x0002a800
        /*0940*/ 	.short	0x0101
        /*0942*/ 	.byte	0x2e
	.zero		1


	//   ....[53]....
        /*0944*/ 	.word	0x00011f60
        /*0948*/ 	.word	0x000000ff
        /*094c*/ 	.word	0x0002a820
        /*0950*/ 	.short	0x010a
        /*0952*/ 	.byte	0x2e
	.zero		1


	//   ....[54]....
        /*0954*/ 	.word	0x000122c0
        /*0958*/ 	.word	0x00000008
        /*095c*/ 	.word	0x0002a840
        /*0960*/ 	.short	0x010a
        /*0962*/ 	.byte	0x3f
	.zero		1


	//   ....[55]....
        /*0964*/ 	.word	0x000127d0
        /*0968*/ 	.word	0x00000008
        /*096c*/ 	.word	0x0002a830
        /*0970*/ 	.short	0x0107
        /*0972*/ 	.byte	0x3f
	.zero		1


	//   ....[56]....
        /*0974*/ 	.word	0x00012880
        /*0978*/ 	.word	0x00000008
        /*097c*/ 	.word	0x0002a830
        /*0980*/ 	.short	0x0101
        /*0982*/ 	.byte	0x3f
	.zero		1


	//   ....[57]....
        /*0984*/ 	.word	0x000128e0
        /*0988*/ 	.word	0x00000004
        /*098c*/ 	.word	0x0002a860
        /*0990*/ 	.short	0x010a
        /*0992*/ 	.byte	0x3f
	.zero		1


	//   ....[58]....
        /*0994*/ 	.word	0x00012ce0
        /*0998*/ 	.word	0x00000004
        /*099c*/ 	.word	0x0002a850
        /*09a0*/ 	.short	0x0107
        /*09a2*/ 	.byte	0x3f
	.zero		1


	//   ....[59]....
        /*09a4*/ 	.word	0x00012e30
        /*09a8*/ 	.word	0x00000004
        /*09ac*/ 	.word	0x0002a850
        /*09b0*/ 	.short	0x0101
        /*09b2*/ 	.byte	0x3f
	.zero		1


	//   ....[60]....
        /*09b4*/ 	.word	0x00012fc0
        /*09b8*/ 	.word	0x00000000
        /*09bc*/ 	.word	0x0002a860
        /*09c0*/ 	.short	0x010a
        /*09c2*/ 	.byte	0x3f
	.zero		1


	//   ....[61]....
        /*09c4*/ 	.word	0x00013400
        /*09c8*/ 	.word	0x00000000
        /*09cc*/ 	.word	0x0002a850
        /*09d0*/ 	.short	0x0107
        /*09d2*/ 	.byte	0x3f
	.zero		1


	//   ....[62]....
        /*09d4*/ 	.word	0x000134b0
        /*09d8*/ 	.word	0x00000000
        /*09dc*/ 	.word	0x0002a850
        /*09e0*/ 	.short	0x0101
        /*09e2*/ 	.byte	0x3f
	.zero		1


	//   ....[63]....
        /*09e4*/ 	.word	0x00013550
        /*09e8*/ 	.word	0x00000007
        /*09ec*/ 	.word	0x0002a820
        /*09f0*/ 	.short	0x010a
        /*09f2*/ 	.byte	0x3f
	.zero		1


	//   ....[64]....
        /*09f4*/ 	.word	0x000136d0
        /*09f8*/ 	.word	0x00000005
        /*09fc*/ 	.word	0x0002a840
        /*0a00*/ 	.short	0x010a
        /*0a02*/ 	.byte	0x3f
	.zero		1


	//   ....[65]....
        /*0a04*/ 	.word	0x00013770
        /*0a08*/ 	.word	0x00000007
        /*0a0c*/ 	.word	0x0002a840
        /*0a10*/ 	.short	0x010a
        /*0a12*/ 	.byte	0x3f
	.zero		1


	//   ....[66]....
        /*0a14*/ 	.word	0x000137b0
        /*0a18*/ 	.word	0x00000005
        /*0a1c*/ 	.word	0x0002a860
        /*0a20*/ 	.short	0x010a
        /*0a22*/ 	.byte	0x3f
	.zero		1


	//   ....[67]....
        /*0a24*/ 	.word	0x000137f0
        /*0a28*/ 	.word	0x00000007
        /*0a2c*/ 	.word	0x0002a860
        /*0a30*/ 	.short	0x010a
        /*0a32*/ 	.byte	0x3f
	.zero		1


	//   ....[68]....
        /*0a34*/ 	.word	0x00013860
        /*0a38*/ 	.word	0x00000003
        /*0a3c*/ 	.word	0x0002a800
        /*0a40*/ 	.short	0x010a
        /*0a42*/ 	.byte	0x3f
	.zero		1


	//   ....[69]....
        /*0a44*/ 	.word	0x000138c0
        /*0a48*/ 	.word	0x00000003
        /*0a4c*/ 	.word	0x0002a830
        /*0a50*/ 	.short	0x010a
        /*0a52*/ 	.byte	0x3f
	.zero		1


	//   ....[70]....
        /*0a54*/ 	.word	0x00013920
        /*0a58*/ 	.word	0x0000000c
        /*0a5c*/ 	.word	0x0002a830
        /*0a60*/ 	.short	0x010a
        /*0a62*/ 	.byte	0x3f
	.zero		1


	//   ....[71]....
        /*0a64*/ 	.word	0x00013980
        /*0a68*/ 	.word	0x0000000b
        /*0a6c*/ 	.word	0x0002a850
        /*0a70*/ 	.short	0x010a
        /*0a72*/ 	.byte	0x3f
	.zero		1


	//   ....[72]....
        /*0a74*/ 	.word	0x000139e0
        /*0a78*/ 	.word	0x0000000c
        /*0a7c*/ 	.word	0x0002a830
        /*0a80*/ 	.short	0x010a
        /*0a82*/ 	.byte	0x3f
	.zero		1


	//   ....[73]....
        /*0a84*/ 	.word	0x00013a40
        /*0a88*/ 	.word	0x0000000b
        /*0a8c*/ 	.word	0x0002a850
        /*0a90*/ 	.short	0x010a
        /*0a92*/ 	.byte	0x3f
	.zero		1


	//   ....[74]....
        /*0a94*/ 	.word	0x00013aa0
        /*0a98*/ 	.word	0x0000000c
        /*0a9c*/ 	.word	0x0002a830
        /*0aa0*/ 	.short	0x010a
        /*0aa2*/ 	.byte	0x3f
	.zero		1


	//   ....[75]....
        /*0aa4*/ 	.word	0x00013b00
        /*0aa8*/ 	.word	0x0000000b
        /*0aac*/ 	.word	0x0002a850
        /*0ab0*/ 	.short	0x010a
        /*0ab2*/ 	.byte	0x3f
	.zero		1


	//   ....[76]....
        /*0ab4*/ 	.word	0x00013b60
        /*0ab8*/ 	.word	0x00000000
        /*0abc*/ 	.word	0x0002a850
        /*0ac0*/ 	.short	0x010a
        /*0ac2*/ 	.byte	0x3f
	.zero		1


	//   ....[77]....
        /*0ac4*/ 	.word	0x00013c40
        /*0ac8*/ 	.word	0x00000003
        /*0acc*/ 	.word	0x0002a840
        /*0ad0*/ 	.short	0x010a
        /*0ad2*/ 	.byte	0x3f
	.zero		1


	//   ....[78]....
        /*0ad4*/ 	.word	0x00014e50
        /*0ad8*/ 	.word	0x00000003
        /*0adc*/ 	.word	0x0002a820
        /*0ae0*/ 	.short	0x010a
        /*0ae2*/ 	.byte	0x3f
	.zero		1


	//   ....[79]....
        /*0ae4*/ 	.word	0x00014ea0
        /*0ae8*/ 	.word	0x00000008
        /*0aec*/ 	.word	0x0002a840
        /*0af0*/ 	.short	0x010a
        /*0af2*/ 	.byte	0x3f
	.zero		1


	//   ....[80]....
        /*0af4*/ 	.word	0x000155e0
        /*0af8*/ 	.word	0x00000004
        /*0afc*/ 	.word	0x0002a860
        /*0b00*/ 	.short	0x010a
        /*0b02*/ 	.byte	0x3f
	.zero		1


	//   ....[81]....
        /*0b04*/ 	.word	0x00015e50
        /*0b08*/ 	.word	0x00000000
        /*0b0c*/ 	.word	0x0002a860
        /*0b10*/ 	.short	0x010a
        /*0b12*/ 	.byte	0x3f
	.zero		1


	//   ....[82]....
        /*0b14*/ 	.word	0x00016670
        /*0b18*/ 	.word	0x00000007
        /*0b1c*/ 	.word	0x0002a820
        /*0b20*/ 	.short	0x010a
        /*0b22*/ 	.byte	0x3f
	.zero		1


	//   ....[83]....
        /*0b24*/ 	.word	0x00016810
        /*0b28*/ 	.word	0x00000005
        /*0b2c*/ 	.word	0x0002a840
        /*0b30*/ 	.short	0x010a
        /*0b32*/ 	.byte	0x3f
	.zero		1


	//   ....[84]....
        /*0b34*/ 	.word	0x00016860
        /*0b38*/ 	.word	0x00000007
        /*0b3c*/ 	.word	0x0002a840
        /*0b40*/ 	.short	0x010a
        /*0b42*/ 	.byte	0x3f
	.zero		1


	//   ....[85]....
        /*0b44*/ 	.word	0x000168b0
        /*0b48*/ 	.word	0x00000005
        /*0b4c*/ 	.word	0x0002a860
        /*0b50*/ 	.short	0x010a
        /*0b52*/ 	.byte	0x3f
	.zero		1


	//----- nvinfo : EIATTR_NUM_MBARRIERS
	.align		4
.L_176:
        /*0b54*/ 	.byte	0x03, 0x38
        /*0b56*/ 	.short	0x0016


	//----- nvinfo : EIATTR_EXIT_INSTR_OFFSETS
	.align		4
        /*0b58*/ 	.byte	0x04, 0x1c
        /*0b5a*/ 	.short	(.L_178 - .L_177)


	//   ....[0]....
.L_177:
        /*0b5c*/ 	.word	0x00013840


	//----- nvinfo : EIATTR_MAX_THREADS
	.align		4
.L_178:
        /*0b60*/ 	.byte	0x04, 0x05
        /*0b62*/ 	.short	(.L_180 - .L_179)
.L_179:
        /*0b64*/ 	.word	0x00000180
        /*0b68*/ 	.word	0x00000001
        /*0b6c*/ 	.word	0x00000001


	//----- nvinfo : EIATTR_CRS_STACK_SIZE
	.align		4
.L_180:
        /*0b70*/ 	.byte	0x04, 0x1e
        /*0b72*/ 	.short	(.L_182 - .L_181)
.L_181:
        /*0b74*/ 	.word	0x00000000


	//----- nvinfo : EIATTR_CBANK_PARAM_SIZE
	.align		4
.L_182:
        /*0b78*/ 	.byte	0x03, 0x19
        /*0b7a*/ 	.short	0x0a70


	//----- nvinfo : EIATTR_PARAM_CBANK
	.align		4
        /*0b7c*/ 	.byte	0x04, 0x0a
        /*0b7e*/ 	.short	(.L_184 - .L_183)
	.align		4
.L_183:
        /*0b80*/ 	.word	index@(.nv.constant0._ZN7cutlass13device_kernelIN5flash11enable_sm90INS1_16FlashAttnFwdSm90INS1_25CollectiveMainloopFwdSm90ILi2EN4cute5tupleIJNS5_1CILi1EEES8_S8_EEENS6_IJNS7_ILi128EEENS7_ILi96EEENS7_ILi192EEEEEELi128ENS_10bfloat16_tEfNS_4arch4Sm90ELb0ELb1ELb1ELb0ELb1ELb0ELb0ELb1ELb1ELb1ELb1ELb0EEENS1_21CollectiveEpilogueFwdINS6_IJSA_SA_SB_EEES9_SE_SG_Li256ELb0ELb1ELb1ELb0EEENS1_19SingleTileSchedulerILb0ELb1ELb1ELi128EEEEEEEEEvNT_6ParamsE)
        /*0b84*/ 	.short	0x0210
        /*0b86*/ 	.short	0x0a70


	//----- nvinfo : EIATTR_SW_WAR
	.align		4
.L_184:
        /*0b88*/ 	.byte	0x04, 0x36
        /*0b8a*/ 	.short	(.L_186 - .L_185)
.L_185:
        /*0b8c*/ 	.word	0x00000008
.L_186:


//--------------------- .nv.info._ZN7cutlass13device_kernelIN5flash11enable_sm90INS1_16FlashAttnFwdSm90INS1_25CollectiveMainloopFwdSm90ILi2EN4cute5tupleIJNS5_1CILi1EEES8_S8_EEENS6_IJNS7_ILi128EEENS7_ILi96EEENS7_ILi192EEEEEELi128ENS_10bfloat16_tEfNS_4arch4Sm90ELb0ELb1ELb1ELb1ELb1ELb0ELb0ELb1ELb1ELb1ELb1ELb0EEENS1_21CollectiveEpilogueFwdINS6_IJSA_SA_SB_EEES9_SE_SG_Li256ELb1ELb1ELb1ELb0EEENS1_36VarlenDynamicPersistentTileSchedulerILi128ELi96ELi256ELi128ELb1ELb1ELb1ELb1ELb0ELb1EEEEEEEEEvNT_6ParamsE --------------------------
	.section	.nv.info._ZN7cutlass13device_kernelIN5flash11enable_sm90INS1_16FlashAttnFwdSm90INS1_25CollectiveMainloopFwdSm90ILi2EN4cute5tupleIJNS5_1CILi1EEES8_S8_EEENS6_IJNS7_ILi128EEENS7_ILi96EEENS7_ILi192EEEEEELi128ENS_10bfloat16_tEfNS_4arch4Sm90ELb0ELb1ELb1ELb1ELb1ELb0ELb0ELb1ELb1ELb1ELb1ELb0EEENS1_21CollectiveEpilogueFwdINS6_IJSA_SA_SB_EEES9_SE_SG_Li256ELb1ELb1ELb1ELb0EEENS1_36VarlenDynamicPersistentTileSchedulerILi128ELi96ELi256ELi128ELb1ELb1ELb1ELb1ELb0ELb1EEEEEEEEEvNT_6ParamsE,"",@"SHT_CUDA_INFO"
	.sectionflags	@""
	.align	4


	//----- nvinfo : EIATTR_CUDA_API_VERSION
	.align		4
        /*0000*/ 	.byte	0x04, 0x37
        /*0002*/ 	.short	(.L_188 - .L_187)
.L_187:
        /*0004*/ 	.word	0x00000082


	//----- nvinfo : EIATTR_KPARAM_INFO
	.align		4
.L_188:
        /*0008*/ 	.byte	0x04, 0x17
        /*000a*/ 	.short	(.L_190 - .L_189)
.L_189:
        /*000c*/ 	.word	0x00000000
        /*0010*/ 	.short	0x0000
        /*0012*/ 	.short	0x0070
        /*0014*/ 	.byte	0x00, 0xf0, 0x01, 0x2a


	//----- nvinfo : EIATTR_SPARSE_MMA_MASK
	.align		4
.L_190:
        /*0018*/ 	.byte	0x03, 0x50
        /*001a*/ 	.short	0x0000


	//----- nvinfo : EIATTR_MAXREG_COUNT
	.align		4
        /*001c*/ 	.byte	0x03, 0x1b
        /*001e*/ 	.short	0x00a8


	//----- nvinfo : EIATTR_NUM_BARRIERS
	.align		4
        /*0020*/ 	.byte	0x02, 0x4c
        /*0022*/ 	.byte	0x09
	.zero		1


	//----- nvinfo : EIATTR_EXTERNS
	.align		4
        /*0024*/ 	.byte	0x04, 0x0f
        /*0026*/ 	.short	(.L_192 - .L_191)


	//   ....[0]....
	.align		4
.L_191:
        /*0028*/ 	.word	index@(__assertfail)


	//----- nvinfo : EIATTR_ANNOTATIONS
	.align		4
.L_192:
        /*002c*/ 	.byte	0x04, 0x55
        /*002e*/ 	.short	(.L_194 - .L_193)


	//   ....[0]....
.L_193:
        /* <DEDUP_REMOVED lines=9> */


	//----- nvinfo : EIATTR_MERCURY_ISA_VERSION
	.align		4
.L_194:
        /*00a8*/ 	.byte	0x03, 0x5f
        /*00aa*/ 	.short	0x0101


	//----- nvinfo : EIATTR_UNUSED_LOAD_BYTE_OFFSET
	.align		4
        /*00ac*/ 	.byte	0x04, 0x44
        /*00ae*/ 	.short	(.L_196 - .L_195)


	//   ....[0]....
.L_195:
        /*00b0*/ 	.word	0x00000950
        /*00b4*/ 	.word	0x0000fff0


	//   ....[1]....
        /*00b8*/ 	.word	0x0000eeb0
        /*00bc*/ 	.word	0x0000fff0


	//----- nvinfo : EIATTR_INT_WARP_WIDE_INSTR_OFFSETS
	.align		4
.L_196:
        /*00c0*/ 	.byte	0x04, 0x31
        /*00c2*/ 	.short	(.L_198 - .L_197)


	//   ....[0]....
.L_197:
        /*00c4*/ 	.word	0x000000c0


	//   ....[1]....
        /*00c8*/ 	.word	0x000000d0


	//   ....[2]....
        /*00cc*/ 	.word	0x00000170


	//   ....[3]....
        /*00d0*/ 	.word	0x00013b80


	//   ....[4]....
        /*00d4*/ 	.word	0x00013c10


	//   ....[5]....
        /*00d8*/ 	.word	0x00016a40


	//   ....[6]....
        /*00dc*/ 	.word	0x00016ad0


	//----- nvinfo : EIATTR_COOP_GROUP_MASK_REGIDS
	.align		4
.L_198:
        /*00e0*/ 	.byte	0x04, 0x29
        /*00e2*/ 	.short	(.L_200 - .L_199)


	//   ....[0]....
.L_199:
        /*00e4*/ 	.word	0xffffffff


	//   ....[1]....
        /*00e8*/ 	.word	0xffffffff


	//   ....[2]....
        /*00ec*/ 	.word	0xffffffff


	//   ....[3]....
        /*00f0*/ 	.word	0xffffffff


	//   ....[4]....
        /*00f4*/ 	.word	0xffffffff


	//   ....[5]....
        /*00f8*/ 	.word	0xffffffff


	//   ....[6]....
        /*00fc*/ 	.word	0xffffffff


	//   ....[7]....
        /*0100*/ 	.word	0xffffffff


	//   ....[8]....
        /*0104*/ 	.word	0xffffffff


	//   ....[9]....
        /*0108*/ 	.word	0xffffffff


	//   ....[10]....
        /*010c*/ 	.word	0xffffffff


	//   ....[11]....
        /*0110*/ 	.word	0xffffffff


	//   ....[12]....
        /*0114*/ 	.word	0xffffffff


	//   ....[13]....
        /*0118*/ 	.word	0xffffffff


	//   ....[14]....
        /*011c*/ 	.word	0xffffffff


	//   ....[15]....
        /*0120*/ 	.word	0xffffffff


	//   ....[16]....
        /*0124*/ 	.word	0xffffffff


	//   ....[17]....
        /*0128*/ 	.word	0xffffffff


	//   ....[18]....
        /*012c*/ 	.word	0xffffffff


	//   ....[19]....
        /*0130*/ 	.word	0xffffffff


	//   ....[20]....
        /*0134*/ 	.word	0xffffffff


	//   ....[21]....
        /*0138*/ 	.word	0xffffffff


	//   ....[22]....
        /*013c*/ 	.word	0xffffffff


	//   ....[23]....
        /*0140*/ 	.word	0xffffffff


	//   ....[24]....
        /*0144*/ 	.word	0xffffffff


	//   ....[25]....
        /*0148*/ 	.word	0xffffffff


	//   ....[26]....
        /*014c*/ 	.word	0xffffffff


	//   ....[27]....
        /*0150*/ 	.word	0xffffffff


	//   ....[28]....
        /*0154*/ 	.word	0xffffffff


	//   ....[29]....
        /*0158*/ 	.word	0xffffffff


	//   ....[30]....
        /*015c*/ 	.word	0xffffffff


	//   ....[31]....
        /*0160*/ 	.word	0xffffffff


	//   ....[32]....
        /*0164*/ 	.word	0xffffffff


	//   ....[33]....
        /*0168*/ 	.word	0xffffffff


	//   ....[34]....
        /*016c*/ 	.word	0xffffffff


	//   ....[35]....
        /*0170*/ 	.word	0xffffffff


	//   ....[36]....
        /*0174*/ 	.word	0xffffffff


	//   ....[37]....
        /*0178*/ 	.word	0xffffffff


	//   ....[38]....
        /*017c*/ 	.word	0xffffffff


	//   ....[39]....
        /*0180*/ 	.word	0xffffffff


	//   ....[40]....
        /*0184*/ 	.word	0xffffffff


	//   ....[41]....
        /*0188*/ 	.word	0xffffffff


	//   ....[42]....
        /*018c*/ 	.word	0xffffffff


	//   ....[43]....
        /*0190*/ 	.word	0xffffffff


	//   ....[44]....
        /*0194*/ 	.word	0xffffffff


	//   ....[45]....
        /*0198*/ 	.word	0xffffffff


	//   ....[46]....
        /*019c*/ 	.word	0xffffffff


	//   ....[47]....
        /*01a0*/ 	.word	0xffffffff


	//   ....[48]....
        /*01a4*/ 	.word	0xffffffff


	//   ....[49]....
        /*01a8*/ 	.word	0xffffffff


	//   ....[50]....
        /*01ac*/ 	.word	0xffffffff


	//   ....[51]....
        /*01b0*/ 	.word	0xffffffff


	//   ....[52]....
        /*01b4*/ 	.word	0xffffffff


	//   ....[53]....
        /*01b8*/ 	.word	0xffffffff


	//   ....[54]....
        /*01bc*/ 	.word	0xffffffff


	//   ....[55]....
        /*01c0*/ 	.word	0xffffffff


	//   ....[56]....
        /*01c4*/ 	.word	0xffffffff


	//   ....[57]....
        /*01c8*/ 	.word	0xffffffff


	//   ....[58]....
        /*01cc*/ 	.word	0xffffffff


	//   ....[59]....
        /*01d0*/ 	.word	0xffffffff


	//   ....[60]....
        /*01d4*/ 	.word	0xffffffff


	//   ....[61]....
        /*01d8*/ 	.word	0xffffffff


	//   ....[62]....
        /*01dc*/ 	.word	0xffffffff


	//   ....[63]....
        /*01e0*/ 	.word	0xffffffff


	//   ....[64]....
        /*01e4*/ 	.word	0xffffffff


	//   ....[65]....
        /*01e8*/ 	.word	0xffffffff


	//   ....[66]....
        /*01ec*/ 	.word	0xffffffff


	//   ....[67]....
        /*01f0*/ 	.word	0xffffffff


	//   ....[68]....
        /*01f4*/ 	.word	0xffffffff


	//   ....[69]....
        /*01f8*/ 	.word	0xffffffff


	//   ....[70]....
        /*01fc*/ 	.word	0xffffffff


	//   ....[71]....
        /*0200*/ 	.word	0xffffffff


	//   ....[72]....
        /*0204*/ 	.word	0xffffffff


	//   ....[73]....
        /*0208*/ 	.word	0xffffffff


	//   ....[74]....
        /*020c*/ 	.word	0xffffffff


	//   ....[75]....
        /*0210*/ 	.word	0xffffffff


	//   ....[76]....
        /*0214*/ 	.word	0xffffffff


	//   ....[77]....
        /*0218*/ 	.word	0xffffffff


	//   ....[78]....
        /*021c*/ 	.word	0xffffffff


	//   ....[79]....
        /*0220*/ 	.word	0xffffffff


	//   ....[80]....
        /*0224*/ 	.word	0xffffffff


	//   ....[81]....
        /*0228*/ 	.word	0xffffffff


	//   ....[82]....
        /*022c*/ 	.word	0xffffffff


	//   ....[83]....
        /*0230*/ 	.word	0xffffffff


	//   ....[84]....
        /*0234*/ 	.word	0xffffffff


	//   ....[85]....
        /*0238*/ 	.word	0xffffffff


	//   ....[86]....
        /*023c*/ 	.word	0xffffffff


	//   ....[87]....
        /*0240*/ 	.word	0xffffffff


	//   ....[88]....
        /*0244*/ 	.word	0xffffffff


	//   ....[89]....
        /*0248*/ 	.word	0xffffffff


	//   ....[90]....
        /*024c*/ 	.word	0xffffffff


	//   ....[91]....
        /*0250*/ 	.word	0xffffffff


	//   ....[92]....
        /*0254*/ 	.word	0xffffffff


	//   ....[93]....
        /*0258*/ 	.word	0xffffffff


	//   ....[94]....
        /*025c*/ 	.word	0xffffffff


	//   ....[95]....
        /*0260*/ 	.word	0xffffffff


	//   ....[96]....
        /*0264*/ 	.word	0xffffffff


	//   ....[97]....
        /*0268*/ 	.word	0xffffffff


	//   ....[98]....
        /*026c*/ 	.word	0xffffffff


	//   ....[99]....
        /*0270*/ 	.word	0xffffffff


	//   ....[100]....
        /*0274*/ 	.word	0xffffffff


	//   ....[101]....
        /*0278*/ 	.word	0xffffffff


	//   ....[102]....
        /*027c*/ 	.word	0xffffffff


	//   ....[103]....
        /*0280*/ 	.word	0xffffffff


	//   ....[104]....
        /*0284*/ 	.word	0xffffffff


	//   ....[105]....
        /*0288*/ 	.word	0xffffffff


	//   ....[106]....
        /*028c*/ 	.word	0xffffffff


	//   ....[107]....
        /*0290*/ 	.word	0xffffffff


	//   ....[108]....
        /*0294*/ 	.word	0xffffffff


	//   ....[109]....
        /*0298*/ 	.word	0xffffffff


	//   ....[110]....
        /*029c*/ 	.word	0xffffffff


	//   ....[111]....
        /*02a0*/ 	.word	0xffffffff


	//   ....[112]....
        /*02a4*/ 	.word	0xffffffff


	//   ....[113]....
        /*02a8*/ 	.word	0xffffffff


	//   ....[114]....
        /*02ac*/ 	.word	0xffffffff


	//   ....[115]....
        /*02b0*/ 	.word	0xffffffff


	//   ....[116]....
        /*02b4*/ 	.word	0xffffffff


	//   ....[117]....
        /*02b8*/ 	.word	0xffffffff


	//   ....[118]....
        /*02bc*/ 	.word	0xffffffff


	//   ....[119]....
        /*02c0*/ 	.word	0xffffffff


	//   ....[120]....
        /*02c4*/ 	.word	0xffffffff


	//   ....[121]....
        /*02c8*/ 	.word	0xffffffff


	//   ....[122]....
        /*02cc*/ 	.word	0xffffffff


	//   ....[123]....
        /*02d0*/ 	.word	0xffffffff


	//   ....[124]....
        /*02d4*/ 	.word	0xffffffff


	//   ....[125]....
        /*02d8*/ 	.word	0xffffffff


	//   ....[126]....
        /*02dc*/ 	.word	0xffffffff


	//   ....[127]....
        /*02e0*/ 	.word	0xffffffff


	//   ....[128]....
        /*02e4*/ 	.word	0xffffffff


	//   ....[129]....
        /*02e8*/ 	.word	0xffffffff


	//   ....[130]....
        /*02ec*/ 	.word	0xffffffff


	//   ....[131]....
        /*02f0*/ 	.word	0xffffffff


	//   ....[132]....
        /*02f4*/ 	.word	0xffffffff


	//   ....[133]....
        /*02f8*/ 	.word	0xffffffff


	//   ....[134]....
        /*02fc*/ 	.word	0xffffffff


	//   ....[135]....
        /*0300*/ 	.word	0xffffffff


	//   ....[136]....
        /*0304*/ 	.word	0xffffffff


	//   ....[137]....
        /*0308*/ 	.word	0xffffffff


	//   ....[138]....
        /*030c*/ 	.word	0xffffffff


	//   ....[139]....
        /*0310*/ 	.word	0xffffffff


	//   ....[140]....
        /*0314*/ 	.word	0xffffffff


	//   ....[141]....
        /*0318*/ 	.word	0xffffffff


	//   ....[142]....
        /*031c*/ 	.word	0xffffffff


	//   ....[143]....
        /*0320*/ 	.word	0xffffffff


	//   ....[144]....
        /*0324*/ 	.word	0xffffffff


	//   ....[145]....
        /*0328*/ 	.word	0xffffffff


	//   ....[146]....
        /*032c*/ 	.word	0xffffffff


	//   ....[147]....
        /*0330*/ 	.word	0xffffffff


	//   ....[148]....
        /*0334*/ 	.word	0xffffffff


	//   ....[149]....
        /*0338*/ 	.word	0xffffffff


	//   ....[150]....
        /*033c*/ 	.word	0xffffffff


	//   ....[151]....
        /*0340*/ 	.word	0xffffffff


	//   ....[152]....
        /*0344*/ 	.word	0xffffffff


	//   ....[153]....
        /*0348*/ 	.word	0xffffffff


	//   ....[154]....
        /*034c*/ 	.word	0xffffffff


	//   ....[155]....
        /*0350*/ 	.word	0xffffffff


	//   ....[156]....
        /*0354*/ 	.word	0xffffffff


	//   ....[157]....
        /*0358*/ 	.word	0x0500000f


	//   ....[158]....
        /*035c*/ 	.word	0x0500000f


	//   ....[159]....
        /*0360*/ 	.word	0x0500000f


	//   ....[160]....
        /*0364*/ 	.word	0x0500000f


	//   ....[161]....
        /*0368*/ 	.word	0x0500000f


	//   ....[162]....
        /*036c*/ 	.word	0x0500000f


	//   ....[163]....
        /*0370*/ 	.word	0x0500000f


	//   ....[164]....
        /*0374*/ 	.word	0x0500000f


	//   ....[165]....
        /*0378*/ 	.word	0x0500000f


	//   ....[166]....
        /*037c*/ 	.word	0x0500000f


	//   ....[167]....
        /*0380*/ 	.word	0x0500000f


	//   ....[168]....
        /*0384*/ 	.word	0x0500000f


	//   ....[169]....
        /*0388*/ 	.word	0x0500000f


	//   ....[170]....
        /*038c*/ 	.word	0x0500000f


	//   ....[171]....
        /*0390*/ 	.word	0x0500000f


	//   ....[172]....
        /*0394*/ 	.word	0x0500000f


	//   ....[173]....
        /*0398*/ 	.word	0x0500000f


	//   ....[174]....
        /*039c*/ 	.word	0x0500000f


	//   ....[175]....
        /*03a0*/ 	.word	0x0500000f


	//   ....[176]....
        /*03a4*/ 	.word	0x0500000f


	//   ....[177]....
        /*03a8*/ 	.word	0x0500000f


	//   ....[178]....
        /*03ac*/ 	.word	0x0500000f


	//   ....[179]....
        /*03b0*/ 	.word	0x0500000f


	//   ....[180]....
        /*03b4*/ 	.word	0x0500000f


	//   ....[181]....
        /*03b8*/ 	.word	0x0500000f


	//   ....[182]....
        /*03bc*/ 	.word	0x0500000f


	//   ....[183]....
        /*03c0*/ 	.word	0x0500000f


	//   ....[184]....
        /*03c4*/ 	.word	0x0500000f


	//   ....[185]....
        /*03c8*/ 	.word	0x0500000f


	//   ....[186]....
        /*03cc*/ 	.word	0x0500000f


	//   ....[187]....
        /*03d0*/ 	.word	0x0500000f


	//   ....[188]....
        /*03d4*/ 	.word	0x0500000f


	//   ....[189]....
        /*03d8*/ 	.word	0x0500000f


	//   ....[190]....
        /*03dc*/ 	.word	0x0500000f


	//   ....[191]....
        /*03e0*/ 	.word	0x0500000f


	//   ....[192]....
        /*03e4*/ 	.word	0x0500000f


	//   ....[193]....
        /*03e8*/ 	.word	0x0500000f


	//   ....[194]....
        /*03ec*/ 	.word	0x0500000f


	//   ....[195]....
        /*03f0*/ 	.word	0x0500000f


	//   ....[196]....
        /*03f4*/ 	.word	0x0500000f


	//   ....[197]....
        /*03f8*/ 	.word	0x0500000f


	//   ....[198]....
        /*03fc*/ 	.word	0x0500000f


	//   ....[199]....
        /*0400*/ 	.word	0x0500000f


	//   ....[200]....
        /*0404*/ 	.word	0x0500000f


	//   ....[201]....
        /*0408*/ 	.word	0x0500000f


	//   ....[202]....
        /*040c*/ 	.word	0x0500000f


	//   ....[203]....
        /*0410*/ 	.word	0x0500000f


	//   ....[204]....
        /*0414*/ 	.word	0x0500000f


	//   ....[205]....
        /*0418*/ 	.word	0x0500000f


	//   ....[206]....
        /*041c*/ 	.word	0x0500000f


	//   ....[207]....
        /*0420*/ 	.word	0x0500000f


	//   ....[208]....
        /*0424*/ 	.word	0x0500000f


	//   ....[209]....
        /*0428*/ 	.word	0x0500000f


	//   ....[210]....
        /*042c*/ 	.word	0x0500000f


	//   ....[211]....
        /*0430*/ 	.word	0x0500000f


	//   ....[212]....
        /*0434*/ 	.word	0x0500000f


	//   ....[213]....
        /*0438*/ 	.word	0x0500000f


	//   ....[214]....
        /*043c*/ 	.word	0x0500000f


	//   ....[215]....
        /*0440*/ 	.word	0x0500000f


	//   ....[216]....
        /*0444*/ 	.word	0x0500000f


	//   ....[217]....
        /*0448*/ 	.word	0x0500000f


	//   ....[218]....
        /*044c*/ 	.word	0x0500000f


	//   ....[219]....
        /*0450*/ 	.word	0x0500000f


	//   ....[220]....
        /*0454*/ 	.word	0x0500000f


	//   ....[221]....
        /*0458*/ 	.word	0x0500000f


	//   ....[222]....
        /*045c*/ 	.word	0x0500000f


	//   ....[223]....
        /*0460*/ 	.word	0x0500000f


	//   ....[224]....
        /*0464*/ 	.word	0x0500000f


	//   ....[225]....
        /*0468*/ 	.word	0x0500000f


	//   ....[226]....
        /*046c*/ 	.word	0x0500000f


	//   ....[227]....
        /*0470*/ 	.word	0x0500000f


	//   ....[228]....
        /*0474*/ 	.word	0x0500000f


	//   ....[229]....
        /*0478*/ 	.word	0x0500000f


	//   ....[230]....
        /*047c*/ 	.word	0x0500000f


	//   ....[231]....
        /*0480*/ 	.word	0x0500000f


	//   ....[232]....
        /*0484*/ 	.word	0x0500000f


	//   ....[233]....
        /*0488*/ 	.word	0x0500000f


	//   ....[234]....
        /*048c*/ 	.word	0x0500000f


	//   ....[235]....
        /*0490*/ 	.word	0x0500000f


	//   ....[236]....
        /*0494*/ 	.word	0x0500000f


	//   ....[237]....
        /*0498*/ 	.word	0x0500000f


	//   ....[238]....
        /*049c*/ 	.word	0x0500000f


	//   ....[239]....
        /*04a0*/ 	.word	0x0500000f


	//   ....[240]....
        /*04a4*/ 	.word	0x0500000f


	//----- nvinfo : EIATTR_COOP_GROUP_INSTR_OFFSETS
	.align		4
.L_200:
        /*04a8*/ 	.byte	0x04, 0x28
        /*04aa*/ 	.short	(.L_202 - .L_201)


	//   ....[0]....
.L_201:
        /*04ac*/ 	.word	0x00000070


	//   ....[1]....
        /*04b0*/ 	.word	0x000000b0


	//   ....[2]....
        /*04b4*/ 	.word	0x000002d0


	//   ....[3]....
        /*04b8*/ 	.word	0x00000430


	//   ....[4]....
        /*04bc*/ 	.word	0x00000550


	//   ....[5]....
        /*04c0*/ 	.word	0x000006b0


	//   ....[6]....
        /*04c4*/ 	.word	0x00001dd0


	//   ....[7]....
        /*04c8*/ 	.word	0x000029d0


	//   ....[8]....
        /*04cc*/ 	.word	0x000037e0


	//   ....[9]....
        /*04d0*/ 	.word	0x00004110


	//   ....[10]....
        /*04d4*/ 	.word	0x00004140


	//   ....[11]....
        /*04d8*/ 	.word	0x000045e0


	//   ....[12]....
        /*04dc*/ 	.word	0x00004690


	//   ....[13]....
        /*04e0*/ 	.word	0x00006250


	//   ....[14]....
        /*04e4*/ 	.word	0x000068d0


	//   ....[15]....
        /*04e8*/ 	.word	0x00007630


	//   ....[16]....
        /*04ec*/ 	.word	0x00007750


	//   ....[17]....
        /*04f0*/ 	.word	0x00007ce0


	//   ....[18]....
        /*04f4*/ 	.word	0x00007d70


	//   ....[19]....
        /*04f8*/ 	.word	0x00009fd0


	//   ....[20]....
        /*04fc*/ 	.word	0x0000a000


	//   ....[21]....
        /*0500*/ 	.word	0x0000a030


	//   ....[22]....
        /*0504*/ 	.word	0x0000a050


	//   ....[23]....
        /*0508*/ 	.word	0x0000bc30


	//   ....[24]....
        /*050c*/ 	.word	0x0000c2a0


	//   ....[25]....
        /*0510*/ 	.word	0x0000d000


	//   ....[26]....
        /*0514*/ 	.word	0x0000d120


	//   ....[27]....
        /*0518*/ 	.word	0x0000d6b0


	//   ....[28]....
        /*051c*/ 	.word	0x0000d740


	//   ....[29]....
        /*0520*/ 	.word	0x0000e5e0


	//   ....[30]....
        /*0524*/ 	.word	0x0000e610


	//   ....[31]....
        /*0528*/ 	.word	0x0000e6c0


	//   ....[32]....
        /*052c*/ 	.word	0x0000e6d0


	//   ....[33]....
        /*0530*/ 	.word	0x0000fa60


	//   ....[34]....
        /*0534*/ 	.word	0x0000fa90


	//   ....[35]....
        /*0538*/ 	.word	0x0000fab0


	//   ....[36]....
        /*053c*/ 	.word	0x0000fac0


	//   ....[37]....
        /*0540*/ 	.word	0x000101e0


	//   ....[38]....
        /*0544*/ 	.word	0x00010220


	//   ....[39]....
        /*0548*/ 	.word	0x000102e0


	//   ....[40]....
        /*054c*/ 	.word	0x00010300


	//   ....[41]....
        /*0550*/ 	.word	0x000103c0


	//   ....[42]....
        /*0554*/ 	.word	0x000103e0


	//   ....[43]....
        /*0558*/ 	.word	0x000104b0


	//   ....[44]....
        /*055c*/ 	.word	0x000104d0


	//   ....[45]....
        /*0560*/ 	.word	0x000108a0


	//   ....[46]....
        /*0564*/ 	.word	0x000108b0


	//   ....[47]....
        /*0568*/ 	.word	0x00010ce0


	//   ....[48]....
        /*056c*/ 	.word	0x00010cf0


	//   ....[49]....
        /*0570*/ 	.word	0x00011b20


	//   ....[50]....
        /*0574*/ 	.word	0x00011b50


	//   ....[51]....
        /*0578*/ 	.word	0x00011c20


	//   ....[52]....
        /*057c*/ 	.word	0x00011c40


	//   ....[53]....
        /*0580*/ 	.word	0x00011d00


	//   ....[54]....
        /*0584*/ 	.word	0x00011d20


	//   ....[55]....
        /*0588*/ 	.word	0x00011df0


	//   ....[56]....
        /*058c*/ 	.word	0x00011e10


	//   ....[57]....
        /*0590*/ 	.word	0x00011f70


	//   ....[58]....
        /*0594*/ 	.word	0x00012160


	//   ....[59]....
        /*0598*/ 	.word	0x00012190


	//   ....[60]....
        /*059c*/ 	.word	0x000121c0


	//   ....[61]....
        /*05a0*/ 	.word	0x000121f0


	//   ....[62]....
        /*05a4*/ 	.word	0x00012220


	//   ....[63]....
        /*05a8*/ 	.word	0x00012250


	//   ....[64]....
        /*05ac*/ 	.word	0x000123c0


	//   ....[65]....
        /*05b0*/ 	.word	0x000123f0


	//   ....[66]....
        /*05b4*/ 	.word	0x00012420


	//   ....[67]....
        /*05b8*/ 	.word	0x00012450


	//   ....[68]....
        /*05bc*/ 	.word	0x00012480


	//   ....[69]....
        /*05c0*/ 	.word	0x000124b0


	//   ....[70]....
        /*05c4*/ 	.word	0x00012540


	//   ....[71]....
        /*05c8*/ 	.word	0x00012570


	//   ....[72]....
        /*05cc*/ 	.word	0x00012580


	//   ....[73]....
        /*05d0*/ 	.word	0x000125c0


	//   ....[74]....
        /*05d4*/ 	.word	0x00014800


	//   ....[75]....
        /*05d8*/ 	.word	0x00014820


	//   ....[76]....
        /*05dc*/ 	.word	0x000148d0


	//   ....[77]....
        /*05e0*/ 	.word	0x000148f0


	//   ....[78]....
        /*05e4*/ 	.word	0x00014990


	//   ....[79]....
        /*05e8*/ 	.word	0x000149b0


	//   ....[80]....
        /*05ec*/ 	.word	0x00014a50


	//   ....[81]....
        /*05f0*/ 	.word	0x00014a70


	//   ....[82]....
        /*05f4*/ 	.word	0x00014b10


	//   ....[83]....
        /*05f8*/ 	.word	0x00014b30


	//   ....[84]....
        /*05fc*/ 	.word	0x00014b40


	//   ....[85]....
        /*0600*/ 	.word	0x00014bd0


	//   ....[86]....
        /*0604*/ 	.word	0x00015330


	//   ....[87]....
        /*0608*/ 	.word	0x00015360


	//   ....[88]....
        /*060c*/ 	.word	0x000153c0


	//   ....[89]....
        /*0610*/ 	.word	0x00015410


	//   ....[90]....
        /*0614*/ 	.word	0x00015460


	//   ....[91]....
        /*0618*/ 	.word	0x000154c0


	//   ....[92]....
        /*061c*/ 	.word	0x00015510


	//   ....[93]....
        /*0620*/ 	.word	0x00015570


	//   ....[94]....
        /*0624*/ 	.word	0x000155c0


	//   ....[95]....
        /*0628*/ 	.word	0x00015620


	//   ....[96]....
        /*062c*/ 	.word	0x00015670


	//   ....[97]....
        /*0630*/ 	.word	0x000156d0


	//   ....[98]....
        /*0634*/ 	.word	0x00015720


	//   ....[99]....
        /*0638*/ 	.word	0x00015780


	//   ....[100]....
        /*063c*/ 	.word	0x000157a0


	//   ....[101]....
        /*0640*/ 	.word	0x000157e0


	//   ....[102]....
        /*0644*/ 	.word	0x00015f60


	//   ....[103]....
        /*0648*/ 	.word	0x00015f70


	//   ....[104]....
        /*064c*/ 	.word	0x00015f80


	//   ....[105]....
        /*0650*/ 	.word	0x00016010


	//   ....[106]....
        /*0654*/ 	.word	0x00016020


	//   ....[107]....
        /*0658*/ 	.word	0x00016080


	//   ....[108]....
        /*065c*/ 	.word	0x000160b0


	//   ....[109]....
        /*0660*/ 	.word	0x000160f0


	//   ....[110]....
        /*0664*/ 	.word	0x00016120


	//   ....[111]....
        /*0668*/ 	.word	0x00016160


	//   ....[112]....
        /*066c*/ 	.word	0x00016190


	//   ....[113]....
        /*0670*/ 	.word	0x000161d0


	//   ....[114]....
        /*0674*/ 	.word	0x00016440


	//   ....[115]....
        /*0678*/ 	.word	0x00016460


	//   ....[116]....
        /*067c*/ 	.word	0x00016470


	//   ....[117]....
        /*0680*/ 	.word	0x000164f0


	//   ....[118]....
        /*0684*/ 	.word	0x00016500


	//   ....[119]....
        /*0688*/ 	.word	0x00016570


	//   ....[120]....
        /*068c*/ 	.word	0x00016580


	//   ....[121]....
        /*0690*/ 	.word	0x000165f0


	//   ....[122]....
        /*0694*/ 	.word	0x00016600


	//   ....[123]....
        /*0698*/ 	.word	0x00016670


	//   ....[124]....
        /*069c*/ 	.word	0x00016680


	//   ....[125]....
        /*06a0*/ 	.word	0x00016690


	//   ....[126]....
        /*06a4*/ 	.word	0x00016c50


	//   ....[127]....
        /*06a8*/ 	.word	0x00016c80


	//   ....[128]....
        /*06ac*/ 	.word	0x00016ca0


	//   ....[129]....
        /*06b0*/ 	.word	0x00016cb0


	//   ....[130]....
        /*06b4*/ 	.word	0x00016cf0


	//   ....[131]....
        /*06b8*/ 	.word	0x00016d10


	//   ....[132]....
        /*06bc*/ 	.word	0x00016d80


	//   ....[133]....
        /*06c0*/ 	.word	0x00016da0


	//   ....[134]....
        /*06c4*/ 	.word	0x00016e00


	//   ....[135]....
        /*06c8*/ 	.word	0x00016e20


	//   ....[136]....
        /*06cc*/ 	.word	0x00016e70


	//   ....[137]....
        /*06d0*/ 	.word	0x00016e90


	//   ....[138]....
        /*06d4*/ 	.word	0x000172e0


	//   ....[139]....
        /*06d8*/ 	.word	0x000172f0


	//   ....[140]....
        /*06dc*/ 	.word	0x00017330


	//   ....[141]....
        /*06e0*/ 	.word	0x00017370


	//   ....[142]....
        /*06e4*/ 	.word	0x000173a0


	//   ....[143]....
        /*06e8*/ 	.word	0x000173d0


	//   ....[144]....
        /*06ec*/ 	.word	0x00017400


	//   ....[145]....
        /*06f0*/ 	.word	0x00017430


	//   ....[146]....
        /*06f4*/ 	.word	0x000175e0


	//   ....[147]....
        /*06f8*/ 	.word	0x00017610


	//   ....[148]....
        /*06fc*/ 	.word	0x00017640


	//   ....[149]....
        /*0700*/ 	.word	0x00017670


	//   ....[150]....
        /*0704*/ 	.word	0x000176a0


	//   ....[151]....
        /*0708*/ 	.word	0x000176d0


	//   ....[152]....
        /*070c*/ 	.word	0x00017790


	//   ....[153]....
        /*0710*/ 	.word	0x000177b0


	//   ....[154]....
        /*0714*/ 	.word	0x000177d0


	//   ....[155]....
        /*0718*/ 	.word	0x00017830


	//   ....[156]....
        /*071c*/ 	.word	0x00018250


	//   ....[157]....
        /*0720*/ 	.word	0x000188d0


	//   ....[158]....
        /*0724*/ 	.word	0x000189c0


	//   ....[159]....
        /*0728*/ 	.word	0x00018a60


	//   ....[160]....
        /*072c*/ 	.word	0x00018ac0


	//   ....[161]....
        /*0730*/ 	.word	0x00018bd0


	//   ....[162]....
        /*0734*/ 	.word	0x00018c40


	//   ....[163]....
        /*0738*/ 	.word	0x00018d50


	//   ....[164]....
        /*073c*/ 	.word	0x00018dc0


	//   ....[165]....
        /*0740*/ 	.word	0x00018ed0


	//   ....[166]....
        /*0744*/ 	.word	0x00018f40


	//   ....[167]....
        /*0748*/ 	.word	0x00019050


	//   ....[168]....
        /*074c*/ 	.word	0x000190c0


	//   ....[169]....
        /*0750*/ 	.word	0x00019160


	//   ....[170]....
        /*0754*/ 	.word	0x00019270


	//   ....[171]....
        /*0758*/ 	.word	0x000192e0


	//   ....[172]....
        /*075c*/ 	.word	0x00019360


	//   ....[173]....
        /*0760*/ 	.word	0x00019420


	//   ....[174]....
        /*0764*/ 	.word	0x000194a0


	//   ....[175]....
        /*0768*/ 	.word	0x00019580


	//   ....[176]....
        /*076c*/ 	.word	0x00019600


	//   ....[177]....
        /*0770*/ 	.word	0x000196e0


	//   ....[178]....
        /*0774*/ 	.word	0x00019760


	//   ....[179]....
        /*0778*/ 	.word	0x00019840


	//   ....[180]....
        /*077c*/ 	.word	0x000198c0


	//   ....[181]....
        /*0780*/ 	.word	0x000199a0


	//   ....[182]....
        /*0784*/ 	.word	0x00019a20


	//   ....[183]....
        /*0788*/ 	.word	0x00019b00


	//   ....[184]....
        /*078c*/ 	.word	0x00019b80


	//   ....[185]....
        /*0790*/ 	.word	0x00019c40


	//   ....[186]....
        /*0794*/ 	.word	0x00019d70


	//   ....[187]....
        /*0798*/ 	.word	0x00019e20


	//   ....[188]....
        /*079c*/ 	.word	0x00019ea0


	//   ....[189]....
        /*07a0*/ 	.word	0x00019f80


	//   ....[190]....
        /*07a4*/ 	.word	0x00019fe0


	//   ....[191]....
        /*07a8*/ 	.word	0x0001a0b0


	//   ....[192]....
        /*07ac*/ 	.word	0x0001a110


	//   ....[193]....
        /*07b0*/ 	.word	0x0001a1e0


	//   ....[194]....
        /*07b4*/ 	.word	0x0001a240


	//   ....[195]....
        /*07b8*/ 	.word	0x0001a310


	//   ....[196]....
        /*07bc*/ 	.word	0x0001a370


	//   ....[197]....
        /*07c0*/ 	.word	0x0001a440


	//   ....[198]....
        /*07c4*/ 	.word	0x0001a530


	//   ....[199]....
        /*07c8*/ 	.word	0x0001a5d0


	//   ....[200]....
        /*07cc*/ 	.word	0x0001a630


	//   ....[201]....
        /*07d0*/ 	.word	0x0001a720


	//   ....[202]....
        /*07d4*/ 	.word	0x0001a780


	//   ....[203]....
        /*07d8*/ 	.word	0x0001a860


	//   ....[204]....
        /*07dc*/ 	.word	0x0001a8c0


	//   ....[205]....
        /*07e0*/ 	.word	0x0001a9a0


	//   ....[206]....
        /*07e4*/ 	.word	0x0001aa00


	//   ....[207]....
        /*07e8*/ 	.word	0x0001aae0


	//   ....[208]....
        /*07ec*/ 	.word	0x0001ab40


	//   ....[209]....
        /*07f0*/ 	.word	0x0001ac10


	//   ....[210]....
        /*07f4*/ 	.word	0x0001ad30


	//   ....[211]....
        /*07f8*/ 	.word	0x0001ae20


	//   ....[212]....
        /*07fc*/ 	.word	0x0001aec0


	//   ....[213]....
        /*0800*/ 	.word	0x0001af90


	//   ....[214]....
        /*0804*/ 	.word	0x0001aff0


	//   ....[215]....
        /*0808*/ 	.word	0x0001b0c0


	//   ....[216]....
        /*080c*/ 	.word	0x0001b120


	//   ....[217]....
        /*0810*/ 	.word	0x0001b200


	//   ....[218]....
        /*0814*/ 	.word	0x0001b260


	//   ....[219]....
        /*0818*/ 	.word	0x0001b330


	//   ....[220]....
        /*081c*/ 	.word	0x0001b390


	//   ....[221]....
        /*0820*/ 	.word	0x0001b450


	//   ....[222]....
        /*0824*/ 	.word	0x0001b4e0


	//   ....[223]....
        /*0828*/ 	.word	0x0001b580


	//   ....[224]....
        /*082c*/ 	.word	0x0001b6f0


	//   ....[225]....
        /*0830*/ 	.word	0x0001b760


	//   ....[226]....
        /*0834*/ 	.word	0x0001b7e0


	//   ....[227]....
        /*0838*/ 	.word	0x0001b850


	//   ....[228]....
        /*083c*/ 	.word	0x0001b8c0


	//   ....[229]....
        /*0840*/ 	.word	0x0001b940


	//   ....[230]....
        /*0844*/ 	.word	0x0001b9c0


	//   ....[231]....
        /*0848*/ 	.word	0x0001ba50


	//   ....[232]....
        /*084c*/ 	.word	0x0001bac0


	//   ....[233]....
        /*0850*/ 	.word	0x0001bb30


	//   ....[234]....
        /*0854*/ 	.word	0x0001bba0


	//   ....[235]....
        /*0858*/ 	.word	0x0001bc20


	//   ....[236]....
        /*085c*/ 	.word	0x0001bc90


	//   ....[237]....
        /*0860*/ 	.word	0x0001bd20


	//   ....[238]....
        /*0864*/ 	.word	0x0001bd80


	//   ....[239]....
        /*0868*/ 	.word	0x0001be10


	//   ....[240]....
        /*086c*/ 	.word	0x0001bf40


	//----- nvinfo : EIATTR_REG_RECONFIG
	.align		4
.L_202:
        /*0870*/ 	.byte	0x01, 0x54
	.zero		2


	//----- nvinfo : EIATTR_SYSCALL_OFFSETS
	.align		4
        /*0874*/ 	.byte	0x04, 0x46
        /*0876*/ 	.short	(.L_204 - .L_203)


	//   ....[0]....
.L_203:
        /*0878*/ 	.word	0x00001fb0


	//   ....[1]....
        /*087c*/ 	.word	0x00013d70


	//   ....[2]....
        /*0880*/ 	.word	0x00013ec0


	//   ....[3]....
        /*0884*/ 	.word	0x00013fb0


	//   ....[4]....
        /*0888*/ 	.word	0x00014f10


	//----- nvinfo : EIATTR_MBARRIER_INSTR_OFFSETS
	.align		4
.L_204:
        /*088c*/ 	.byte	0x04, 0x39
        /*088e*/ 	.short	(.L_206 - .L_205)


	//   ....[0]....
.L_205:
        /*0890*/ 	.word	0x00000180
        /*0894*/ 	.word	0x000000ff
        /*0898*/ 	.word	0x0002a800
        /*089c*/ 	.short	0x0100
        /*089e*/ 	.byte	0x08
	.zero		1


	//   ....[1]....
        /*08a0*/ 	.word	0x00000190
        /*08a4*/ 	.word	0x000000ff
        /*08a8*/ 	.word	0x0002a820
        /*08ac*/ 	.short	0x0100
        /*08ae*/ 	.byte	0x08
	.zero		1


	//   ....[2]....
        /*08b0*/ 	.word	0x00000280
        /*08b4*/ 	.word	0x000000ff
        /*08b8*/ 	.word	0x0002a830
        /*08bc*/ 	.short	0x0100
        /*08be*/ 	.byte	0x08
	.zero		1


	//   ....[3]....
        /*08c0*/ 	.word	0x00000290
        /*08c4*/ 	.word	0x000000ff
        /*08c8*/ 	.word	0x0002a840
        /*08cc*/ 	.short	0x0100
        /*08ce*/ 	.byte	0x08
	.zero		1


	//   ....[4]....
        /*08d0*/ 	.word	0x000002a0
        /*08d4*/ 	.word	0x000000ff
        /*08d8*/ 	.word	0x0002a838
        /*08dc*/ 	.short	0x0100
        /*08de*/ 	.byte	0x08
	.zero		1


	//   ....[5]....
        /*08e0*/ 	.word	0x000002b0
        /*08e4*/ 	.word	0x000000ff
        /*08e8*/ 	.word	0x0002a848
        /*08ec*/ 	.short	0x0100
        /*08ee*/ 	.byte	0x08
	.zero		1


	//   ....[6]....
        /*08f0*/ 	.word	0x000003e0
        /*08f4*/ 	.word	0x000000ff
        /*08f8*/ 	.word	0x0002a850
        /*08fc*/ 	.short	0x0100
        /*08fe*/ 	.byte	0x08
	.zero		1


	//   ....[7]....
        /*0900*/ 	.word	0x000003f0
        /*0904*/ 	.word	0x000000ff
        /*0908*/ 	.word	0x0002a860
        /*090c*/ 	.short	0x0100
        /*090e*/ 	.byte	0x08
	.zero		1


	//   ....[8]....
        /*0910*/ 	.word	0x00000400
        /*0914*/ 	.word	0x000000ff
        /*0918*/ 	.word	0x0002a858
        /*091c*/ 	.short	0x0100
        /*091e*/ 	.byte	0x08
	.zero		1


	//   ....[9]....
        /*0920*/ 	.word	0x00000410
        /*0924*/ 	.word	0x000000ff
        /*0928*/ 	.word	0x0002a868
        /*092c*/ 	.short	0x0100
        /*092e*/ 	.byte	0x08
	.zero		1


	//   ....[10]....
        /*0930*/ 	.word	0x00000500
        /*0934*/ 	.word	0x000000ff
        /*0938*/ 	.word	0x0002a870
        /*093c*/ 	.short	0x0100
        /*093e*/ 	.byte	0x06
	.zero		1


	//   ....[11]....
        /*0940*/ 	.word	0x00000510
        /*0944*/ 	.word	0x000000ff
        /*0948*/ 	.word	0x0002a880
        /*094c*/ 	.short	0x0100
        /*094e*/ 	.byte	0x06
	.zero		1


	//   ....[12]....
        /*0950*/ 	.word	0x00000520
        /*0954*/ 	.word	0x000000ff
        /*0958*/ 	.word	0x0002a878
        /*095c*/ 	.short	0x0100
        /*095e*/ 	.byte	0x06
	.zero		1


	//   ....[13]....
        /*0960*/ 	.word	0x00000530
        /*0964*/ 	.word	0x000000ff
        /*0968*/ 	.word	0x0002a888
        /*096c*/ 	.short	0x0100
        /*096e*/ 	.byte	0x06
	.zero		1


	//   ....[14]....
        /*0970*/ 	.word	0x00000660
        /*0974*/ 	.word	0x000000ff
        /*0978*/ 	.word	0x0002a890
        /*097c*/ 	.short	0x0100
        /*097e*/ 	.byte	0x08
	.zero		1


	//   ....[15]....
        /*0980*/ 	.word	0x00000670
        /*0984*/ 	.word	0x000000ff
        /*0988*/ 	.word	0x0002a8a0
        /*098c*/ 	.short	0x0100
        /*098e*/ 	.byte	0x08
	.zero		1


	//   ....[16]....
        /*0990*/ 	.word	0x00000680
        /*0994*/ 	.word	0x000000ff
        /*0998*/ 	.word	0x0002a898
        /*099c*/ 	.short	0x0100
        /*099e*/ 	.byte	0x08
	.zero		1


	//   ....[17]....
        /*09a0*/ 	.word	0x00000690
        /*09a4*/ 	.word	0x000000ff
        /*09a8*/ 	.word	0x0002a8a8
        /*09ac*/ 	.short	0x0100
        /*09ae*/ 	.byte	0x08
	.zero		1


	//   ....[18]....
        /*09b0*/ 	.word	0x000007d0
        /*09b4*/ 	.word	0x000000ff
        /*09b8*/ 	.word	0x0002a8b0
        /*09bc*/ 	.short	0x0100
        /*09be*/ 	.byte	0x08
	.zero		1


	//   ....[19]....
        /*09c0*/ 	.word	0x000007e0
        /*09c4*/ 	.word	0x000000ff
        /*09c8*/ 	.word	0x0002a8c0
        /*09cc*/ 	.short	0x0100
        /*09ce*/ 	.byte	0x08
	.zero		1


	//   ....[20]....
        /*09d0*/ 	.word	0x000007f0
        /*09d4*/ 	.word	0x000000ff
        /*09d8*/ 	.word	0x0002a8b8
        /*09dc*/ 	.short	0x0100
        /*09de*/ 	.byte	0x08
	.zero		1


	//   ....[21]....
        /*09e0*/ 	.word	0x00000800
        /*09e4*/ 	.word	0x000000ff
        /*09e8*/ 	.word	0x0002a8c8
        /*09ec*/ 	.short	0x0100
        /*09ee*/ 	.byte	0x08
	.zero		1


	//   ....[22]....
        /*09f0*/ 	.word	0x00002050
        /*09f4*/ 	.word	0x000000ff
        /*09f8*/ 	.word	0x0002a800
        /*09fc*/ 	.short	0x010a
        /*09fe*/ 	.byte	0x3c
	.zero		1


	//   ....[23]....
        /*0a00*/ 	.word	0x000020d0
        /*0a04*/ 	.word	0x00000015
        /*0a08*/ 	.word	0x0002a830
        /*0a0c*/ 	.short	0x010a
        /*0a0e*/ 	.byte	0x3f
	.zero		1


	//   ....[24]....
        /*0a10*/ 	.word	0x00002110
        /*0a14*/ 	.word	0x00000015
        /*0a18*/ 	.word	0x0002a830
        /*0a1c*/ 	.short	0x010a
        /*0a1e*/ 	.byte	0x3f
	.zero		1


	//   ....[25]....
        /*0a20*/ 	.word	0x00002c20
        /*0a24*/ 	.word	0x000000ff
        /*0a28*/ 	.word	0x00000000
        /*0a2c*/ 	.short	0x0101
        /*0a2e*/ 	.byte	0x04
	.zero		1


	//   ....[26]....
        /*0a30*/ 	.word	0x000053d0
        /*0a34*/ 	.word	0x000000ff
        /*0a38*/ 	.word	0x0002a830
        /*0a3c*/ 	.short	0x010a
        /*0a3e*/ 	.byte	0x06
	.zero		1


	//   ....[27]....
        /*0a40*/ 	.word	0x00005410
        /*0a44*/ 	.word	0x000000ff
        /*0a48*/ 	.word	0x0002a830
        /*0a4c*/ 	.short	0x010a
        /*0a4e*/ 	.byte	0x06
	.zero		1


	//   ....[28]....
        /*0a50*/ 	.word	0x00005d00
        /*0a54*/ 	.word	0x000000ff
        /*0a58*/ 	.word	0x0002a850
        /*0a5c*/ 	.short	0x010a
        /*0a5e*/ 	.byte	0x07
	.zero		1


	//   ....[29]....
        /*0a60*/ 	.word	0x00005d40
        /*0a64*/ 	.word	0x000000ff
        /*0a68*/ 	.word	0x0002a850
        /*0a6c*/ 	.short	0x010a
        /*0a6e*/ 	.byte	0x07
	.zero		1


	//   ....[30]....
        /*0a70*/ 	.word	0x00006440
        /*0a74*/ 	.word	0x000000ff
        /*0a78*/ 	.word	0x00000000
        /*0a7c*/ 	.short	0x0101
        /*0a7e*/ 	.byte	0x06
	.zero		1


	//   ....[31]....
        /*0a80*/ 	.word	0x00008650
        /*0a84*/ 	.word	0x000000ff
        /*0a88*/ 	.word	0x00000000
        /*0a8c*/ 	.short	0x0101
        /*0a8e*/ 	.byte	0x07
	.zero		1


	//   ....[32]....
        /*0a90*/ 	.word	0x00008ad0
        /*0a94*/ 	.word	0x000000ff
        /*0a98*/ 	.word	0x0002a830
        /*0a9c*/ 	.short	0x010a
        /*0a9e*/ 	.byte	0x06
	.zero		1


	//   ....[33]....
        /*0aa0*/ 	.word	0x00008b10
        /*0aa4*/ 	.word	0x000000ff
        /*0aa8*/ 	.word	0x0002a830
        /*0aac*/ 	.short	0x010a
        /*0aae*/ 	.byte	0x06
	.zero		1


	//   ....[34]....
        /*0ab0*/ 	.word	0x00009400
        /*0ab4*/ 	.word	0x000000ff
        /*0ab8*/ 	.word	0x0002a850
        /*0abc*/ 	.short	0x010a
        /*0abe*/ 	.byte	0x07
	.zero		1


	//   ....[35]....
        /*0ac0*/ 	.word	0x00009440
        /*0ac4*/ 	.word	0x000000ff
        /*0ac8*/ 	.word	0x0002a850
        /*0acc*/ 	.short	0x010a
        /*0ace*/ 	.byte	0x07
	.zero		1


	//   ....[36]....
        /*0ad0*/ 	.word	0x00009b20
        /*0ad4*/ 	.word	0x000000ff
        /*0ad8*/ 	.word	0x00000000
        /*0adc*/ 	.short	0x0101
        /*0ade*/ 	.byte	0x06
	.zero		1


	//   ....[37]....
        /*0ae0*/ 	.word	0x0000ab90
        /*0ae4*/ 	.word	0x000000ff
        /*0ae8*/ 	.word	0x00000000
        /*0aec*/ 	.short	0x0101
        /*0aee*/ 	.byte	0x07
	.zero		1


	//   ....[38]....
        /*0af0*/ 	.word	0x0000adb0
        /*0af4*/ 	.word	0x000000ff
        /*0af8*/ 	.word	0x0002a830
        /*0afc*/ 	.short	0x010a
        /*0afe*/ 	.byte	0x06
	.zero		1


	//   ....[39]....
        /*0b00*/ 	.word	0x0000adf0
        /*0b04*/ 	.word	0x000000ff
        /*0b08*/ 	.word	0x0002a830
        /*0b0c*/ 	.short	0x010a
        /*0b0e*/ 	.byte	0x06
	.zero		1


	//   ....[40]....
        /*0b10*/ 	.word	0x0000b6e0
        /*0b14*/ 	.word	0x000000ff
        /*0b18*/ 	.word	0x0002a850
        /*0b1c*/ 	.short	0x010a
        /*0b1e*/ 	.byte	0x07
	.zero		1


	//   ....[41]....
        /*0b20*/ 	.word	0x0000b720
        /*0b24*/ 	.word	0x000000ff
        /*0b28*/ 	.word	0x0002a850
        /*0b2c*/ 	.short	0x010a
        /*0b2e*/ 	.byte	0x07
	.zero		1


	//   ....[42]....
        /*0b30*/ 	.word	0x0000be10
        /*0b34*/ 	.word	0x000000ff
        /*0b38*/ 	.word	0x00000000
        /*0b3c*/ 	.short	0x0101
        /*0b3e*/ 	.byte	0x06
	.zero		1


	//   ....[43]....
        /*0b40*/ 	.word	0x0000e030
        /*0b44*/ 	.word	0x000000ff
        /*0b48*/ 	.word	0x00000000
        /*0b4c*/ 	.short	0x0101
        /*0b4e*/ 	.byte	0x07
	.zero		1


	//   ....[44]....
        /*0b50*/ 	.word	0x0000e550
        /*0b54*/ 	.word	0x000000ff
        /*0b58*/ 	.word	0x0002a850
        /*0b5c*/ 	.short	0x010a
        /*0b5e*/ 	.byte	0x05
	.zero		1


	//   ....[45]....
        /*0b60*/ 	.word	0x0000e590
        /*0b64*/ 	.word	0x000000ff
        /*0b68*/ 	.word	0x0002a850
        /*0b6c*/ 	.short	0x010a
        /*0b6e*/ 	.byte	0x05
	.zero		1


	//   ....[46]....
        /*0b70*/ 	.word	0x0000ed20
        /*0b74*/ 	.word	0x000000ff
        /*0b78*/ 	.word	0x00000000
        /*0b7c*/ 	.short	0x0101
        /*0b7e*/ 	.byte	0x04
	.zero		1


	//   ....[47]....
        /*0b80*/ 	.word	0x00010210
        /*0b84*/ 	.word	0x00000013
        /*0b88*/ 	.word	0x00000000
        /*0b8c*/ 	.short	0x0101
        /*0b8e*/ 	.byte	0x3f
	.zero		1


	//   ....[48]....
        /*0b90*/ 	.word	0x000106b0
        /*0b94*/ 	.word	0x00000013
        /*0b98*/ 	.word	0x00000000
        /*0b9c*/ 	.short	0x0101
        /*0b9e*/ 	.byte	0x3f
	.zero		1


	//   ....[49]....
        /*0ba0*/ 	.word	0x000145e0
        /*0ba4*/ 	.word	0x00000007
        /*0ba8*/ 	.word	0x0002a840
        /*0bac*/ 	.short	0x010a
        /*0bae*/ 	.byte	0x3f
	.zero		1


	//   ....[50]....
        /*0bb0*/ 	.word	0x00014c90
        /*0bb4*/ 	.word	0x00000007
        /*0bb8*/ 	.word	0x0002a830
        /*0bbc*/ 	.short	0x0107
        /*0bbe*/ 	.byte	0x3f
	.zero		1


	//   ....[51]....
        /*0bc0*/ 	.word	0x00014d40
        /*0bc4*/ 	.word	0x00000007
        /*0bc8*/ 	.word	0x0002a830
        /*0bcc*/ 	.short	0x0101
        /*0bce*/ 	.byte	0x3f
	.zero		1


	//   ....[52]....
        /*0bd0*/ 	.word	0x000158f0
        /*0bd4*/ 	.word	0x00000016
        /*0bd8*/ 	.word	0x0002a800
        /*0bdc*/ 	.short	0x0107
        /*0bde*/ 	.byte	0x3f
	.zero		1


	//   ....[53]....
        /*0be0*/ 	.word	0x00015a10
        /*0be4*/ 	.word	0x00000016
        /*0be8*/ 	.word	0x0002a800
        /*0bec*/ 	.short	0x0101
        /*0bee*/ 	.byte	0x3f
	.zero		1


	//   ....[54]....
        /*0bf0*/ 	.word	0x00015a30
        /*0bf4*/ 	.word	0x00000016
        /*0bf8*/ 	.word	0x0002a820
        /*0bfc*/ 	.short	0x010a
        /*0bfe*/ 	.byte	0x3f
	.zero		1


	//   ....[55]....
        /*0c00*/ 	.word	0x00015d90
        /*0c04*/ 	.word	0x00000006
        /*0c08*/ 	.word	0x0002a840
        /*0c0c*/ 	.short	0x010a
        /*0c0e*/ 	.byte	0x3f
	.zero		1


	//   ....[56]....
        /*0c10*/ 	.word	0x00016270
        /*0c14*/ 	.word	0x00000006
        /*0c18*/ 	.word	0x0002a830
        /*0c1c*/ 	.short	0x0107
        /*0c1e*/ 	.byte	0x3f
	.zero		1


	//   ....[57]....
        /*0c20*/ 	.word	0x00016320
        /*0c24*/ 	.word	0x00000006
        /*0c28*/ 	.word	0x0002a830
        /*0c2c*/ 	.short	0x0101
        /*0c2e*/ 	.byte	0x3f
	.zero		1


	//   ....[58]....
        /*0c30*/ 	.word	0x00016380
        /*0c34*/ 	.word	0x00000004
        /*0c38*/ 	.word	0x0002a860
        /*0c3c*/ 	.short	0x010a
        /*0c3e*/ 	.byte	0x3f
	.zero		1


	//   ....[59]....
        /*0c40*/ 	.word	0x000167d0
        /*0c44*/ 	.word	0x00000004
        /*0c48*/ 	.word	0x0002a850
        /*0c4c*/ 	.short	0x0107
        /*0c4e*/ 	.byte	0x3f
	.zero		1


	//   ....[60]....
        /*0c50*/ 	.word	0x00016920
        /*0c54*/ 	.word	0x00000004
        /*0c58*/ 	.word	0x0002a850
        /*0c5c*/ 	.short	0x0101
        /*0c5e*/ 	.byte	0x3f
	.zero		1


	//   ....[61]....
        /*0c60*/ 	.word	0x00016b70
        /*0c64*/ 	.word	0x00000000
        /*0c68*/ 	.word	0x0002a860
        /*0c6c*/ 	.short	0x010a
        /*0c6e*/ 	.byte	0x3f
	.zero		1


	//   ....[62]....
        /*0c70*/ 	.word	0x00016fd0
        /*0c74*/ 	.word	0x00000000
        /*0c78*/ 	.word	0x0002a850
        /*0c7c*/ 	.short	0x0107
        /*0c7e*/ 	.byte	0x3f
	.zero		1


	//   ....[63]....
        /*0c80*/ 	.word	0x00017080
        /*0c84*/ 	.word	0x00000000
        /*0c88*/ 	.word	0x0002a850
        /*0c8c*/ 	.short	0x0101
        /*0c8e*/ 	.byte	0x3f
	.zero		1


	//   ....[64]....
        /*0c90*/ 	.word	0x000181d0
        /*0c94*/ 	.word	0x00000007
        /*0c98*/ 	.word	0x0002a820
        /*0c9c*/ 	.short	0x010a
        /*0c9e*/ 	.byte	0x3f
	.zero		1


	//   ....[65]....
        /*0ca0*/ 	.word	0x00018370
        /*0ca4*/ 	.word	0x00000005
        /*0ca8*/ 	.word	0x0002a840
        /*0cac*/ 	.short	0x010a
        /*0cae*/ 	.byte	0x3f
	.zero		1


	//   ....[66]....
        /*0cb0*/ 	.word	0x00018410
        /*0cb4*/ 	.word	0x00000003
        /*0cb8*/ 	.word	0x0002a840
        /*0cbc*/ 	.short	0x010a
        /*0cbe*/ 	.byte	0x3f
	.zero		1


	//   ....[67]....
        /*0cc0*/ 	.word	0x00018450
        /*0cc4*/ 	.word	0x00000005
        /*0cc8*/ 	.word	0x0002a860
        /*0ccc*/ 	.short	0x010a
        /*0cce*/ 	.byte	0x3f
	.zero		1


	//   ....[68]....
        /*0cd0*/ 	.word	0x00018490
        /*0cd4*/ 	.word	0x00000003
        /*0cd8*/ 	.word	0x0002a860
        /*0cdc*/ 	.short	0x010a
        /*0cde*/ 	.byte	0x3f
	.zero		1


	//   ....[69]....
        /*0ce0*/ 	.word	0x00018500
        /*0ce4*/ 	.word	0x00000003
        /*0ce8*/ 	.word	0x0002a800
        /*0cec*/ 	.short	0x010a
        /*0cee*/ 	.byte	0x3f
	.zero		1


	//   ....[70]....
        /*0cf0*/ 	.word	0x00018550
        /*0cf4*/ 	.word	0x00000015
        /*0cf8*/ 	.word	0x0002a830
        /*0cfc*/ 	.short	0x010a
        /*0cfe*/ 	.byte	0x3f
	.zero		1


	//   ....[71]....
        /*0d00*/ 	.word	0x000185b0
        /*0d04*/ 	.word	0x0000000c
        /*0d08*/ 	.word	0x0002a830
        /*0d0c*/ 	.short	0x010a
        /*0d0e*/ 	.byte	0x3f
	.zero		1


	//   ....[72]....
        /*0d10*/ 	.word	0x00018610
        /*0d14*/ 	.word	0x0000000b
        /*0d18*/ 	.word	0x0002a850
        /*0d1c*/ 	.short	0x010a
        /*0d1e*/ 	.byte	0x3f
	.zero		1


	//   ....[73]....
        /*0d20*/ 	.word	0x00018670
        /*0d24*/ 	.word	0x0000000b
        /*0d28*/ 	.word	0x0002a830
        /*0d2c*/ 	.short	0x010a
        /*0d2e*/ 	.byte	0x3f
	.zero		1


	//   ....[74]....
        /*0d30*/ 	.word	0x000186d0
        /*0d34*/ 	.word	0x0000000b
        /*0d38*/ 	.word	0x0002a850
        /*0d3c*/ 	.short	0x010a
        /*0d3e*/ 	.byte	0x3f
	.zero		1


	//   ....[75]....
        /*0d40*/ 	.word	0x00018730
        /*0d44*/ 	.word	0x0000000c
        /*0d48*/ 	.word	0x0002a830
        /*0d4c*/ 	.short	0x010a
        /*0d4e*/ 	.byte	0x3f
	.zero		1


	//   ....[76]....
        /*0d50*/ 	.word	0x00018790
        /*0d54*/ 	.word	0x0000000b
        /*0d58*/ 	.word	0x0002a850
        /*0d5c*/ 	.short	0x010a
        /*0d5e*/ 	.byte	0x3f
	.zero		1


	//   ....[77]....
        /*0d60*/ 	.word	0x000187f0
        /*0d64*/ 	.word	0x00000005
        /*0d68*/ 	.word	0x0002a850
        /*0d6c*/ 	.short	0x010a
        /*0d6e*/ 	.byte	0x3f
	.zero		1


	//   ....[78]....
        /*0d70*/ 	.word	0x00018910
        /*0d74*/ 	.word	0x00000007
        /*0d78*/ 	.word	0x0002a840
        /*0d7c*/ 	.short	0x010a
        /*0d7e*/ 	.byte	0x3f
	.zero		1


	//   ....[79]....
        /*0d80*/ 	.word	0x00019c70
        /*0d84*/ 	.word	0x00000016
        /*0d88*/ 	.word	0x0002a820
        /*0d8c*/ 	.short	0x010a
        /*0d8e*/ 	.byte	0x3f
	.zero		1


	//   ....[80]....
        /*0d90*/ 	.word	0x00019cc0
        /*0d94*/ 	.word	0x00000006
        /*0d98*/ 	.word	0x0002a840
        /*0d9c*/ 	.short	0x010a
        /*0d9e*/ 	.byte	0x3f
	.zero		1


	//   ....[81]....
        /*0da0*/ 	.word	0x0001a480
        /*0da4*/ 	.word	0x00000004
        /*0da8*/ 	.word	0x0002a860
        /*0dac*/ 	.short	0x010a
        /*0dae*/ 	.byte	0x3f
	.zero		1


	//   ....[82]....
        /*0db0*/ 	.word	0x0001ac80
        /*0db4*/ 	.word	0x00000000
        /*0db8*/ 	.word	0x0002a860
        /*0dbc*/ 	.short	0x010a
        /*0dbe*/ 	.byte	0x3f
	.zero		1


	//   ....[83]....
        /*0dc0*/ 	.word	0x0001be60
        /*0dc4*/ 	.word	0x00000007
        /*0dc8*/ 	.word	0x0002a820
        /*0dcc*/ 	.short	0x010a
        /*0dce*/ 	.byte	0x3f
	.zero		1


	//   ....[84]....
        /*0dd0*/ 	.word	0x0001c000
        /*0dd4*/ 	.word	0x00000005
        /*0dd8*/ 	.word	0x0002a840
        /*0ddc*/ 	.short	0x010a
        /*0dde*/ 	.byte	0x3f
	.zero		1


	//   ....[85]....
        /*0de0*/ 	.word	0x0001c050
        /*0de4*/ 	.word	0x00000003
        /*0de8*/ 	.word	0x0002a840
        /*0dec*/ 	.short	0x010a
        /*0dee*/ 	.byte	0x3f
	.zero		1


	//   ....[86]....
        /*0df0*/ 	.word	0x0001c0a0
        /*0df4*/ 	.word	0x00000005
        /*0df8*/ 	.word	0x0002a860
        /*0dfc*/ 	.short	0x010a
        /*0dfe*/ 	.byte	0x3f
	.zero		1


	//----- nvinfo : EIATTR_NUM_MBARRIERS
	.align		4
.L_206:
        /*0e00*/ 	.byte	0x03, 0x38
        /*0e02*/ 	.short	0x0016


	//----- nvinfo : EIATTR_EXIT_INSTR_OFFSETS
	.align		4
        /*0e04*/ 	.byte	0x04, 0x1c
        /*0e06*/ 	.short	(.L_208 - .L_207)


	//   ....[0]....
.L_207:
        /*0e08*/ 	.word	0x00000990


	//   ....[1]....
        /*0e0c*/ 	.word	0x00011f10


	//   ....[2]....
        /*0e10*/ 	.word	0x000184e0


	//----- nvinfo : EIATTR_MAX_THREADS
	.align		4
.L_208:
        /*0e14*/ 	.byte	0x04, 0x05
        /*0e16*/ 	.short	(.L_210 - .L_209)
.L_209:
        /*0e18*/ 	.word	0x00000180
        /*0e1c*/ 	.word	0x00000001
        /*0e20*/ 	.word	0x00000001


	//----- nvinfo : EIATTR_CRS_STACK_SIZE
	.align		4
.L_210:
        /*0e24*/ 	.byte	0x04, 0x1e
        /*0e26*/ 	.short	(.L_212 - .L_211)
.L_211:
        /*0e28*/ 	.word	0x00000000


	//----- nvinfo : EIATTR_CBANK_PARAM_SIZE
	.align		4
.L_212:
        /*0e2c*/ 	.byte	0x03, 0x19
        /*0e2e*/ 	.short	0x0af0


	//----- nvinfo : EIATTR_PARAM_CBANK
	.align		4
        /*0e30*/ 	.byte	0x04, 0x0a
        /*0e32*/ 	.short	(.L_214 - .L_213)
	.align		4
.L_213:
        /*0e34*/ 	.word	index@(.nv.constant0._ZN7cutlass13device_kernelIN5flash11enable_sm90INS1_16FlashAttnFwdSm90INS1_25CollectiveMainloopFwdSm90ILi2EN4cute5tupleIJNS5_1CILi1EEES8_S8_EEENS6_IJNS7_ILi128EEENS7_ILi96EEENS7_ILi192EEEEEELi128ENS_10bfloat16_tEfNS_4arch4Sm90ELb0ELb1ELb1ELb1ELb1ELb0ELb0ELb1ELb1ELb1ELb1ELb0EEENS1_21CollectiveEpilogueFwdINS6_IJSA_SA_SB_EEES9_SE_SG_Li256ELb1ELb1ELb1ELb0EEENS1_36VarlenDynamicPersistentTileSchedulerILi128ELi96ELi256ELi128ELb1ELb1ELb1ELb1ELb0ELb1EEEEEEEEEvNT_6ParamsE)
        /*0e38*/ 	.short	0x0210
        /*0e3a*/ 	.short	0x0af0


	//----- nvinfo : EIATTR_SW_WAR
	.align		4
.L_214:
        /*0e3c*/ 	.byte	0x04, 0x36
        /*0e3e*/ 	.short	(.L_216 - .L_215)
.L_215:
        /*0e40*/ 	.word	0x00000008
.L_216:


//--------------------- .nv.info._ZN7cutlass13device_kernelIN5flash11enable_sm90INS1_16FlashAttnFwdSm90INS1_25CollectiveMainloopFwdSm90ILi2EN4cute5tupleIJNS5_1CILi1EEES8_S8_EEENS6_IJNS7_ILi128EEENS7_ILi96EEENS7_ILi192EEEEEELi128ENS_10bfloat16_tEfNS_4arch4Sm90ELb0ELb1ELb1ELb1ELb1ELb1ELb0ELb1ELb1ELb1ELb1ELb0EEENS1_21CollectiveEpilogueFwdINS6_IJSA_SA_SB_EEES9_SE_SG_Li256ELb1ELb1ELb1ELb0EEENS1_36VarlenDynamicPersistentTileSchedulerILi128ELi96ELi256ELi128ELb1ELb1ELb1ELb1ELb0ELb1EEEEEEEEEvNT_6ParamsE --------------------------
	.section	.nv.info._ZN7cutlass13device_kernelIN5flash11enable_sm90INS1_16FlashAttnFwdSm90INS1_25CollectiveMainloopFwdSm90ILi2EN4cute5tupleIJNS5_1CILi1EEES8_S8_EEENS6_IJNS7_ILi128EEENS7_ILi96EEENS7_ILi192EEEEEELi128ENS_10bfloat16_tEfNS_4arch4Sm90ELb0ELb1ELb1ELb1ELb1ELb1ELb0ELb1ELb1ELb1ELb1ELb0EEENS1_21CollectiveEpilogueFwdINS6_IJSA_SA_SB_EEES9_SE_SG_Li256ELb1ELb1ELb1ELb0EEENS1_36VarlenDynamicPersistentTileSchedulerILi128ELi96ELi256ELi128ELb1ELb1ELb1ELb1ELb0ELb1EEEEEEEEEvNT_6ParamsE,"",@"SHT_CUDA_INFO"
	.sectionflags	@""
	.align	4


	//----- nvinfo : EIATTR_CUDA_API_VERSION
	.align		4
        /*0000*/ 	.byte	0x04, 0x37
        /*0002*/ 	.short	(.L_218 - .L_217)
.L_217:
        /*0004*/ 	.word	0x00000082


	//----- nvinfo : EIATTR_KPARAM_INFO
	.align		4
.L_218:
        /*0008*/ 	.byte	0x04, 0x17
        /*000a*/ 	.short	(.L_220 - .L_219)
.L_219:
        /*000c*/ 	.word	0x00000000
        /*0010*/ 	.short	0x0000
        /*0012*/ 	.short	0x0070
        /*0014*/ 	.byte	0x00, 0xf0, 0x01, 0x2a


	//----- nvinfo : EIATTR_SPARSE_MMA_MASK
	.align		4
.L_220:
        /*0018*/ 	.byte	0x03, 0x50
        /*001a*/ 	.short	0x0000


	//----- nvinfo : EIATTR_MAXREG_COUNT
	.align		4
        /*001c*/ 	.byte	0x03, 0x1b
        /*001e*/ 	.short	0x00a8


	//----- nvinfo : EIATTR_NUM_BARRIERS
	.align		4
        /*0020*/ 	.byte	0x02, 0x4c
        /*0022*/ 	.byte	0x10
	.zero		1


	//----- nvinfo : EIATTR_EXTERNS
	.align		4
        /*0024*/ 	.byte	0x04, 0x0f
        /*0026*/ 	.short	(.L_222 - .L_221)


	//   ....[0]....
	.align		4
.L_221:
        /*0028*/ 	.word	index@(__assertfail)


	//----- nvinfo : EIATTR_ANNOTATIONS
	.align		4
.L_222:
        /*002c*/ 	.byte	0x04, 0x55
        /*002e*/ 	.short	(.L_224 - .L_223)


	//   ....[0]....
.L_223:
        /* <DEDUP_REMOVED lines=37> */
        /*0274*/ 	.byte	0xf0, 0xc2, 0x02, 0x00, 0x01, 0x00, 0x00, 0x00, 0x80, 0xc4, 0x02, 0x00


	//----- nvinfo : EIATTR_MERCURY_ISA_VERSION
	.align		4
.L_224:
        /*0280*/ 	.byte	0x03, 0x5f
        /*0282*/ 	.short	0x0101


	//----- nvinfo : EIATTR_UNUSED_LOAD_BYTE_OFFSET
	.align		4
        /*0284*/ 	.byte	0x04, 0x44
        /*0286*/ 	.short	(.L_226 - .L_225)


	//   ....[0]....
.L_225:
        /*0288*/ 	.word	0x00000a50
        /*028c*/ 	.word	0x0000fff0


	//   ....[1]....
        /*0290*/ 	.word	0x00021840
        /*0294*/ 	.word	0x0000fff0


	//----- nvinfo : EIATTR_INT_WARP_WIDE_INSTR_OFFSETS
	.align		4
.L_226:
        /*0298*/ 	.byte	0x04, 0x31
        /*029a*/ 	.short	(.L_228 - .L_227)


	//   ....[0]....
.L_227:
        /*029c*/ 	.word	0x00000130


	//   ....[1]....
        /*02a0*/ 	.word	0x00000170


	//   ....[2]....
        /*02a4*/ 	.word	0x000001e0


	//   ....[3]....
        /*02a8*/ 	.word	0x00027d00


	//   ....[4]....
        /*02ac*/ 	.word	0x00027d90


	//   ....[5]....
        /*02b0*/ 	.word	0x0002ac00


	//   ....[6]....
        /*02b4*/ 	.word	0x0002ac90


	//----- nvinfo : EIATTR_COOP_GROUP_MASK_REGIDS
	.align		4
.L_228:
        /*02b8*/ 	.byte	0x04, 0x29
        /*02ba*/ 	.short	(.L_230 - .L_229)


	//   ....[0]....
.L_229:
        /*02bc*/ 	.word	0xffffffff


	//   ....[1]....
        /*02c0*/ 	.word	0xffffffff


	//   ....[2]....
        /*02c4*/ 	.word	0xffffffff


	//   ....[3]....
        /*02c8*/ 	.word	0xffffffff


	//   ....[4]....
        /*02cc*/ 	.word	0xffffffff


	//   ....[5]....
        /*02d0*/ 	.word	0xffffffff


	//   ....[6]....
        /*02d4*/ 	.word	0xffffffff


	//   ....[7]....
        /*02d8*/ 	.word	0xffffffff


	//   ....[8]....
        /*02dc*/ 	.word	0xffffffff


	//   ....[9]....
        /*02e0*/ 	.word	0xffffffff


	//   ....[10]....
        /*02e4*/ 	.word	0xffffffff


	//   ....[11]....
        /*02e8*/ 	.word	0xffffffff


	//   ....[12]....
        /*02ec*/ 	.word	0xffffffff


	//   ....[13]....
        /*02f0*/ 	.word	0xffffffff


	//   ....[14]....
        /*02f4*/ 	.word	0xffffffff


	//   ....[15]....
        /*02f8*/ 	.word	0xffffffff


	//   ....[16]....
        /*02fc*/ 	.word	0xffffffff


	//   ....[17]....
        /*0300*/ 	.word	0xffffffff


	//   ....[18]....
        /*0304*/ 	.word	0xffffffff


	//   ....[19]....
        /*0308*/ 	.word	0xffffffff


	//   ....[20]....
        /*030c*/ 	.word	0xffffffff


	//   ....[21]....
        /*0310*/ 	.word	0xffffffff


	//   ....[22]....
        /*0314*/ 	.word	0xffffffff


	//   ....[23]....
        /*0318*/ 	.word	0xffffffff


	//   ....[24]....
        /*031c*/ 	.word	0xffffffff


	//   ....[25]....
        /*0320*/ 	.word	0xffffffff


	//   ....[26]....
        /*0324*/ 	.word	0xffffffff


	//   ....[27]....
        /*0328*/ 	.word	0xffffffff


	//   ....[28]....
        /*032c*/ 	.word	0xffffffff


	//   ....[29]....
        /*0330*/ 	.word	0xffffffff


	//   ....[30]....
        /*0334*/ 	.word	0xffffffff


	//   ....[31]....
        /*0338*/ 	.word	0xffffffff


	//   ....[32]....
        /*033c*/ 	.word	0xffffffff


	//   ....[33]....
        /*0340*/ 	.word	0xffffffff


	//   ....[34]....
        /*0344*/ 	.word	0xffffffff


	//   ....[35]....
        /*0348*/ 	.word	0xffffffff


	//   ....[36]....
        /*034c*/ 	.word	0xffffffff


	//   ....[37]....
        /*0350*/ 	.word	0xffffffff


	//   ....[38]....
        /*0354*/ 	.word	0xffffffff


	//   ....[39]....
        /*0358*/ 	.word	0xffffffff


	//   ....[40]....
        /*035c*/ 	.word	0xffffffff


	//   ....[41]....
        /*0360*/ 	.word	0xffffffff


	//   ....[42]....
        /*0364*/ 	.word	0xffffffff


	//   ....[43]....
        /*0368*/ 	.word	0xffffffff


	//   ....[44]....
        /*036c*/ 	.word	0xffffffff


	//   ....[45]....
        /*0370*/ 	.word	0xffffffff


	//   ....[46]....
        /*0374*/ 	.word	0xffffffff


	//   ....[47]....
        /*0378*/ 	.word	0xffffffff


	//   ....[48]....
        /*037c*/ 	.word	0xffffffff


	//   ....[49]....
        /*0380*/ 	.word	0xffffffff


	//   ....[50]....
        /*0384*/ 	.word	0xffffffff


	//   ....[51]....
        /*0388*/ 	.word	0xffffffff


	//   ....[52]....
        /*038c*/ 	.word	0xffffffff


	//   ....[53]....
        /*0390*/ 	.word	0xffffffff


	//   ....[54]....
        /*0394*/ 	.word	0xffffffff


	//   ....[55]....
        /*0398*/ 	.word	0xffffffff


	//   ....[56]....
        /*039c*/ 	.word	0xffffffff


	//   ....[57]....
        /*03a0*/ 	.word	0xffffffff


	//   ....[58]....
        /*03a4*/ 	.word	0xffffffff


	//   ....[59]....
        /*03a8*/ 	.word	0xffffffff


	//   ....[60]....
        /*03ac*/ 	.word	0xffffffff


	//   ....[61]....
        /*03b0*/ 	.word	0xffffffff


	//   ....[62]....
        /*03b4*/ 	.word	0xffffffff


	//   ....[63]....
        /*03b8*/ 	.word	0xffffffff


	//   ....[64]....
        /*03bc*/ 	.word	0xffffffff


	//   ....[65]....
        /*03c0*/ 	.word	0xffffffff


	//   ....[66]....
        /*03c4*/ 	.word	0xffffffff


	//   ....[67]....
        /*03c8*/ 	.word	0xffffffff


	//   ....[68]....
        /*03cc*/ 	.word	0xffffffff


	//   ....[69]....
        /*03d0*/ 	.word	0xffffffff


	//   ....[70]....
        /*03d4*/ 	.word	0xffffffff


	//   ....[71]....
        /*03d8*/ 	.word	0xffffffff


	//   ....[72]....
        /*03dc*/ 	.word	0xffffffff


	//   ....[73]....
        /*03e0*/ 	.word	0xffffffff


	//   ....[74]....
        /*03e4*/ 	.word	0xffffffff


	//   ....[75]....
        /*03e8*/ 	.word	0xffffffff


	//   ....[76]....
        /*03ec*/ 	.word	0xffffffff


	//   ....[77]....
        /*03f0*/ 	.word	0xffffffff


	//   ....[78]....
        /*03f4*/ 	.word	0xffffffff


	//   ....[79]....
        /*03f8*/ 	.word	0xffffffff


	//   ....[80]....
        /*03fc*/ 	.word	0xffffffff


	//   ....[81]....
        /*0400*/ 	.word	0xffffffff


	//   ....[82]....
        /*0404*/ 	.word	0xffffffff


	//   ....[83]....
        /*0408*/ 	.word	0xffffffff


	//   ....[84]....
        /*040c*/ 	.word	0xffffffff


	//   ....[85]....
        /*0410*/ 	.word	0xffffffff


	//   ....[86]....
        /*0414*/ 	.word	0xffffffff


	//   ....[87]....
        /*0418*/ 	.word	0xffffffff


	//   ....[88]....
        /*041c*/ 	.word	0xffffffff


	//   ....[89]....
        /*0420*/ 	.word	0xffffffff


	//   ....[90]....
        /*0424*/ 	.word	0xffffffff


	//   ....[91]....
        /*0428*/ 	.word	0xffffffff


	//   ....[92]....
        /*042c*/ 	.word	0xffffffff


	//   ....[93]....
        /*0430*/ 	.word	0xffffffff


	//   ....[94]....
        /*0434*/ 	.word	0xffffffff


	//   ....[95]....
        /*0438*/ 	.word	0xffffffff


	//   ....[96]....
        /*043c*/ 	.word	0xffffffff


	//   ....[97]....
        /*0440*/ 	.word	0xffffffff


	//   ....[98]....
        /*0444*/ 	.word	0xffffffff


	//   ....[99]....
        /*0448*/ 	.word	0xffffffff


	//   ....[100]....
        /*044c*/ 	.word	0xffffffff


	//   ....[101]....
        /*0450*/ 	.word	0xffffffff


	//   ....[102]....
        /*0454*/ 	.word	0xffffffff


	//   ....[103]....
        /*0458*/ 	.word	0xffffffff


	//   ....[104]....
        /*045c*/ 	.word	0xffffffff


	//   ....[105]....
        /*0460*/ 	.word	0xffffffff


	//   ....[106]....
        /*0464*/ 	.word	0xffffffff


	//   ....[107]....
        /*0468*/ 	.word	0xffffffff


	//   ....[108]....
        /*046c*/ 	.word	0xffffffff


	//   ....[109]....
        /*0470*/ 	.word	0xffffffff


	//   ....[110]....
        /*0474*/ 	.word	0xffffffff


	//   ....[111]....
        /*0478*/ 	.word	0xffffffff


	//   ....[112]....
        /*047c*/ 	.word	0xffffffff


	//   ....[113]....
        /*0480*/ 	.word	0xffffffff


	//   ....[114]....
        /*0484*/ 	.word	0xffffffff


	//   ....[115]....
        /*0488*/ 	.word	0xffffffff


	//   ....[116]....
        /*048c*/ 	.word	0xffffffff


	//   ....[117]....
        /*0490*/ 	.word	0xffffffff


	//   ....[118]....
        /*0494*/ 	.word	0xffffffff


	//   ....[119]....
        /*0498*/ 	.word	0xffffffff


	//   ....[120]....
        /*049c*/ 	.word	0xffffffff


	//   ....[121]....
        /*04a0*/ 	.word	0xffffffff


	//   ....[122]....
        /*04a4*/ 	.word	0xffffffff


	//   ....[123]....
        /*04a8*/ 	.word	0xffffffff


	//   ....[124]....
        /*04ac*/ 	.word	0xffffffff


	//   ....[125]....
        /*04b0*/ 	.word	0xffffffff


	//   ....[126]....
        /*04b4*/ 	.word	0xffffffff


	//   ....[127]....
        /*04b8*/ 	.word	0xffffffff


	//   ....[128]....
        /*04bc*/ 	.word	0xffffffff


	//   ....[129]....
        /*04c0*/ 	.word	0xffffffff


	//   ....[130]....
        /*04c4*/ 	.word	0xffffffff


	//   ....[131]....
        /*04c8*/ 	.word	0xffffffff


	//   ....[132]....
        /*04cc*/ 	.word	0xffffffff


	//   ....[133]....
        /*04d0*/ 	.word	0xffffffff


	//   ....[134]....
        /*04d4*/ 	.word	0xffffffff


	//   ....[135]....
        /*04d8*/ 	.word	0xffffffff


	//   ....[136]....
        /*04dc*/ 	.word	0xffffffff


	//   ....[137]....
        /*04e0*/ 	.word	0xffffffff


	//   ....[138]....
        /*04e4*/ 	.word	0xffffffff


	//   ....[139]....
        /*04e8*/ 	.word	0xffffffff


	//   ....[140]....
        /*04ec*/ 	.word	0xffffffff


	//   ....[141]....
        /*04f0*/ 	.word	0xffffffff


	//   ....[142]....
        /*04f4*/ 	.word	0xffffffff


	//   ....[143]....
        /*04f8*/ 	.word	0xffffffff


	//   ....[144]....
        /*04fc*/ 	.word	0xffffffff


	//   ....[145]....
        /*0500*/ 	.word	0xffffffff


	//   ....[146]....
        /*0504*/ 	.word	0xffffffff


	//   ....[147]....
        /*0508*/ 	.word	0xffffffff


	//   ....[148]....
        /*050c*/ 	.word	0xffffffff


	//   ....[149]....
        /*0510*/ 	.word	0xffffffff


	//   ....[150]....
        /*0514*/ 	.word	0xffffffff


	//   ....[151]....
        /*0518*/ 	.word	0xffffffff


	//   ....[152]....
        /*051c*/ 	.word	0xffffffff


	//   ....[153]....
        /*0520*/ 	.word	0xffffffff


	//   ....[154]....
        /*0524*/ 	.word	0xffffffff


	//   ....[155]....
        /*0528*/ 	.word	0xffffffff


	//   ....[156]....
        /*052c*/ 	.word	0xffffffff


	//   ....[157]....
        /*0530*/ 	.word	0xffffffff


	//   ....[158]....
        /*0534*/ 	.word	0xffffffff


	//   ....[159]....
        /*0538*/ 	.word	0xffffffff


	//   ....[160]....
        /*053c*/ 	.word	0xffffffff


	//   ....[161]....
        /*0540*/ 	.word	0xffffffff


	//   ....[162]....
        /*0544*/ 	.word	0xffffffff


	//   ....[163]....
        /*0548*/ 	.word	0xffffffff


	//   ....[164]....
        /*054c*/ 	.word	0xffffffff


	//   ....[165]....
        /*0550*/ 	.word	0xffffffff


	//   ....[166]....
        /*0554*/ 	.word	0xffffffff


	//   ....[167]....
        /*0558*/ 	.word	0xffffffff


	//   ....[168]....
        /*055c*/ 	.word	0xffffffff


	//   ....[169]....
        /*0560*/ 	.word	0xffffffff


	//   ....[170]....
        /*0564*/ 	.word	0xffffffff


	//   ....[171]....
        /*0568*/ 	.word	0xffffffff


	//   ....[172]....
        /*056c*/ 	.word	0xffffffff


	//   ....[173]....
        /*0570*/ 	.word	0xffffffff


	//   ....[174]....
        /*0574*/ 	.word	0xffffffff


	//   ....[175]....
        /*0578*/ 	.word	0xffffffff


	//   ....[176]....
        /*057c*/ 	.word	0xffffffff


	//   ....[177]....
        /*0580*/ 	.word	0xffffffff


	//   ....[178]....
        /*0584*/ 	.word	0xffffffff


	//   ....[179]....
        /*0588*/ 	.word	0xffffffff


	//   ....[180]....
        /*058c*/ 	.word	0xffffffff


	//   ....[181]....
        /*0590*/ 	.word	0xffffffff


	//   ....[182]....
        /*0594*/ 	.word	0xffffffff


	//   ....[183]....
        /*0598*/ 	.word	0xffffffff


	//   ....[184]....
        /*059c*/ 	.word	0xffffffff


	//   ....[185]....
        /*05a0*/ 	.word	0xffffffff


	//   ....[186]....
        /*05a4*/ 	.word	0xffffffff


	//   ....[187]....
        /*05a8*/ 	.word	0xffffffff


	//   ....[188]....
        /*05ac*/ 	.word	0xffffffff


	//   ....[189]....
        /*05b0*/ 	.word	0xffffffff


	//   ....[190]....
        /*05b4*/ 	.word	0xffffffff


	//   ....[191]....
        /*05b8*/ 	.word	0x0500000f


	//   ....[192]....
        /*05bc*/ 	.word	0x0500000f


	//   ....[193]....
        /*05c0*/ 	.word	0x0500000f


	//   ....[194]....
        /*05c4*/ 	.word	0x0500000f


	//   ....[195]....
        /*05c8*/ 	.word	0x0500000f


	//   ....[196]....
        /*05cc*/ 	.word	0x0500000f


	//   ....[197]....
        /*05d0*/ 	.word	0x0500000f


	//   ....[198]....
        /*05d4*/ 	.word	0x0500000f


	//   ....[199]....
        /*05d8*/ 	.word	0x0500000f


	//   ....[200]....
        /*05dc*/ 	.word	0x0500000f


	//   ....[201]....
        /*05e0*/ 	.word	0x0500000f


	//   ....[202]....
        /*05e4*/ 	.word	0x0500000f


	//   ....[203]....
        /*05e8*/ 	.word	0x0500000f


	//   ....[204]....
        /*05ec*/ 	.word	0x0500000f


	//   ....[205]....
        /*05f0*/ 	.word	0x0500000f


	//   ....[206]....
        /*05f4*/ 	.word	0x0500000f


	//   ....[207]....
        /*05f8*/ 	.word	0x0500000f


	//   ....[208]....
        /*05fc*/ 	.word	0x0500000f


	//   ....[209]....
        /*0600*/ 	.word	0x0500000f


	//   ....[210]....
        /*0604*/ 	.word	0x0500000f


	//   ....[211]....
        /*0608*/ 	.word	0x0500000f


	//   ....[212]....
        /*060c*/ 	.word	0x0500000f


	//   ....[213]....
        /*0610*/ 	.word	0x0500000f


	//   ....[214]....
        /*0614*/ 	.word	0x0500000f


	//   ....[215]....
        /*0618*/ 	.word	0x0500000f


	//   ....[216]....
        /*061c*/ 	.word	0x0500000f


	//   ....[217]....
        /*0620*/ 	.word	0x0500000f


	//   ....[218]....
        /*0624*/ 	.word	0x0500000f


	//   ....[219]....
        /*0628*/ 	.word	0x0500000f


	//   ....[220]....
        /*062c*/ 	.word	0x0500000f


	//   ....[221]....
        /*0630*/ 	.word	0x0500000f


	//   ....[222]....
        /*0634*/ 	.word	0x0500000f


	//   ....[223]....
        /*0638*/ 	.word	0x0500000f


	//   ....[224]....
        /*063c*/ 	.word	0x0500000f


	//   ....[225]....
        /*0640*/ 	.word	0x0500000f


	//   ....[226]....
        /*0644*/ 	.word	0x0500000f


	//   ....[227]....
        /*0648*/ 	.word	0x0500000f


	//   ....[228]....
        /*064c*/ 	.word	0x0500000f


	//   ....[229]....
        /*0650*/ 	.word	0x0500000f


	//   ....[230]....
        /*0654*/ 	.word	0x0500000f


	//   ....[231]....
        /*0658*/ 	.word	0x0500000f


	//   ....[232]....
        /*065c*/ 	.word	0x0500000f


	//   ....[233]....
        /*0660*/ 	.word	0x0500000f


	//   ....[234]....
        /*0664*/ 	.word	0x0500000f


	//   ....[235]....
        /*0668*/ 	.word	0x0500000f


	//   ....[236]....
        /*066c*/ 	.word	0x0500000f


	//   ....[237]....
        /*0670*/ 	.word	0x0500000f


	//   ....[238]....
        /*0674*/ 	.word	0x0500000f


	//   ....[239]....
        /*0678*/ 	.word	0x0500000f


	//   ....[240]....
        /*067c*/ 	.word	0x0500000f


	//   ....[241]....
        /*0680*/ 	.word	0x0500000f


	//   ....[242]....
        /*0684*/ 	.word	0x0500000f


	//   ....[243]....
        /*0688*/ 	.word	0x0500000f


	//   ....[244]....
        /*068c*/ 	.word	0x0500000f


	//   ....[245]....
        /*0690*/ 	.word	0x0500000f


	//   ....[246]....
        /*0694*/ 	.word	0x0500000f


	//   ....[247]....
        /*0698*/ 	.word	0x0500000f


	//   ....[248]....
        /*069c*/ 	.word	0x0500000f


	//   ....[249]....
        /*06a0*/ 	.word	0x0500000f


	//   ....[250]....
        /*06a4*/ 	.word	0x0500000f


	//   ....[251]....
        /*06a8*/ 	.word	0x0500000f


	//   ....[252]....
        /*06ac*/ 	.word	0x0500000f


	//   ....[253]....
        /*06b0*/ 	.word	0x0500000f


	//   ....[254]....
        /*06b4*/ 	.word	0x0500000f


	//   ....[255]....
        /*06b8*/ 	.word	0x0500000f


	//   ....[0]....
        /*06bc*/ 	.word	0x0500000f


	//   ....[1]....
        /*06c0*/ 	.word	0x0500000f


	//   ....[2]....
        /*06c4*/ 	.word	0x0500000f


	//   ....[3]....
        /*06c8*/ 	.word	0x0500000f


	//   ....[4]....
        /*06cc*/ 	.word	0x0500000f


	//   ....[5]....
        /*06d0*/ 	.word	0x0500000f


	//   ....[6]....
        /*06d4*/ 	.word	0x0500000f


	//   ....[7]....
        /*06d8*/ 	.word	0x0500000f


	//   ....[8]....
        /*06dc*/ 	.word	0x0500000f


	//   ....[9]....
        /*06e0*/ 	.word	0x0500000f


	//   ....[10]....
        /*06e4*/ 	.word	0x0500000f


	//   ....[11]....
        /*06e8*/ 	.word	0x0500000f


	//   ....[12]....
        /*06ec*/ 	.word	0x0500000f


	//   ....[13]....
        /*06f0*/ 	.word	0x0500000f


	//   ....[14]....
        /*06f4*/ 	.word	0x0500000f


	//   ....[15]....
        /*06f8*/ 	.word	0x0500000f


	//   ....[16]....
        /*06fc*/ 	.word	0x0500000f


	//   ....[17]....
        /*0700*/ 	.word	0x0500000f


	//   ....[18]....
        /*0704*/ 	.word	0x0500000f


	//   ....[19]....
        /*0708*/ 	.word	0x0500000f


	//   ....[20]....
        /*070c*/ 	.word	0x0500000f


	//   ....[21]....
        /*0710*/ 	.word	0x0500000f


	//   ....[22]....
        /*0714*/ 	.word	0x0500000f


	//   ....[23]....
        /*0718*/ 	.word	0x0500000f


	//   ....[24]....
        /*071c*/ 	.word	0x0500000f


	//   ....[25]....
        /*0720*/ 	.word	0x0500000f


	//   ....[26]....
        /*0724*/ 	.word	0x0500000f


	//   ....[27]....
        /*0728*/ 	.word	0x0500000f


	//   ....[28]....
        /*072c*/ 	.word	0x0500000f


	//   ....[29]....
        /*0730*/ 	.word	0x0500000f


	//   ....[30]....
        /*0734*/ 	.word	0x0500000f


	//   ....[31]....
        /*0738*/ 	.word	0x0500000f


	//   ....[32]....
        /*073c*/ 	.word	0x0500000f


	//   ....[33]....
        /*0740*/ 	.word	0x0500000f


	//   ....[34]....
        /*0744*/ 	.word	0x0500000f


	//   ....[35]....
        /*0748*/ 	.word	0x0500000f


	//   ....[36]....
        /*074c*/ 	.word	0x0500000f


	//   ....[37]....
        /*0750*/ 	.word	0x0500000f


	//   ....[38]....
        /*0754*/ 	.word	0x0500000f


	//   ....[39]....
        /*0758*/ 	.word	0x0500000f


	//   ....[40]....
        /*075c*/ 	.word	0x0500000f


	//   ....[41]....
        /*0760*/ 	.word	0x0500000f


	//   ....[42]....
        /*0764*/ 	.word	0x0500000f


	//   ....[43]....
        /*0768*/ 	.word	0x0500000f


	//   ....[44]....
        /*076c*/ 	.word	0x0500000f


	//   ....[45]....
        /*0770*/ 	.word	0x0500000f


	//   ....[46]....
        /*0774*/ 	.word	0x0500000f


	//   ....[47]....
        /*0778*/ 	.word	0x0500000f


	//----- nvinfo : EIATTR_COOP_GROUP_INSTR_OFFSETS
	.align		4
.L_230:
        /*077c*/ 	.byte	0x04, 0x28
        /*077e*/ 	.short	(.L_232 - .L_231)


	//   ....[0]....
.L_231:
        /*0780*/ 	.word	0x00000060


	//   ....[1]....
        /*0784*/ 	.word	0x00000140


	//   ....[2]....
        /*0788*/ 	.word	0x00000190


	//   ....[3]....
        /*078c*/ 	.word	0x000003c0


	//   ....[4]....
        /*0790*/ 	.word	0x00000520


	//   ....[5]....
        /*0794*/ 	.word	0x00000640


	//   ....[6]....
        /*0798*/ 	.word	0x000007a0


	//   ....[7]....
        /*079c*/ 	.word	0x00003f30


	//   ....[8]....
        /*07a0*/ 	.word	0x00003f40


	//   ....[9]....
        /*07a4*/ 	.word	0x000055f0


	//   ....[10]....
        /*07a8*/ 	.word	0x00005600


	//   ....[11]....
        /*07ac*/ 	.word	0x00007770


	//   ....[12]....
        /*07b0*/ 	.word	0x00007780


	//   ....[13]....
        /*07b4*/ 	.word	0x00008f60


	//   ....[14]....
        /*07b8*/ 	.word	0x00008f70


	//   ....[15]....
        /*07bc*/ 	.word	0x0000a990


	//   ....[16]....
        /*07c0*/ 	.word	0x0000a9a0


	//   ....[17]....
        /*07c4*/ 	.word	0x0000ac30


	//   ....[18]....
        /*07c8*/ 	.word	0x0000ac40


	//   ....[19]....
        /*07cc*/ 	.word	0x0000b170


	//   ....[20]....
        /*07d0*/ 	.word	0x0000b190


	//   ....[21]....
        /*07d4*/ 	.word	0x0000b310


	//   ....[22]....
        /*07d8*/ 	.word	0x0000b330


	//   ....[23]....
        /*07dc*/ 	.word	0x0000bf00


	//   ....[24]....
        /*07e0*/ 	.word	0x0000c650


	//   ....[25]....
        /*07e4*/ 	.word	0x0000c660


	//   ....[26]....
        /*07e8*/ 	.word	0x0000c670


	//   ....[27]....
        /*07ec*/ 	.word	0x0000c680


	//   ....[28]....
        /*07f0*/ 	.word	0x0000cef0


	//   ....[29]....
        /*07f4*/ 	.word	0x0000cf00


	//   ....[30]....
        /*07f8*/ 	.word	0x0000cf10


	//   ....[31]....
        /*07fc*/ 	.word	0x0000cf20


	//   ....[32]....
        /*0800*/ 	.word	0x00010020


	//   ....[33]....
        /*0804*/ 	.word	0x00010030


	//   ....[34]....
        /*0808*/ 	.word	0x00010040


	//   ....[35]....
        /*080c*/ 	.word	0x00010050


	//   ....[36]....
        /*0810*/ 	.word	0x00010700


	//   ....[37]....
        /*0814*/ 	.word	0x00010710


	//   ....[38]....
        /*0818*/ 	.word	0x00010720


	//   ....[39]....
        /*081c*/ 	.word	0x00010730


	//   ....[40]....
        /*0820*/ 	.word	0x00014570


	//   ....[41]....
        /*0824*/ 	.word	0x00014a50


	//   ....[42]....
        /*0828*/ 	.word	0x00015790


	//   ....[43]....
        /*082c*/ 	.word	0x000158d0


	//   ....[44]....
        /*0830*/ 	.word	0x00015df0


	//   ....[45]....
        /*0834*/ 	.word	0x00015e70


	//   ....[46]....
        /*0838*/ 	.word	0x000180a0


	//   ....[47]....
        /*083c*/ 	.word	0x00018620


	//   ....[48]....
        /*0840*/ 	.word	0x00019480


	//   ....[49]....
        /*0844*/ 	.word	0x00019590


	//   ....[50]....
        /*0848*/ 	.word	0x00019ba0


	//   ....[51]....
        /*084c*/ 	.word	0x00019bf0


	//   ....[52]....
        /*0850*/ 	.word	0x0001c370


	//   ....[53]....
        /*0854*/ 	.word	0x0001c390


	//   ....[54]....
        /*0858*/ 	.word	0x0001c3b0


	//   ....[55]....
        /*085c*/ 	.word	0x0001c3d0


	//   ....[56]....
        /*0860*/ 	.word	0x0001e500


	//   ....[57]....
        /*0864*/ 	.word	0x0001eb00


	//   ....[58]....
        /*0868*/ 	.word	0x0001f8e0


	//   ....[59]....
        /*086c*/ 	.word	0x0001f9f0


	//   ....[60]....
        /*0870*/ 	.word	0x0001ffe0


	//   ....[61]....
        /*0874*/ 	.word	0x00020060


	//   ....[62]....
        /*0878*/ 	.word	0x00021120


	//   ....[63]....
        /*087c*/ 	.word	0x000211a0


	//   ....[64]....
        /*0880*/ 	.word	0x000211d0


	//   ....[65]....
        /*0884*/ 	.word	0x000211e0


	//   ....[66]....
        /*0888*/ 	.word	0x000222f0


	//   ....[67]....
        /*088c*/ 	.word	0x00022300


	//   ....[68]....
        /*0890*/ 	.word	0x00022310


	//   ....[69]....
        /*0894*/ 	.word	0x00022320


	//   ....[70]....
        /*0898*/ 	.word	0x000229e0


	//   ....[71]....
        /*089c*/ 	.word	0x00022a20


	//   ....[72]....
        /*08a0*/ 	.word	0x00022af0


	//   ....[73]....
        /*08a4*/ 	.word	0x00022b10


	//   ....[74]....
        /*08a8*/ 	.word	0x00022bd0


	//   ....[75]....
        /*08ac*/ 	.word	0x00022bf0


	//   ....[76]....
        /*08b0*/ 	.word	0x00022cc0


	//   ....[77]....
        /*08b4*/ 	.word	0x00022ce0


	//   ....[78]....
        /*08b8*/ 	.word	0x00023160


	//   ....[79]....
        /*08bc*/ 	.word	0x00023180


	//   ....[80]....
        /*08c0*/ 	.word	0x000235c0


	//   ....[81]....
        /*08c4*/ 	.word	0x000235d0


	//   ....[82]....
        /*08c8*/ 	.word	0x00024240


	//   ....[83]....
        /*08cc*/ 	.word	0x00024250


	//   ....[84]....
        /*08d0*/ 	.word	0x00024310


	//   ....[85]....
        /*08d4*/ 	.word	0x00024330


	//   ....[86]....
        /*08d8*/ 	.word	0x000243f0


	//   ....[87]....
        /*08dc*/ 	.word	0x00024410


	//   ....[88]....
        /*08e0*/ 	.word	0x000244e0


	//   ....[89]....
        /*08e4*/ 	.word	0x00024500


	//   ....[90]....
        /*08e8*/ 	.word	0x00024650


	//   ....[91]....
        /*08ec*/ 	.word	0x00024840


	//   ....[92]....
        /*08f0*/ 	.word	0x00024870


	//   ....[93]....
        /*08f4*/ 	.word	0x000248a0


	//   ....[94]....
        /*08f8*/ 	.word	0x000248d0


	//   ....[95]....
        /*08fc*/ 	.word	0x00024900


	//   ....[96]....
        /*0900*/ 	.word	0x00024930


	//   ....[97]....
        /*0904*/ 	.word	0x00024ac0


	//   ....[98]....
        /*0908*/ 	.word	0x00024af0


	//   ....[99]....
        /*090c*/ 	.word	0x00024b20


	//   ....[100]....
        /*0910*/ 	.word	0x00024b50


	//   ....[101]....
        /*0914*/ 	.word	0x00024b80


	//   ....[102]....
        /*0918*/ 	.word	0x00024bb0


	//   ....[103]....
        /*091c*/ 	.word	0x00024c40


	//   ....[104]....
        /*0920*/ 	.word	0x00024c70


	//   ....[105]....
        /*0924*/ 	.word	0x00024c80


	//   ....[106]....
        /*0928*/ 	.word	0x00024cc0


	//   ....[107]....
        /*092c*/ 	.word	0x00026430


	//   ....[108]....
        /*0930*/ 	.word	0x00028960


	//   ....[109]....
        /*0934*/ 	.word	0x00028980


	//   ....[110]....
        /*0938*/ 	.word	0x00028a30


	//   ....[111]....
        /*093c*/ 	.word	0x00028a50


	//   ....[112]....
        /*0940*/ 	.word	0x00028af0


	//   ....[113]....
        /*0944*/ 	.word	0x00028b10


	//   ....[114]....
        /*0948*/ 	.word	0x00028bb0


	//   ....[115]....
        /*094c*/ 	.word	0x00028bd0


	//   ....[116]....
        /*0950*/ 	.word	0x00028c70


	//   ....[117]....
        /*0954*/ 	.word	0x00028c90


	//   ....[118]....
        /*0958*/ 	.word	0x00028ca0


	//   ....[119]....
        /*095c*/ 	.word	0x00028d30


	//   ....[120]....
        /*0960*/ 	.word	0x000294d0


	//   ....[121]....
        /*0964*/ 	.word	0x00029500


	//   ....[122]....
        /*0968*/ 	.word	0x00029520


	//   ....[123]....
        /*096c*/ 	.word	0x000295b0


	//   ....[124]....
        /*0970*/ 	.word	0x000295c0


	//   ....[125]....
        /*0974*/ 	.word	0x00029660


	//   ....[126]....
        /*0978*/ 	.word	0x00029670


	//   ....[127]....
        /*097c*/ 	.word	0x00029710


	//   ....[128]....
        /*0980*/ 	.word	0x00029720


	//   ....[129]....
        /*0984*/ 	.word	0x000297c0


	//   ....[130]....
        /*0988*/ 	.word	0x000297d0


	//   ....[131]....
        /*098c*/ 	.word	0x00029870


	//   ....[132]....
        /*0990*/ 	.word	0x00029880


	//   ....[133]....
        /*0994*/ 	.word	0x00029920


	//   ....[134]....
        /*0998*/ 	.word	0x00029930


	//   ....[135]....
        /*099c*/ 	.word	0x00029940


	//   ....[136]....
        /*09a0*/ 	.word	0x0002a100


	//   ....[137]....
        /*09a4*/ 	.word	0x0002a110


	//   ....[138]....
        /*09a8*/ 	.word	0x0002a120


	//   ....[139]....
        /*09ac*/ 	.word	0x0002a1b0


	//   ....[140]....
        /*09b0*/ 	.word	0x0002a1c0


	//   ....[141]....
        /*09b4*/ 	.word	0x0002a220


	//   ....[142]....
        /*09b8*/ 	.word	0x0002a250


	//   ....[143]....
        /*09bc*/ 	.word	0x0002a290


	//   ....[144]....
        /*09c0*/ 	.word	0x0002a2c0


	//   ....[145]....
        /*09c4*/ 	.word	0x0002a300


	//   ....[146]....
        /*09c8*/ 	.word	0x0002a330


	//   ....[147]....
        /*09cc*/ 	.word	0x0002a370


	//   ....[148]....
        /*09d0*/ 	.word	0x0002a5e0


	//   ....[149]....
        /*09d4*/ 	.word	0x0002a600


	//   ....[150]....
        /*09d8*/ 	.word	0x0002a690


	//   ....[151]....
        /*09dc*/ 	.word	0x0002a6a0


	//   ....[152]....
        /*09e0*/ 	.word	0x0002a710


	//   ....[153]....
        /*09e4*/ 	.word	0x0002a720


	//   ....[154]....
        /*09e8*/ 	.word	0x0002a790


	//   ....[155]....
        /*09ec*/ 	.word	0x0002a7a0


	//   ....[156]....
        /*09f0*/ 	.word	0x0002a810


	//   ....[157]....
        /*09f4*/ 	.word	0x0002a820


	//   ....[158]....
        /*09f8*/ 	.word	0x0002a830


	//   ....[159]....
        /*09fc*/ 	.word	0x0002a8a0


	//   ....[160]....
        /*0a00*/ 	.word	0x0002ae10


	//   ....[161]....
        /*0a04*/ 	.word	0x0002ae40


	//   ....[162]....
        /*0a08*/ 	.word	0x0002ae60


	//   ....[163]....
        /*0a0c*/ 	.word	0x0002ae70


	//   ....[164]....
        /*0a10*/ 	.word	0x0002aeb0


	//   ....[165]....
        /*0a14*/ 	.word	0x0002aed0


	//   ....[166]....
        /*0a18*/ 	.word	0x0002af40


	//   ....[167]....
        /*0a1c*/ 	.word	0x0002af60


	//   ....[168]....
        /*0a20*/ 	.word	0x0002afc0


	//   ....[169]....
        /*0a24*/ 	.word	0x0002afe0


	//   ....[170]....
        /*0a28*/ 	.word	0x0002b030


	//   ....[171]....
        /*0a2c*/ 	.word	0x0002b050


	//   ....[172]....
        /*0a30*/ 	.word	0x0002b480


	//   ....[173]....
        /*0a34*/ 	.word	0x0002b4b0


	//   ....[174]....
        /*0a38*/ 	.word	0x0002b510


	//   ....[175]....
        /*0a3c*/ 	.word	0x0002b540


	//   ....[176]....
        /*0a40*/ 	.word	0x0002b570


	//   ....[177]....
        /*0a44*/ 	.word	0x0002b5a0


	//   ....[178]....
        /*0a48*/ 	.word	0x0002b5d0


	//   ....[179]....
        /*0a4c*/ 	.word	0x0002b600


	//   ....[180]....
        /*0a50*/ 	.word	0x0002b7a0


	//   ....[181]....
        /*0a54*/ 	.word	0x0002b7d0


	//   ....[182]....
        /*0a58*/ 	.word	0x0002b800


	//   ....[183]....
        /*0a5c*/ 	.word	0x0002b830


	//   ....[184]....
        /*0a60*/ 	.word	0x0002b860


	//   ....[185]....
        /*0a64*/ 	.word	0x0002b890


	//   ....[186]....
        /*0a68*/ 	.word	0x0002b950


	//   ....[187]....
        /*0a6c*/ 	.word	0x0002b970


	//   ....[188]....
        /*0a70*/ 	.word	0x0002b990


	//   ....[189]....
        /*0a74*/ 	.word	0x0002b9f0


	//   ....[190]....
        /*0a78*/ 	.word	0x0002c410


	//   ....[191]....
        /*0a7c*/ 	.word	0x0002c750


	//   ....[192]....
        /*0a80*/ 	.word	0x0002c7e0


	//   ....[193]....
        /*0a84*/ 	.word	0x0002c880


	//   ....[194]....
        /*0a88*/ 	.word	0x0002c910


	//   ....[195]....
        /*0a8c*/ 	.word	0x0002ca00


	//   ....[196]....
        /*0a90*/ 	.word	0x0002ca90


	//   ....[197]....
        /*0a94*/ 	.word	0x0002cb30


	//   ....[198]....
        /*0a98*/ 	.word	0x0002cbc0


	//   ....[199]....
        /*0a9c*/ 	.word	0x0002ccb0


	//   ....[200]....
        /*0aa0*/ 	.word	0x0002cd40


	//   ....[201]....
        /*0aa4*/ 	.word	0x0002cde0


	//   ....[202]....
        /*0aa8*/ 	.word	0x0002ce70


	//   ....[203]....
        /*0aac*/ 	.word	0x0002cf60


	//   ....[204]....
        /*0ab0*/ 	.word	0x0002cff0


	//   ....[205]....
        /*0ab4*/ 	.word	0x0002d040


	//   ....[206]....
        /*0ab8*/ 	.word	0x0002d090


	//   ....[207]....
        /*0abc*/ 	.word	0x0002d130


	//   ....[208]....
        /*0ac0*/ 	.word	0x0002d1c0


	//   ....[209]....
        /*0ac4*/ 	.word	0x0002d210


	//   ....[210]....
        /*0ac8*/ 	.word	0x0002d260


	//   ....[211]....
        /*0acc*/ 	.word	0x0002d350


	//   ....[212]....
        /*0ad0*/ 	.word	0x0002d3e0


	//   ....[213]....
        /*0ad4*/ 	.word	0x0002d430


	//   ....[214]....
        /*0ad8*/ 	.word	0x0002d480


	//   ....[215]....
        /*0adc*/ 	.word	0x0002d510


	//   ....[216]....
        /*0ae0*/ 	.word	0x0002d5a0


	//   ....[217]....
        /*0ae4*/ 	.word	0x0002d5f0


	//   ....[218]....
        /*0ae8*/ 	.word	0x0002d640


	//   ....[219]....
        /*0aec*/ 	.word	0x0002d9e0


	//   ....[220]....
        /*0af0*/ 	.word	0x0002dcc0


	//   ....[221]....
        /*0af4*/ 	.word	0x0002ddb0


	//   ....[222]....
        /*0af8*/ 	.word	0x0002de50


	//   ....[223]....
        /*0afc*/ 	.word	0x0002deb0


	//   ....[224]....
        /*0b00*/ 	.word	0x0002dfc0


	//   ....[225]....
        /*0b04*/ 	.word	0x0002e030


	//   ....[226]....
        /*0b08*/ 	.word	0x0002e140


	//   ....[227]....
        /*0b0c*/ 	.word	0x0002e1b0


	//   ....[228]....
        /*0b10*/ 	.word	0x0002e2c0


	//   ....[229]....
        /*0b14*/ 	.word	0x0002e330


	//   ....[230]....
        /*0b18*/ 	.word	0x0002e440


	//   ....[231]....
        /*0b1c*/ 	.word	0x0002e4b0


	//   ....[232]....
        /*0b20*/ 	.word	0x0002e550


	//   ....[233]....
        /*0b24*/ 	.word	0x0002e660


	//   ....[234]....
        /*0b28*/ 	.word	0x0002e6c0


	//   ....[235]....
        /*0b2c*/ 	.word	0x0002e720


	//   ....[236]....
        /*0b30*/ 	.word	0x0002e820


	//   ....[237]....
        /*0b34*/ 	.word	0x0002e880


	//   ....[238]....
        /*0b38*/ 	.word	0x0002e990


	//   ....[239]....
        /*0b3c*/ 	.word	0x0002e9f0


	//   ....[240]....
        /*0b40*/ 	.word	0x0002eb00


	//   ....[241]....
        /*0b44*/ 	.word	0x0002eb60


	//   ....[242]....
        /*0b48*/ 	.word	0x0002ec70


	//   ....[243]....
        /*0b4c*/ 	.word	0x0002ecd0


	//   ....[244]....
        /*0b50*/ 	.word	0x0002ede0


	//   ....[245]....
        /*0b54*/ 	.word	0x0002ee40


	//   ....[246]....
        /*0b58*/ 	.word	0x0002ef50


	//   ....[247]....
        /*0b5c*/ 	.word	0x0002efb0


	//   ....[248]....
        /*0b60*/ 	.word	0x0002f0a0


	//   ....[249]....
        /*0b64*/ 	.word	0x0002f1d0


	//   ....[250]....
        /*0b68*/ 	.word	0x0002f280


	//   ....[251]....
        /*0b6c*/ 	.word	0x0002f300


	//   ....[252]....
        /*0b70*/ 	.word	0x0002f3e0


	//   ....[253]....
        /*0b74*/ 	.word	0x0002f440


	//   ....[254]....
        /*0b78*/ 	.word	0x0002f510


	//   ....[255]....
        /*0b7c*/ 	.word	0x0002f570


	//   ....[0]....
        /*0b80*/ 	.word	0x0002f640


	//   ....[1]....
        /*0b84*/ 	.word	0x0002f6a0


	//   ....[2]....
        /*0b88*/ 	.word	0x0002f770


	//   ....[3]....
        /*0b8c*/ 	.word	0x0002f7d0


	//   ....[4]....
        /*0b90*/ 	.word	0x0002f8a0


	//   ....[5]....
        /*0b94*/ 	.word	0x0002f990


	//   ....[6]....
        /*0b98*/ 	.word	0x0002fa30


	//   ....[7]....
        /*0b9c*/ 	.word	0x0002fa90


	//   ....[8]....
        /*0ba0*/ 	.word	0x0002fb80


	//   ....[9]....
        /*0ba4*/ 	.word	0x0002fbe0


	//   ....[10]....
        /*0ba8*/ 	.word	0x0002fcc0


	//   ....[11]....
        /*0bac*/ 	.word	0x0002fd20


	//   ....[12]....
        /*0bb0*/ 	.word	0x0002fe00


	//   ....[13]....
        /*0bb4*/ 	.word	0x0002fe60


	//   ....[14]....
        /*0bb8*/ 	.word	0x0002ff40


	//   ....[15]....
        /*0bbc*/ 	.word	0x0002ffa0


	//   ....[16]....
        /*0bc0*/ 	.word	0x00030070


	//   ....[17]....
        /*0bc4*/ 	.word	0x000301a0


	//   ....[18]....
        /*0bc8*/ 	.word	0x000302a0


	//   ....[19]....
        /*0bcc*/ 	.word	0x00030330


	//   ....[20]....
        /*0bd0*/ 	.word	0x00030400


	//   ....[21]....
        /*0bd4*/ 	.word	0x00030460


	//   ....[22]....
        /*0bd8*/ 	.word	0x00030530


	//   ....[23]....
        /*0bdc*/ 	.word	0x00030590


	//   ....[24]....
        /*0be0*/ 	.word	0x00030670


	//   ....[25]....
        /*0be4*/ 	.word	0x000306d0


	//   ....[26]....
        /*0be8*/ 	.word	0x000307a0


	//   ....[27]....
        /*0bec*/ 	.word	0x00030800


	//   ....[28]....
        /*0bf0*/ 	.word	0x000308c0


	//   ....[29]....
        /*0bf4*/ 	.word	0x00030950


	//   ....[30]....
        /*0bf8*/ 	.word	0x000309f0


	//   ....[31]....
        /*0bfc*/ 	.word	0x00030b70


	//   ....[32]....
        /*0c00*/ 	.word	0x00030be0


	//   ....[33]....
        /*0c04*/ 	.word	0x00030c50


	//   ....[34]....
        /*0c08*/ 	.word	0x00030cc0


	//   ....[35]....
        /*0c0c*/ 	.word	0x00030d30


	//   ....[36]....
        /*0c10*/ 	.word	0x00030db0


	//   ....[37]....
        /*0c14*/ 	.word	0x00030e30


	//   ....[38]....
        /*0c18*/ 	.word	0x00030ec0


	//   ....[39]....
        /*0c1c*/ 	.word	0x00030f30


	//   ....[40]....
        /*0c20*/ 	.word	0x00030fa0


	//   ....[41]....
        /*0c24*/ 	.word	0x00031010


	//   ....[42]....
        /*0c28*/ 	.word	0x00031090


	//   ....[43]....
        /*0c2c*/ 	.word	0x00031100


	//   ....[44]....
        /*0c30*/ 	.word	0x00031190


	//   ....[45]....
        /*0c34*/ 	.word	0x000311f0


	//   ....[46]....
        /*0c38*/ 	.word	0x00031280


	//   ....[47]....
        /*0c3c*/ 	.word	0x000313b0


	//----- nvinfo : EIATTR_REG_RECONFIG
	.align		4
.L_232:
        /*0c40*/ 	.byte	0x01, 0x54
	.zero		2


	//----- nvinfo : EIATTR_SYSCALL_OFFSETS
	.align		4
        /*0c44*/ 	.byte	0x04, 0x46
        /*0c46*/ 	.short	(.L_234 - .L_233)


	//   ....[0]....
.L_233:
        /*0c48*/ 	.word	0x000022a0


	//   ....[1]....
        /*0c4c*/ 	.word	0x000023f0


	//   ....[2]....
        /*0c50*/ 	.word	0x0000c0a0


	//   ....[3]....
        /*0c54*/ 	.word	0x0000c3c0


	//   ....[4]....
        /*0c58*/ 	.word	0x00027ef0


	//   ....[5]....
        /*0c5c*/ 	.word	0x00028040


	//   ....[6]....
        /*0c60*/ 	.word	0x00028130


	//   ....[7]....
        /*0c64*/ 	.word	0x000290f0


	//----- nvinfo : EIATTR_MBARRIER_INSTR_OFFSETS
	.align		4
.L_234:
        /*0c68*/ 	.byte	0x04, 0x39
        /*0c6a*/ 	.short	(.L_236 - .L_235)


	//   ....[0]....
.L_235:
        /*0c6c*/ 	.word	0x00000270
        /*0c70*/ 	.word	0x000000ff
        /*0c74*/ 	.word	0x0002a800
        /*0c78*/ 	.short	0x0100
        /*0c7a*/ 	.byte	0x08
	.zero		1


	//   ....[1]....
        /*0c7c*/ 	.word	0x00000280
        /*0c80*/ 	.word	0x000000ff
        /*0c84*/ 	.word	0x0002a820
        /*0c88*/ 	.short	0x0100
        /*0c8a*/ 	.byte	0x08
	.zero		1


	//   ....[2]....
        /*0c8c*/ 	.word	0x00000370
        /*0c90*/ 	.word	0x000000ff
        /*0c94*/ 	.word	0x0002a830
        /*0c98*/ 	.short	0x0100
        /*0c9a*/ 	.byte	0x08
	.zero		1


	//   ....[3]....
        /*0c9c*/ 	.word	0x00000380
        /*0ca0*/ 	.word	0x000000ff
        /*0ca4*/ 	.word	0x0002a840
        /*0ca8*/ 	.short	0x0100
        /*0caa*/ 	.byte	0x08
	.zero		1


	//   ....[4]....
        /*0cac*/ 	.word	0x00000390
        /*0cb0*/ 	.word	0x000000ff
        /*0cb4*/ 	.word	0x0002a838
        /*0cb8*/ 	.short	0x0100
        /*0cba*/ 	.byte	0x08
	.zero		1


	//   ....[5]....
        /*0cbc*/ 	.word	0x000003a0
        /*0cc0*/ 	.word	0x000000ff
        /*0cc4*/ 	.word	0x0002a848
        /*0cc8*/ 	.short	0x0100
        /*0cca*/ 	.byte	0x08
	.zero		1


	//   ....[6]....
        /*0ccc*/ 	.word	0x000004d0
        /*0cd0*/ 	.word	0x000000ff
        /*0cd4*/ 	.word	0x0002a850
        /*0cd8*/ 	.short	0x0100
        /*0cda*/ 	.byte	0x08
	.zero		1


	//   ....[7]....
        /*0cdc*/ 	.word	0x000004e0
        /*0ce0*/ 	.word	0x000000ff
        /*0ce4*/ 	.word	0x0002a860
        /*0ce8*/ 	.short	0x0100
        /*0cea*/ 	.byte	0x08
	.zero		1


	//   ....[8]....
        /*0cec*/ 	.word	0x000004f0
        /*0cf0*/ 	.word	0x000000ff
        /*0cf4*/ 	.word	0x0002a858
        /*0cf8*/ 	.short	0x0100
        /*0cfa*/ 	.byte	0x08
	.zero		1


	//   ....[9]....
        /*0cfc*/ 	.word	0x00000500
        /*0d00*/ 	.word	0x000000ff
        /*0d04*/ 	.word	0x0002a868
        /*0d08*/ 	.short	0x0100
        /*0d0a*/ 	.byte	0x08
	.zero		1


	//   ....[10]....
        /*0d0c*/ 	.word	0x000005f0
        /*0d10*/ 	.word	0x000000ff
        /*0d14*/ 	.word	0x0002a870
        /*0d18*/ 	.short	0x0100
        /*0d1a*/ 	.byte	0x06
	.zero		1


	//   ....[11]....
        /*0d1c*/ 	.word	0x00000600
        /*0d20*/ 	.word	0x000000ff
        /*0d24*/ 	.word	0x0002a880
        /*0d28*/ 	.short	0x0100
        /*0d2a*/ 	.byte	0x06
	.zero		1


	//   ....[12]....
        /*0d2c*/ 	.word	0x00000610
        /*0d30*/ 	.word	0x000000ff
        /*0d34*/ 	.word	0x0002a878
        /*0d38*/ 	.short	0x0100
        /*0d3a*/ 	.byte	0x06
	.zero		1


	//   ....[13]....
        /*0d3c*/ 	.word	0x00000620
        /*0d40*/ 	.word	0x000000ff
        /*0d44*/ 	.word	0x0002a888
        /*0d48*/ 	.short	0x0100
        /*0d4a*/ 	.byte	0x06
	.zero		1


	//   ....[14]....
        /*0d4c*/ 	.word	0x00000750
        /*0d50*/ 	.word	0x000000ff
        /*0d54*/ 	.word	0x0002a890
        /*0d58*/ 	.short	0x0100
        /*0d5a*/ 	.byte	0x08
	.zero		1


	//   ....[15]....
        /*0d5c*/ 	.word	0x00000760
        /*0d60*/ 	.word	0x000000ff
        /*0d64*/ 	.word	0x0002a8a0
        /*0d68*/ 	.short	0x0100
        /*0d6a*/ 	.byte	0x08
	.zero		1


	//   ....[16]....
        /*0d6c*/ 	.word	0x00000770
        /*0d70*/ 	.word	0x000000ff
        /*0d74*/ 	.word	0x0002a898
        /*0d78*/ 	.short	0x0100
        /*0d7a*/ 	.byte	0x08
	.zero		1


	//   ....[17]....
        /*0d7c*/ 	.word	0x00000780
        /*0d80*/ 	.word	0x000000ff
        /*0d84*/ 	.word	0x0002a8a8
        /*0d88*/ 	.short	0x0100
        /*0d8a*/ 	.byte	0x08
	.zero		1


	//   ....[18]....
        /*0d8c*/ 	.word	0x000008b0
        /*0d90*/ 	.word	0x000000ff
        /*0d94*/ 	.word	0x0002a8b0
        /*0d98*/ 	.short	0x0100
        /*0d9a*/ 	.byte	0x08
	.zero		1


	//   ....[19]....
        /*0d9c*/ 	.word	0x000008c0
        /*0da0*/ 	.word	0x000000ff
        /*0da4*/ 	.word	0x0002a8c0
        /*0da8*/ 	.short	0x0100
        /*0daa*/ 	.byte	0x08
	.zero		1


	//   ....[20]....
        /*0dac*/ 	.word	0x000008d0
        /*0db0*/ 	.word	0x000000ff
        /*0db4*/ 	.word	0x0002a8b8
        /*0db8*/ 	.short	0x0100
        /*0dba*/ 	.byte	0x08
	.zero		1


	//   ....[21]....
        /*0dbc*/ 	.word	0x000008e0
        /*0dc0*/ 	.word	0x000000ff
        /*0dc4*/ 	.word	0x0002a8c8
        /*0dc8*/ 	.short	0x0100
        /*0dca*/ 	.byte	0x08
	.zero		1


	//   ....[22]....
        /*0dcc*/ 	.word	0x00003ee0
        /*0dd0*/ 	.word	0x00000056
        /*0dd4*/ 	.word	0x0002a890
        /*0dd8*/ 	.short	0x010a
        /*0dda*/ 	.byte	0x3f
	.zero		1


	//   ....[23]....
        /*0ddc*/ 	.word	0x00007700
        /*0de0*/ 	.word	0x00000056
        /*0de4*/ 	.word	0x0002a890
        /*0de8*/ 	.short	0x010a
        /*0dea*/ 	.byte	0x3f
	.zero		1


	//   ....[24]....
        /*0dec*/ 	.word	0x0000a7f0
        /*0df0*/ 	.word	0x00000056
        /*0df4*/ 	.word	0x0002a890
        /*0df8*/ 	.short	0x010a
        /*0dfa*/ 	.byte	0x3f
	.zero		1


	//   ....[25]....
        /*0dfc*/ 	.word	0x0000af90
        /*0e00*/ 	.word	0x0000000b
        /*0e04*/ 	.word	0x00000000
        /*0e08*/ 	.short	0x0101
        /*0e0a*/ 	.byte	0x3f
	.zero		1


	//   ....[26]....
        /*0e0c*/ 	.word	0x0000afd0
        /*0e10*/ 	.word	0x00000056
        /*0e14*/ 	.word	0x0002a8b0
        /*0e18*/ 	.short	0x010a
        /*0e1a*/ 	.byte	0x3f
	.zero		1


	//   ....[27]....
        /*0e1c*/ 	.word	0x0000b560
        /*0e20*/ 	.word	0x00000056
        /*0e24*/ 	.word	0x00000000
        /*0e28*/ 	.short	0x0101
        /*0e2a*/ 	.byte	0x3f
	.zero		1


	//   ....[28]....
        /*0e2c*/ 	.word	0x0000c120
        /*0e30*/ 	.word	0x00000002
        /*0e34*/ 	.word	0x0002a800
        /*0e38*/ 	.short	0x010a
        /*0e3a*/ 	.byte	0x3f
	.zero		1


	//   ....[29]....
        /*0e3c*/ 	.word	0x0000c170
        /*0e40*/ 	.word	0x00000002
        /*0e44*/ 	.word	0x0002a800
        /*0e48*/ 	.short	0x010a
        /*0e4a*/ 	.byte	0x3f
	.zero		1


	//   ....[30]....
        /*0e4c*/ 	.word	0x0000d600
        /*0e50*/ 	.word	0x00000002
        /*0e54*/ 	.word	0x0002a800
        /*0e58*/ 	.short	0x010a
        /*0e5a*/ 	.byte	0x3f
	.zero		1


	//   ....[31]....
        /*0e5c*/ 	.word	0x00010bf0
        /*0e60*/ 	.word	0x00000002
        /*0e64*/ 	.word	0x0002a800
        /*0e68*/ 	.short	0x010a
        /*0e6a*/ 	.byte	0x3f
	.zero		1


	//   ....[32]....
        /*0e6c*/ 	.word	0x000137e0
        /*0e70*/ 	.word	0x00000015
        /*0e74*/ 	.word	0x0002a830
        /*0e78*/ 	.short	0x010a
        /*0e7a*/ 	.byte	0x3f
	.zero		1


	//   ....[33]....
        /*0e7c*/ 	.word	0x00013820
        /*0e80*/ 	.word	0x00000015
        /*0e84*/ 	.word	0x0002a830
        /*0e88*/ 	.short	0x010a
        /*0e8a*/ 	.byte	0x3f
	.zero		1


	//   ....[34]....
        /*0e8c*/ 	.word	0x000145a0
        /*0e90*/ 	.word	0x00000004
        /*0e94*/ 	.word	0x00000000
        /*0e98*/ 	.short	0x0101
        /*0e9a*/ 	.byte	0x3f
	.zero		1


	//   ....[35]....
        /*0e9c*/ 	.word	0x00016ca0
        /*0ea0*/ 	.word	0x00000014
        /*0ea4*/ 	.word	0x0002a830
        /*0ea8*/ 	.short	0x010a
        /*0eaa*/ 	.byte	0x3f
	.zero		1


	//   ....[36]....
        /*0eac*/ 	.word	0x00016d20
        /*0eb0*/ 	.word	0x00000014
        /*0eb4*/ 	.word	0x0002a830
        /*0eb8*/ 	.short	0x010a
        /*0eba*/ 	.byte	0x3f
	.zero		1


	//   ....[37]....
        /*0ebc*/ 	.word	0x00017a00
        /*0ec0*/ 	.word	0x00000015
        /*0ec4*/ 	.word	0x0002a850
        /*0ec8*/ 	.short	0x010a
        /*0eca*/ 	.byte	0x3f
	.zero		1


	//   ....[38]....
        /*0ecc*/ 	.word	0x00017a50
        /*0ed0*/ 	.word	0x00000015
        /*0ed4*/ 	.word	0x0002a850
        /*0ed8*/ 	.short	0x010a
        /*0eda*/ 	.byte	0x3f
	.zero		1


	//   ....[39]....
        /*0edc*/ 	.word	0x00018170
        /*0ee0*/ 	.word	0x0000000a
        /*0ee4*/ 	.word	0x00000000
        /*0ee8*/ 	.short	0x0101
        /*0eea*/ 	.byte	0x3f
	.zero		1


	//   ....[40]....
        /*0eec*/ 	.word	0x0001a3f0
        /*0ef0*/ 	.word	0x00000015
        /*0ef4*/ 	.word	0x00000000
        /*0ef8*/ 	.short	0x0101
        /*0efa*/ 	.byte	0x3f
	.zero		1


	//   ....[41]....
        /*0efc*/ 	.word	0x0001a970
        /*0f00*/ 	.word	0x00000014
        /*0f04*/ 	.word	0x0002a830
        /*0f08*/ 	.short	0x010a
        /*0f0a*/ 	.byte	0x3f
	.zero		1


	//   ....[42]....
        /*0f0c*/ 	.word	0x0001a9f0
        /*0f10*/ 	.word	0x00000014
        /*0f14*/ 	.word	0x0002a830
        /*0f18*/ 	.short	0x010a
        /*0f1a*/ 	.byte	0x3f
	.zero		1


	//   ....[43]....
        /*0f1c*/ 	.word	0x0001b6d0
        /*0f20*/ 	.word	0x00000015
        /*0f24*/ 	.word	0x0002a850
        /*0f28*/ 	.short	0x010a
        /*0f2a*/ 	.byte	0x3f
	.zero		1


	//   ....[44]....
        /*0f2c*/ 	.word	0x0001b720
        /*0f30*/ 	.word	0x00000015
        /*0f34*/ 	.word	0x0002a850
        /*0f38*/ 	.short	0x010a
        /*0f3a*/ 	.byte	0x3f
	.zero		1


	//   ....[45]....
        /*0f3c*/ 	.word	0x0001be50
        /*0f40*/ 	.word	0x00000014
        /*0f44*/ 	.word	0x00000000
        /*0f48*/ 	.short	0x0101
        /*0f4a*/ 	.byte	0x3f
	.zero		1


	//   ....[46]....
        /*0f4c*/ 	.word	0x0001ce40
        /*0f50*/ 	.word	0x00000015
        /*0f54*/ 	.word	0x00000000
        /*0f58*/ 	.short	0x0101
        /*0f5a*/ 	.byte	0x3f
	.zero		1


	//   ....[47]....
        /*0f5c*/ 	.word	0x0001d100
        /*0f60*/ 	.word	0x00000003
        /*0f64*/ 	.word	0x0002a830
        /*0f68*/ 	.short	0x010a
        /*0f6a*/ 	.byte	0x3f
	.zero		1


	//   ....[48]....
        /*0f6c*/ 	.word	0x0001d180
        /*0f70*/ 	.word	0x00000003
        /*0f74*/ 	.word	0x0002a830
        /*0f78*/ 	.short	0x010a
        /*0f7a*/ 	.byte	0x3f
	.zero		1


	//   ....[49]....
        /*0f7c*/ 	.word	0x0001de60
        /*0f80*/ 	.word	0x0000000f
        /*0f84*/ 	.word	0x0002a850
        /*0f88*/ 	.short	0x010a
        /*0f8a*/ 	.byte	0x3f
	.zero		1


	//   ....[50]....
        /*0f8c*/ 	.word	0x0001deb0
        /*0f90*/ 	.word	0x0000000f
        /*0f94*/ 	.word	0x0002a850
        /*0f98*/ 	.short	0x010a
        /*0f9a*/ 	.byte	0x3f
	.zero		1


	//   ....[51]....
        /*0f9c*/ 	.word	0x0001e5d0
        /*0fa0*/ 	.word	0x00000008
        /*0fa4*/ 	.word	0x00000000
        /*0fa8*/ 	.short	0x0101
        /*0faa*/ 	.byte	0x3f
	.zero		1


	//   ....[52]....
        /*0fac*/ 	.word	0x00020850
        /*0fb0*/ 	.word	0x0000000f
        /*0fb4*/ 	.word	0x00000000
        /*0fb8*/ 	.short	0x0101
        /*0fba*/ 	.byte	0x3f
	.zero		1


	//   ....[53]....
        /*0fbc*/ 	.word	0x00020e30
        /*0fc0*/ 	.word	0x00000008
        /*0fc4*/ 	.word	0x0002a850
        /*0fc8*/ 	.short	0x010a
        /*0fca*/ 	.byte	0x3f
	.zero		1


	//   ....[54]....
        /*0fcc*/ 	.word	0x00020ed0
        /*0fd0*/ 	.word	0x00000008
        /*0fd4*/ 	.word	0x0002a850
        /*0fd8*/ 	.short	0x010a
        /*0fda*/ 	.byte	0x3f
	.zero		1


	//   ....[55]....
        /*0fdc*/ 	.word	0x000213d0
        /*0fe0*/ 	.word	0x00000003
        /*0fe4*/ 	.word	0x00000000
        /*0fe8*/ 	.short	0x0101
        /*0fea*/ 	.byte	0x3f
	.zero		1


	//   ....[56]....
        /*0fec*/ 	.word	0x000229d0
        /*0ff0*/ 	.word	0x00000000
        /*0ff4*/ 	.word	0x00000000
        /*0ff8*/ 	.short	0x0101
        /*0ffa*/ 	.byte	0x3f
	.zero		1


	//   ....[57]....
        /*0ffc*/ 	.word	0x00023170
        /*1000*/ 	.word	0x00000006
        /*1004*/ 	.word	0x00000000
        /*1008*/ 	.short	0x0101
        /*100a*/ 	.byte	0x3f
	.zero		1


	//   ....[58]....
        /*100c*/ 	.word	0x00026510
        /*1010*/ 	.word	0x00000011
        /*1014*/ 	.word	0x0002a820
        /*1018*/ 	.short	0x010a
        /*101a*/ 	.byte	0x3f
	.zero		1


	//   ....[59]....
        /*101c*/ 	.word	0x000265a0
        /*1020*/ 	.word	0x0000000c
        /*1024*/ 	.word	0x0002a8a0
        /*1028*/ 	.short	0x010a
        /*102a*/ 	.byte	0x3f
	.zero		1


	//   ....[60]....
        /*102c*/ 	.word	0x000269e0
        /*1030*/ 	.word	0x0000000c
        /*1034*/ 	.word	0x0002a8c0
        /*1038*/ 	.short	0x010a
        /*103a*/ 	.byte	0x3f
	.zero		1


	//   ....[61]....
        /*103c*/ 	.word	0x00026e10
        /*1040*/ 	.word	0x0000000a
        /*1044*/ 	.word	0x0002a8a0
        /*1048*/ 	.short	0x010a
        /*104a*/ 	.byte	0x3f
	.zero		1


	//   ....[62]....
        /*104c*/ 	.word	0x00027240
        /*1050*/ 	.word	0x0000000a
        /*1054*/ 	.word	0x0002a8c0
        /*1058*/ 	.short	0x010a
        /*105a*/ 	.byte	0x3f
	.zero		1


	//   ....[63]....
        /*105c*/ 	.word	0x00028740
        /*1060*/ 	.word	0x00000007
        /*1064*/ 	.word	0x0002a840
        /*1068*/ 	.short	0x010a
        /*106a*/ 	.byte	0x3f
	.zero		1


	//   ....[64]....
        /*106c*/ 	.word	0x00028df0
        /*1070*/ 	.word	0x00000007
        /*1074*/ 	.word	0x0002a830
        /*1078*/ 	.short	0x0107
        /*107a*/ 	.byte	0x3f
	.zero		1


	//   ....[65]....
        /*107c*/ 	.word	0x00028ea0
        /*1080*/ 	.word	0x00000007
        /*1084*/ 	.word	0x0002a830
        /*1088*/ 	.short	0x0101
        /*108a*/ 	.byte	0x3f
	.zero		1


	//   ....[66]....
        /*108c*/ 	.word	0x00029a90
        /*1090*/ 	.word	0x00000011
        /*1094*/ 	.word	0x0002a800
        /*1098*/ 	.short	0x0107
        /*109a*/ 	.byte	0x3f
	.zero		1


	//   ....[67]....
        /*109c*/ 	.word	0x00029ba0
        /*10a0*/ 	.word	0x00000011
        /*10a4*/ 	.word	0x0002a800
        /*10a8*/ 	.short	0x0101
        /*10aa*/ 	.byte	0x3f
	.zero		1


	//   ....[68]....
        /*10ac*/ 	.word	0x00029bc0
        /*10b0*/ 	.word	0x00000011
        /*10b4*/ 	.word	0x0002a820
        /*10b8*/ 	.short	0x010a
        /*10ba*/ 	.byte	0x3f
	.zero		1


	//   ....[69]....
        /*10bc*/ 	.word	0x00029f30
        /*10c0*/ 	.word	0x00000005
        /*10c4*/ 	.word	0x0002a840
        /*10c8*/ 	.short	0x010a
        /*10ca*/ 	.byte	0x3f
	.zero		1


	//   ....[70]....
        /*10cc*/ 	.word	0x0002a410
        /*10d0*/ 	.word	0x00000005
        /*10d4*/ 	.word	0x0002a830
        /*10d8*/ 	.short	0x0107
        /*10da*/ 	.byte	0x3f
	.zero		1


	//   ....[71]....
        /*10dc*/ 	.word	0x0002a4c0
        /*10e0*/ 	.word	0x00000005
        /*10e4*/ 	.word	0x0002a830
        /*10e8*/ 	.short	0x0101
        /*10ea*/ 	.byte	0x3f
	.zero		1


	//   ....[72]....
        /*10ec*/ 	.word	0x0002a520
        /*10f0*/ 	.word	0x00000005
        /*10f4*/ 	.word	0x0002a860
        /*10f8*/ 	.short	0x010a
        /*10fa*/ 	.byte	0x3f
	.zero		1


	//   ....[73]....
        /*10fc*/ 	.word	0x0002a980
        /*1100*/ 	.word	0x00000005
        /*1104*/ 	.word	0x0002a850
        /*1108*/ 	.short	0x0107
        /*110a*/ 	.byte	0x3f
	.zero		1


	//   ....[74]....
        /*110c*/ 	.word	0x0002aae0
        /*1110*/ 	.word	0x00000005
        /*1114*/ 	.word	0x0002a850
        /*1118*/ 	.short	0x0101
        /*111a*/ 	.byte	0x3f
	.zero		1


	//   ....[75]....
        /*111c*/ 	.word	0x0002ad30
        /*1120*/ 	.word	0x00000000
        /*1124*/ 	.word	0x0002a860
        /*1128*/ 	.short	0x010a
        /*112a*/ 	.byte	0x3f
	.zero		1


	//   ....[76]....
        /*112c*/ 	.word	0x0002b190
        /*1130*/ 	.word	0x00000000
        /*1134*/ 	.word	0x0002a850
        /*1138*/ 	.short	0x0107
        /*113a*/ 	.byte	0x3f
	.zero		1


	//   ....[77]....
        /*113c*/ 	.word	0x0002b240
        /*1140*/ 	.word	0x00000000
        /*1144*/ 	.word	0x0002a850
        /*1148*/ 	.short	0x0101
        /*114a*/ 	.byte	0x3f
	.zero		1


	//   ....[78]....
        /*114c*/ 	.word	0x0002c390
        /*1150*/ 	.word	0x00000007
        /*1154*/ 	.word	0x0002a820
        /*1158*/ 	.short	0x010a
        /*115a*/ 	.byte	0x3f
	.zero		1


	//   ....[79]....
        /*115c*/ 	.word	0x0002c520
        /*1160*/ 	.word	0x00000005
        /*1164*/ 	.word	0x0002a840
        /*1168*/ 	.short	0x010a
        /*116a*/ 	.byte	0x3f
	.zero		1


	//   ....[80]....
        /*116c*/ 	.word	0x0002c5c0
        /*1170*/ 	.word	0x00000003
        /*1174*/ 	.word	0x0002a840
        /*1178*/ 	.short	0x010a
        /*117a*/ 	.byte	0x3f
	.zero		1


	//   ....[81]....
        /*117c*/ 	.word	0x0002c600
        /*1180*/ 	.word	0x00000005
        /*1184*/ 	.word	0x0002a860
        /*1188*/ 	.short	0x010a
        /*118a*/ 	.byte	0x3f
	.zero		1


	//   ....[82]....
        /*118c*/ 	.word	0x0002c640
        /*1190*/ 	.word	0x00000003
        /*1194*/ 	.word	0x0002a860
        /*1198*/ 	.short	0x010a
        /*119a*/ 	.byte	0x3f
	.zero		1


	//   ....[83]....
        /*119c*/ 	.word	0x0002c6a0
        /*11a0*/ 	.word	0x00000056
        /*11a4*/ 	.word	0x0002a890
        /*11a8*/ 	.short	0x010a
        /*11aa*/ 	.byte	0x3f
	.zero		1


	//   ....[84]....
        /*11ac*/ 	.word	0x0002c950
        /*11b0*/ 	.word	0x00000056
        /*11b4*/ 	.word	0x0002a890
        /*11b8*/ 	.short	0x010a
        /*11ba*/ 	.byte	0x3f
	.zero		1


	//   ....[85]....
        /*11bc*/ 	.word	0x0002cc00
        /*11c0*/ 	.word	0x00000056
        /*11c4*/ 	.word	0x0002a890
        /*11c8*/ 	.short	0x010a
        /*11ca*/ 	.byte	0x3f
	.zero		1


	//   ....[86]....
        /*11cc*/ 	.word	0x0002ceb0
        /*11d0*/ 	.word	0x00000056
        /*11d4*/ 	.word	0x0002a8b0
        /*11d8*/ 	.short	0x010a
        /*11da*/ 	.byte	0x3f
	.zero		1


	//   ....[87]....
        /*11dc*/ 	.word	0x0002d2a0
        /*11e0*/ 	.word	0x00000002
        /*11e4*/ 	.word	0x0002a800
        /*11e8*/ 	.short	0x010a
        /*11ea*/ 	.byte	0x3f
	.zero		1


	//   ....[88]....
        /*11ec*/ 	.word	0x0002d680
        /*11f0*/ 	.word	0x00000002
        /*11f4*/ 	.word	0x0002a800
        /*11f8*/ 	.short	0x010a
        /*11fa*/ 	.byte	0x3f
	.zero		1


	//   ....[89]....
        /*11fc*/ 	.word	0x0002d6d0
        /*1200*/ 	.word	0x00000015
        /*1204*/ 	.word	0x0002a830
        /*1208*/ 	.short	0x010a
        /*120a*/ 	.byte	0x3f
	.zero		1


	//   ....[90]....
        /*120c*/ 	.word	0x0002d720
        /*1210*/ 	.word	0x00000014
        /*1214*/ 	.word	0x0002a830
        /*1218*/ 	.short	0x010a
        /*121a*/ 	.byte	0x3f
	.zero		1


	//   ....[91]....
        /*121c*/ 	.word	0x0002d770
        /*1220*/ 	.word	0x00000015
        /*1224*/ 	.word	0x0002a850
        /*1228*/ 	.short	0x010a
        /*122a*/ 	.byte	0x3f
	.zero		1


	//   ....[92]....
        /*122c*/ 	.word	0x0002d7c0
        /*1230*/ 	.word	0x00000014
        /*1234*/ 	.word	0x0002a830
        /*1238*/ 	.short	0x010a
        /*123a*/ 	.byte	0x3f
	.zero		1


	//   ....[93]....
        /*123c*/ 	.word	0x0002d810
        /*1240*/ 	.word	0x00000015
        /*1244*/ 	.word	0x0002a850
        /*1248*/ 	.short	0x010a
        /*124a*/ 	.byte	0x3f
	.zero		1


	//   ....[94]....
        /*124c*/ 	.word	0x0002d860
        /*1250*/ 	.word	0x00000003
        /*1254*/ 	.word	0x0002a830
        /*1258*/ 	.short	0x010a
        /*125a*/ 	.byte	0x3f
	.zero		1


	//   ....[95]....
        /*125c*/ 	.word	0x0002d8b0
        /*1260*/ 	.word	0x0000000f
        /*1264*/ 	.word	0x0002a850
        /*1268*/ 	.short	0x010a
        /*126a*/ 	.byte	0x3f
	.zero		1


	//   ....[96]....
        /*126c*/ 	.word	0x0002d900
        /*1270*/ 	.word	0x00000008
        /*1274*/ 	.word	0x0002a850
        /*1278*/ 	.short	0x010a
        /*127a*/ 	.byte	0x3f
	.zero		1


	//   ....[97]....
        /*127c*/ 	.word	0x0002daa0
        /*1280*/ 	.word	0x00000011
        /*1284*/ 	.word	0x0002a820
        /*1288*/ 	.short	0x010a
        /*128a*/ 	.byte	0x3f
	.zero		1


	//   ....[98]....
        /*128c*/ 	.word	0x0002daf0
        /*1290*/ 	.word	0x0000000c
        /*1294*/ 	.word	0x0002a8a0
        /*1298*/ 	.short	0x010a
        /*129a*/ 	.byte	0x3f
	.zero		1


	//   ....[99]....
        /*129c*/ 	.word	0x0002db40
        /*12a0*/ 	.word	0x0000000c
        /*12a4*/ 	.word	0x0002a8c0
        /*12a8*/ 	.short	0x010a
        /*12aa*/ 	.byte	0x3f
	.zero		1


	//   ....[100]....
        /*12ac*/ 	.word	0x0002db90
        /*12b0*/ 	.word	0x0000000a
        /*12b4*/ 	.word	0x0002a8a0
        /*12b8*/ 	.short	0x010a
        /*12ba*/ 	.byte	0x3f
	.zero		1


	//   ....[101]....
        /*12bc*/ 	.word	0x0002dbe0
        /*12c0*/ 	.word	0x0000000a
        /*12c4*/ 	.word	0x0002a8c0
        /*12c8*/ 	.short	0x010a
        /*12ca*/ 	.byte	0x3f
	.zero		1


	//   ....[102]....
        /*12cc*/ 	.word	0x0002dd00
        /*12d0*/ 	.word	0x00000007
        /*12d4*/ 	.word	0x0002a840
        /*12d8*/ 	.short	0x010a
        /*12da*/ 	.byte	0x3f
	.zero		1


	//   ....[103]....
        /*12dc*/ 	.word	0x0002f0d0
        /*12e0*/ 	.word	0x00000011
        /*12e4*/ 	.word	0x0002a820
        /*12e8*/ 	.short	0x010a
        /*12ea*/ 	.byte	0x3f
	.zero		1


	//   ....[104]....
        /*12ec*/ 	.word	0x0002f120
        /*12f0*/ 	.word	0x00000005
        /*12f4*/ 	.word	0x0002a840
        /*12f8*/ 	.short	0x010a
        /*12fa*/ 	.byte	0x3f
	.zero		1


	//   ....[105]....
        /*12fc*/ 	.word	0x0002f8e0
        /*1300*/ 	.word	0x00000005
        /*1304*/ 	.word	0x0002a860
        /*1308*/ 	.short	0x010a
        /*130a*/ 	.byte	0x3f
	.zero		1


	//   ....[106]....
        /*130c*/ 	.word	0x000300f0
        /*1310*/ 	.word	0x00000000
        /*1314*/ 	.word	0x0002a860
        /*1318*/ 	.short	0x010a
        /*131a*/ 	.byte	0x3f
	.zero		1


	//   ....[107]....
        /*131c*/ 	.word	0x000312d0
        /*1320*/ 	.word	0x00000007
        /*1324*/ 	.word	0x0002a820
        /*1328*/ 	.short	0x010a
        /*132a*/ 	.byte	0x3f
	.zero		1


	//   ....[108]....
        /*132c*/ 	.word	0x00031470
        /*1330*/ 	.word	0x00000005
        /*1334*/ 	.word	0x0002a840
        /*1338*/ 	.short	0x010a
        /*133a*/ 	.byte	0x3f
	.zero		1


	//   ....[109]....
        /*133c*/ 	.word	0x000314c0
        /*1340*/ 	.word	0x00000003
        /*1344*/ 	.word	0x0002a840
        /*1348*/ 	.short	0x010a
        /*134a*/ 	.byte	0x3f
	.zero		1


	//   ....[110]....
        /*134c*/ 	.word	0x00031510
        /*1350*/ 	.word	0x00000005
        /*1354*/ 	.word	0x0002a860
        /*1358*/ 	.short	0x010a
        /*135a*/ 	.byte	0x3f
	.zero		1


	//----- nvinfo : EIATTR_NUM_MBARRIERS
	.align		4
.L_236:
        /*135c*/ 	.byte	0x03, 0x38
        /*135e*/ 	.short	0x0016


	//----- nvinfo : EIATTR_EXIT_INSTR_OFFSETS
	.align		4
        /*1360*/ 	.byte	0x04, 0x1c
        /*1362*/ 	.short	(.L_238 - .L_237)


	//   ....[0]....
.L_237:
        /*1364*/ 	.word	0x0002c690


	//----- nvinfo : EIATTR_MAX_THREADS
	.align		4
.L_238:
        /*1368*/ 	.byte	0x04, 0x05
        /*136a*/ 	.short	(.L_240 - .L_239)
.L_239:
        /*136c*/ 	.word	0x00000180
        /*1370*/ 	.word	0x00000001
        /*1374*/ 	.word	0x00000001


	//----- nvinfo : EIATTR_CRS_STACK_SIZE
	.align		4
.L_240:
        /*1378*/ 	.byte	0x04, 0x1e
        /*137a*/ 	.short	(.L_242 - .L_241)
.L_241:
        /*137c*/ 	.word	0x00000000


	//----- nvinfo : EIATTR_CBANK_PARAM_SIZE
	.align		4
.L_242:
        /*1380*/ 	.byte	0x03, 0x19
        /*1382*/ 	.short	0x0af0


	//----- nvinfo : EIATTR_PARAM_CBANK
	.align		4
        /*1384*/ 	.byte	0x04, 0x0a
        /*1386*/ 	.short	(.L_244 - .L_243)
	.align		4
.L_243:
        /*1388*/ 	.word	index@(.nv.constant0._ZN7cutlass13device_kernelIN5flash11enable_sm90INS1_16FlashAttnFwdSm90INS1_25CollectiveMainloopFwdSm90ILi2EN4cute5tupleIJNS5_1CILi1EEES8_S8_EEENS6_IJNS7_ILi128EEENS7_ILi96EEENS7_ILi192EEEEEELi128ENS_10bfloat16_tEfNS_4arch4Sm90ELb0ELb1ELb1ELb1ELb1ELb1ELb0ELb1ELb1ELb1ELb1ELb0EEENS1_21CollectiveEpilogueFwdINS6_IJSA_SA_SB_EEES9_SE_SG_Li256ELb1ELb1ELb1ELb0EEENS1_36VarlenDynamicPersistentTileSchedulerILi128ELi96ELi256ELi128ELb1ELb1ELb1ELb1ELb0ELb1EEEEEEEEEvNT_6ParamsE)
        /*138c*/ 	.short	0x0210
        /*138e*/ 	.short	0x0af0


	//----- nvinfo : EIATTR_SW_WAR
	.align		4
.L_244:
        /*1390*/ 	.byte	0x04, 0x36
        /*1392*/ 	.short	(.L_246 - .L_245)
.L_245:
        /*1394*/ 	.word	0x00000008
.L_246:


//--------------------- .nv.info._ZN7cutlass13device_kernelIN5flash11enable_sm90INS1_16FlashAttnFwdSm90INS1_25CollectiveMainloopFwdSm90ILi2EN4cute5tupleIJNS5_1CILi1EEES8_S8_EEENS6_IJNS7_ILi128EEENS7_ILi96EEENS7_ILi192EEEEEELi128ENS_10bfloat16_tEfNS_4arch4Sm90ELb1ELb0ELb1ELb0ELb1ELb0ELb0ELb1ELb1ELb1ELb1ELb0EEENS1_21CollectiveEpilogueFwdINS6_IJSA_SA_SB_EEES9_SE_SG_Li256ELb0ELb1ELb1ELb0EEENS1_19SingleTileSchedulerILb0ELb1ELb1ELi128EEEEEEEEEvNT_6ParamsE --------------------------
	.section	.nv.info._ZN7cutlass13device_kernelIN5flash11enable_sm90INS1_16FlashAttnFwdSm90INS1_25CollectiveMainloopFwdSm90ILi2EN4cute5tupleIJNS5_1CILi1EEES8_S8_EEENS6_IJNS7_ILi128EEENS7_ILi96EEENS7_ILi192EEEEEELi128ENS_10bfloat16_tEfNS_4arch4Sm90ELb1ELb0ELb1ELb0ELb1ELb0ELb0ELb1ELb1ELb1ELb1ELb0EEENS1_21CollectiveEpilogueFwdINS6_IJSA_SA_SB_EEES9_SE_SG_Li256ELb0ELb1ELb1ELb0EEENS1_19SingleTileSchedulerILb0ELb1ELb1ELi128EEEEEEEEEvNT_6ParamsE,"",@"SHT_CUDA_INFO"
	.sectionflags	@""
	.align	4


	//----- nvinfo : EIATTR_CUDA_API_VERSION
	.align		4
        /*0000*/ 	.byte	0x04, 0x37
        /*0002*/ 	.short	(.L_248 - .L_247)
.L_247:
        /*0004*/ 	.word	0x00000082


	//----- nvinfo : EIATTR_KPARAM_INFO
	.align		4
.L_248:
        /*0008*/ 	.byte	0x04, 0x17
        /*000a*/ 	.short	(.L_250 - .L_249)
.L_249:
        /*000c*/ 	.word	0x00000000
        /*0010*/ 	.short	0x0000
        /*0012*/ 	.short	0x0070
        /*0014*/ 	.byte	0x00, 0xf0, 0x01, 0x28


	//----- nvinfo : EIATTR_SPARSE_MMA_MASK
	.align		4
.L_250:
        /*0018*/ 	.byte	0x03, 0x50
        /*001a*/ 	.short	0x0000


	//----- nvinfo : EIATTR_MAXREG_COUNT
	.align		4
        /*001c*/ 	.byte	0x03, 0x1b
        /*001e*/ 	.short	0x00a8


	//----- nvinfo : EIATTR_NUM_BARRIERS
	.align		4
        /*0020*/ 	.byte	0x02, 0x4c
        /*0022*/ 	.byte	0x09
	.zero		1


	//----- nvinfo : EIATTR_EXTERNS
	.align		4
        /*0024*/ 	.byte	0x04, 0x0f
        /*0026*/ 	.short	(.L_252 - .L_251)


	//   ....[0]....
	.align		4
.L_251:
        /*0028*/ 	.word	index@(__assertfail)


	//----- nvinfo : EIATTR_MERCURY_ISA_VERSION
	.align		4
.L_252:
        /*002c*/ 	.byte	0x03, 0x5f
        /*002e*/ 	.short	0x0101


	//----- nvinfo : EIATTR_INT_WARP_WIDE_INSTR_OFFSETS
	.align		4
        /*0030*/ 	.byte	0x04, 0x31
        /*0032*/ 	.short	(.L_254 - .L_253)


	//   ....[0]....
.L_253:
        /*0034*/ 	.word	0x000000b0


	//   ....[1]....
        /*0038*/ 	.word	0x000000c0


	//   ....[2]....
        /*003c*/ 	.word	0x00000160


	//----- nvinfo : EIATTR_COOP_GROUP_MASK_REGIDS
	.align		4
.L_254:
        /*0040*/ 	.byte	0x04, 0x29
        /*0042*/ 	.short	(.L_256 - .L_255)


	//   ....[0]....
.L_255:
        /*0044*/ 	.word	0xffffffff


	//   ....[1]....
        /*0048*/ 	.word	0xffffffff


	//   ....[2]....
        /*004c*/ 	.word	0xffffffff


	//   ....[3]....
        /*0050*/ 	.word	0xffffffff


	//   ....[4]....
        /*0054*/ 	.word	0xffffffff


	//   ....[5]....
        /*0058*/ 	.word	0xffffffff


	//   ....[6]....
        /*005c*/ 	.word	0xffffffff


	//   ....[7]....
        /*0060*/ 	.word	0xffffffff


	//   ....[8]....
        /*0064*/ 	.word	0xffffffff


	//   ....[9]....
        /*0068*/ 	.word	0xffffffff


	//   ....[10]....
        /*006c*/ 	.word	0xffffffff


	//   ....[11]....
        /*0070*/ 	.word	0xffffffff


	//   ....[12]....
        /*0074*/ 	.word	0xffffffff


	//   ....[13]....
        /*0078*/ 	.word	0xffffffff


	//   ....[14]....
        /*007c*/ 	.word	0xffffffff


	//   ....[15]....
        /*0080*/ 	.word	0xffffffff


	//   ....[16]....
        /*0084*/ 	.word	0xffffffff


	//   ....[17]....
        /*0088*/ 	.word	0xffffffff


	//   ....[18]....
        /*008c*/ 	.word	0xffffffff


	//   ....[19]....
        /*0090*/ 	.word	0xffffffff


	//   ....[20]....
        /*0094*/ 	.word	0xffffffff


	//   ....[21]....
        /*0098*/ 	.word	0xffffffff


	//   ....[22]....
        /*009c*/ 	.word	0xffffffff


	//   ....[23]....
        /*00a0*/ 	.word	0xffffffff


	//   ....[24]....
        /*00a4*/ 	.word	0xffffffff


	//   ....[25]....
        /*00a8*/ 	.word	0xffffffff


	//   ....[26]....
        /*00ac*/ 	.word	0xffffffff


	//   ....[27]....
        /*00b0*/ 	.word	0xffffffff


	//   ....[28]....
        /*00b4*/ 	.word	0xffffffff


	//   ....[29]....
        /*00b8*/ 	.word	0xffffffff


	//   ....[30]....
        /*00bc*/ 	.word	0xffffffff


	//   ....[31]....
        /*00c0*/ 	.word	0xffffffff


	//   ....[32]....
        /*00c4*/ 	.word	0xffffffff


	//   ....[33]....
        /*00c8*/ 	.word	0xffffffff


	//   ....[34]....
        /*00cc*/ 	.word	0xffffffff


	//   ....[35]....
        /*00d0*/ 	.word	0xffffffff


	//   ....[36]....
        /*00d4*/ 	.word	0xffffffff


	//   ....[37]....
        /*00d8*/ 	.word	0xffffffff


	//   ....[38]....
        /*00dc*/ 	.word	0xffffffff


	//   ....[39]....
        /*00e0*/ 	.word	0xffffffff


	//   ....[40]....
        /*00e4*/ 	.word	0xffffffff


	//   ....[41]....
        /*00e8*/ 	.word	0xffffffff


	//   ....[42]....
        /*00ec*/ 	.word	0xffffffff


	//   ....[43]....
        /*00f0*/ 	.word	0xffffffff


	//   ....[44]....
        /*00f4*/ 	.word	0xffffffff


	//   ....[45]....
        /*00f8*/ 	.word	0xffffffff


	//   ....[46]....
        /*00fc*/ 	.word	0xffffffff


	//   ....[47]....
        /*0100*/ 	.word	0xffffffff


	//   ....[48]....
        /*0104*/ 	.word	0xffffffff


	//   ....[49]....
        /*0108*/ 	.word	0xffffffff


	//   ....[50]....
        /*010c*/ 	.word	0xffffffff


	//   ....[51]....
        /*0110*/ 	.word	0xffffffff


	//   ....[52]....
        /*0114*/ 	.word	0xffffffff


	//   ....[53]....
        /*0118*/ 	.word	0xffffffff


	//   ....[54]....
        /*011c*/ 	.word	0xffffffff


	//   ....[55]....
        /*0120*/ 	.word	0xffffffff


	//   ....[56]....
        /*0124*/ 	.word	0xffffffff


	//   ....[57]....
        /*0128*/ 	.word	0xffffffff


	//   ....[58]....
        /*012c*/ 	.word	0xffffffff


	//   ....[59]....
        /*0130*/ 	.word	0xffffffff


	//   ....[60]....
        /*0134*/ 	.word	0xffffffff


	//   ....[61]....
        /*0138*/ 	.word	0xffffffff


	//   ....[62]....
        /*013c*/ 	.word	0xffffffff


	//   ....[63]....
        /*0140*/ 	.word	0xffffffff


	//   ....[64]....
        /*0144*/ 	.word	0xffffffff


	//   ....[65]....
        /*0148*/ 	.word	0xffffffff


	//   ....[66]....
        /*014c*/ 	.word	0xffffffff


	//   ....[67]....
        /*0150*/ 	.word	0xffffffff


	//   ....[68]....
        /*0154*/ 	.word	0xffffffff


	//   ....[69]....
        /*0158*/ 	.word	0xffffffff


	//   ....[70]....
        /*015c*/ 	.word	0xffffffff


	//   ....[71]....
        /*0160*/ 	.word	0xffffffff


	//   ....[72]....
        /*0164*/ 	.word	0xffffffff


	//   ....[73]....
        /*0168*/ 	.word	0xffffffff


	//   ....[74]....
        /*016c*/ 	.word	0xffffffff


	//   ....[75]....
        /*0170*/ 	.word	0xffffffff


	//   ....[76]....
        /*0174*/ 	.word	0xffffffff


	//   ....[77]....
        /*0178*/ 	.word	0xffffffff


	//   ....[78]....
        /*017c*/ 	.word	0xffffffff


	//   ....[79]....
        /*0180*/ 	.word	0xffffffff


	//   ....[80]....
        /*0184*/ 	.word	0xffffffff


	//   ....[81]....
        /*0188*/ 	.word	0xffffffff


	//   ....[82]....
        /*018c*/ 	.word	0xffffffff


	//   ....[83]....
        /*0190*/ 	.word	0xffffffff


	//   ....[84]....
        /*0194*/ 	.word	0xffffffff


	//   ....[85]....
        /*0198*/ 	.word	0xffffffff


	//   ....[86]....
        /*019c*/ 	.word	0xffffffff


	//   ....[87]....
        /*01a0*/ 	.word	0xffffffff


	//   ....[88]....
        /*01a4*/ 	.word	0xffffffff


	//   ....[89]....
        /*01a8*/ 	.word	0xffffffff


	//   ....[90]....
        /*01ac*/ 	.word	0xffffffff


	//   ....[91]....
        /*01b0*/ 	.word	0xffffffff


	//   ....[92]....
        /*01b4*/ 	.word	0xffffffff


	//   ....[93]....
        /*01b8*/ 	.word	0xffffffff


	//   ....[94]....
        /*01bc*/ 	.word	0xffffffff


	//   ....[95]....
        /*01c0*/ 	.word	0xffffffff


	//   ....[96]....
        /*01c4*/ 	.word	0xffffffff


	//   ....[97]....
        /*01c8*/ 	.word	0xffffffff


	//   ....[98]....
        /*01cc*/ 	.word	0xffffffff


	//   ....[99]....
        /*01d0*/ 	.word	0xffffffff


	//   ....[100]....
        /*01d4*/ 	.word	0xffffffff


	//   ....[101]....
        /*01d8*/ 	.word	0x0500000f


	//   ....[102]....
        /*01dc*/ 	.word	0x0500000f


	//   ....[103]....
        /*01e0*/ 	.word	0x0500000f


	//   ....[104]....
        /*01e4*/ 	.word	0x0500000f


	//   ....[105]....
        /*01e8*/ 	.word	0x0500000f


	//   ....[106]....
        /*01ec*/ 	.word	0x0500000f


	//   ....[107]....
        /*01f0*/ 	.word	0x0500000f


	//   ....[108]....
        /*01f4*/ 	.word	0x0500000f


	//   ....[109]....
        /*01f8*/ 	.word	0x0500000f


	//   ....[110]....
        /*01fc*/ 	.word	0x0500000f


	//   ....[111]....
        /*0200*/ 	.word	0x0500000f


	//   ....[112]....
        /*0204*/ 	.word	0x0500000f


	//   ....[113]....
        /*0208*/ 	.word	0x0500000f


	//   ....[114]....
        /*020c*/ 	.word	0x0500000f


	//   ....[115]....
        /*0210*/ 	.word	0x0500000f


	//   ....[116]....
        /*0214*/ 	.word	0x0500000f


	//   ....[117]....
        /*0218*/ 	.word	0x0500000f


	//   ....[118]....
        /*021c*/ 	.word	0x0500000f


	//   ....[119]....
        /*0220*/ 	.word	0x0500000f


	//   ....[120]....
        /*0224*/ 	.word	0x0500000f


	//   ....[121]....
        /*0228*/ 	.word	0x0500000f


	//   ....[122]....
        /*022c*/ 	.word	0x0500000f


	//   ....[123]....
        /*0230*/ 	.word	0x0500000f


	//   ....[124]....
        /*0234*/ 	.word	0x0500000f


	//   ....[125]....
        /*0238*/ 	.word	0x0500000f


	//   ....[126]....
        /*023c*/ 	.word	0x0500000f


	//   ....[127]....
        /*0240*/ 	.word	0x0500000f


	//   ....[128]....
        /*0244*/ 	.word	0x0500000f


	//   ....[129]....
        /*0248*/ 	.word	0x0500000f


	//   ....[130]....
        /*024c*/ 	.word	0x0500000f


	//   ....[131]....
        /*0250*/ 	.word	0x0500000f


	//   ....[132]....
        /*0254*/ 	.word	0x0500000f


	//   ....[133]....
        /*0258*/ 	.word	0x0500000f


	//   ....[134]....
        /*025c*/ 	.word	0x0500000f


	//   ....[135]....
        /*0260*/ 	.word	0x0500000f


	//   ....[136]....
        /*0264*/ 	.word	0x0500000f


	//   ....[137]....
        /*0268*/ 	.word	0x0500000f


	//   ....[138]....
        /*026c*/ 	.word	0x0500000f


	//   ....[139]....
        /*0270*/ 	.word	0x0500000f


	//   ....[140]....
        /*0274*/ 	.word	0x0500000f


	//   ....[141]....
        /*0278*/ 	.word	0x0500000f


	//   ....[142]....
        /*027c*/ 	.word	0x0500000f


	//   ....[143]....
        /*0280*/ 	.word	0x0500000f


	//   ....[144]....
        /*0284*/ 	.word	0x0500000f


	//   ....[145]....
        /*0288*/ 	.word	0x0500000f


	//   ....[146]....
        /*028c*/ 	.word	0x0500000f


	//   ....[147]....
        /*0290*/ 	.word	0x0500000f


	//   ....[148]....
        /*0294*/ 	.word	0x0500000f


	//   ....[149]....
        /*0298*/ 	.word	0x0500000f


	//   ....[150]....
        /*029c*/ 	.word	0x0500000f


	//   ....[151]....
        /*02a0*/ 	.word	0x0500000f


	//   ....[152]....
        /*02a4*/ 	.word	0x0500000f


	//   ....[153]....
        /*02a8*/ 	.word	0x0500000f


	//   ....[154]....
        /*02ac*/ 	.word	0x0500000f


	//   ....[155]....
        /*02b0*/ 	.word	0x0500000f


	//   ....[156]....
        /*02b4*/ 	.word	0x0500000f


	//   ....[157]....
        /*02b8*/ 	.word	0x0500000f


	//   ....[158]....
        /*02bc*/ 	.word	0x0500000f


	//   ....[159]....
        /*02c0*/ 	.word	0x0500000f


	//   ....[160]....
        /*02c4*/ 	.word	0x0500000f


	//   ....[161]....
        /*02c8*/ 	.word	0x0500000f


	//   ....[162]....
        /*02cc*/ 	.word	0x0500000f


	//   ....[163]....
        /*02d0*/ 	.word	0x0500000f


	//   ....[164]....
        /*02d4*/ 	.word	0x0500000f


	//   ....[165]....
        /*02d8*/ 	.word	0x0500000f


	//   ....[166]....
        /*02dc*/ 	.word	0x0500000f


	//----- nvinfo : EIATTR_COOP_GROUP_INSTR_OFFSETS
	.align		4
.L_256:
        /*02e0*/ 	.byte	0x04, 0x28
        /*02e2*/ 	.short	(.L_258 - .L_257)


	//   ....[0]....
.L_257:
        /*02e4*/ 	.word	0x00000060


	//   ....[1]....
        /*02e8*/ 	.word	0x000000a0


	//   ....[2]....
        /*02ec*/ 	.word	0x000002c0


	//   ....[3]....
        /*02f0*/ 	.word	0x00000420


	//   ....[4]....
        /*02f4*/ 	.word	0x00000540


	//   ....[5]....
        /*02f8*/ 	.word	0x000006a0


	//   ....[6]....
        /*02fc*/ 	.word	0x000010a0


	//   ....[7]....
        /*0300*/ 	.word	0x00001dd0


	//   ....[8]....
        /*0304*/ 	.word	0x00001eb0


	//   ....[9]....
        /*0308*/ 	.word	0x000026e0


	//   ....[10]....
        /*030c*/ 	.word	0x00002790


	//   ....[11]....
        /*0310*/ 	.word	0x00002eb0


	//   ....[12]....
        /*0314*/ 	.word	0x00002f10


	//   ....[13]....
        /*0318*/ 	.word	0x00004860


	//   ....[14]....
        /*031c*/ 	.word	0x00004a10


	//   ....[15]....
        /*0320*/ 	.word	0x00005150


	//   ....[16]....
        /*0324*/ 	.word	0x000051a0


	//   ....[17]....
        /*0328*/ 	.word	0x000058c0


	//   ....[18]....
        /*032c*/ 	.word	0x00005970


	//   ....[19]....
        /*0330*/ 	.word	0x000078d0


	//   ....[20]....
        /*0334*/ 	.word	0x00007910


	//   ....[21]....
        /*0338*/ 	.word	0x00007930


	//   ....[22]....
        /*033c*/ 	.word	0x00007950


	//   ....[23]....
        /*0340*/ 	.word	0x00008a20


	//   ....[24]....
        /*0344*/ 	.word	0x00008a50


	//   ....[25]....
        /*0348*/ 	.word	0x00008b10


	//   ....[26]....
        /*034c*/ 	.word	0x00008b20


	//   ....[27]....
        /*0350*/ 	.word	0x000099a0


	//   ....[28]....
        /*0354*/ 	.word	0x000099e0


	//   ....[29]....
        /*0358*/ 	.word	0x00009a20


	//   ....[30]....
        /*035c*/ 	.word	0x00009a50


	//   ....[31]....
        /*0360*/ 	.word	0x00009a60


	//   ....[32]....
        /*0364*/ 	.word	0x00009a80


	//   ....[33]....
        /*0368*/ 	.word	0x0000a0c0


	//   ....[34]....
        /*036c*/ 	.word	0x0000a0d0


	//   ....[35]....
        /*0370*/ 	.word	0x0000aad0


	//   ....[36]....
        /*0374*/ 	.word	0x0000bdf0


	//   ....[37]....
        /*0378*/ 	.word	0x0000be10


	//   ....[38]....
        /*037c*/ 	.word	0x0000be20


	//   ....[39]....
        /*0380*/ 	.word	0x0000be30


	//   ....[40]....
        /*0384*/ 	.word	0x0000be40


	//   ....[41]....
        /*0388*/ 	.word	0x0000be50


	//   ....[42]....
        /*038c*/ 	.word	0x0000bee0


	//   ....[43]....
        /*0390*/ 	.word	0x0000bf00


	//   ....[44]....
        /*0394*/ 	.word	0x0000bf70


	//   ....[45]....
        /*0398*/ 	.word	0x0000bf80


	//   ....[46]....
        /*039c*/ 	.word	0x0000bf90


	//   ....[47]....
        /*03a0*/ 	.word	0x0000c030


	//   ....[48]....
        /*03a4*/ 	.word	0x0000c6b0


	//   ....[49]....
        /*03a8*/ 	.word	0x0000c6e0


	//   ....[50]....
        /*03ac*/ 	.word	0x0000c710


	//   ....[51]....
        /*03b0*/ 	.word	0x0000c740


	//   ....[52]....
        /*03b4*/ 	.word	0x0000c7e0


	//   ....[53]....
        /*03b8*/ 	.word	0x0000c810


	//   ....[54]....
        /*03bc*/ 	.word	0x0000c820


	//   ....[55]....
        /*03c0*/ 	.word	0x0000c880


	//   ....[56]....
        /*03c4*/ 	.word	0x0000c930


	//   ....[57]....
        /*03c8*/ 	.word	0x0000c950


	//   ....[58]....
        /*03cc*/ 	.word	0x0000c960


	//   ....[59]....
        /*03d0*/ 	.word	0x0000c9c0


	//   ....[60]....
        /*03d4*/ 	.word	0x0000ca70


	//   ....[61]....
        /*03d8*/ 	.word	0x0000ca90


	//   ....[62]....
        /*03dc*/ 	.word	0x0000caa0


	//   ....[63]....
        /*03e0*/ 	.word	0x0000caf0


	//   ....[64]....
        /*03e4*/ 	.word	0x0000d240


	//   ....[65]....
        /*03e8*/ 	.word	0x0000d260


	//   ....[66]....
        /*03ec*/ 	.word	0x0000d270


	//   ....[67]....
        /*03f0*/ 	.word	0x0000d280


	//   ....[68]....
        /*03f4*/ 	.word	0x0000d2a0


	//   ....[69]....
        /*03f8*/ 	.word	0x0000d2c0


	//   ....[70]....
        /*03fc*/ 	.word	0x0000d320


	//   ....[71]....
        /*0400*/ 	.word	0x0000d370


	//   ....[72]....
        /*0404*/ 	.word	0x0000d390


	//   ....[73]....
        /*0408*/ 	.word	0x0000d3d0


	//   ....[74]....
        /*040c*/ 	.word	0x0000d3f0


	//   ....[75]....
        /*0410*/ 	.word	0x0000d410


	//   ....[76]....
        /*0414*/ 	.word	0x0000d6b0


	//   ....[77]....
        /*0418*/ 	.word	0x0000d6c0


	//   ....[78]....
        /*041c*/ 	.word	0x0000d6d0


	//   ....[79]....
        /*0420*/ 	.word	0x0000d6f0


	//   ....[80]....
        /*0424*/ 	.word	0x0000d780


	//   ....[81]....
        /*0428*/ 	.word	0x0000d7b0


	//   ....[82]....
        /*042c*/ 	.word	0x0000d800


	//   ....[83]....
        /*0430*/ 	.word	0x0000d830


	//   ....[84]....
        /*0434*/ 	.word	0x0000d880


	//   ....[85]....
        /*0438*/ 	.word	0x0000d8b0


	//   ....[86]....
        /*043c*/ 	.word	0x0000d900


	//   ....[87]....
        /*0440*/ 	.word	0x0000d930


	//   ....[88]....
        /*0444*/ 	.word	0x0000dd90


	//   ....[89]....
        /*0448*/ 	.word	0x0000ddc0


	//   ....[90]....
        /*044c*/ 	.word	0x0000ddf0


	//   ....[91]....
        /*0450*/ 	.word	0x0000de20


	//   ....[92]....
        /*0454*/ 	.word	0x0000de50


	//   ....[93]....
        /*0458*/ 	.word	0x0000de60


	//   ....[94]....
        /*045c*/ 	.word	0x0000de70


	//   ....[95]....
        /*0460*/ 	.word	0x0000de90


	//   ....[96]....
        /*0464*/ 	.word	0x0000deb0


	//   ....[97]....
        /*0468*/ 	.word	0x0000ded0


	//   ....[98]....
        /*046c*/ 	.word	0x0000e010


	//   ....[99]....
        /*0470*/ 	.word	0x0000e070


	//   ....[100]....
        /*0474*/ 	.word	0x0000e2d0


	//   ....[101]....
        /*0478*/ 	.word	0x0000e840


	//   ....[102]....
        /*047c*/ 	.word	0x0000e930


	//   ....[103]....
        /*0480*/ 	.word	0x0000e9d0


	//   ....[104]....
        /*0484*/ 	.word	0x0000ea30


	//   ....[105]....
        /*0488*/ 	.word	0x0000eb00


	//   ....[106]....
        /*048c*/ 	.word	0x0000eb80


	//   ....[107]....
        /*0490*/ 	.word	0x0000ec50


	//   ....[108]....
        /*0494*/ 	.word	0x0000ecc0


	//   ....[109]....
        /*0498*/ 	.word	0x0000edb0


	//   ....[110]....
        /*049c*/ 	.word	0x0000ee30


	//   ....[111]....
        /*04a0*/ 	.word	0x0000ef00


	//   ....[112]....
        /*04a4*/ 	.word	0x0000ef70


	//   ....[113]....
        /*04a8*/ 	.word	0x0000f050


	//   ....[114]....
        /*04ac*/ 	.word	0x0000f0e0


	//   ....[115]....
        /*04b0*/ 	.word	0x0000f150


	//   ....[116]....
        /*04b4*/ 	.word	0x0000f1f0


	//   ....[117]....
        /*04b8*/ 	.word	0x0000f2c0


	//   ....[118]....
        /*04bc*/ 	.word	0x0000f340


	//   ....[119]....
        /*04c0*/ 	.word	0x0000f420


	//   ....[120]....
        /*04c4*/ 	.word	0x0000f4a0


	//   ....[121]....
        /*04c8*/ 	.word	0x0000f570


	//   ....[122]....
        /*04cc*/ 	.word	0x0000f5f0


	//   ....[123]....
        /*04d0*/ 	.word	0x0000f6d0


	//   ....[124]....
        /*04d4*/ 	.word	0x0000f750


	//   ....[125]....
        /*04d8*/ 	.word	0x0000f820


	//   ....[126]....
        /*04dc*/ 	.word	0x0000f8a0


	//   ....[127]....
        /*04e0*/ 	.word	0x0000f980


	//   ....[128]....
        /*04e4*/ 	.word	0x0000f9f0


	//   ....[129]....
        /*04e8*/ 	.word	0x0000fab0


	//   ....[130]....
        /*04ec*/ 	.word	0x0000fbf0


	//   ....[131]....
        /*04f0*/ 	.word	0x0000fc90


	//   ....[132]....
        /*04f4*/ 	.word	0x0000fd70


	//   ....[133]....
        /*04f8*/ 	.word	0x0000fdc0


	//   ....[134]....
        /*04fc*/ 	.word	0x0000fea0


	//   ....[135]....
        /*0500*/ 	.word	0x0000fef0


	//   ....[136]....
        /*0504*/ 	.word	0x0000fff0


	//   ....[137]....
        /*0508*/ 	.word	0x00010040


	//   ....[138]....
        /*050c*/ 	.word	0x00010140


	//   ....[139]....
        /*0510*/ 	.word	0x00010190


	//   ....[140]....
        /*0514*/ 	.word	0x00010270


	//   ....[141]....
        /*0518*/ 	.word	0x000102c0


	//   ....[142]....
        /*051c*/ 	.word	0x000103b0


	//   ....[143]....
        /*0520*/ 	.word	0x00010440


	//   ....[144]....
        /*0524*/ 	.word	0x000104a0


	//   ....[145]....
        /*0528*/ 	.word	0x00010580


	//   ....[146]....
        /*052c*/ 	.word	0x00010620


	//   ....[147]....
        /*0530*/ 	.word	0x000106e0


	//   ....[148]....
        /*0534*/ 	.word	0x00010780


	//   ....[149]....
        /*0538*/ 	.word	0x00010840


	//   ....[150]....
        /*053c*/ 	.word	0x000108e0


	//   ....[151]....
        /*0540*/ 	.word	0x000109a0


	//   ....[152]....
        /*0544*/ 	.word	0x00010a40


	//   ....[153]....
        /*0548*/ 	.word	0x00010b00


	//   ....[154]....
        /*054c*/ 	.word	0x00010c20


	//   ....[155]....
        /*0550*/ 	.word	0x00010cc0


	//   ....[156]....
        /*0554*/ 	.word	0x00010d70


	//   ....[157]....
        /*0558*/ 	.word	0x00010e40


	//   ....[158]....
        /*055c*/ 	.word	0x00010eb0


	//   ....[159]....
        /*0560*/ 	.word	0x00010f80


	//   ....[160]....
        /*0564*/ 	.word	0x00010ff0


	//   ....[161]....
        /*0568*/ 	.word	0x000110e0


	//   ....[162]....
        /*056c*/ 	.word	0x00011150


	//   ....[163]....
        /*0570*/ 	.word	0x00011230


	//   ....[164]....
        /*0574*/ 	.word	0x000112a0


	//   ....[165]....
        /*0578*/ 	.word	0x00011360


	//   ....[166]....
        /*057c*/ 	.word	0x00011440


	//----- nvinfo : EIATTR_REG_RECONFIG
	.align		4
.L_258:
        /*0580*/ 	.byte	0x01, 0x54
	.zero		2


	//----- nvinfo : EIATTR_SYSCALL_OFFSETS
	.align		4
        /*0584*/ 	.byte	0x04, 0x46
        /*0586*/ 	.short	(.L_260 - .L_259)


	//   ....[0]....
.L_259:
        /*0588*/ 	.word	0x00001260


	//   ....[1]....
        /*058c*/ 	.word	0x0000b310


	//   ....[2]....
        /*0590*/ 	.word	0x0000b450


	//   ....[3]....
        /*0594*/ 	.word	0x0000b540


	//   ....[4]....
        /*0598*/ 	.word	0x0000c3f0


	//----- nvinfo : EIATTR_MBARRIER_INSTR_OFFSETS
	.align		4
.L_260:
        /*059c*/ 	.byte	0x04, 0x39
        /*059e*/ 	.short	(.L_262 - .L_261)


	//   ....[0]....
.L_261:
        /*05a0*/ 	.word	0x00000170
        /*05a4*/ 	.word	0x000000ff
        /*05a8*/ 	.word	0x0002a800
        /*05ac*/ 	.short	0x0100
        /*05ae*/ 	.byte	0x08
	.zero		1


	//   ....[1]....
        /*05b0*/ 	.word	0x00000180
        /*05b4*/ 	.word	0x000000ff
        /*05b8*/ 	.word	0x0002a820
        /*05bc*/ 	.short	0x0100
        /*05be*/ 	.byte	0x08
	.zero		1


	//   ....[2]....
        /*05c0*/ 	.word	0x00000270
        /*05c4*/ 	.word	0x000000ff
        /*05c8*/ 	.word	0x0002a830
        /*05cc*/ 	.short	0x0100
        /*05ce*/ 	.byte	0x08
	.zero		1


	//   ....[3]....
        /*05d0*/ 	.word	0x00000280
        /*05d4*/ 	.word	0x000000ff
        /*05d8*/ 	.word	0x0002a840
        /*05dc*/ 	.short	0x0100
        /*05de*/ 	.byte	0x08
	.zero		1


	//   ....[4]....
        /*05e0*/ 	.word	0x00000290
        /*05e4*/ 	.word	0x000000ff
        /*05e8*/ 	.word	0x0002a838
        /*05ec*/ 	.short	0x0100
        /*05ee*/ 	.byte	0x08
	.zero		1


	//   ....[5]....
        /*05f0*/ 	.word	0x000002a0
        /*05f4*/ 	.word	0x000000ff
        /*05f8*/ 	.word	0x0002a848
        /*05fc*/ 	.short	0x0100
        /*05fe*/ 	.byte	0x08
	.zero		1


	//   ....[6]....
        /*0600*/ 	.word	0x000003d0
        /*0604*/ 	.word	0x000000ff
        /*0608*/ 	.word	0x0002a850
        /*060c*/ 	.short	0x0100
        /*060e*/ 	.byte	0x08
	.zero		1


	//   ....[7]....
        /*0610*/ 	.word	0x000003e0
        /*0614*/ 	.word	0x000000ff
        /*0618*/ 	.word	0x0002a860
        /*061c*/ 	.short	0x0100
        /*061e*/ 	.byte	0x08
	.zero		1


	//   ....[8]....
        /*0620*/ 	.word	0x000003f0
        /*0624*/ 	.word	0x000000ff
        /*0628*/ 	.word	0x0002a858
        /*062c*/ 	.short	0x0100
        /*062e*/ 	.byte	0x08
	.zero		1


	//   ....[9]....
        /*0630*/ 	.word	0x00000400
        /*0634*/ 	.word	0x000000ff
        /*0638*/ 	.word	0x0002a868
        /*063c*/ 	.short	0x0100
        /*063e*/ 	.byte	0x08
	.zero		1


	//   ....[10]....
        /*0640*/ 	.word	0x000004f0
        /*0644*/ 	.word	0x000000ff
        /*0648*/ 	.word	0x0002a870
        /*064c*/ 	.short	0x0100
        /*064e*/ 	.byte	0x06
	.zero		1


	//   ....[11]....
        /*0650*/ 	.word	0x00000500
        /*0654*/ 	.word	0x000000ff
        /*0658*/ 	.word	0x0002a880
        /*065c*/ 	.short	0x0100
        /*065e*/ 	.byte	0x06
	.zero		1


	//   ....[12]....
        /*0660*/ 	.word	0x00000510
        /*0664*/ 	.word	0x000000ff
        /*0668*/ 	.word	0x0002a878
        /*066c*/ 	.short	0x0100
        /*066e*/ 	.byte	0x06
	.zero		1


	//   ....[13]....
        /*0670*/ 	.word	0x00000520
        /*0674*/ 	.word	0x000000ff
        /*0678*/ 	.word	0x0002a888
        /*067c*/ 	.short	0x0100
        /*067e*/ 	.byte	0x06
	.zero		1


	//   ....[14]....
        /*0680*/ 	.word	0x00000650
        /*0684*/ 	.word	0x000000ff
        /*0688*/ 	.word	0x0002a890
        /*068c*/ 	.short	0x0100
        /*068e*/ 	.byte	0x08
	.zero		1


	//   ....[15]....
        /*0690*/ 	.word	0x00000660
        /*0694*/ 	.word	0x000000ff
        /*0698*/ 	.word	0x0002a8a0
        /*069c*/ 	.short	0x0100
        /*069e*/ 	.byte	0x08
	.zero		1


	//   ....[16]....
        /*06a0*/ 	.word	0x00000670
        /*06a4*/ 	.word	0x000000ff
        /*06a8*/ 	.word	0x0002a898
        /*06ac*/ 	.short	0x0100
        /*06ae*/ 	.byte	0x08
	.zero		1


	//   ....[17]....
        /*06b0*/ 	.word	0x00000680
        /*06b4*/ 	.word	0x000000ff
        /*06b8*/ 	.word	0x0002a8a8
        /*06bc*/ 	.short	0x0100
        /*06be*/ 	.byte	0x08
	.zero		1


	//   ....[18]....
        /*06c0*/ 	.word	0x000007c0
        /*06c4*/ 	.word	0x000000ff
        /*06c8*/ 	.word	0x0002a8b0
        /*06cc*/ 	.short	0x0100
        /*06ce*/ 	.byte	0x08
	.zero		1


	//   ....[19]....
        /*06d0*/ 	.word	0x000007d0
        /*06d4*/ 	.word	0x000000ff
        /*06d8*/ 	.word	0x0002a8c0
        /*06dc*/ 	.short	0x0100
        /*06de*/ 	.byte	0x08
	.zero		1


	//   ....[20]....
        /*06e0*/ 	.word	0x000007e0
        /*06e4*/ 	.word	0x000000ff
        /*06e8*/ 	.word	0x0002a8b8
        /*06ec*/ 	.short	0x0100
        /*06ee*/ 	.byte	0x08
	.zero		1


	//   ....[21]....
        /*06f0*/ 	.word	0x000007f0
        /*06f4*/ 	.word	0x000000ff
        /*06f8*/ 	.word	0x0002a8c8
        /*06fc*/ 	.short	0x0100
        /*06fe*/ 	.byte	0x08
	.zero		1


	//   ....[22]....
        /*0700*/ 	.word	0x00001280
        /*0704*/ 	.word	0x000000ff
        /*0708*/ 	.word	0x0002a800
        /*070c*/ 	.short	0x010a
        /*070e*/ 	.byte	0x27
	.zero		1


	//   ....[23]....
        /*0710*/ 	.word	0x00001300
        /*0714*/ 	.word	0x000000ff
        /*0718*/ 	.word	0x0002a830
        /*071c*/ 	.short	0x010a
        /*071e*/ 	.byte	0x27
	.zero		1


	//   ....[24]....
        /*0720*/ 	.word	0x00001360
        /*0724*/ 	.word	0x000000ff
        /*0728*/ 	.word	0x0002a830
        /*072c*/ 	.short	0x010a
        /*072e*/ 	.byte	0x27
	.zero		1


	//   ....[25]....
        /*0730*/ 	.word	0x00002350
        /*0734*/ 	.word	0x000000ff
        /*0738*/ 	.word	0x00000000
        /*073c*/ 	.short	0x0101
        /*073e*/ 	.byte	0x04
	.zero		1


	//   ....[26]....
        /*0740*/ 	.word	0x00003b60
        /*0744*/ 	.word	0x000000ff
        /*0748*/ 	.word	0x0002a830
        /*074c*/ 	.short	0x010a
        /*074e*/ 	.byte	0x07
	.zero		1


	//   ....[27]....
        /*0750*/ 	.word	0x00003ba0
        /*0754*/ 	.word	0x000000ff
        /*0758*/ 	.word	0x0002a830
        /*075c*/ 	.short	0x010a
        /*075e*/ 	.byte	0x07
	.zero		1


	//   ....[28]....
        /*0760*/ 	.word	0x000043f0
        /*0764*/ 	.word	0x000000ff
        /*0768*/ 	.word	0x0002a850
        /*076c*/ 	.short	0x010a
        /*076e*/ 	.byte	0x0a
	.zero		1


	//   ....[29]....
        /*0770*/ 	.word	0x00004430
        /*0774*/ 	.word	0x000000ff
        /*0778*/ 	.word	0x0002a850
        /*077c*/ 	.short	0x010a
        /*077e*/ 	.byte	0x0a
	.zero		1


	//   ....[30]....
        /*0780*/ 	.word	0x00004d20
        /*0784*/ 	.word	0x000000ff
        /*0788*/ 	.word	0x00000000
        /*078c*/ 	.short	0x0101
        /*078e*/ 	.byte	0x07
	.zero		1


	//   ....[31]....
        /*0790*/ 	.word	0x00006230
        /*0794*/ 	.word	0x000000ff
        /*0798*/ 	.word	0x00000000
        /*079c*/ 	.short	0x0101
        /*079e*/ 	.byte	0x0a
	.zero		1


	//   ....[32]....
        /*07a0*/ 	.word	0x00006490
        /*07a4*/ 	.word	0x000000ff
        /*07a8*/ 	.word	0x0002a830
        /*07ac*/ 	.short	0x010a
        /*07ae*/ 	.byte	0x26
	.zero		1


	//   ....[33]....
        /*07b0*/ 	.word	0x000064d0
        /*07b4*/ 	.word	0x000000ff
        /*07b8*/ 	.word	0x0002a830
        /*07bc*/ 	.short	0x010a
        /*07be*/ 	.byte	0x26
	.zero		1


	//   ....[34]....
        /*07c0*/ 	.word	0x00006d20
        /*07c4*/ 	.word	0x000000ff
        /*07c8*/ 	.word	0x0002a850
        /*07cc*/ 	.short	0x010a
        /*07ce*/ 	.byte	0x05
	.zero		1


	//   ....[35]....
        /*07d0*/ 	.word	0x00006d60
        /*07d4*/ 	.word	0x000000ff
        /*07d8*/ 	.word	0x0002a850
        /*07dc*/ 	.short	0x010a
        /*07de*/ 	.byte	0x05
	.zero		1


	//   ....[36]....
        /*07e0*/ 	.word	0x000073c0
        /*07e4*/ 	.word	0x000000ff
        /*07e8*/ 	.word	0x00000000
        /*07ec*/ 	.short	0x0101
        /*07ee*/ 	.byte	0x26
	.zero		1


	//   ....[37]....
        /*07f0*/ 	.word	0x000083d0
        /*07f4*/ 	.word	0x000000ff
        /*07f8*/ 	.word	0x00000000
        /*07fc*/ 	.short	0x0101
        /*07fe*/ 	.byte	0x05
	.zero		1


	//   ....[38]....
        /*0800*/ 	.word	0x00008990
        /*0804*/ 	.word	0x000000ff
        /*0808*/ 	.word	0x0002a850
        /*080c*/ 	.short	0x010a
        /*080e*/ 	.byte	0x05
	.zero		1


	//   ....[39]....
        /*0810*/ 	.word	0x000089d0
        /*0814*/ 	.word	0x000000ff
        /*0818*/ 	.word	0x0002a850
        /*081c*/ 	.short	0x010a
        /*081e*/ 	.byte	0x05
	.zero		1


	//   ....[40]....
        /*0820*/ 	.word	0x00008ea0
        /*0824*/ 	.word	0x000000ff
        /*0828*/ 	.word	0x00000000
        /*082c*/ 	.short	0x0101
        /*082e*/ 	.byte	0x04
	.zero		1


	//   ....[41]....
        /*0830*/ 	.word	0x00009a70
        /*0834*/ 	.word	0x000000ff
        /*0838*/ 	.word	0x00000000
        /*083c*/ 	.short	0x0101
        /*083e*/ 	.byte	0x04
	.zero		1


	//   ....[42]....
        /*0840*/ 	.word	0x0000bbb0
        /*0844*/ 	.word	0x000000ff
        /*0848*/ 	.word	0x0002a840
        /*084c*/ 	.short	0x010a
        /*084e*/ 	.byte	0x2e
	.zero		1


	//   ....[43]....
        /*0850*/ 	.word	0x0000c1b0
        /*0854*/ 	.word	0x000000ff
        /*0858*/ 	.word	0x0002a830
        /*085c*/ 	.short	0x0107
        /*085e*/ 	.byte	0x2e
	.zero		1


	//   ....[44]....
        /*0860*/ 	.word	0x0000c220
        /*0864*/ 	.word	0x000000ff
        /*0868*/ 	.word	0x0002a830
        /*086c*/ 	.short	0x0101
        /*086e*/ 	.byte	0x2e
	.zero		1


	//   ....[45]....
        /*0870*/ 	.word	0x0000cc40
        /*0874*/ 	.word	0x000000ff
        /*0878*/ 	.word	0x0002a800
        /*087c*/ 	.short	0x0107
        /*087e*/ 	.byte	0x2e
	.zero		1


	//   ....[46]....
        /*0880*/ 	.word	0x0000cca0
        /*0884*/ 	.word	0x000000ff
        /*0888*/ 	.word	0x0002a800
        /*088c*/ 	.short	0x0101
        /*088e*/ 	.byte	0x2e
	.zero		1


	//   ....[47]....
        /*0890*/ 	.word	0x0000ccb0
        /*0894*/ 	.word	0x000000ff
        /*0898*/ 	.word	0x0002a820
        /*089c*/ 	.short	0x010a
        /*089e*/ 	.byte	0x2e
	.zero		1


	//   ....[48]....
        /*08a0*/ 	.word	0x0000d020
        /*08a4*/ 	.word	0x0000001a
        /*08a8*/ 	.word	0x0002a840
        /*08ac*/ 	.short	0x010a
        /*08ae*/ 	.byte	0x3f
	.zero		1


	//   ....[49]....
        /*08b0*/ 	.word	0x0000d530
        /*08b4*/ 	.word	0x0000001a
        /*08b8*/ 	.word	0x0002a830
        /*08bc*/ 	.short	0x0107
        /*08be*/ 	.byte	0x3f
	.zero		1


	//   ....[50]....
        /*08c0*/ 	.word	0x0000d5e0
        /*08c4*/ 	.word	0x0000001a
        /*08c8*/ 	.word	0x0002a830
        /*08cc*/ 	.short	0x0101
        /*08ce*/ 	.byte	0x3f
	.zero		1


	//   ....[51]....
        /*08d0*/ 	.word	0x0000d640
        /*08d4*/ 	.word	0x00000000
        /*08d8*/ 	.word	0x0002a860
        /*08dc*/ 	.short	0x010a
        /*08de*/ 	.byte	0x3f
	.zero		1


	//   ....[52]....
        /*08e0*/ 	.word	0x0000daa0
        /*08e4*/ 	.word	0x00000000
        /*08e8*/ 	.word	0x0002a850
        /*08ec*/ 	.short	0x0107
        /*08ee*/ 	.byte	0x3f
	.zero		1


	//   ....[53]....
        /*08f0*/ 	.word	0x0000dba0
        /*08f4*/ 	.word	0x00000000
        /*08f8*/ 	.word	0x0002a850
        /*08fc*/ 	.short	0x0101
        /*08fe*/ 	.byte	0x3f
	.zero		1


	//   ....[54]....
        /*0900*/ 	.word	0x0000dd20
        /*0904*/ 	.word	0x00000000
        /*0908*/ 	.word	0x0002a860
        /*090c*/ 	.short	0x010a
        /*090e*/ 	.byte	0x3f
	.zero		1


	//   ....[55]....
        /*0910*/ 	.word	0x0000e140
        /*0914*/ 	.word	0x00000000
        /*0918*/ 	.word	0x0002a850
        /*091c*/ 	.short	0x0107
        /*091e*/ 	.byte	0x3f
	.zero		1


	//   ....[56]....
        /*0920*/ 	.word	0x0000e1f0
        /*0924*/ 	.word	0x00000000
        /*0928*/ 	.word	0x0002a850
        /*092c*/ 	.short	0x0101
        /*092e*/ 	.byte	0x3f
	.zero		1


	//   ....[57]....
        /*0930*/ 	.word	0x0000e290
        /*0934*/ 	.word	0x00000005
        /*0938*/ 	.word	0x0002a820
        /*093c*/ 	.short	0x010a
        /*093e*/ 	.byte	0x3f
	.zero		1


	//   ....[58]....
        /*0940*/ 	.word	0x0000e3d0
        /*0944*/ 	.word	0x00000006
        /*0948*/ 	.word	0x0002a840
        /*094c*/ 	.short	0x010a
        /*094e*/ 	.byte	0x3f
	.zero		1


	//   ....[59]....
        /*0950*/ 	.word	0x0000e470
        /*0954*/ 	.word	0x00000005
        /*0958*/ 	.word	0x0002a840
        /*095c*/ 	.short	0x010a
        /*095e*/ 	.byte	0x3f
	.zero		1


	//   ....[60]....
        /*0960*/ 	.word	0x0000e4b0
        /*0964*/ 	.word	0x00000006
        /*0968*/ 	.word	0x0002a860
        /*096c*/ 	.short	0x010a
        /*096e*/ 	.byte	0x3f
	.zero		1


	//   ....[61]....
        /*0970*/ 	.word	0x0000e4f0
        /*0974*/ 	.word	0x00000005
        /*0978*/ 	.word	0x0002a860
        /*097c*/ 	.short	0x010a
        /*097e*/ 	.byte	0x3f
	.zero		1


	//   ....[62]....
        /*0980*/ 	.word	0x0000e560
        /*0984*/ 	.word	0x00000003
        /*0988*/ 	.word	0x0002a800
        /*098c*/ 	.short	0x010a
        /*098e*/ 	.byte	0x3f
	.zero		1


	//   ....[63]....
        /*0990*/ 	.word	0x0000e5c0
        /*0994*/ 	.word	0x00000003
        /*0998*/ 	.word	0x0002a830
        /*099c*/ 	.short	0x010a
        /*099e*/ 	.byte	0x3f
	.zero		1


	//   ....[64]....
        /*09a0*/ 	.word	0x0000e620
        /*09a4*/ 	.word	0x0000000c
        /*09a8*/ 	.word	0x0002a830
        /*09ac*/ 	.short	0x010a
        /*09ae*/ 	.byte	0x3f
	.zero		1


	//   ....[65]....
        /*09b0*/ 	.word	0x0000e680
        /*09b4*/ 	.word	0x00000006
        /*09b8*/ 	.word	0x0002a850
        /*09bc*/ 	.short	0x010a
        /*09be*/ 	.byte	0x3f
	.zero		1


	//   ....[66]....
        /*09c0*/ 	.word	0x0000e6e0
        /*09c4*/ 	.word	0x0000000c
        /*09c8*/ 	.word	0x0002a830
        /*09cc*/ 	.short	0x010a
        /*09ce*/ 	.byte	0x3f
	.zero		1


	//   ....[67]....
        /*09d0*/ 	.word	0x0000e740
        /*09d4*/ 	.word	0x00000006
        /*09d8*/ 	.word	0x0002a850
        /*09dc*/ 	.short	0x010a
        /*09de*/ 	.byte	0x3f
	.zero		1


	//   ....[68]....
        /*09e0*/ 	.word	0x0000e7a0
        /*09e4*/ 	.word	0x00000005
        /*09e8*/ 	.word	0x0002a850
        /*09ec*/ 	.short	0x010a
        /*09ee*/ 	.byte	0x3f
	.zero		1


	//   ....[69]....
        /*09f0*/ 	.word	0x0000e880
        /*09f4*/ 	.word	0x00000005
        /*09f8*/ 	.word	0x0002a840
        /*09fc*/ 	.short	0x010a
        /*09fe*/ 	.byte	0x3f
	.zero		1


	//   ....[70]....
        /*0a00*/ 	.word	0x0000faf0
        /*0a04*/ 	.word	0x00000003
        /*0a08*/ 	.word	0x0002a820
        /*0a0c*/ 	.short	0x010a
        /*0a0e*/ 	.byte	0x3f
	.zero		1


	//   ....[71]....
        /*0a10*/ 	.word	0x0000fb40
        /*0a14*/ 	.word	0x0000001a
        /*0a18*/ 	.word	0x0002a840
        /*0a1c*/ 	.short	0x010a
        /*0a1e*/ 	.byte	0x3f
	.zero		1


	//   ....[72]....
        /*0a20*/ 	.word	0x00010300
        /*0a24*/ 	.word	0x00000000
        /*0a28*/ 	.word	0x0002a860
        /*0a2c*/ 	.short	0x010a
        /*0a2e*/ 	.byte	0x3f
	.zero		1


	//   ....[73]....
        /*0a30*/ 	.word	0x00010b70
        /*0a34*/ 	.word	0x00000000
        /*0a38*/ 	.word	0x0002a860
        /*0a3c*/ 	.short	0x010a
        /*0a3e*/ 	.byte	0x3f
	.zero		1


	//   ....[74]....
        /*0a40*/ 	.word	0x00011390
        /*0a44*/ 	.word	0x00000005
        /*0a48*/ 	.word	0x0002a820
        /*0a4c*/ 	.short	0x010a
        /*0a4e*/ 	.byte	0x3f
	.zero		1


	//   ....[75]....
        /*0a50*/ 	.word	0x00011500
        /*0a54*/ 	.word	0x00000006
        /*0a58*/ 	.word	0x0002a840
        /*0a5c*/ 	.short	0x010a
        /*0a5e*/ 	.byte	0x3f
	.zero		1


	//   ....[76]....
        /*0a60*/ 	.word	0x00011550
        /*0a64*/ 	.word	0x00000005
        /*0a68*/ 	.word	0x0002a840
        /*0a6c*/ 	.short	0x010a
        /*0a6e*/ 	.byte	0x3f
	.zero		1


	//   ....[77]....
        /*0a70*/ 	.word	0x000115a0
        /*0a74*/ 	.word	0x00000006
        /*0a78*/ 	.word	0x0002a860
        /*0a7c*/ 	.short	0x010a
        /*0a7e*/ 	.byte	0x3f
	.zero		1


	//----- nvinfo : EIATTR_NUM_MBARRIERS
	.align		4
.L_262:
        /*0a80*/ 	.byte	0x03, 0x38
        /*0a82*/ 	.short	0x0016


	//----- nvinfo : EIATTR_EXIT_INSTR_OFFSETS
	.align		4
        /*0a84*/ 	.byte	0x04, 0x1c
        /*0a86*/ 	.short	(.L_264 - .L_263)


	//   ....[0]....
.L_263:
        /*0a88*/ 	.word	0x0000e540


	//----- nvinfo : EIATTR_MAX_THREADS
	.align		4
.L_264:
        /*0a8c*/ 	.byte	0x04, 0x05
        /*0a8e*/ 	.short	(.L_266 - .L_265)
.L_265:
        /*0a90*/ 	.word	0x00000180
        /*0a94*/ 	.word	0x00000001
        /*0a98*/ 	.word	0x00000001


	//----- nvinfo : EIATTR_CRS_STACK_SIZE
	.align		4
.L_266:
        /*0a9c*/ 	.byte	0x04, 0x1e
        /*0a9e*/ 	.short	(.L_268 - .L_267)
.L_267:
        /*0aa0*/ 	.word	0x00000000


	//----- nvinfo : EIATTR_CBANK_PARAM_SIZE
	.align		4
.L_268:
        /*0aa4*/ 	.byte	0x03, 0x19
        /*0aa6*/ 	.short	0x0a70


	//----- nvinfo : EIATTR_PARAM_CBANK
	.align		4
        /*0aa8*/ 	.byte	0x04, 0x0a
        /*0aaa*/ 	.short	(.L_270 - .L_269)
	.align		4
.L_269:
        /*0aac*/ 	.word	index@(.nv.constant0._ZN7cutlass13device_kernelIN5flash11enable_sm90INS1_16FlashAttnFwdSm90INS1_25CollectiveMainloopFwdSm90ILi2EN4cute5tupleIJNS5_1CILi1EEES8_S8_EEENS6_IJNS7_ILi128EEENS7_ILi96EEENS7_ILi192EEEEEELi128ENS_10bfloat16_tEfNS_4arch4Sm90ELb1ELb0ELb1ELb0ELb1ELb0ELb0ELb1ELb1ELb1ELb1ELb0EEENS1_21CollectiveEpilogueFwdINS6_IJSA_SA_SB_EEES9_SE_SG_Li256ELb0ELb1ELb1ELb0EEENS1_19SingleTileSchedulerILb0ELb1ELb1ELi128EEEEEEEEEvNT_6ParamsE)
        /*0ab0*/ 	.short	0x0210
        /*0ab2*/ 	.short	0x0a70


	//----- nvinfo : EIATTR_SW_WAR
	.align		4
.L_270:
        /*0ab4*/ 	.byte	0x04, 0x36
        /*0ab6*/ 	.short	(.L_272 - .L_271)
.L_271:
        /*0ab8*/ 	.word	0x00000008
.L_272:


//--------------------- .nv.info._ZN7cutlass13device_kernelIN5flash11enable_sm90INS1_16FlashAttnFwdSm90INS1_25CollectiveMainloopFwdSm90ILi2EN4cute5tupleIJNS5_1CILi1EEES8_S8_EEENS6_IJNS7_ILi128EEENS7_ILi96EEENS7_ILi192EEEEEELi128ENS_10bfloat16_tEfNS_4arch4Sm90ELb1ELb0ELb1ELb1ELb1ELb0ELb0ELb1ELb1ELb1ELb1ELb0EEENS1_21CollectiveEpilogueFwdINS6_IJSA_SA_SB_EEES9_SE_SG_Li256ELb1ELb1ELb1ELb0EEENS1_36VarlenDynamicPersistentTileSchedulerILi128ELi96ELi256ELi128ELb1ELb1ELb1ELb1ELb1ELb1EEEEEEEEEvNT_6ParamsE --------------------------
	.section	.nv.info._ZN7cutlass13device_kernelIN5flash11enable_sm90INS1_16FlashAttnFwdSm90INS1_25CollectiveMainloopFwdSm90ILi2EN4cute5tupleIJNS5_1CILi1EEES8_S8_EEENS6_IJNS7_ILi128EEENS7_ILi96EEENS7_ILi192EEEEEELi128ENS_10bfloat16_tEfNS_4arch4Sm90ELb1ELb0ELb1ELb1ELb1ELb0ELb0ELb1ELb1ELb1ELb1ELb0EEENS1_21CollectiveEpilogueFwdINS6_IJSA_SA_SB_EEES9_SE_SG_Li256ELb1ELb1ELb1ELb0EEENS1_36VarlenDynamicPersistentTileSchedulerILi128ELi96ELi256ELi128ELb1ELb1ELb1ELb1ELb1ELb1EEEEEEEEEvNT_6ParamsE,"",@"SHT_CUDA_INFO"
	.sectionflags	@""
	.align	4


	//----- nvinfo : EIATTR_CUDA_API_VERSION
	.align		4
        /*0000*/ 	.byte	0x04, 0x37
        /*0002*/ 	.short	(.L_274 - .L_273)
.L_273:
        /*0004*/ 	.word	0x00000082


	//----- nvinfo : EIATTR_KPARAM_INFO
	.align		4
.L_274:
        /*0008*/ 	.byte	0x04, 0x17
        /*000a*/ 	.short	(.L_276 - .L_275)
.L_275:
        /*000c*/ 	.word	0x00000000
        /*0010*/ 	.short	0x0000
        /*0012*/ 	.short	0x0070
        /*0014*/ 	.byte	0x00, 0xf0, 0x01, 0x2a


	//----- nvinfo : EIATTR_SPARSE_MMA_MASK
	.align		4
.L_276:
        /*0018*/ 	.byte	0x03, 0x50
        /*001a*/ 	.short	0x0000


	//----- nvinfo : EIATTR_MAXREG_COUNT
	.align		4
        /*001c*/ 	.byte	0x03, 0x1b
        /*001e*/ 	.short	0x00a8


	//----- nvinfo : EIATTR_NUM_BARRIERS
	.align		4
        /*0020*/ 	.byte	0x02, 0x4c
        /*0022*/ 	.byte	0x09
	.zero		1


	//----- nvinfo : EIATTR_EXTERNS
	.align		4
        /*0024*/ 	.byte	0x04, 0x0f
        /*0026*/ 	.short	(.L_278 - .L_277)


	//   ....[0]....
	.align		4
.L_277:
        /*0028*/ 	.word	index@(__assertfail)


	//----- nvinfo : EIATTR_ANNOTATIONS
	.align		4
.L_278:
        /*002c*/ 	.byte	0x04, 0x55
        /*002e*/ 	.short	(.L_280 - .L_279)


	//   ....[0]....
.L_279:
        /* <DEDUP_REMOVED lines=13> */


	//----- nvinfo : EIATTR_MERCURY_ISA_VERSION
	.align		4
.L_280:
        /*00f0*/ 	.byte	0x03, 0x5f
        /*00f2*/ 	.short	0x0101


	//----- nvinfo : EIATTR_UNUSED_LOAD_BYTE_OFFSET
	.align		4
        /*00f4*/ 	.byte	0x04, 0x44
        /*00f6*/ 	.short	(.L_282 - .L_281)


	//   ....[0]....
.L_281:
        /*00f8*/ 	.word	0x00000950
        /*00fc*/ 	.word	0x0000fff0


	//   ....[1]....
        /*0100*/ 	.word	0x00009fb0
        /*0104*/ 	.word	0x0000fff0


	//----- nvinfo : EIATTR_INT_WARP_WIDE_INSTR_OFFSETS
	.align		4
.L_282:
        /*0108*/ 	.byte	0x04, 0x31
        /*010a*/ 	.short	(.L_284 - .L_283)


	//   ....[0]....
.L_283:
        /*010c*/ 	.word	0x000000c0


	//   ....[1]....
        /*0110*/ 	.word	0x000000d0


	//   ....[2]....
        /*0114*/ 	.word	0x00000170


	//   ....[3]....
        /*0118*/ 	.word	0x0000e910


	//   ....[4]....
        /*011c*/ 	.word	0x0000e9a0


	//   ....[5]....
        /*0120*/ 	.word	0x000117e0


	//   ....[6]....
        /*0124*/ 	.word	0x00011870


	//----- nvinfo : EIATTR_COOP_GROUP_MASK_REGIDS
	.align		4
.L_284:
        /*0128*/ 	.byte	0x04, 0x29
        /*012a*/ 	.short	(.L_286 - .L_285)


	//   ....[0]....
.L_285:
        /*012c*/ 	.word	0xffffffff


	//   ....[1]....
        /*0130*/ 	.word	0xffffffff


	//   ....[2]....
        /*0134*/ 	.word	0xffffffff


	//   ....[3]....
        /*0138*/ 	.word	0xffffffff


	//   ....[4]....
        /*013c*/ 	.word	0xffffffff


	//   ....[5]....
        /*0140*/ 	.word	0xffffffff


	//   ....[6]....
        /*0144*/ 	.word	0xffffffff


	//   ....[7]....
        /*0148*/ 	.word	0xffffffff


	//   ....[8]....
        /*014c*/ 	.word	0xffffffff


	//   ....[9]....
        /*0150*/ 	.word	0xffffffff


	//   ....[10]....
        /*0154*/ 	.word	0xffffffff


	//   ....[11]....
        /*0158*/ 	.word	0xffffffff


	//   ....[12]....
        /*015c*/ 	.word	0xffffffff


	//   ....[13]....
        /*0160*/ 	.word	0xffffffff


	//   ....[14]....
        /*0164*/ 	.word	0xffffffff


	//   ....[15]....
        /*0168*/ 	.word	0xffffffff


	//   ....[16]....
        /*016c*/ 	.word	0xffffffff


	//   ....[17]....
        /*0170*/ 	.word	0xffffffff


	//   ....[18]....
        /*0174*/ 	.word	0xffffffff


	//   ....[19]....
        /*0178*/ 	.word	0xffffffff


	//   ....[20]....
        /*017c*/ 	.word	0xffffffff


	//   ....[21]....
        /*0180*/ 	.word	0xffffffff


	//   ....[22]....
        /*0184*/ 	.word	0xffffffff


	//   ....[23]....
        /*0188*/ 	.word	0xffffffff


	//   ....[24]....
        /*018c*/ 	.word	0xffffffff


	//   ....[25]....
        /*0190*/ 	.word	0xffffffff


	//   ....[26]....
        /*0194*/ 	.word	0xffffffff


	//   ....[27]....
        /*0198*/ 	.word	0xffffffff


	//   ....[28]....
        /*019c*/ 	.word	0xffffffff


	//   ....[29]....
        /*01a0*/ 	.word	0xffffffff


	//   ....[30]....
        /*01a4*/ 	.word	0xffffffff


	//   ....[31]....
        /*01a8*/ 	.word	0xffffffff


	//   ....[32]....
        /*01ac*/ 	.word	0xffffffff


	//   ....[33]....
        /*01b0*/ 	.word	0xffffffff


	//   ....[34]....
        /*01b4*/ 	.word	0xffffffff


	//   ....[35]....
        /*01b8*/ 	.word	0xffffffff


	//   ....[36]....
        /*01bc*/ 	.word	0xffffffff


	//   ....[37]....
        /*01c0*/ 	.word	0xffffffff


	//   ....[38]....
        /*01c4*/ 	.word	0xffffffff


	//   ....[39]....
        /*01c8*/ 	.word	0xffffffff


	//   ....[40]....
        /*01cc*/ 	.word	0xffffffff


	//   ....[41]....
        /*01d0*/ 	.word	0xffffffff


	//   ....[42]....
        /*01d4*/ 	.word	0xffffffff


	//   ....[43]....
        /*01d8*/ 	.word	0xffffffff


	//   ....[44]....
        /*01dc*/ 	.word	0xffffffff


	//   ....[45]....
        /*01e0*/ 	.word	0xffffffff


	//   ....[46]....
        /*01e4*/ 	.word	0xffffffff


	//   ....[47]....
        /*01e8*/ 	.word	0xffffffff


	//   ....[48]....
        /*01ec*/ 	.word	0xffffffff


	//   ....[49]....
        /*01f0*/ 	.word	0xffffffff


	//   ....[50]....
        /*01f4*/ 	.word	0xffffffff


	//   ....[51]....
        /*01f8*/ 	.word	0xffffffff


	//   ....[52]....
        /*01fc*/ 	.word	0xffffffff


	//   ....[53]....
        /*0200*/ 	.word	0xffffffff


	//   ....[54]....
        /*0204*/ 	.word	0xffffffff


	//   ....[55]....
        /*0208*/ 	.word	0xffffffff


	//   ....[56]....
        /*020c*/ 	.word	0xffffffff


	//   ....[57]....
        /*0210*/ 	.word	0xffffffff


	//   ....[58]....
        /*0214*/ 	.word	0xffffffff


	//   ....[59]....
        /*0218*/ 	.word	0xffffffff


	//   ....[60]....
        /*021c*/ 	.word	0xffffffff


	//   ....[61]....
        /*0220*/ 	.word	0xffffffff


	//   ....[62]....
        /*0224*/ 	.word	0xffffffff


	//   ....[63]....
        /*0228*/ 	.word	0xffffffff


	//   ....[64]....
        /*022c*/ 	.word	0xffffffff


	//   ....[65]....
        /*0230*/ 	.word	0xffffffff


	//   ....[66]....
        /*0234*/ 	.word	0xffffffff


	//   ....[67]....
        /*0238*/ 	.word	0xffffffff


	//   ....[68]....
        /*023c*/ 	.word	0xffffffff


	//   ....[69]....
        /*0240*/ 	.word	0xffffffff


	//   ....[70]....
        /*0244*/ 	.word	0xffffffff


	//   ....[71]....
        /*0248*/ 	.word	0xffffffff


	//   ....[72]....
        /*024c*/ 	.word	0xffffffff


	//   ....[73]....
        /*0250*/ 	.word	0xffffffff


	//   ....[74]....
        /*0254*/ 	.word	0xffffffff


	//   ....[75]....
        /*0258*/ 	.word	0xffffffff


	//   ....[76]....
        /*025c*/ 	.word	0xffffffff


	//   ....[77]....
        /*0260*/ 	.word	0xffffffff


	//   ....[78]....
        /*0264*/ 	.word	0xffffffff


	//   ....[79]....
        /*0268*/ 	.word	0xffffffff


	//   ....[80]....
        /*026c*/ 	.word	0xffffffff


	//   ....[81]....
        /*0270*/ 	.word	0xffffffff


	//   ....[82]....
        /*0274*/ 	.word	0xffffffff


	//   ....[83]....
        /*0278*/ 	.word	0xffffffff


	//   ....[84]....
        /*027c*/ 	.word	0xffffffff


	//   ....[85]....
        /*0280*/ 	.word	0xffffffff


	//   ....[86]....
        /*0284*/ 	.word	0xffffffff


	//   ....[87]....
        /*0288*/ 	.word	0xffffffff


	//   ....[88]....
        /*028c*/ 	.word	0xffffffff


	//   ....[89]....
        /*0290*/ 	.word	0xffffffff


	//   ....[90]....
        /*0294*/ 	.word	0xffffffff


	//   ....[91]....
        /*0298*/ 	.word	0xffffffff


	//   ....[92]....
        /*029c*/ 	.word	0xffffffff


	//   ....[93]....
        /*02a0*/ 	.word	0xffffffff


	//   ....[94]....
        /*02a4*/ 	.word	0xffffffff


	//   ....[95]....
        /*02a8*/ 	.word	0xffffffff


	//   ....[96]....
        /*02ac*/ 	.word	0xffffffff


	//   ....[97]....
        /*02b0*/ 	.word	0xffffffff


	//   ....[98]....
        /*02b4*/ 	.word	0xffffffff


	//   ....[99]....
        /*02b8*/ 	.word	0xffffffff


	//   ....[100]....
        /*02bc*/ 	.word	0xffffffff


	//   ....[101]....
        /*02c0*/ 	.word	0xffffffff


	//   ....[102]....
        /*02c4*/ 	.word	0xffffffff


	//   ....[103]....
        /*02c8*/ 	.word	0xffffffff


	//   ....[104]....
        /*02cc*/ 	.word	0xffffffff


	//   ....[105]....
        /*02d0*/ 	.word	0xffffffff


	//   ....[106]....
        /*02d4*/ 	.word	0xffffffff


	//   ....[107]....
        /*02d8*/ 	.word	0xffffffff


	//   ....[108]....
        /*02dc*/ 	.word	0xffffffff


	//   ....[109]....
        /*02e0*/ 	.word	0xffffffff


	//   ....[110]....
        /*02e4*/ 	.word	0xffffffff


	//   ....[111]....
        /*02e8*/ 	.word	0xffffffff


	//   ....[112]....
        /*02ec*/ 	.word	0xffffffff


	//   ....[113]....
        /*02f0*/ 	.word	0xffffffff


	//   ....[114]....
        /*02f4*/ 	.word	0xffffffff


	//   ....[115]....
        /*02f8*/ 	.word	0xffffffff


	//   ....[116]....
        /*02fc*/ 	.word	0xffffffff


	//   ....[117]....
        /*0300*/ 	.word	0xffffffff


	//   ....[118]....
        /*0304*/ 	.word	0xffffffff


	//   ....[119]....
        /*0308*/ 	.word	0xffffffff


	//   ....[120]....
        /*030c*/ 	.word	0xffffffff


	//   ....[121]....
        /*0310*/ 	.word	0xffffffff


	//   ....[122]....
        /*0314*/ 	.word	0xffffffff


	//   ....[123]....
        /*0318*/ 	.word	0xffffffff


	//   ....[124]....
        /*031c*/ 	.word	0xffffffff


	//   ....[125]....
        /*0320*/ 	.word	0xffffffff


	//   ....[126]....
        /*0324*/ 	.word	0xffffffff


	//   ....[127]....
        /*0328*/ 	.word	0xffffffff


	//   ....[128]....
        /*032c*/ 	.word	0xffffffff


	//   ....[129]....
        /*0330*/ 	.word	0xffffffff


	//   ....[130]....
        /*0334*/ 	.word	0xffffffff


	//   ....[131]....
        /*0338*/ 	.word	0xffffffff


	//   ....[132]....
        /*033c*/ 	.word	0xffffffff


	//   ....[133]....
        /*0340*/ 	.word	0xffffffff


	//   ....[134]....
        /*0344*/ 	.word	0xffffffff


	//   ....[135]....
        /*0348*/ 	.word	0xffffffff


	//   ....[136]....
        /*034c*/ 	.word	0xffffffff


	//   ....[137]....
        /*0350*/ 	.word	0xffffffff


	//   ....[138]....
        /*0354*/ 	.word	0xffffffff


	//   ....[139]....
        /*0358*/ 	.word	0xffffffff


	//   ....[140]....
        /*035c*/ 	.word	0xffffffff


	//   ....[141]....
        /*0360*/ 	.word	0xffffffff


	//   ....[142]....
        /*0364*/ 	.word	0xffffffff


	//   ....[143]....
        /*0368*/ 	.word	0xffffffff


	//   ....[144]....
        /*036c*/ 	.word	0xffffffff


	//   ....[145]....
        /*0370*/ 	.word	0xffffffff


	//   ....[146]....
        /*0374*/ 	.word	0xffffffff


	//   ....[147]....
        /*0378*/ 	.word	0xffffffff


	//   ....[148]....
        /*037c*/ 	.word	0xffffffff


	//   ....[149]....
        /*0380*/ 	.word	0xffffffff


	//   ....[150]....
        /*0384*/ 	.word	0xffffffff


	//   ....[151]....
        /*0388*/ 	.word	0x0500000f


	//   ....[152]....
        /*038c*/ 	.word	0x0500000f


	//   ....[153]....
        /*0390*/ 	.word	0x0500000f


	//   ....[154]....
        /*0394*/ 	.word	0x0500000f


	//   ....[155]....
        /*0398*/ 	.word	0x0500000f


	//   ....[156]....
        /*039c*/ 	.word	0x0500000f


	//   ....[157]....
        /*03a0*/ 	.word	0x0500000f


	//   ....[158]....
        /*03a4*/ 	.word	0x0500000f


	//   ....[159]....
        /*03a8*/ 	.word	0x0500000f


	//   ....[160]....
        /*03ac*/ 	.word	0x0500000f


	//   ....[161]....
        /*03b0*/ 	.word	0x0500000f


	//   ....[162]....
        /*03b4*/ 	.word	0x0500000f


	//   ....[163]....
        /*03b8*/ 	.word	0x0500000f


	//   ....[164]....
        /*03bc*/ 	.word	0x0500000f


	//   ....[165]....
        /*03c0*/ 	.word	0x0500000f


	//   ....[166]....
        /*03c4*/ 	.word	0x0500000f


	//   ....[167]....
        /*03c8*/ 	.word	0x0500000f


	//   ....[168]....
        /*03cc*/ 	.word	0x0500000f


	//   ....[169]....
        /*03d0*/ 	.word	0x0500000f


	//   ....[170]....
        /*03d4*/ 	.word	0x0500000f


	//   ....[171]....
        /*03d8*/ 	.word	0x0500000f


	//   ....[172]....
        /*03dc*/ 	.word	0x0500000f


	//   ....[173]....
        /*03e0*/ 	.word	0x0500000f


	//   ....[174]....
        /*03e4*/ 	.word	0x0500000f


	//   ....[175]....
        /*03e8*/ 	.word	0x0500000f


	//   ....[176]....
        /*03ec*/ 	.word	0x0500000f


	//   ....[177]....
        /*03f0*/ 	.word	0x0500000f


	//   ....[178]....
        /*03f4*/ 	.word	0x0500000f


	//   ....[179]....
        /*03f8*/ 	.word	0x0500000f


	//   ....[180]....
        /*03fc*/ 	.word	0x0500000f


	//   ....[181]....
        /*0400*/ 	.word	0x0500000f


	//   ....[182]....
        /*0404*/ 	.word	0x0500000f


	//   ....[183]....
        /*0408*/ 	.word	0x0500000f


	//   ....[184]....
        /*040c*/ 	.word	0x0500000f


	//   ....[185]....
        /*0410*/ 	.word	0x0500000f


	//   ....[186]....
        /*0414*/ 	.word	0x0500000f


	//   ....[187]....
        /*0418*/ 	.word	0x0500000f


	//   ....[188]....
        /*041c*/ 	.word	0x0500000f


	//   ....[189]....
        /*0420*/ 	.word	0x0500000f


	//   ....[190]....
        /*0424*/ 	.word	0x0500000f


	//   ....[191]....
        /*0428*/ 	.word	0x0500000f


	//   ....[192]....
        /*042c*/ 	.word	0x0500000f


	//   ....[193]....
        /*0430*/ 	.word	0x0500000f


	//   ....[194]....
        /*0434*/ 	.word	0x0500000f


	//   ....[195]....
        /*0438*/ 	.word	0x0500000f


	//   ....[196]....
        /*043c*/ 	.word	0x0500000f


	//   ....[197]....
        /*0440*/ 	.word	0x0500000f


	//   ....[198]....
        /*0444*/ 	.word	0x0500000f


	//   ....[199]....
        /*0448*/ 	.word	0x0500000f


	//   ....[200]....
        /*044c*/ 	.word	0x0500000f


	//   ....[201]....
        /*0450*/ 	.word	0x0500000f


	//   ....[202]....
        /*0454*/ 	.word	0x0500000f


	//   ....[203]....
        /*0458*/ 	.word	0x0500000f


	//   ....[204]....
        /*045c*/ 	.word	0x0500000f


	//   ....[205]....
        /*0460*/ 	.word	0x0500000f


	//   ....[206]....
        /*0464*/ 	.word	0x0500000f


	//   ....[207]....
        /*0468*/ 	.word	0x0500000f


	//   ....[208]....
        /*046c*/ 	.word	0x0500000f


	//   ....[209]....
        /*0470*/ 	.word	0x0500000f


	//   ....[210]....
        /*0474*/ 	.word	0x0500000f


	//   ....[211]....
        /*0478*/ 	.word	0x0500000f


	//   ....[212]....
        /*047c*/ 	.word	0x0500000f


	//   ....[213]....
        /*0480*/ 	.word	0x0500000f


	//   ....[214]....
        /*0484*/ 	.word	0x0500000f


	//   ....[215]....
        /*0488*/ 	.word	0x0500000f


	//   ....[216]....
        /*048c*/ 	.word	0x0500000f


	//   ....[217]....
        /*0490*/ 	.word	0x0500000f


	//   ....[218]....
        /*0494*/ 	.word	0x0500000f


	//   ....[219]....
        /*0498*/ 	.word	0x0500000f


	//   ....[220]....
        /*049c*/ 	.word	0x0500000f


	//   ....[221]....
        /*04a0*/ 	.word	0x0500000f


	//   ....[222]....
        /*04a4*/ 	.word	0x0500000f


	//   ....[223]....
        /*04a8*/ 	.word	0x0500000f


	//   ....[224]....
        /*04ac*/ 	.word	0x0500000f


	//   ....[225]....
        /*04b0*/ 	.word	0x0500000f


	//   ....[226]....
        /*04b4*/ 	.word	0x0500000f


	//   ....[227]....
        /*04b8*/ 	.word	0x0500000f


	//   ....[228]....
        /*04bc*/ 	.word	0x0500000f


	//   ....[229]....
        /*04c0*/ 	.word	0x0500000f


	//   ....[230]....
        /*04c4*/ 	.word	0x0500000f


	//   ....[231]....
        /*04c8*/ 	.word	0x0500000f


	//   ....[232]....
        /*04cc*/ 	.word	0x0500000f


	//   ....[233]....
        /*04d0*/ 	.word	0x0500000f


	//   ....[234]....
        /*04d4*/ 	.word	0x0500000f


	//----- nvinfo : EIATTR_COOP_GROUP_INSTR_OFFSETS
	.align		4
.L_286:
        /*04d8*/ 	.byte	0x04, 0x28
        /*04da*/ 	.short	(.L_288 - .L_287)


	//   ....[0]....
.L_287:
        /*04dc*/ 	.word	0x00000070


	//   ....[1]....
        /*04e0*/ 	.word	0x000000b0


	//   ....[2]....
        /*04e4*/ 	.word	0x000002d0


	//   ....[3]....
        /*04e8*/ 	.word	0x00000430


	//   ....[4]....
        /*04ec*/ 	.word	0x00000550


	//   ....[5]....
        /*04f0*/ 	.word	0x000006b0


	//   ....[6]....
        /*04f4*/ 	.word	0x00001b80


	//   ....[7]....
        /*04f8*/ 	.word	0x00002720


	//   ....[8]....
        /*04fc*/ 	.word	0x00002970


	//   ....[9]....
        /*0500*/ 	.word	0x00003170


	//   ....[10]....
        /*0504*/ 	.word	0x000031e0


	//   ....[11]....
        /*0508*/ 	.word	0x00003980


	//   ....[12]....
        /*050c*/ 	.word	0x000039f0


	//   ....[13]....
        /*0510*/ 	.word	0x000053a0


	//   ....[14]....
        /*0514*/ 	.word	0x00005510


	//   ....[15]....
        /*0518*/ 	.word	0x00005c80


	//   ....[16]....
        /*051c*/ 	.word	0x00005d30


	//   ....[17]....
        /*0520*/ 	.word	0x00006420


	//   ....[18]....
        /*0524*/ 	.word	0x00006480


	//   ....[19]....
        /*0528*/ 	.word	0x00008550


	//   ....[20]....
        /*052c*/ 	.word	0x000085a0


	//   ....[21]....
        /*0530*/ 	.word	0x000085c0


	//   ....[22]....
        /*0534*/ 	.word	0x000085e0


	//   ....[23]....
        /*0538*/ 	.word	0x000096e0


	//   ....[24]....
        /*053c*/ 	.word	0x00009710


	//   ....[25]....
        /*0540*/ 	.word	0x000097d0


	//   ....[26]....
        /*0544*/ 	.word	0x000097e0


	//   ....[27]....
        /*0548*/ 	.word	0x0000ab30


	//   ....[28]....
        /*054c*/ 	.word	0x0000ab70


	//   ....[29]....
        /*0550*/ 	.word	0x0000aba0


	//   ....[30]....
        /*0554*/ 	.word	0x0000abd0


	//   ....[31]....
        /*0558*/ 	.word	0x0000b2a0


	//   ....[32]....
        /*055c*/ 	.word	0x0000b2e0


	//   ....[33]....
        /*0560*/ 	.word	0x0000b3a0


	//   ....[34]....
        /*0564*/ 	.word	0x0000b3c0


	//   ....[35]....
        /*0568*/ 	.word	0x0000b480


	//   ....[36]....
        /*056c*/ 	.word	0x0000b4a0


	//   ....[37]....
        /*0570*/ 	.word	0x0000b570


	//   ....[38]....
        /*0574*/ 	.word	0x0000b590


	//   ....[39]....
        /*0578*/ 	.word	0x0000b960


	//   ....[40]....
        /*057c*/ 	.word	0x0000b970


	//   ....[41]....
        /*0580*/ 	.word	0x0000bda0


	//   ....[42]....
        /*0584*/ 	.word	0x0000bdb0


	//   ....[43]....
        /*0588*/ 	.word	0x0000cb60


	//   ....[44]....
        /*058c*/ 	.word	0x0000cb80


	//   ....[45]....
        /*0590*/ 	.word	0x0000cc40


	//   ....[46]....
        /*0594*/ 	.word	0x0000cc60


	//   ....[47]....
        /*0598*/ 	.word	0x0000cd20


	//   ....[48]....
        /*059c*/ 	.word	0x0000cd40


	//   ....[49]....
        /*05a0*/ 	.word	0x0000ce10


	//   ....[50]....
        /*05a4*/ 	.word	0x0000ce30


	//   ....[51]....
        /*05a8*/ 	.word	0x0000cf70


	//   ....[52]....
        /*05ac*/ 	.word	0x0000d180


	//   ....[53]....
        /*05b0*/ 	.word	0x0000d1b0


	//   ....[54]....
        /*05b4*/ 	.word	0x0000d1e0


	//   ....[55]....
        /*05b8*/ 	.word	0x0000d210


	//   ....[56]....
        /*05bc*/ 	.word	0x0000d240


	//   ....[57]....
        /*05c0*/ 	.word	0x0000d270


	//   ....[58]....
        /*05c4*/ 	.word	0x0000d3e0


	//   ....[59]....
        /*05c8*/ 	.word	0x0000d410


	//   ....[60]....
        /*05cc*/ 	.word	0x0000d440


	//   ....[61]....
        /*05d0*/ 	.word	0x0000d470


	//   ....[62]....
        /*05d4*/ 	.word	0x0000d4a0


	//   ....[63]....
        /*05d8*/ 	.word	0x0000d4d0


	//   ....[64]....
        /*05dc*/ 	.word	0x0000d560


	//   ....[65]....
        /*05e0*/ 	.word	0x0000d590


	//   ....[66]....
        /*05e4*/ 	.word	0x0000d5a0


	//   ....[67]....
        /*05e8*/ 	.word	0x0000d5e0


	//   ....[68]....
        /*05ec*/ 	.word	0x0000f580


	//   ....[69]....
        /*05f0*/ 	.word	0x0000f5a0


	//   ....[70]....
        /*05f4*/ 	.word	0x0000f650


	//   ....[71]....
        /*05f8*/ 	.word	0x0000f670


	//   ....[72]....
        /*05fc*/ 	.word	0x0000f710


	//   ....[73]....
        /*0600*/ 	.word	0x0000f730


	//   ....[74]....
        /*0604*/ 	.word	0x0000f7d0


	//   ....[75]....
        /*0608*/ 	.word	0x0000f7f0


	//   ....[76]....
        /*060c*/ 	.word	0x0000f890


	//   ....[77]....
        /*0610*/ 	.word	0x0000f8b0


	//   ....[78]....
        /*0614*/ 	.word	0x0000f8c0


	//   ....[79]....
        /*0618*/ 	.word	0x0000f950


	//   ....[80]....
        /*061c*/ 	.word	0x000100d0


	//   ....[81]....
        /*0620*/ 	.word	0x00010100


	//   ....[82]....
        /*0624*/ 	.word	0x00010160


	//   ....[83]....
        /*0628*/ 	.word	0x000101c0


	//   ....[84]....
        /*062c*/ 	.word	0x00010210


	//   ....[85]....
        /*0630*/ 	.word	0x00010270


	//   ....[86]....
        /*0634*/ 	.word	0x000102b0


	//   ....[87]....
        /*0638*/ 	.word	0x00010320


	//   ....[88]....
        /*063c*/ 	.word	0x00010370


	//   ....[89]....
        /*0640*/ 	.word	0x000103d0


	//   ....[90]....
        /*0644*/ 	.word	0x00010410


	//   ....[91]....
        /*0648*/ 	.word	0x00010480


	//   ....[92]....
        /*064c*/ 	.word	0x000104d0


	//   ....[93]....
        /*0650*/ 	.word	0x00010520


	//   ....[94]....
        /*0654*/ 	.word	0x00010540


	//   ....[95]....
        /*0658*/ 	.word	0x00010570


	//   ....[96]....
        /*065c*/ 	.word	0x00010d00


	//   ....[97]....
        /*0660*/ 	.word	0x00010d10


	//   ....[98]....
        /*0664*/ 	.word	0x00010d30


	//   ....[99]....
        /*0668*/ 	.word	0x00010db0


	//   ....[100]....
        /*066c*/ 	.word	0x00010dc0


	//   ....[101]....
        /*0670*/ 	.word	0x00010e20


	//   ....[102]....
        /*0674*/ 	.word	0x00010e50


	//   ....[103]....
        /*0678*/ 	.word	0x00010e90


	//   ....[104]....
        /*067c*/ 	.word	0x00010ec0


	//   ....[105]....
        /*0680*/ 	.word	0x00010f00


	//   ....[106]....
        /*0684*/ 	.word	0x00010f30


	//   ....[107]....
        /*0688*/ 	.word	0x00010f70


	//   ....[108]....
        /*068c*/ 	.word	0x000111e0


	//   ....[109]....
        /*0690*/ 	.word	0x00011200


	//   ....[110]....
        /*0694*/ 	.word	0x00011210


	//   ....[111]....
        /*0698*/ 	.word	0x00011290


	//   ....[112]....
        /*069c*/ 	.word	0x000112a0


	//   ....[113]....
        /*06a0*/ 	.word	0x00011310


	//   ....[114]....
        /*06a4*/ 	.word	0x00011320


	//   ....[115]....
        /*06a8*/ 	.word	0x00011390


	//   ....[116]....
        /*06ac*/ 	.word	0x000113a0


	//   ....[117]....
        /*06b0*/ 	.word	0x00011410


	//   ....[118]....
        /*06b4*/ 	.word	0x00011420


	//   ....[119]....
        /*06b8*/ 	.word	0x00011430


	//   ....[120]....
        /*06bc*/ 	.word	0x000119e0


	//   ....[121]....
        /*06c0*/ 	.word	0x00011a00


	//   ....[122]....
        /*06c4*/ 	.word	0x00011a10


	//   ....[123]....
        /*06c8*/ 	.word	0x00011a20


	//   ....[124]....
        /*06cc*/ 	.word	0x00011a90


	//   ....[125]....
        /*06d0*/ 	.word	0x00011ab0


	//   ....[126]....
        /*06d4*/ 	.word	0x00011b20


	//   ....[127]....
        /*06d8*/ 	.word	0x00011b40


	//   ....[128]....
        /*06dc*/ 	.word	0x00011ba0


	//   ....[129]....
        /*06e0*/ 	.word	0x00011bc0


	//   ....[130]....
        /*06e4*/ 	.word	0x00011c10


	//   ....[131]....
        /*06e8*/ 	.word	0x00011c30


	//   ....[132]....
        /*06ec*/ 	.word	0x00012080


	//   ....[133]....
        /*06f0*/ 	.word	0x00012090


	//   ....[134]....
        /*06f4*/ 	.word	0x000120d0


	//   ....[135]....
        /*06f8*/ 	.word	0x00012110


	//   ....[136]....
        /*06fc*/ 	.word	0x00012140


	//   ....[137]....
        /*0700*/ 	.word	0x00012170


	//   ....[138]....
        /*0704*/ 	.word	0x000121a0


	//   ....[139]....
        /*0708*/ 	.word	0x000121d0


	//   ....[140]....
        /*070c*/ 	.word	0x00012380


	//   ....[141]....
        /*0710*/ 	.word	0x000123b0


	//   ....[142]....
        /*0714*/ 	.word	0x000123e0


	//   ....[143]....
        /*0718*/ 	.word	0x00012410


	//   ....[144]....
        /*071c*/ 	.word	0x00012440


	//   ....[145]....
        /*0720*/ 	.word	0x00012470


	//   ....[146]....
        /*0724*/ 	.word	0x00012530


	//   ....[147]....
        /*0728*/ 	.word	0x00012550


	//   ....[148]....
        /*072c*/ 	.word	0x00012570


	//   ....[149]....
        /*0730*/ 	.word	0x000125d0


	//   ....[150]....
        /*0734*/ 	.word	0x00012ff0


	//   ....[151]....
        /*0738*/ 	.word	0x000135a0


	//   ....[152]....
        /*073c*/ 	.word	0x00013690


	//   ....[153]....
        /*0740*/ 	.word	0x00013730


	//   ....[154]....
        /*0744*/ 	.word	0x00013790


	//   ....[155]....
        /*0748*/ 	.word	0x000138a0


	//   ....[156]....
        /*074c*/ 	.word	0x00013910


	//   ....[157]....
        /*0750*/ 	.word	0x00013a20


	//   ....[158]....
        /*0754*/ 	.word	0x00013a90


	//   ....[159]....
        /*0758*/ 	.word	0x00013ba0


	//   ....[160]....
        /*075c*/ 	.word	0x00013c10


	//   ....[161]....
        /*0760*/ 	.word	0x00013d20


	//   ....[162]....
        /*0764*/ 	.word	0x00013d90


	//   ....[163]....
        /*0768*/ 	.word	0x00013e30


	//   ....[164]....
        /*076c*/ 	.word	0x00013f40


	//   ....[165]....
        /*0770*/ 	.word	0x00013fb0


	//   ....[166]....
        /*0774*/ 	.word	0x00014030


	//   ....[167]....
        /*0778*/ 	.word	0x00014100


	//   ....[168]....
        /*077c*/ 	.word	0x00014180


	//   ....[169]....
        /*0780*/ 	.word	0x00014260


	//   ....[170]....
        /*0784*/ 	.word	0x000142e0


	//   ....[171]....
        /*0788*/ 	.word	0x000143c0


	//   ....[172]....
        /*078c*/ 	.word	0x00014440


	//   ....[173]....
        /*0790*/ 	.word	0x00014520


	//   ....[174]....
        /*0794*/ 	.word	0x000145a0


	//   ....[175]....
        /*0798*/ 	.word	0x00014680


	//   ....[176]....
        /*079c*/ 	.word	0x00014700


	//   ....[177]....
        /*07a0*/ 	.word	0x000147d0


	//   ....[178]....
        /*07a4*/ 	.word	0x00014850


	//   ....[179]....
        /*07a8*/ 	.word	0x00014910


	//   ....[180]....
        /*07ac*/ 	.word	0x00014a40


	//   ....[181]....
        /*07b0*/ 	.word	0x00014af0


	//   ....[182]....
        /*07b4*/ 	.word	0x00014b60


	//   ....[183]....
        /*07b8*/ 	.word	0x00014c50


	//   ....[184]....
        /*07bc*/ 	.word	0x00014cb0


	//   ....[185]....
        /*07c0*/ 	.word	0x00014d80


	//   ....[186]....
        /*07c4*/ 	.word	0x00014de0


	//   ....[187]....
        /*07c8*/ 	.word	0x00014eb0


	//   ....[188]....
        /*07cc*/ 	.word	0x00014f10


	//   ....[189]....
        /*07d0*/ 	.word	0x00014fe0


	//   ....[190]....
        /*07d4*/ 	.word	0x00015040


	//   ....[191]....
        /*07d8*/ 	.word	0x00015110


	//   ....[192]....
        /*07dc*/ 	.word	0x00015200


	//   ....[193]....
        /*07e0*/ 	.word	0x000152a0


	//   ....[194]....
        /*07e4*/ 	.word	0x00015300


	//   ....[195]....
        /*07e8*/ 	.word	0x000153f0


	//   ....[196]....
        /*07ec*/ 	.word	0x00015450


	//   ....[197]....
        /*07f0*/ 	.word	0x00015530


	//   ....[198]....
        /*07f4*/ 	.word	0x00015590


	//   ....[199]....
        /*07f8*/ 	.word	0x00015670


	//   ....[200]....
        /*07fc*/ 	.word	0x000156d0


	//   ....[201]....
        /*0800*/ 	.word	0x000157b0


	//   ....[202]....
        /*0804*/ 	.word	0x00015810


	//   ....[203]....
        /*0808*/ 	.word	0x000158e0


	//   ....[204]....
        /*080c*/ 	.word	0x00015a00


	//   ....[205]....
        /*0810*/ 	.word	0x00015ad0


	//   ....[206]....
        /*0814*/ 	.word	0x00015b90


	//   ....[207]....
        /*0818*/ 	.word	0x00015c60


	//   ....[208]....
        /*081c*/ 	.word	0x00015cc0


	//   ....[209]....
        /*0820*/ 	.word	0x00015d90


	//   ....[210]....
        /*0824*/ 	.word	0x00015df0


	//   ....[211]....
        /*0828*/ 	.word	0x00015ed0


	//   ....[212]....
        /*082c*/ 	.word	0x00015f30


	//   ....[213]....
        /*0830*/ 	.word	0x00016000


	//   ....[214]....
        /*0834*/ 	.word	0x00016060


	//   ....[215]....
        /*0838*/ 	.word	0x00016120


	//   ....[216]....
        /*083c*/ 	.word	0x000161b0


	//   ....[217]....
        /*0840*/ 	.word	0x00016250


	//   ....[218]....
        /*0844*/ 	.word	0x000163c0


	//   ....[219]....
        /*0848*/ 	.word	0x00016430


	//   ....[220]....
        /*084c*/ 	.word	0x000164b0


	//   ....[221]....
        /*0850*/ 	.word	0x00016520


	//   ....[222]....
        /*0854*/ 	.word	0x00016590


	//   ....[223]....
        /*0858*/ 	.word	0x00016610


	//   ....[224]....
        /*085c*/ 	.word	0x00016690


	//   ....[225]....
        /*0860*/ 	.word	0x00016720


	//   ....[226]....
        /*0864*/ 	.word	0x00016790


	//   ....[227]....
        /*0868*/ 	.word	0x00016800


	//   ....[228]....
        /*086c*/ 	.word	0x00016870


	//   ....[229]....
        /*0870*/ 	.word	0x000168f0


	//   ....[230]....
        /*0874*/ 	.word	0x00016960


	//   ....[231]....
        /*0878*/ 	.word	0x000169f0


	//   ....[232]....
        /*087c*/ 	.word	0x00016a50


	//   ....[233]....
        /*0880*/ 	.word	0x00016ae0


	//   ....[234]....
        /*0884*/ 	.word	0x00016c10


	//----- nvinfo : EIATTR_REG_RECONFIG
	.align		4
.L_288:
        /*0888*/ 	.byte	0x01, 0x54
	.zero		2


	//----- nvinfo : EIATTR_SYSCALL_OFFSETS
	.align		4
        /*088c*/ 	.byte	0x04, 0x46
        /*088e*/ 	.short	(.L_290 - .L_289)


	//   ....[0]....
.L_289:
        /*0890*/ 	.word	0x00001d60


	//   ....[1]....
        /*0894*/ 	.word	0x0000eb00


	//   ....[2]....
        /*0898*/ 	.word	0x0000ec50


	//   ....[3]....
        /*089c*/ 	.word	0x0000ed40


	//   ....[4]....
        /*08a0*/ 	.word	0x0000fce0


	//----- nvinfo : EIATTR_MBARRIER_INSTR_OFFSETS
	.align		4
.L_290:
        /*08a4*/ 	.byte	0x04, 0x39
        /*08a6*/ 	.short	(.L_292 - .L_291)


	//   ....[0]....
.L_291:
        /*08a8*/ 	.word	0x00000180
        /*08ac*/ 	.word	0x000000ff
        /*08b0*/ 	.word	0x0002a800
        /*08b4*/ 	.short	0x0100
        /*08b6*/ 	.byte	0x08
	.zero		1


	//   ....[1]....
        /*08b8*/ 	.word	0x00000190
        /*08bc*/ 	.word	0x000000ff
        /*08c0*/ 	.word	0x0002a820
        /*08c4*/ 	.short	0x0100
        /*08c6*/ 	.byte	0x08
	.zero		1


	//   ....[2]....
        /*08c8*/ 	.word	0x00000280
        /*08cc*/ 	.word	0x000000ff
        /*08d0*/ 	.word	0x0002a830
        /*08d4*/ 	.short	0x0100
        /*08d6*/ 	.byte	0x08
	.zero		1


	//   ....[3]....
        /*08d8*/ 	.word	0x00000290
        /*08dc*/ 	.word	0x000000ff
        /*08e0*/ 	.word	0x0002a840
        /*08e4*/ 	.short	0x0100
        /*08e6*/ 	.byte	0x08
	.zero		1


	//   ....[4]....
        /*08e8*/ 	.word	0x000002a0
        /*08ec*/ 	.word	0x000000ff
        /*08f0*/ 	.word	0x0002a838
        /*08f4*/ 	.short	0x0100
        /*08f6*/ 	.byte	0x08
	.zero		1


	//   ....[5]....
        /*08f8*/ 	.word	0x000002b0
        /*08fc*/ 	.word	0x000000ff
        /*0900*/ 	.word	0x0002a848
        /*0904*/ 	.short	0x0100
        /*0906*/ 	.byte	0x08
	.zero		1


	//   ....[6]....
        /*0908*/ 	.word	0x000003e0
        /*090c*/ 	.word	0x000000ff
        /*0910*/ 	.word	0x0002a850
        /*0914*/ 	.short	0x0100
        /*0916*/ 	.byte	0x08
	.zero		1


	//   ....[7]....
        /*0918*/ 	.word	0x000003f0
        /*091c*/ 	.word	0x000000ff
        /*0920*/ 	.word	0x0002a860
        /*0924*/ 	.short	0x0100
        /*0926*/ 	.byte	0x08
	.zero		1


	//   ....[8]....
        /*0928*/ 	.word	0x00000400
        /*092c*/ 	.word	0x000000ff
        /*0930*/ 	.word	0x0002a858
        /*0934*/ 	.short	0x0100
        /*0936*/ 	.byte	0x08
	.zero		1


	//   ....[9]....
        /*0938*/ 	.word	0x00000410
        /*093c*/ 	.word	0x000000ff
        /*0940*/ 	.word	0x0002a868
        /*0944*/ 	.short	0x0100
        /*0946*/ 	.byte	0x08
	.zero		1


	//   ....[10]....
        /*0948*/ 	.word	0x00000500
        /*094c*/ 	.word	0x000000ff
        /*0950*/ 	.word	0x0002a870
        /*0954*/ 	.short	0x0100
        /*0956*/ 	.byte	0x06
	.zero		1


	//   ....[11]....
        /*0958*/ 	.word	0x00000510
        /*095c*/ 	.word	0x000000ff
        /*0960*/ 	.word	0x0002a880
        /*0964*/ 	.short	0x0100
        /*0966*/ 	.byte	0x06
	.zero		1


	//   ....[12]....
        /*0968*/ 	.word	0x00000520
        /*096c*/ 	.word	0x000000ff
        /*0970*/ 	.word	0x0002a878
        /*0974*/ 	.short	0x0100
        /*0976*/ 	.byte	0x06
	.zero		1


	//   ....[13]....
        /*0978*/ 	.word	0x00000530
        /*097c*/ 	.word	0x000000ff
        /*0980*/ 	.word	0x0002a888
        /*0984*/ 	.short	0x0100
        /*0986*/ 	.byte	0x06
	.zero		1


	//   ....[14]....
        /*0988*/ 	.word	0x00000660
        /*098c*/ 	.word	0x000000ff
        /*0990*/ 	.word	0x0002a890
        /*0994*/ 	.short	0x0100
        /*0996*/ 	.byte	0x08
	.zero		1


	//   ....[15]....
        /*0998*/ 	.word	0x00000670
        /*099c*/ 	.word	0x000000ff
        /*09a0*/ 	.word	0x0002a8a0
        /*09a4*/ 	.short	0x0100
        /*09a6*/ 	.byte	0x08
	.zero		1


	//   ....[16]....
        /*09a8*/ 	.word	0x00000680
        /*09ac*/ 	.word	0x000000ff
        /*09b0*/ 	.word	0x0002a898
        /*09b4*/ 	.short	0x0100
        /*09b6*/ 	.byte	0x08
	.zero		1


	//   ....[17]....
        /*09b8*/ 	.word	0x00000690
        /*09bc*/ 	.word	0x000000ff
        /*09c0*/ 	.word	0x0002a8a8
        /*09c4*/ 	.short	0x0100
        /*09c6*/ 	.byte	0x08
	.zero		1


	//   ....[18]....
        /*09c8*/ 	.word	0x000007d0
        /*09cc*/ 	.word	0x000000ff
        /*09d0*/ 	.word	0x0002a8b0
        /*09d4*/ 	.short	0x0100
        /*09d6*/ 	.byte	0x08
	.zero		1


	//   ....[19]....
        /*09d8*/ 	.word	0x000007e0
        /*09dc*/ 	.word	0x000000ff
        /*09e0*/ 	.word	0x0002a8c0
        /*09e4*/ 	.short	0x0100
        /*09e6*/ 	.byte	0x08
	.zero		1


	//   ....[20]....
        /*09e8*/ 	.word	0x000007f0
        /*09ec*/ 	.word	0x000000ff
        /*09f0*/ 	.word	0x0002a8b8
        /*09f4*/ 	.short	0x0100
        /*09f6*/ 	.byte	0x08
	.zero		1


	//   ....[21]....
        /*09f8*/ 	.word	0x00000800
        /*09fc*/ 	.word	0x000000ff
        /*0a00*/ 	.word	0x0002a8c8
        /*0a04*/ 	.short	0x0100
        /*0a06*/ 	.byte	0x08
	.zero		1


	//   ....[22]....
        /*0a08*/ 	.word	0x00001e00
        /*0a0c*/ 	.word	0x000000ff
        /*0a10*/ 	.word	0x0002a800
        /*0a14*/ 	.short	0x010a
        /*0a16*/ 	.byte	0x28
	.zero		1


	//   ....[23]....
        /*0a18*/ 	.word	0x00001e80
        /*0a1c*/ 	.word	0x00000000
        /*0a20*/ 	.word	0x0002a830
        /*0a24*/ 	.short	0x010a
        /*0a26*/ 	.byte	0x3f
	.zero		1


	//   ....[24]....
        /*0a28*/ 	.word	0x00001ec0
        /*0a2c*/ 	.word	0x00000000
        /*0a30*/ 	.word	0x0002a830
        /*0a34*/ 	.short	0x010a
        /*0a36*/ 	.byte	0x3f
	.zero		1


	//   ....[25]....
        /*0a38*/ 	.word	0x00002ee0
        /*0a3c*/ 	.word	0x000000ff
        /*0a40*/ 	.word	0x00000000
        /*0a44*/ 	.short	0x0101
        /*0a46*/ 	.byte	0x05
	.zero		1


	//   ....[26]....
        /*0a48*/ 	.word	0x00004570
        /*0a4c*/ 	.word	0x000000ff
        /*0a50*/ 	.word	0x0002a830
        /*0a54*/ 	.short	0x010a
        /*0a56*/ 	.byte	0x08
	.zero		1


	//   ....[27]....
        /*0a58*/ 	.word	0x000045b0
        /*0a5c*/ 	.word	0x000000ff
        /*0a60*/ 	.word	0x0002a830
        /*0a64*/ 	.short	0x010a
        /*0a66*/ 	.byte	0x08
	.zero		1


	//   ....[28]....
        /*0a68*/ 	.word	0x00004ef0
        /*0a6c*/ 	.word	0x000000ff
        /*0a70*/ 	.word	0x0002a850
        /*0a74*/ 	.short	0x010a
        /*0a76*/ 	.byte	0x09
	.zero		1


	//   ....[29]....
        /*0a78*/ 	.word	0x00004f30
        /*0a7c*/ 	.word	0x000000ff
        /*0a80*/ 	.word	0x0002a850
        /*0a84*/ 	.short	0x010a
        /*0a86*/ 	.byte	0x09
	.zero		1


	//   ....[30]....
        /*0a88*/ 	.word	0x000056a0
        /*0a8c*/ 	.word	0x000000ff
        /*0a90*/ 	.word	0x00000000
        /*0a94*/ 	.short	0x0101
        /*0a96*/ 	.byte	0x08
	.zero		1


	//   ....[31]....
        /*0a98*/ 	.word	0x00006e00
        /*0a9c*/ 	.word	0x000000ff
        /*0aa0*/ 	.word	0x00000000
        /*0aa4*/ 	.short	0x0101
        /*0aa6*/ 	.byte	0x09
	.zero		1


	//   ....[32]....
        /*0aa8*/ 	.word	0x00007000
        /*0aac*/ 	.word	0x000000ff
        /*0ab0*/ 	.word	0x0002a830
        /*0ab4*/ 	.short	0x010a
        /*0ab6*/ 	.byte	0x08
	.zero		1


	//   ....[33]....
        /*0ab8*/ 	.word	0x00007040
        /*0abc*/ 	.word	0x000000ff
        /*0ac0*/ 	.word	0x0002a830
        /*0ac4*/ 	.short	0x010a
        /*0ac6*/ 	.byte	0x08
	.zero		1


	//   ....[34]....
        /*0ac8*/ 	.word	0x00007980
        /*0acc*/ 	.word	0x000000ff
        /*0ad0*/ 	.word	0x0002a850
        /*0ad4*/ 	.short	0x010a
        /*0ad6*/ 	.byte	0x08
	.zero		1


	//   ....[35]....
        /*0ad8*/ 	.word	0x000079c0
        /*0adc*/ 	.word	0x000000ff
        /*0ae0*/ 	.word	0x0002a850
        /*0ae4*/ 	.short	0x010a
        /*0ae6*/ 	.byte	0x08
	.zero		1


	//   ....[36]....
        /*0ae8*/ 	.word	0x000080a0
        /*0aec*/ 	.word	0x000000ff
        /*0af0*/ 	.word	0x00000000
        /*0af4*/ 	.short	0x0101
        /*0af6*/ 	.byte	0x05
	.zero		1


	//   ....[37]....
        /*0af8*/ 	.word	0x00009130
        /*0afc*/ 	.word	0x000000ff
        /*0b00*/ 	.word	0x00000000
        /*0b04*/ 	.short	0x0101
        /*0b06*/ 	.byte	0x08
	.zero		1


	//   ....[38]....
        /*0b08*/ 	.word	0x00009650
        /*0b0c*/ 	.word	0x000000ff
        /*0b10*/ 	.word	0x0002a850
        /*0b14*/ 	.short	0x010a
        /*0b16*/ 	.byte	0x05
	.zero		1


	//   ....[39]....
        /*0b18*/ 	.word	0x00009690
        /*0b1c*/ 	.word	0x000000ff
        /*0b20*/ 	.word	0x0002a850
        /*0b24*/ 	.short	0x010a
        /*0b26*/ 	.byte	0x05
	.zero		1


	//   ....[40]....
        /*0b28*/ 	.word	0x00009e20
        /*0b2c*/ 	.word	0x000000ff
        /*0b30*/ 	.word	0x00000000
        /*0b34*/ 	.short	0x0101
        /*0b36*/ 	.byte	0x04
	.zero		1


	//   ....[41]....
        /*0b38*/ 	.word	0x0000b2d0
        /*0b3c*/ 	.word	0x00000061
        /*0b40*/ 	.word	0x00000000
        /*0b44*/ 	.short	0x0101
        /*0b46*/ 	.byte	0x3f
	.zero		1


	//   ....[42]....
        /*0b48*/ 	.word	0x0000b770
        /*0b4c*/ 	.word	0x00000061
        /*0b50*/ 	.word	0x00000000
        /*0b54*/ 	.short	0x0101
        /*0b56*/ 	.byte	0x3f
	.zero		1


	//   ....[43]....
        /*0b58*/ 	.word	0x0000f360
        /*0b5c*/ 	.word	0x00000007
        /*0b60*/ 	.word	0x0002a840
        /*0b64*/ 	.short	0x010a
        /*0b66*/ 	.byte	0x3f
	.zero		1


	//   ....[44]....
        /*0b68*/ 	.word	0x0000fa10
        /*0b6c*/ 	.word	0x00000007
        /*0b70*/ 	.word	0x0002a830
        /*0b74*/ 	.short	0x0107
        /*0b76*/ 	.byte	0x3f
	.zero		1


	//   ....[45]....
        /*0b78*/ 	.word	0x0000fae0
        /*0b7c*/ 	.word	0x00000007
        /*0b80*/ 	.word	0x0002a830
        /*0b84*/ 	.short	0x0101
        /*0b86*/ 	.byte	0x3f
	.zero		1


	//   ....[46]....
        /*0b88*/ 	.word	0x00010690
        /*0b8c*/ 	.word	0x00000016
        /*0b90*/ 	.word	0x0002a800
        /*0b94*/ 	.short	0x0107
        /*0b96*/ 	.byte	0x3f
	.zero		1


	//   ....[47]....
        /*0b98*/ 	.word	0x000107b0
        /*0b9c*/ 	.word	0x00000016
        /*0ba0*/ 	.word	0x0002a800
        /*0ba4*/ 	.short	0x0101
        /*0ba6*/ 	.byte	0x3f
	.zero		1


	//   ....[48]....
        /*0ba8*/ 	.word	0x000107d0
        /*0bac*/ 	.word	0x00000016
        /*0bb0*/ 	.word	0x0002a820
        /*0bb4*/ 	.short	0x010a
        /*0bb6*/ 	.byte	0x3f
	.zero		1


	//   ....[49]....
        /*0bb8*/ 	.word	0x00010b30
        /*0bbc*/ 	.word	0x00000006
        /*0bc0*/ 	.word	0x0002a840
        /*0bc4*/ 	.short	0x010a
        /*0bc6*/ 	.byte	0x3f
	.zero		1


	//   ....[50]....
        /*0bc8*/ 	.word	0x00011010
        /*0bcc*/ 	.word	0x00000006
        /*0bd0*/ 	.word	0x0002a830
        /*0bd4*/ 	.short	0x0107
        /*0bd6*/ 	.byte	0x3f
	.zero		1


	//   ....[51]....
        /*0bd8*/ 	.word	0x000110c0
        /*0bdc*/ 	.word	0x00000006
        /*0be0*/ 	.word	0x0002a830
        /*0be4*/ 	.short	0x0101
        /*0be6*/ 	.byte	0x3f
	.zero		1


	//   ....[52]....
        /*0be8*/ 	.word	0x00011120
        /*0bec*/ 	.word	0x00000004
        /*0bf0*/ 	.word	0x0002a860
        /*0bf4*/ 	.short	0x010a
        /*0bf6*/ 	.byte	0x3f
	.zero		1


	//   ....[53]....
        /*0bf8*/ 	.word	0x00011570
        /*0bfc*/ 	.word	0x00000004
        /*0c00*/ 	.word	0x0002a850
        /*0c04*/ 	.short	0x0107
        /*0c06*/ 	.byte	0x3f
	.zero		1


	//   ....[54]....
        /*0c08*/ 	.word	0x000116c0
        /*0c0c*/ 	.word	0x00000004
        /*0c10*/ 	.word	0x0002a850
        /*0c14*/ 	.short	0x0101
        /*0c16*/ 	.byte	0x3f
	.zero		1


	//   ....[55]....
        /*0c18*/ 	.word	0x00011910
        /*0c1c*/ 	.word	0x00000000
        /*0c20*/ 	.word	0x0002a860
        /*0c24*/ 	.short	0x010a
        /*0c26*/ 	.byte	0x3f
	.zero		1


	//   ....[56]....
        /*0c28*/ 	.word	0x00011d70
        /*0c2c*/ 	.word	0x00000000
        /*0c30*/ 	.word	0x0002a850
        /*0c34*/ 	.short	0x0107
        /*0c36*/ 	.byte	0x3f
	.zero		1


	//   ....[57]....
        /*0c38*/ 	.word	0x00011e20
        /*0c3c*/ 	.word	0x00000000
        /*0c40*/ 	.word	0x0002a850
        /*0c44*/ 	.short	0x0101
        /*0c46*/ 	.byte	0x3f
	.zero		1


	//   ....[58]....
        /*0c48*/ 	.word	0x00012f70
        /*0c4c*/ 	.word	0x00000004
        /*0c50*/ 	.word	0x0002a820
        /*0c54*/ 	.short	0x010a
        /*0c56*/ 	.byte	0x3f
	.zero		1


	//   ....[59]....
        /*0c58*/ 	.word	0x00013110
        /*0c5c*/ 	.word	0x00000005
        /*0c60*/ 	.word	0x0002a840
        /*0c64*/ 	.short	0x010a
        /*0c66*/ 	.byte	0x3f
	.zero		1


	//   ....[60]....
        /*0c68*/ 	.word	0x000131b0
        /*0c6c*/ 	.word	0x0000001b
        /*0c70*/ 	.word	0x0002a840
        /*0c74*/ 	.short	0x010a
        /*0c76*/ 	.byte	0x3f
	.zero		1


	//   ....[61]....
        /*0c78*/ 	.word	0x000131f0
        /*0c7c*/ 	.word	0x00000005
        /*0c80*/ 	.word	0x0002a860
        /*0c84*/ 	.short	0x010a
        /*0c86*/ 	.byte	0x3f
	.zero		1


	//   ....[62]....
        /*0c88*/ 	.word	0x00013230
        /*0c8c*/ 	.word	0x0000001b
        /*0c90*/ 	.word	0x0002a860
        /*0c94*/ 	.short	0x010a
        /*0c96*/ 	.byte	0x3f
	.zero		1


	//   ....[63]....
        /*0c98*/ 	.word	0x000132a0
        /*0c9c*/ 	.word	0x00000003
        /*0ca0*/ 	.word	0x0002a800
        /*0ca4*/ 	.short	0x010a
        /*0ca6*/ 	.byte	0x3f
	.zero		1


	//   ....[64]....
        /*0ca8*/ 	.word	0x000132f0
        /*0cac*/ 	.word	0x00000000
        /*0cb0*/ 	.word	0x0002a830
        /*0cb4*/ 	.short	0x010a
        /*0cb6*/ 	.byte	0x3f
	.zero		1


	//   ....[65]....
        /*0cb8*/ 	.word	0x00013350
        /*0cbc*/ 	.word	0x0000000c
        /*0cc0*/ 	.word	0x0002a830
        /*0cc4*/ 	.short	0x010a
        /*0cc6*/ 	.byte	0x3f
	.zero		1


	//   ....[66]....
        /*0cc8*/ 	.word	0x000133b0
        /*0ccc*/ 	.word	0x0000000b
        /*0cd0*/ 	.word	0x0002a850
        /*0cd4*/ 	.short	0x010a
        /*0cd6*/ 	.byte	0x3f
	.zero		1


	//   ....[67]....
        /*0cd8*/ 	.word	0x00013410
        /*0cdc*/ 	.word	0x0000000c
        /*0ce0*/ 	.word	0x0002a830
        /*0ce4*/ 	.short	0x010a
        /*0ce6*/ 	.byte	0x3f
	.zero		1


	//   ....[68]....
        /*0ce8*/ 	.word	0x00013470
        /*0cec*/ 	.word	0x0000000b
        /*0cf0*/ 	.word	0x0002a850
        /*0cf4*/ 	.short	0x010a
        /*0cf6*/ 	.byte	0x3f
	.zero		1


	//   ....[69]....
        /*0cf8*/ 	.word	0x000134d0
        /*0cfc*/ 	.word	0x00000003
        /*0d00*/ 	.word	0x0002a850
        /*0d04*/ 	.short	0x010a
        /*0d06*/ 	.byte	0x3f
	.zero		1


	//   ....[70]....
        /*0d08*/ 	.word	0x000135e0
        /*0d0c*/ 	.word	0x00000007
        /*0d10*/ 	.word	0x0002a840
        /*0d14*/ 	.short	0x010a
        /*0d16*/ 	.byte	0x3f
	.zero		1


	//   ....[71]....
        /*0d18*/ 	.word	0x00014940
        /*0d1c*/ 	.word	0x00000016
        /*0d20*/ 	.word	0x0002a820
        /*0d24*/ 	.short	0x010a
        /*0d26*/ 	.byte	0x3f
	.zero		1


	//   ....[72]....
        /*0d28*/ 	.word	0x00014990
        /*0d2c*/ 	.word	0x00000006
        /*0d30*/ 	.word	0x0002a840
        /*0d34*/ 	.short	0x010a
        /*0d36*/ 	.byte	0x3f
	.zero		1


	//   ....[73]....
        /*0d38*/ 	.word	0x00015150
        /*0d3c*/ 	.word	0x00000004
        /*0d40*/ 	.word	0x0002a860
        /*0d44*/ 	.short	0x010a
        /*0d46*/ 	.byte	0x3f
	.zero		1


	//   ....[74]....
        /*0d48*/ 	.word	0x00015950
        /*0d4c*/ 	.word	0x00000000
        /*0d50*/ 	.word	0x0002a860
        /*0d54*/ 	.short	0x010a
        /*0d56*/ 	.byte	0x3f
	.zero		1


	//   ....[75]....
        /*0d58*/ 	.word	0x00016b30
        /*0d5c*/ 	.word	0x00000004
        /*0d60*/ 	.word	0x0002a820
        /*0d64*/ 	.short	0x010a
        /*0d66*/ 	.byte	0x3f
	.zero		1


	//   ....[76]....
        /*0d68*/ 	.word	0x00016cd0
        /*0d6c*/ 	.word	0x00000005
        /*0d70*/ 	.word	0x0002a840
        /*0d74*/ 	.short	0x010a
        /*0d76*/ 	.byte	0x3f
	.zero		1


	//   ....[77]....
        /*0d78*/ 	.word	0x00016d20
        /*0d7c*/ 	.word	0x0000001b
        /*0d80*/ 	.word	0x0002a840
        /*0d84*/ 	.short	0x010a
        /*0d86*/ 	.byte	0x3f
	.zero		1


	//   ....[78]....
        /*0d88*/ 	.word	0x00016d70
        /*0d8c*/ 	.word	0x00000005
        /*0d90*/ 	.word	0x0002a860
        /*0d94*/ 	.short	0x010a
        /*0d96*/ 	.byte	0x3f
	.zero		1


	//----- nvinfo : EIATTR_NUM_MBARRIERS
	.align		4
.L_292:
        /*0d98*/ 	.byte	0x03, 0x38
        /*0d9a*/ 	.short	0x0016


	//----- nvinfo : EIATTR_EXIT_INSTR_OFFSETS
	.align		4
        /*0d9c*/ 	.byte	0x04, 0x1c
        /*0d9e*/ 	.short	(.L_294 - .L_293)


	//   ....[0]....
.L_293:
        /*0da0*/ 	.word	0x00000990


	//   ....[1]....
        /*0da4*/ 	.word	0x0000cf20


	//   ....[2]....
        /*0da8*/ 	.word	0x00013280


	//----- nvinfo : EIATTR_MAX_THREADS
	.align		4
.L_294:
        /*0dac*/ 	.byte	0x04, 0x05
        /*0dae*/ 	.short	(.L_296 - .L_295)
.L_295:
        /*0db0*/ 	.word	0x00000180
        /*0db4*/ 	.word	0x00000001
        /*0db8*/ 	.word	0x00000001


	//----- nvinfo : EIATTR_CRS_STACK_SIZE
	.align		4
.L_296:
        /*0dbc*/ 	.byte	0x04, 0x1e
        /*0dbe*/ 	.short	(.L_298 - .L_297)
.L_297:
        /*0dc0*/ 	.word	0x00000000


	//----- nvinfo : EIATTR_CBANK_PARAM_SIZE
	.align		4
.L_298:
        /*0dc4*/ 	.byte	0x03, 0x19
        /*0dc6*/ 	.short	0x0af0


	//----- nvinfo : EIATTR_PARAM_CBANK
	.align		4
        /*0dc8*/ 	.byte	0x04, 0x0a
        /*0dca*/ 	.short	(.L_300 - .L_299)
	.align		4
.L_299:
        /*0dcc*/ 	.word	index@(.nv.constant0._ZN7cutlass13device_kernelIN5flash11enable_sm90INS1_16FlashAttnFwdSm90INS1_25CollectiveMainloopFwdSm90ILi2EN4cute5tupleIJNS5_1CILi1EEES8_S8_EEENS6_IJNS7_ILi128EEENS7_ILi96EEENS7_ILi192EEEEEELi128ENS_10bfloat16_tEfNS_4arch4Sm90ELb1ELb0ELb1ELb1ELb1ELb0ELb0ELb1ELb1ELb1ELb1ELb0EEENS1_21CollectiveEpilogueFwdINS6_IJSA_SA_SB_EEES9_SE_SG_Li256ELb1ELb1ELb1ELb0EEENS1_36VarlenDynamicPersistentTileSchedulerILi128ELi96ELi256ELi128ELb1ELb1ELb1ELb1ELb1ELb1EEEEEEEEEvNT_6ParamsE)
        /*0dd0*/ 	.short	0x0210
        /*0dd2*/ 	.short	0x0af0


	//----- nvinfo : EIATTR_SW_WAR
	.align		4
.L_300:
        /*0dd4*/ 	.byte	0x04, 0x36
        /*0dd6*/ 	.short	(.L_302 - .L_301)
.L_301:
        /*0dd8*/ 	.word	0x00000008
.L_302:


//--------------------- .nv.info._ZN7cutlass13device_kernelIN5flash11enable_sm90INS1_16FlashAttnFwdSm90INS1_25CollectiveMainloopFwdSm90ILi2EN4cute5tupleIJNS5_1CILi1EEES8_S8_EEENS6_IJNS7_ILi128EEENS7_ILi96EEENS7_ILi192EEEEEELi128ENS_10bfloat16_tEfNS_4arch4Sm90ELb1ELb0ELb1ELb1ELb1ELb1ELb0ELb1ELb1ELb1ELb1ELb0EEENS1_21CollectiveEpilogueFwdINS6_IJSA_SA_SB_EEES9_SE_SG_Li256ELb1ELb1ELb1ELb0EEENS1_36VarlenDynamicPersistentTileSchedulerILi128ELi96ELi256ELi128ELb1ELb1ELb1ELb1ELb1ELb1EEEEEEEEEvNT_6ParamsE --------------------------
	.section	.nv.info._ZN7cutlass13device_kernelIN5flash11enable_sm90INS1_16FlashAttnFwdSm90INS1_25CollectiveMainloopFwdSm90ILi2EN4cute5tupleIJNS5_1CILi1EEES8_S8_EEENS6_IJNS7_ILi128EEENS7_ILi96EEENS7_ILi192EEEEEELi128ENS_10bfloat16_tEfNS_4arch4Sm90ELb1ELb0ELb1ELb1ELb1ELb1ELb0ELb1ELb1ELb1ELb1ELb0EEENS1_21CollectiveEpilogueFwdINS6_IJSA_SA_SB_EEES9_SE_SG_Li256ELb1ELb1ELb1ELb0EEENS1_36VarlenDynamicPersistentTileSchedulerILi128ELi96ELi256ELi128ELb1ELb1ELb1ELb1ELb1ELb1EEEEEEEEEvNT_6ParamsE,"",@"SHT_CUDA_INFO"
	.sectionflags	@""
	.align	4


	//----- nvinfo : EIATTR_CUDA_API_VERSION
	.align		4
        /*0000*/ 	.byte	0x04, 0x37
        /*0002*/ 	.short	(.L_304 - .L_303)
.L_303:
        /*0004*/ 	.word	0x00000082


	//----- nvinfo : EIATTR_KPARAM_INFO
	.align		4
.L_304:
        /*0008*/ 	.byte	0x04, 0x17
        /*000a*/ 	.short	(.L_306 - .L_305)
.L_305:
        /*000c*/ 	.word	0x00000000
        /*0010*/ 	.short	0x0000
        /*0012*/ 	.short	0x0070
        /*0014*/ 	.byte	0x00, 0xf0, 0x01, 0x2a


	//----- nvinfo : EIATTR_SPARSE_MMA_MASK
	.align		4
.L_306:
        /*0018*/ 	.byte	0x03, 0x50
        /*001a*/ 	.short	0x0000


	//----- nvinfo : EIATTR_MAXREG_COUNT
	.align		4
        /*001c*/ 	.byte	0x03, 0x1b
        /*001e*/ 	.short	0x00a8


	//----- nvinfo : EIATTR_NUM_BARRIERS
	.align		4
        /*0020*/ 	.byte	0x02, 0x4c
        /*0022*/ 	.byte	0x10
	.zero		1


	//----- nvinfo : EIATTR_EXTERNS
	.align		4
        /*0024*/ 	.byte	0x04, 0x0f
        /*0026*/ 	.short	(.L_308 - .L_307)


	//   ....[0]....
	.align		4
.L_307:
        /*0028*/ 	.word	index@(__assertfail)


	//----- nvinfo : EIATTR_ANNOTATIONS
	.align		4
.L_308:
        /*002c*/ 	.byte	0x04, 0x55
        /*002e*/ 	.short	(.L_310 - .L_309)


	//   ....[0]....
.L_309:
        /* <DEDUP_REMOVED lines=41> */


	//----- nvinfo : EIATTR_MERCURY_ISA_VERSION
	.align		4
.L_310:
        /*02a8*/ 	.byte	0x03, 0x5f
        /*02aa*/ 	.short	0x0101


	//----- nvinfo : EIATTR_UNUSED_LOAD_BYTE_OFFSET
	.align		4
        /*02ac*/ 	.byte	0x04, 0x44
        /*02ae*/ 	.short	(.L_312 - .L_311)


	//   ....[0]....
.L_311:
        /*02b0*/ 	.word	0x00000a50
        /*02b4*/ 	.word	0x0000fff0


	//   ....[1]....
        /*02b8*/ 	.word	0x0001bd80
        /*02bc*/ 	.word	0x0000fff0


	//----- nvinfo : EIATTR_INT_WARP_WIDE_INSTR_OFFSETS
	.align		4
.L_312:
        /*02c0*/ 	.byte	0x04, 0x31
        /*02c2*/ 	.short	(.L_314 - .L_313)


	//   ....[0]....
.L_313:
        /*02c4*/ 	.word	0x00000130


	//   ....[1]....
        /*02c8*/ 	.word	0x00000170


	//   ....[2]....
        /*02cc*/ 	.word	0x000001e0


	//   ....[3]....
        /*02d0*/ 	.word	0x00021be0


	//   ....[4]....
        /*02d4*/ 	.word	0x00021c70


	//   ....[5]....
        /*02d8*/ 	.word	0x00024ac0


	//   ....[6]....
        /*02dc*/ 	.word	0x00024b50


	//----- nvinfo : EIATTR_COOP_GROUP_MASK_REGIDS
	.align		4
.L_314:
        /*02e0*/ 	.byte	0x04, 0x29
        /*02e2*/ 	.short	(.L_316 - .L_315)


	//   ....[0]....
.L_315:
        /*02e4*/ 	.word	0xffffffff


	//   ....[1]....
        /*02e8*/ 	.word	0xffffffff


	//   ....[2]....
        /*02ec*/ 	.word	0xffffffff


	//   ....[3]....
        /*02f0*/ 	.word	0xffffffff


	//   ....[4]....
        /*02f4*/ 	.word	0xffffffff


	//   ....[5]....
        /*02f8*/ 	.word	0xffffffff


	//   ....[6]....
        /*02fc*/ 	.word	0xffffffff


	//   ....[7]....
        /*0300*/ 	.word	0xffffffff


	//   ....[8]....
        /*0304*/ 	.word	0xffffffff


	//   ....[9]....
        /*0308*/ 	.word	0xffffffff


	//   ....[10]....
        /*030c*/ 	.word	0xffffffff


	//   ....[11]....
        /*0310*/ 	.word	0xffffffff


	//   ....[12]....
        /*0314*/ 	.word	0xffffffff


	//   ....[13]....
        /*0318*/ 	.word	0xffffffff


	//   ....[14]....
        /*031c*/ 	.word	0xffffffff


	//   ....[15]....
        /*0320*/ 	.word	0xffffffff


	//   ....[16]....
        /*0324*/ 	.word	0xffffffff


	//   ....[17]....
        /*0328*/ 	.word	0xffffffff


	//   ....[18]....
        /*032c*/ 	.word	0xffffffff


	//   ....[19]....
        /*0330*/ 	.word	0xffffffff


	//   ....[20]....
        /*0334*/ 	.word	0xffffffff


	//   ....[21]....
        /*0338*/ 	.word	0xffffffff


	//   ....[22]....
        /*033c*/ 	.word	0xffffffff


	//   ....[23]....
        /*0340*/ 	.word	0xffffffff


	//   ....[24]....
        /*0344*/ 	.word	0xffffffff


	//   ....[25]....
        /*0348*/ 	.word	0xffffffff


	//   ....[26]....
        /*034c*/ 	.word	0xffffffff


	//   ....[27]....
        /*0350*/ 	.word	0xffffffff


	//   ....[28]....
        /*0354*/ 	.word	0xffffffff


	//   ....[29]....
        /*0358*/ 	.word	0xffffffff


	//   ....[30]....
        /*035c*/ 	.word	0xffffffff


	//   ....[31]....
        /*0360*/ 	.word	0xffffffff


	//   ....[32]....
        /*0364*/ 	.word	0xffffffff


	//   ....[33]....
        /*0368*/ 	.word	0xffffffff


	//   ....[34]....
        /*036c*/ 	.word	0xffffffff


	//   ....[35]....
        /*0370*/ 	.word	0xffffffff


	//   ....[36]....
        /*0374*/ 	.word	0xffffffff


	//   ....[37]....
        /*0378*/ 	.word	0xffffffff


	//   ....[38]....
        /*037c*/ 	.word	0xffffffff


	//   ....[39]....
        /*0380*/ 	.word	0xffffffff


	//   ....[40]....
        /*0384*/ 	.word	0xffffffff


	//   ....[41]....
        /*0388*/ 	.word	0xffffffff


	//   ....[42]....
        /*038c*/ 	.word	0xffffffff


	//   ....[43]....
        /*0390*/ 	.word	0xffffffff


	//   ....[44]....
        /*0394*/ 	.word	0xffffffff


	//   ....[45]....
        /*0398*/ 	.word	0xffffffff


	//   ....[46]....
        /*039c*/ 	.word	0xffffffff


	//   ....[47]....
        /*03a0*/ 	.word	0xffffffff


	//   ....[48]....
        /*03a4*/ 	.word	0xffffffff


	//   ....[49]....
        /*03a8*/ 	.word	0xffffffff


	//   ....[50]....
        /*03ac*/ 	.word	0xffffffff


	//   ....[51]....
        /*03b0*/ 	.word	0xffffffff


	//   ....[52]....
        /*03b4*/ 	.word	0xffffffff


	//   ....[53]....
        /*03b8*/ 	.word	0xffffffff


	//   ....[54]....
        /*03bc*/ 	.word	0xffffffff


	//   ....[55]....
        /*03c0*/ 	.word	0xffffffff


	//   ....[56]....
        /*03c4*/ 	.word	0xffffffff


	//   ....[57]....
        /*03c8*/ 	.word	0xffffffff


	//   ....[58]....
        /*03cc*/ 	.word	0xffffffff


	//   ....[59]....
        /*03d0*/ 	.word	0xffffffff


	//   ....[60]....
        /*03d4*/ 	.word	0xffffffff


	//   ....[61]....
        /*03d8*/ 	.word	0xffffffff


	//   ....[62]....
        /*03dc*/ 	.word	0xffffffff


	//   ....[63]....
        /*03e0*/ 	.word	0xffffffff


	//   ....[64]....
        /*03e4*/ 	.word	0xffffffff


	//   ....[65]....
        /*03e8*/ 	.word	0xffffffff


	//   ....[66]....
        /*03ec*/ 	.word	0xffffffff


	//   ....[67]....
        /*03f0*/ 	.word	0xffffffff


	//   ....[68]....
        /*03f4*/ 	.word	0xffffffff


	//   ....[69]....
        /*03f8*/ 	.word	0xffffffff


	//   ....[70]....
        /*03fc*/ 	.word	0xffffffff


	//   ....[71]....
        /*0400*/ 	.word	0xffffffff


	//   ....[72]....
        /*0404*/ 	.word	0xffffffff


	//   ....[73]....
        /*0408*/ 	.word	0xffffffff


	//   ....[74]....
        /*040c*/ 	.word	0xffffffff


	//   ....[75]....
        /*0410*/ 	.word	0xffffffff


	//   ....[76]....
        /*0414*/ 	.word	0xffffffff


	//   ....[77]....
        /*0418*/ 	.word	0xffffffff


	//   ....[78]....
        /*041c*/ 	.word	0xffffffff


	//   ....[79]....
        /*0420*/ 	.word	0xffffffff


	//   ....[80]....
        /*0424*/ 	.word	0xffffffff


	//   ....[81]....
        /*0428*/ 	.word	0xffffffff


	//   ....[82]....
        /*042c*/ 	.word	0xffffffff


	//   ....[83]....
        /*0430*/ 	.word	0xffffffff


	//   ....[84]....
        /*0434*/ 	.word	0xffffffff


	//   ....[85]....
        /*0438*/ 	.word	0xffffffff


	//   ....[86]....
        /*043c*/ 	.word	0xffffffff


	//   ....[87]....
        /*0440*/ 	.word	0xffffffff


	//   ....[88]....
        /*0444*/ 	.word	0xffffffff


	//   ....[89]....
        /*0448*/ 	.word	0xffffffff


	//   ....[90]....
        /*044c*/ 	.word	0xffffffff


	//   ....[91]....
        /*0450*/ 	.word	0xffffffff


	//   ....[92]....
        /*0454*/ 	.word	0xffffffff


	//   ....[93]....
        /*0458*/ 	.word	0xffffffff


	//   ....[94]....
        /*045c*/ 	.word	0xffffffff


	//   ....[95]....
        /*0460*/ 	.word	0xffffffff


	//   ....[96]....
        /*0464*/ 	.word	0xffffffff


	//   ....[97]....
        /*0468*/ 	.word	0xffffffff


	//   ....[98]....
        /*046c*/ 	.word	0xffffffff


	//   ....[99]....
        /*0470*/ 	.word	0xffffffff


	//   ....[100]....
        /*0474*/ 	.word	0xffffffff


	//   ....[101]....
        /*0478*/ 	.word	0xffffffff


	//   ....[102]....
        /*047c*/ 	.word	0xffffffff


	//   ....[103]....
        /*0480*/ 	.word	0xffffffff


	//   ....[104]....
        /*0484*/ 	.word	0xffffffff


	//   ....[105]....
        /*0488*/ 	.word	0xffffffff


	//   ....[106]....
        /*048c*/ 	.word	0xffffffff


	//   ....[107]....
        /*0490*/ 	.word	0xffffffff


	//   ....[108]....
        /*0494*/ 	.word	0xffffffff


	//   ....[109]....
        /*0498*/ 	.word	0xffffffff


	//   ....[110]....
        /*049c*/ 	.word	0xffffffff


	//   ....[111]....
        /*04a0*/ 	.word	0xffffffff


	//   ....[112]....
        /*04a4*/ 	.word	0xffffffff


	//   ....[113]....
        /*04a8*/ 	.word	0xffffffff


	//   ....[114]....
        /*04ac*/ 	.word	0xffffffff


	//   ....[115]....
        /*04b0*/ 	.word	0xffffffff


	//   ....[116]....
        /*04b4*/ 	.word	0xffffffff


	//   ....[117]....
        /*04b8*/ 	.word	0xffffffff


	//   ....[118]....
        /*04bc*/ 	.word	0xffffffff


	//   ....[119]....
        /*04c0*/ 	.word	0xffffffff


	//   ....[120]....
        /*04c4*/ 	.word	0xffffffff


	//   ....[121]....
        /*04c8*/ 	.word	0xffffffff


	//   ....[122]....
        /*04cc*/ 	.word	0xffffffff


	//   ....[123]....
        /*04d0*/ 	.word	0xffffffff


	//   ....[124]....
        /*04d4*/ 	.word	0xffffffff


	//   ....[125]....
        /*04d8*/ 	.word	0xffffffff


	//   ....[126]....
        /*04dc*/ 	.word	0xffffffff


	//   ....[127]....
        /*04e0*/ 	.word	0xffffffff


	//   ....[128]....
        /*04e4*/ 	.word	0xffffffff


	//   ....[129]....
        /*04e8*/ 	.word	0xffffffff


	//   ....[130]....
        /*04ec*/ 	.word	0xffffffff


	//   ....[131]....
        /*04f0*/ 	.word	0xffffffff


	//   ....[132]....
        /*04f4*/ 	.word	0xffffffff


	//   ....[133]....
        /*04f8*/ 	.word	0xffffffff


	//   ....[134]....
        /*04fc*/ 	.word	0xffffffff


	//   ....[135]....
        /*0500*/ 	.word	0xffffffff


	//   ....[136]....
        /*0504*/ 	.word	0xffffffff


	//   ....[137]....
        /*0508*/ 	.word	0xffffffff


	//   ....[138]....
        /*050c*/ 	.word	0xffffffff


	//   ....[139]....
        /*0510*/ 	.word	0xffffffff


	//   ....[140]....
        /*0514*/ 	.word	0xffffffff


	//   ....[141]....
        /*0518*/ 	.word	0xffffffff


	//   ....[142]....
        /*051c*/ 	.word	0xffffffff


	//   ....[143]....
        /*0520*/ 	.word	0xffffffff


	//   ....[144]....
        /*0524*/ 	.word	0xffffffff


	//   ....[145]....
        /*0528*/ 	.word	0xffffffff


	//   ....[146]....
        /*052c*/ 	.word	0xffffffff


	//   ....[147]....
        /*0530*/ 	.word	0xffffffff


	//   ....[148]....
        /*0534*/ 	.word	0xffffffff


	//   ....[149]....
        /*0538*/ 	.word	0xffffffff


	//   ....[150]....
        /*053c*/ 	.word	0xffffffff


	//   ....[151]....
        /*0540*/ 	.word	0xffffffff


	//   ....[152]....
        /*0544*/ 	.word	0xffffffff


	//   ....[153]....
        /*0548*/ 	.word	0xffffffff


	//   ....[154]....
        /*054c*/ 	.word	0xffffffff


	//   ....[155]....
        /*0550*/ 	.word	0xffffffff


	//   ....[156]....
        /*0554*/ 	.word	0xffffffff


	//   ....[157]....
        /*0558*/ 	.word	0xffffffff


	//   ....[158]....
        /*055c*/ 	.word	0xffffffff


	//   ....[159]....
        /*0560*/ 	.word	0xffffffff


	//   ....[160]....
        /*0564*/ 	.word	0xffffffff


	//   ....[161]....
        /*0568*/ 	.word	0xffffffff


	//   ....[162]....
        /*056c*/ 	.word	0xffffffff


	//   ....[163]....
        /*0570*/ 	.word	0xffffffff


	//   ....[164]....
        /*0574*/ 	.word	0xffffffff


	//   ....[165]....
        /*0578*/ 	.word	0xffffffff


	//   ....[166]....
        /*057c*/ 	.word	0xffffffff


	//   ....[167]....
        /*0580*/ 	.word	0xffffffff


	//   ....[168]....
        /*0584*/ 	.word	0xffffffff


	//   ....[169]....
        /*0588*/ 	.word	0xffffffff


	//   ....[170]....
        /*058c*/ 	.word	0xffffffff


	//   ....[171]....
        /*0590*/ 	.word	0xffffffff


	//   ....[172]....
        /*0594*/ 	.word	0xffffffff


	//   ....[173]....
        /*0598*/ 	.word	0xffffffff


	//   ....[174]....
        /*059c*/ 	.word	0xffffffff


	//   ....[175]....
        /*05a0*/ 	.word	0xffffffff


	//   ....[176]....
        /*05a4*/ 	.word	0xffffffff


	//   ....[177]....
        /*05a8*/ 	.word	0xffffffff


	//   ....[178]....
        /*05ac*/ 	.word	0xffffffff


	//   ....[179]....
        /*05b0*/ 	.word	0xffffffff


	//   ....[180]....
        /*05b4*/ 	.word	0xffffffff


	//   ....[181]....
        /*05b8*/ 	.word	0xffffffff


	//   ....[182]....
        /*05bc*/ 	.word	0xffffffff


	//   ....[183]....
        /*05c0*/ 	.word	0xffffffff


	//   ....[184]....
        /*05c4*/ 	.word	0xffffffff


	//   ....[185]....
        /*05c8*/ 	.word	0x0500000f


	//   ....[186]....
        /*05cc*/ 	.word	0x0500000f


	//   ....[187]....
        /*05d0*/ 	.word	0x0500000f


	//   ....[188]....
        /*05d4*/ 	.word	0x0500000f


	//   ....[189]....
        /*05d8*/ 	.word	0x0500000f


	//   ....[190]....
        /*05dc*/ 	.word	0x0500000f


	//   ....[191]....
        /*05e0*/ 	.word	0x0500000f


	//   ....[192]....
        /*05e4*/ 	.word	0x0500000f


	//   ....[193]....
        /*05e8*/ 	.word	0x0500000f


	//   ....[194]....
        /*05ec*/ 	.word	0x0500000f


	//   ....[195]....
        /*05f0*/ 	.word	0x0500000f


	//   ....[196]....
        /*05f4*/ 	.word	0x0500000f


	//   ....[197]....
        /*05f8*/ 	.word	0x0500000f


	//   ....[198]....
        /*05fc*/ 	.word	0x0500000f


	//   ....[199]....
        /*0600*/ 	.word	0x0500000f


	//   ....[200]....
        /*0604*/ 	.word	0x0500000f


	//   ....[201]....
        /*0608*/ 	.word	0x0500000f


	//   ....[202]....
        /*060c*/ 	.word	0x0500000f


	//   ....[203]....
        /*0610*/ 	.word	0x0500000f


	//   ....[204]....
        /*0614*/ 	.word	0x0500000f


	//   ....[205]....
        /*0618*/ 	.word	0x0500000f


	//   ....[206]....
        /*061c*/ 	.word	0x0500000f


	//   ....[207]....
        /*0620*/ 	.word	0x0500000f


	//   ....[208]....
        /*0624*/ 	.word	0x0500000f


	//   ....[209]....
        /*0628*/ 	.word	0x0500000f


	//   ....[210]....
        /*062c*/ 	.word	0x0500000f


	//   ....[211]....
        /*0630*/ 	.word	0x0500000f


	//   ....[212]....
        /*0634*/ 	.word	0x0500000f


	//   ....[213]....
        /*0638*/ 	.word	0x0500000f


	//   ....[214]....
        /*063c*/ 	.word	0x0500000f


	//   ....[215]....
        /*0640*/ 	.word	0x0500000f


	//   ....[216]....
        /*0644*/ 	.word	0x0500000f


	//   ....[217]....
        /*0648*/ 	.word	0x0500000f


	//   ....[218]....
        /*064c*/ 	.word	0x0500000f


	//   ....[219]....
        /*0650*/ 	.word	0x0500000f


	//   ....[220]....
        /*0654*/ 	.word	0x0500000f


	//   ....[221]....
        /*0658*/ 	.word	0x0500000f


	//   ....[222]....
        /*065c*/ 	.word	0x0500000f


	//   ....[223]....
        /*0660*/ 	.word	0x0500000f


	//   ....[224]....
        /*0664*/ 	.word	0x0500000f


	//   ....[225]....
        /*0668*/ 	.word	0x0500000f


	//   ....[226]....
        /*066c*/ 	.word	0x0500000f


	//   ....[227]....
        /*0670*/ 	.word	0x0500000f


	//   ....[228]....
        /*0674*/ 	.word	0x0500000f


	//   ....[229]....
        /*0678*/ 	.word	0x0500000f


	//   ....[230]....
        /*067c*/ 	.word	0x0500000f


	//   ....[231]....
        /*0680*/ 	.word	0x0500000f


	//   ....[232]....
        /*0684*/ 	.word	0x0500000f


	//   ....[233]....
        /*0688*/ 	.word	0x0500000f


	//   ....[234]....
        /*068c*/ 	.word	0x0500000f


	//   ....[235]....
        /*0690*/ 	.word	0x0500000f


	//   ....[236]....
        /*0694*/ 	.word	0x0500000f


	//   ....[237]....
        /*0698*/ 	.word	0x0500000f


	//   ....[238]....
        /*069c*/ 	.word	0x0500000f


	//   ....[239]....
        /*06a0*/ 	.word	0x0500000f


	//   ....[240]....
        /*06a4*/ 	.word	0x0500000f


	//   ....[241]....
        /*06a8*/ 	.word	0x0500000f


	//   ....[242]....
        /*06ac*/ 	.word	0x0500000f


	//   ....[243]....
        /*06b0*/ 	.word	0x0500000f


	//   ....[244]....
        /*06b4*/ 	.word	0x0500000f


	//   ....[245]....
        /*06b8*/ 	.word	0x0500000f


	//   ....[246]....
        /*06bc*/ 	.word	0x0500000f


	//   ....[247]....
        /*06c0*/ 	.word	0x0500000f


	//   ....[248]....
        /*06c4*/ 	.word	0x0500000f


	//   ....[249]....
        /*06c8*/ 	.word	0x0500000f


	//   ....[250]....
        /*06cc*/ 	.word	0x0500000f


	//   ....[251]....
        /*06d0*/ 	.word	0x0500000f


	//   ....[252]....
        /*06d4*/ 	.word	0x0500000f


	//   ....[253]....
        /*06d8*/ 	.word	0x0500000f


	//   ....[254]....
        /*06dc*/ 	.word	0x0500000f


	//   ....[255]....
        /*06e0*/ 	.word	0x0500000f


	//   ....[0]....
        /*06e4*/ 	.word	0x0500000f


	//   ....[1]....
        /*06e8*/ 	.word	0x0500000f


	//   ....[2]....
        /*06ec*/ 	.word	0x0500000f


	//   ....[3]....
        /*06f0*/ 	.word	0x0500000f


	//   ....[4]....
        /*06f4*/ 	.word	0x0500000f


	//   ....[5]....
        /*06f8*/ 	.word	0x0500000f


	//   ....[6]....
        /*06fc*/ 	.word	0x0500000f


	//   ....[7]....
        /*0700*/ 	.word	0x0500000f


	//   ....[8]....
        /*0704*/ 	.word	0x0500000f


	//   ....[9]....
        /*0708*/ 	.word	0x0500000f


	//   ....[10]....
        /*070c*/ 	.word	0x0500000f


	//   ....[11]....
        /*0710*/ 	.word	0x0500000f


	//   ....[12]....
        /*0714*/ 	.word	0x0500000f


	//   ....[13]....
        /*0718*/ 	.word	0x0500000f


	//   ....[14]....
        /*071c*/ 	.word	0x0500000f


	//   ....[15]....
        /*0720*/ 	.word	0x0500000f


	//   ....[16]....
        /*0724*/ 	.word	0x0500000f


	//   ....[17]....
        /*0728*/ 	.word	0x0500000f


	//   ....[18]....
        /*072c*/ 	.word	0x0500000f


	//   ....[19]....
        /*0730*/ 	.word	0x0500000f


	//   ....[20]....
        /*0734*/ 	.word	0x0500000f


	//   ....[21]....
        /*0738*/ 	.word	0x0500000f


	//   ....[22]....
        /*073c*/ 	.word	0x0500000f


	//   ....[23]....
        /*0740*/ 	.word	0x0500000f


	//   ....[24]....
        /*0744*/ 	.word	0x0500000f


	//   ....[25]....
        /*0748*/ 	.word	0x0500000f


	//   ....[26]....
        /*074c*/ 	.word	0x0500000f


	//   ....[27]....
        /*0750*/ 	.word	0x0500000f


	//   ....[28]....
        /*0754*/ 	.word	0x0500000f


	//   ....[29]....
        /*0758*/ 	.word	0x0500000f


	//   ....[30]....
        /*075c*/ 	.word	0x0500000f


	//   ....[31]....
        /*0760*/ 	.word	0x0500000f


	//   ....[32]....
        /*0764*/ 	.word	0x0500000f


	//   ....[33]....
        /*0768*/ 	.word	0x0500000f


	//   ....[34]....
        /*076c*/ 	.word	0x0500000f


	//   ....[35]....
        /*0770*/ 	.word	0x0500000f


	//   ....[36]....
        /*0774*/ 	.word	0x0500000f


	//   ....[37]....
        /*0778*/ 	.word	0x0500000f


	//   ....[38]....
        /*077c*/ 	.word	0x0500000f


	//   ....[39]....
        /*0780*/ 	.word	0x0500000f


	//   ....[40]....
        /*0784*/ 	.word	0x0500000f


	//   ....[41]....
        /*0788*/ 	.word	0x0500000f


	//----- nvinfo : EIATTR_COOP_GROUP_INSTR_OFFSETS
	.align		4
.L_316:
        /*078c*/ 	.byte	0x04, 0x28
        /*078e*/ 	.short	(.L_318 - .L_317)


	//   ....[0]....
.L_317:
        /*0790*/ 	.word	0x00000060


	//   ....[1]....
        /*0794*/ 	.word	0x00000140


	//   ....[2]....
        /*0798*/ 	.word	0x00000190


	//   ....[3]....
        /*079c*/ 	.word	0x000003c0


	//   ....[4]....
        /*07a0*/ 	.word	0x00000520


	//   ....[5]....
        /*07a4*/ 	.word	0x00000640


	//   ....[6]....
        /*07a8*/ 	.word	0x000007a0


	//   ....[7]....
        /*07ac*/ 	.word	0x00003c70


	//   ....[8]....
        /*07b0*/ 	.word	0x00003c80


	//   ....[9]....
        /*07b4*/ 	.word	0x00005320


	//   ....[10]....
        /*07b8*/ 	.word	0x00005330


	//   ....[11]....
        /*07bc*/ 	.word	0x000074f0


	//   ....[12]....
        /*07c0*/ 	.word	0x00007500


	//   ....[13]....
        /*07c4*/ 	.word	0x00008d30


	//   ....[14]....
        /*07c8*/ 	.word	0x00008d40


	//   ....[15]....
        /*07cc*/ 	.word	0x0000a730


	//   ....[16]....
        /*07d0*/ 	.word	0x0000a740


	//   ....[17]....
        /*07d4*/ 	.word	0x0000a9d0


	//   ....[18]....
        /*07d8*/ 	.word	0x0000a9e0


	//   ....[19]....
        /*07dc*/ 	.word	0x0000af10


	//   ....[20]....
        /*07e0*/ 	.word	0x0000af30


	//   ....[21]....
        /*07e4*/ 	.word	0x0000b0b0


	//   ....[22]....
        /*07e8*/ 	.word	0x0000b0d0


	//   ....[23]....
        /*07ec*/ 	.word	0x0000b920


	//   ....[24]....
        /*07f0*/ 	.word	0x0000c060


	//   ....[25]....
        /*07f4*/ 	.word	0x0000c070


	//   ....[26]....
        /*07f8*/ 	.word	0x0000c080


	//   ....[27]....
        /*07fc*/ 	.word	0x0000c090


	//   ....[28]....
        /*0800*/ 	.word	0x0000c910


	//   ....[29]....
        /*0804*/ 	.word	0x0000c920


	//   ....[30]....
        /*0808*/ 	.word	0x0000c930


	//   ....[31]....
        /*080c*/ 	.word	0x0000c940


	//   ....[32]....
        /*0810*/ 	.word	0x0000fa40


	//   ....[33]....
        /*0814*/ 	.word	0x0000fa50


	//   ....[34]....
        /*0818*/ 	.word	0x0000fa60


	//   ....[35]....
        /*081c*/ 	.word	0x0000fa70


	//   ....[36]....
        /*0820*/ 	.word	0x00010110


	//   ....[37]....
        /*0824*/ 	.word	0x00010120


	//   ....[38]....
        /*0828*/ 	.word	0x00010130


	//   ....[39]....
        /*082c*/ 	.word	0x00010140


	//   ....[40]....
        /*0830*/ 	.word	0x00013f70


	//   ....[41]....
        /*0834*/ 	.word	0x00013fb0


	//   ....[42]....
        /*0838*/ 	.word	0x000145b0


	//   ....[43]....
        /*083c*/ 	.word	0x00014630


	//   ....[44]....
        /*0840*/ 	.word	0x00014e80


	//   ....[45]....
        /*0844*/ 	.word	0x00014f90


	//   ....[46]....
        /*0848*/ 	.word	0x00016d90


	//   ....[47]....
        /*084c*/ 	.word	0x000175b0


	//   ....[48]....
        /*0850*/ 	.word	0x00017620


	//   ....[49]....
        /*0854*/ 	.word	0x00017630


	//   ....[50]....
        /*0858*/ 	.word	0x00017bb0


	//   ....[51]....
        /*085c*/ 	.word	0x00017d70


	//   ....[52]....
        /*0860*/ 	.word	0x0001a280


	//   ....[53]....
        /*0864*/ 	.word	0x0001a2a0


	//   ....[54]....
        /*0868*/ 	.word	0x0001a2c0


	//   ....[55]....
        /*086c*/ 	.word	0x0001a2e0


	//   ....[56]....
        /*0870*/ 	.word	0x0001b650


	//   ....[57]....
        /*0874*/ 	.word	0x0001b6d0


	//   ....[58]....
        /*0878*/ 	.word	0x0001b700


	//   ....[59]....
        /*087c*/ 	.word	0x0001b710


	//   ....[60]....
        /*0880*/ 	.word	0x0001c820


	//   ....[61]....
        /*0884*/ 	.word	0x0001c830


	//   ....[62]....
        /*0888*/ 	.word	0x0001c840


	//   ....[63]....
        /*088c*/ 	.word	0x0001c850


	//   ....[64]....
        /*0890*/ 	.word	0x0001cf10


	//   ....[65]....
        /*0894*/ 	.word	0x0001cf50


	//   ....[66]....
        /*0898*/ 	.word	0x0001d020


	//   ....[67]....
        /*089c*/ 	.word	0x0001d040


	//   ....[68]....
        /*08a0*/ 	.word	0x0001d100


	//   ....[69]....
        /*08a4*/ 	.word	0x0001d120


	//   ....[70]....
        /*08a8*/ 	.word	0x0001d1f0


	//   ....[71]....
        /*08ac*/ 	.word	0x0001d210


	//   ....[72]....
        /*08b0*/ 	.word	0x0001d660


	//   ....[73]....
        /*08b4*/ 	.word	0x0001d680


	//   ....[74]....
        /*08b8*/ 	.word	0x0001dac0


	//   ....[75]....
        /*08bc*/ 	.word	0x0001dad0


	//   ....[76]....
        /*08c0*/ 	.word	0x0001e720


	//   ....[77]....
        /*08c4*/ 	.word	0x0001e740


	//   ....[78]....
        /*08c8*/ 	.word	0x0001e800


	//   ....[79]....
        /*08cc*/ 	.word	0x0001e820


	//   ....[80]....
        /*08d0*/ 	.word	0x0001e8e0


	//   ....[81]....
        /*08d4*/ 	.word	0x0001e900


	//   ....[82]....
        /*08d8*/ 	.word	0x0001e9d0


	//   ....[83]....
        /*08dc*/ 	.word	0x0001e9f0


	//   ....[84]....
        /*08e0*/ 	.word	0x0001eb40


	//   ....[85]....
        /*08e4*/ 	.word	0x0001ed30


	//   ....[86]....
        /*08e8*/ 	.word	0x0001ed60


	//   ....[87]....
        /*08ec*/ 	.word	0x0001ed90


	//   ....[88]....
        /*08f0*/ 	.word	0x0001edc0


	//   ....[89]....
        /*08f4*/ 	.word	0x0001edf0


	//   ....[90]....
        /*08f8*/ 	.word	0x0001ee20


	//   ....[91]....
        /*08fc*/ 	.word	0x0001efb0


	//   ....[92]....
        /*0900*/ 	.word	0x0001efe0


	//   ....[93]....
        /*0904*/ 	.word	0x0001f010


	//   ....[94]....
        /*0908*/ 	.word	0x0001f040


	//   ....[95]....
        /*090c*/ 	.word	0x0001f070


	//   ....[96]....
        /*0910*/ 	.word	0x0001f0a0


	//   ....[97]....
        /*0914*/ 	.word	0x0001f130


	//   ....[98]....
        /*0918*/ 	.word	0x0001f160


	//   ....[99]....
        /*091c*/ 	.word	0x0001f170


	//   ....[100]....
        /*0920*/ 	.word	0x0001f1b0


	//   ....[101]....
        /*0924*/ 	.word	0x00020660


	//   ....[102]....
        /*0928*/ 	.word	0x00022830


	//   ....[103]....
        /*092c*/ 	.word	0x00022850


	//   ....[104]....
        /*0930*/ 	.word	0x00022900


	//   ....[105]....
        /*0934*/ 	.word	0x00022920


	//   ....[106]....
        /*0938*/ 	.word	0x000229c0


	//   ....[107]....
        /*093c*/ 	.word	0x000229e0


	//   ....[108]....
        /*0940*/ 	.word	0x00022a80


	//   ....[109]....
        /*0944*/ 	.word	0x00022aa0


	//   ....[110]....
        /*0948*/ 	.word	0x00022b40


	//   ....[111]....
        /*094c*/ 	.word	0x00022b60


	//   ....[112]....
        /*0950*/ 	.word	0x00022b70


	//   ....[113]....
        /*0954*/ 	.word	0x00022c00


	//   ....[114]....
        /*0958*/ 	.word	0x00023390


	//   ....[115]....
        /*095c*/ 	.word	0x000233c0


	//   ....[116]....
        /*0960*/ 	.word	0x000233e0


	//   ....[117]....
        /*0964*/ 	.word	0x00023470


	//   ....[118]....
        /*0968*/ 	.word	0x00023480


	//   ....[119]....
        /*096c*/ 	.word	0x00023520


	//   ....[120]....
        /*0970*/ 	.word	0x00023530


	//   ....[121]....
        /*0974*/ 	.word	0x000235d0


	//   ....[122]....
        /*0978*/ 	.word	0x000235e0


	//   ....[123]....
        /*097c*/ 	.word	0x00023680


	//   ....[124]....
        /*0980*/ 	.word	0x00023690


	//   ....[125]....
        /*0984*/ 	.word	0x00023730


	//   ....[126]....
        /*0988*/ 	.word	0x00023740


	//   ....[127]....
        /*098c*/ 	.word	0x000237e0


	//   ....[128]....
        /*0990*/ 	.word	0x000237f0


	//   ....[129]....
        /*0994*/ 	.word	0x00023800


	//   ....[130]....
        /*0998*/ 	.word	0x00023fc0


	//   ....[131]....
        /*099c*/ 	.word	0x00023fd0


	//   ....[132]....
        /*09a0*/ 	.word	0x00023fe0


	//   ....[133]....
        /*09a4*/ 	.word	0x00024070


	//   ....[134]....
        /*09a8*/ 	.word	0x00024080


	//   ....[135]....
        /*09ac*/ 	.word	0x000240e0


	//   ....[136]....
        /*09b0*/ 	.word	0x00024110


	//   ....[137]....
        /*09b4*/ 	.word	0x00024150


	//   ....[138]....
        /*09b8*/ 	.word	0x00024180


	//   ....[139]....
        /*09bc*/ 	.word	0x000241c0


	//   ....[140]....
        /*09c0*/ 	.word	0x000241f0


	//   ....[141]....
        /*09c4*/ 	.word	0x00024230


	//   ....[142]....
        /*09c8*/ 	.word	0x000244a0


	//   ....[143]....
        /*09cc*/ 	.word	0x000244c0


	//   ....[144]....
        /*09d0*/ 	.word	0x00024550


	//   ....[145]....
        /*09d4*/ 	.word	0x00024560


	//   ....[146]....
        /*09d8*/ 	.word	0x000245d0


	//   ....[147]....
        /*09dc*/ 	.word	0x000245e0


	//   ....[148]....
        /*09e0*/ 	.word	0x00024650


	//   ....[149]....
        /*09e4*/ 	.word	0x00024660


	//   ....[150]....
        /*09e8*/ 	.word	0x000246d0


	//   ....[151]....
        /*09ec*/ 	.word	0x000246e0


	//   ....[152]....
        /*09f0*/ 	.word	0x000246f0


	//   ....[153]....
        /*09f4*/ 	.word	0x00024760


	//   ....[154]....
        /*09f8*/ 	.word	0x00024cd0


	//   ....[155]....
        /*09fc*/ 	.word	0x00024d00


	//   ....[156]....
        /*0a00*/ 	.word	0x00024d20


	//   ....[157]....
        /*0a04*/ 	.word	0x00024d30


	//   ....[158]....
        /*0a08*/ 	.word	0x00024d70


	//   ....[159]....
        /*0a0c*/ 	.word	0x00024d90


	//   ....[160]....
        /*0a10*/ 	.word	0x00024e00


	//   ....[161]....
        /*0a14*/ 	.word	0x00024e20


	//   ....[162]....
        /*0a18*/ 	.word	0x00024e80


	//   ....[163]....
        /*0a1c*/ 	.word	0x00024ea0


	//   ....[164]....
        /*0a20*/ 	.word	0x00024ef0


	//   ....[165]....
        /*0a24*/ 	.word	0x00024f10


	//   ....[166]....
        /*0a28*/ 	.word	0x00025340


	//   ....[167]....
        /*0a2c*/ 	.word	0x00025370


	//   ....[168]....
        /*0a30*/ 	.word	0x000253d0


	//   ....[169]....
        /*0a34*/ 	.word	0x00025400


	//   ....[170]....
        /*0a38*/ 	.word	0x00025430


	//   ....[171]....
        /*0a3c*/ 	.word	0x00025460


	//   ....[172]....
        /*0a40*/ 	.word	0x00025490


	//   ....[173]....
        /*0a44*/ 	.word	0x000254c0


	//   ....[174]....
        /*0a48*/ 	.word	0x00025660


	//   ....[175]....
        /*0a4c*/ 	.word	0x00025690


	//   ....[176]....
        /*0a50*/ 	.word	0x000256c0


	//   ....[177]....
        /*0a54*/ 	.word	0x000256f0


	//   ....[178]....
        /*0a58*/ 	.word	0x00025720


	//   ....[179]....
        /*0a5c*/ 	.word	0x00025750


	//   ....[180]....
        /*0a60*/ 	.word	0x00025810


	//   ....[181]....
        /*0a64*/ 	.word	0x00025830


	//   ....[182]....
        /*0a68*/ 	.word	0x00025850


	//   ....[183]....
        /*0a6c*/ 	.word	0x000258b0


	//   ....[184]....
        /*0a70*/ 	.word	0x000262d0


	//   ....[185]....
        /*0a74*/ 	.word	0x00026610


	//   ....[186]....
        /*0a78*/ 	.word	0x000266a0


	//   ....[187]....
        /*0a7c*/ 	.word	0x00026740


	//   ....[188]....
        /*0a80*/ 	.word	0x000267d0


	//   ....[189]....
        /*0a84*/ 	.word	0x000268c0


	//   ....[190]....
        /*0a88*/ 	.word	0x00026950


	//   ....[191]....
        /*0a8c*/ 	.word	0x000269f0


	//   ....[192]....
        /*0a90*/ 	.word	0x00026a80


	//   ....[193]....
        /*0a94*/ 	.word	0x00026b70


	//   ....[194]....
        /*0a98*/ 	.word	0x00026c00


	//   ....[195]....
        /*0a9c*/ 	.word	0x00026ca0


	//   ....[196]....
        /*0aa0*/ 	.word	0x00026d30


	//   ....[197]....
        /*0aa4*/ 	.word	0x00026e20


	//   ....[198]....
        /*0aa8*/ 	.word	0x00026eb0


	//   ....[199]....
        /*0aac*/ 	.word	0x00026f00


	//   ....[200]....
        /*0ab0*/ 	.word	0x00026f50


	//   ....[201]....
        /*0ab4*/ 	.word	0x00026ff0


	//   ....[202]....
        /*0ab8*/ 	.word	0x00027080


	//   ....[203]....
        /*0abc*/ 	.word	0x000270d0


	//   ....[204]....
        /*0ac0*/ 	.word	0x00027120


	//   ....[205]....
        /*0ac4*/ 	.word	0x00027210


	//   ....[206]....
        /*0ac8*/ 	.word	0x000272a0


	//   ....[207]....
        /*0acc*/ 	.word	0x000272f0


	//   ....[208]....
        /*0ad0*/ 	.word	0x00027340


	//   ....[209]....
        /*0ad4*/ 	.word	0x000273e0


	//   ....[210]....
        /*0ad8*/ 	.word	0x00027470


	//   ....[211]....
        /*0adc*/ 	.word	0x000274c0


	//   ....[212]....
        /*0ae0*/ 	.word	0x00027510


	//   ....[213]....
        /*0ae4*/ 	.word	0x00027810


	//   ....[214]....
        /*0ae8*/ 	.word	0x00027af0


	//   ....[215]....
        /*0aec*/ 	.word	0x00027be0


	//   ....[216]....
        /*0af0*/ 	.word	0x00027c80


	//   ....[217]....
        /*0af4*/ 	.word	0x00027ce0


	//   ....[218]....
        /*0af8*/ 	.word	0x00027df0


	//   ....[219]....
        /*0afc*/ 	.word	0x00027e60


	//   ....[220]....
        /*0b00*/ 	.word	0x00027f70


	//   ....[221]....
        /*0b04*/ 	.word	0x00027fe0


	//   ....[222]....
        /*0b08*/ 	.word	0x000280f0


	//   ....[223]....
        /*0b0c*/ 	.word	0x00028160


	//   ....[224]....
        /*0b10*/ 	.word	0x00028270


	//   ....[225]....
        /*0b14*/ 	.word	0x000282e0


	//   ....[226]....
        /*0b18*/ 	.word	0x000283c0


	//   ....[227]....
        /*0b1c*/ 	.word	0x000284c0


	//   ....[228]....
        /*0b20*/ 	.word	0x00028520


	//   ....[229]....
        /*0b24*/ 	.word	0x00028580


	//   ....[230]....
        /*0b28*/ 	.word	0x00028680


	//   ....[231]....
        /*0b2c*/ 	.word	0x000286e0


	//   ....[232]....
        /*0b30*/ 	.word	0x000287f0


	//   ....[233]....
        /*0b34*/ 	.word	0x00028850


	//   ....[234]....
        /*0b38*/ 	.word	0x00028960


	//   ....[235]....
        /*0b3c*/ 	.word	0x000289c0


	//   ....[236]....
        /*0b40*/ 	.word	0x00028ad0


	//   ....[237]....
        /*0b44*/ 	.word	0x00028b30


	//   ....[238]....
        /*0b48*/ 	.word	0x00028c40


	//   ....[239]....
        /*0b4c*/ 	.word	0x00028ca0


	//   ....[240]....
        /*0b50*/ 	.word	0x00028db0


	//   ....[241]....
        /*0b54*/ 	.word	0x00028e10


	//   ....[242]....
        /*0b58*/ 	.word	0x00028f00


	//   ....[243]....
        /*0b5c*/ 	.word	0x00029030


	//   ....[244]....
        /*0b60*/ 	.word	0x000290e0


	//   ....[245]....
        /*0b64*/ 	.word	0x00029160


	//   ....[246]....
        /*0b68*/ 	.word	0x00029240


	//   ....[247]....
        /*0b6c*/ 	.word	0x000292a0


	//   ....[248]....
        /*0b70*/ 	.word	0x00029370


	//   ....[249]....
        /*0b74*/ 	.word	0x000293d0


	//   ....[250]....
        /*0b78*/ 	.word	0x000294a0


	//   ....[251]....
        /*0b7c*/ 	.word	0x00029500


	//   ....[252]....
        /*0b80*/ 	.word	0x000295d0


	//   ....[253]....
        /*0b84*/ 	.word	0x00029630


	//   ....[254]....
        /*0b88*/ 	.word	0x00029700


	//   ....[255]....
        /*0b8c*/ 	.word	0x000297f0


	//   ....[0]....
        /*0b90*/ 	.word	0x00029890


	//   ....[1]....
        /*0b94*/ 	.word	0x000298f0


	//   ....[2]....
        /*0b98*/ 	.word	0x000299e0


	//   ....[3]....
        /*0b9c*/ 	.word	0x00029a40


	//   ....[4]....
        /*0ba0*/ 	.word	0x00029b20


	//   ....[5]....
        /*0ba4*/ 	.word	0x00029b80


	//   ....[6]....
        /*0ba8*/ 	.word	0x00029c60


	//   ....[7]....
        /*0bac*/ 	.word	0x00029cc0


	//   ....[8]....
        /*0bb0*/ 	.word	0x00029da0


	//   ....[9]....
        /*0bb4*/ 	.word	0x00029e00


	//   ....[10]....
        /*0bb8*/ 	.word	0x00029ed0


	//   ....[11]....
        /*0bbc*/ 	.word	0x0002a000


	//   ....[12]....
        /*0bc0*/ 	.word	0x0002a100


	//   ....[13]....
        /*0bc4*/ 	.word	0x0002a190


	//   ....[14]....
        /*0bc8*/ 	.word	0x0002a260


	//   ....[15]....
        /*0bcc*/ 	.word	0x0002a2c0


	//   ....[16]....
        /*0bd0*/ 	.word	0x0002a390


	//   ....[17]....
        /*0bd4*/ 	.word	0x0002a3f0


	//   ....[18]....
        /*0bd8*/ 	.word	0x0002a4d0


	//   ....[19]....
        /*0bdc*/ 	.word	0x0002a530


	//   ....[20]....
        /*0be0*/ 	.word	0x0002a600


	//   ....[21]....
        /*0be4*/ 	.word	0x0002a660


	//   ....[22]....
        /*0be8*/ 	.word	0x0002a720


	//   ....[23]....
        /*0bec*/ 	.word	0x0002a7b0


	//   ....[24]....
        /*0bf0*/ 	.word	0x0002a850


	//   ....[25]....
        /*0bf4*/ 	.word	0x0002a9d0


	//   ....[26]....
        /*0bf8*/ 	.word	0x0002aa40


	//   ....[27]....
        /*0bfc*/ 	.word	0x0002aab0


	//   ....[28]....
        /*0c00*/ 	.word	0x0002ab20


	//   ....[29]....
        /*0c04*/ 	.word	0x0002ab90


	//   ....[30]....
        /*0c08*/ 	.word	0x0002ac10


	//   ....[31]....
        /*0c0c*/ 	.word	0x0002ac90


	//   ....[32]....
        /*0c10*/ 	.word	0x0002ad20


	//   ....[33]....
        /*0c14*/ 	.word	0x0002ad90


	//   ....[34]....
        /*0c18*/ 	.word	0x0002ae00


	//   ....[35]....
        /*0c1c*/ 	.word	0x0002ae70


	//   ....[36]....
        /*0c20*/ 	.word	0x0002aef0


	//   ....[37]....
        /*0c24*/ 	.word	0x0002af60


	//   ....[38]....
        /*0c28*/ 	.word	0x0002aff0


	//   ....[39]....
        /*0c2c*/ 	.word	0x0002b050


	//   ....[40]....
        /*0c30*/ 	.word	0x0002b0e0


	//   ....[41]....
        /*0c34*/ 	.word	0x0002b210


	//----- nvinfo : EIATTR_REG_RECONFIG
	.align		4
.L_318:
        /*0c38*/ 	.byte	0x01, 0x54
	.zero		2


	//----- nvinfo : EIATTR_SYSCALL_OFFSETS
	.align		4
        /*0c3c*/ 	.byte	0x04, 0x46
        /*0c3e*/ 	.short	(.L_320 - .L_319)


	//   ....[0]....
.L_319:
        /*0c40*/ 	.word	0x00001fe0


	//   ....[1]....
        /*0c44*/ 	.word	0x00002130


	//   ....[2]....
        /*0c48*/ 	.word	0x0000bac0


	//   ....[3]....
        /*0c4c*/ 	.word	0x0000bde0


	//   ....[4]....
        /*0c50*/ 	.word	0x00021dd0


	//   ....[5]....
        /*0c54*/ 	.word	0x00021f20


	//   ....[6]....
        /*0c58*/ 	.word	0x00022010


	//   ....[7]....
        /*0c5c*/ 	.word	0x00022fb0


	//----- nvinfo : EIATTR_MBARRIER_INSTR_OFFSETS
	.align		4
.L_320:
        /*0c60*/ 	.byte	0x04, 0x39
        /*0c62*/ 	.short	(.L_322 - .L_321)


	//   ....[0]....
.L_321:
        /*0c64*/ 	.word	0x00000270
        /*0c68*/ 	.word	0x000000ff
        /*0c6c*/ 	.word	0x0002a800
        /*0c70*/ 	.short	0x0100
        /*0c72*/ 	.byte	0x08
	.zero		1


	//   ....[1]....
        /*0c74*/ 	.word	0x00000280
        /*0c78*/ 	.word	0x000000ff
        /*0c7c*/ 	.word	0x0002a820
        /*0c80*/ 	.short	0x0100
        /*0c82*/ 	.byte	0x08
	.zero		1


	//   ....[2]....
        /*0c84*/ 	.word	0x00000370
        /*0c88*/ 	.word	0x000000ff
        /*0c8c*/ 	.word	0x0002a830
        /*0c90*/ 	.short	0x0100
        /*0c92*/ 	.byte	0x08
	.zero		1


	//   ....[3]....
        /*0c94*/ 	.word	0x00000380
        /*0c98*/ 	.word	0x000000ff
        /*0c9c*/ 	.word	0x0002a840
        /*0ca0*/ 	.short	0x0100
        /*0ca2*/ 	.byte	0x08
	.zero		1


	//   ....[4]....
        /*0ca4*/ 	.word	0x00000390
        /*0ca8*/ 	.word	0x000000ff
        /*0cac*/ 	.word	0x0002a838
        /*0cb0*/ 	.short	0x0100
        /*0cb2*/ 	.byte	0x08
	.zero		1


	//   ....[5]....
        /*0cb4*/ 	.word	0x000003a0
        /*0cb8*/ 	.word	0x000000ff
        /*0cbc*/ 	.word	0x0002a848
        /*0cc0*/ 	.short	0x0100
        /*0cc2*/ 	.byte	0x08
	.zero		1


	//   ....[6]....
        /*0cc4*/ 	.word	0x000004d0
        /*0cc8*/ 	.word	0x000000ff
        /*0ccc*/ 	.word	0x0002a850
        /*0cd0*/ 	.short	0x0100
        /*0cd2*/ 	.byte	0x08
	.zero		1


	//   ....[7]....
        /*0cd4*/ 	.word	0x000004e0
        /*0cd8*/ 	.word	0x000000ff
        /*0cdc*/ 	.word	0x0002a860
        /*0ce0*/ 	.short	0x0100
        /*0ce2*/ 	.byte	0x08
	.zero		1


	//   ....[8]....
        /*0ce4*/ 	.word	0x000004f0
        /*0ce8*/ 	.word	0x000000ff
        /*0cec*/ 	.word	0x0002a858
        /*0cf0*/ 	.short	0x0100
        /*0cf2*/ 	.byte	0x08
	.zero		1


	//   ....[9]....
        /*0cf4*/ 	.word	0x00000500
        /*0cf8*/ 	.word	0x000000ff
        /*0cfc*/ 	.word	0x0002a868
        /*0d00*/ 	.short	0x0100
        /*0d02*/ 	.byte	0x08
	.zero		1


	//   ....[10]....
        /*0d04*/ 	.word	0x000005f0
        /*0d08*/ 	.word	0x000000ff
        /*0d0c*/ 	.word	0x0002a870
        /*0d10*/ 	.short	0x0100
        /*0d12*/ 	.byte	0x06
	.zero		1


	//   ....[11]....
        /*0d14*/ 	.word	0x00000600
        /*0d18*/ 	.word	0x000000ff
        /*0d1c*/ 	.word	0x0002a880
        /*0d20*/ 	.short	0x0100
        /*0d22*/ 	.byte	0x06
	.zero		1


	//   ....[12]....
        /*0d24*/ 	.word	0x00000610
        /*0d28*/ 	.word	0x000000ff
        /*0d2c*/ 	.word	0x0002a878
        /*0d30*/ 	.short	0x0100
        /*0d32*/ 	.byte	0x06
	.zero		1


	//   ....[13]....
        /*0d34*/ 	.word	0x00000620
        /*0d38*/ 	.word	0x000000ff
        /*0d3c*/ 	.word	0x0002a888
        /*0d40*/ 	.short	0x0100
        /*0d42*/ 	.byte	0x06
	.zero		1


	//   ....[14]....
        /*0d44*/ 	.word	0x00000750
        /*0d48*/ 	.word	0x000000ff
        /*0d4c*/ 	.word	0x0002a890
        /*0d50*/ 	.short	0x0100
        /*0d52*/ 	.byte	0x08
	.zero		1


	//   ....[15]....
        /*0d54*/ 	.word	0x00000760
        /*0d58*/ 	.word	0x000000ff
        /*0d5c*/ 	.word	0x0002a8a0
        /*0d60*/ 	.short	0x0100
        /*0d62*/ 	.byte	0x08
	.zero		1


	//   ....[16]....
        /*0d64*/ 	.word	0x00000770
        /*0d68*/ 	.word	0x000000ff
        /*0d6c*/ 	.word	0x0002a898
        /*0d70*/ 	.short	0x0100
        /*0d72*/ 	.byte	0x08
	.zero		1


	//   ....[17]....
        /*0d74*/ 	.word	0x00000780
        /*0d78*/ 	.word	0x000000ff
        /*0d7c*/ 	.word	0x0002a8a8
        /*0d80*/ 	.short	0x0100
        /*0d82*/ 	.byte	0x08
	.zero		1


	//   ....[18]....
        /*0d84*/ 	.word	0x000008b0
        /*0d88*/ 	.word	0x000000ff
        /*0d8c*/ 	.word	0x0002a8b0
        /*0d90*/ 	.short	0x0100
        /*0d92*/ 	.byte	0x08
	.zero		1


	//   ....[19]....
        /*0d94*/ 	.word	0x000008c0
        /*0d98*/ 	.word	0x000000ff
        /*0d9c*/ 	.word	0x0002a8c0
        /*0da0*/ 	.short	0x0100
        /*0da2*/ 	.byte	0x08
	.zero		1


	//   ....[20]....
        /*0da4*/ 	.word	0x000008d0
        /*0da8*/ 	.word	0x000000ff
        /*0dac*/ 	.word	0x0002a8b8
        /*0db0*/ 	.short	0x0100
        /*0db2*/ 	.byte	0x08
	.zero		1


	//   ....[21]....
        /*0db4*/ 	.word	0x000008e0
        /*0db8*/ 	.word	0x000000ff
        /*0dbc*/ 	.word	0x0002a8c8
        /*0dc0*/ 	.short	0x0100
        /*0dc2*/ 	.byte	0x08
	.zero		1


	//   ....[22]....
        /*0dc4*/ 	.word	0x00003c20
        /*0dc8*/ 	.word	0x00000054
        /*0dcc*/ 	.word	0x0002a890
        /*0dd0*/ 	.short	0x010a
        /*0dd2*/ 	.byte	0x3f
	.zero		1


	//   ....[23]....
        /*0dd4*/ 	.word	0x00007480
        /*0dd8*/ 	.word	0x00000054
        /*0ddc*/ 	.word	0x0002a890
        /*0de0*/ 	.short	0x010a
        /*0de2*/ 	.byte	0x3f
	.zero		1


	//   ....[24]....
        /*0de4*/ 	.word	0x0000a590
        /*0de8*/ 	.word	0x00000054
        /*0dec*/ 	.word	0x0002a890
        /*0df0*/ 	.short	0x010a
        /*0df2*/ 	.byte	0x3f
	.zero		1


	//   ....[25]....
        /*0df4*/ 	.word	0x0000ad30
        /*0df8*/ 	.word	0x0000000b
        /*0dfc*/ 	.word	0x00000000
        /*0e00*/ 	.short	0x0101
        /*0e02*/ 	.byte	0x3f
	.zero		1


	//   ....[26]....
        /*0e04*/ 	.word	0x0000ad70
        /*0e08*/ 	.word	0x00000054
        /*0e0c*/ 	.word	0x0002a8b0
        /*0e10*/ 	.short	0x010a
        /*0e12*/ 	.byte	0x3f
	.zero		1


	//   ....[27]....
        /*0e14*/ 	.word	0x0000b300
        /*0e18*/ 	.word	0x00000054
        /*0e1c*/ 	.word	0x00000000
        /*0e20*/ 	.short	0x0101
        /*0e22*/ 	.byte	0x3f
	.zero		1


	//   ....[28]....
        /*0e24*/ 	.word	0x0000bb40
        /*0e28*/ 	.word	0x00000002
        /*0e2c*/ 	.word	0x0002a800
        /*0e30*/ 	.short	0x010a
        /*0e32*/ 	.byte	0x3f
	.zero		1


	//   ....[29]....
        /*0e34*/ 	.word	0x0000bb90
        /*0e38*/ 	.word	0x00000002
        /*0e3c*/ 	.word	0x0002a800
        /*0e40*/ 	.short	0x010a
        /*0e42*/ 	.byte	0x3f
	.zero		1


	//   ....[30]....
        /*0e44*/ 	.word	0x0000cff0
        /*0e48*/ 	.word	0x00000002
        /*0e4c*/ 	.word	0x0002a800
        /*0e50*/ 	.short	0x010a
        /*0e52*/ 	.byte	0x3f
	.zero		1


	//   ....[31]....
        /*0e54*/ 	.word	0x000105d0
        /*0e58*/ 	.word	0x00000002
        /*0e5c*/ 	.word	0x0002a800
        /*0e60*/ 	.short	0x010a
        /*0e62*/ 	.byte	0x3f
	.zero		1


	//   ....[32]....
        /*0e64*/ 	.word	0x000131e0
        /*0e68*/ 	.word	0x00000000
        /*0e6c*/ 	.word	0x0002a830
        /*0e70*/ 	.short	0x010a
        /*0e72*/ 	.byte	0x3f
	.zero		1


	//   ....[33]....
        /*0e74*/ 	.word	0x00013220
        /*0e78*/ 	.word	0x00000000
        /*0e7c*/ 	.word	0x0002a830
        /*0e80*/ 	.short	0x010a
        /*0e82*/ 	.byte	0x3f
	.zero		1


	//   ....[34]....
        /*0e84*/ 	.word	0x00014e60
        /*0e88*/ 	.word	0x0000001d
        /*0e8c*/ 	.word	0x00000000
        /*0e90*/ 	.short	0x0101
        /*0e92*/ 	.byte	0x3f
	.zero		1


	//   ....[35]....
        /*0e94*/ 	.word	0x00015ad0
        /*0e98*/ 	.word	0x0000000e
        /*0e9c*/ 	.word	0x0002a830
        /*0ea0*/ 	.short	0x010a
        /*0ea2*/ 	.byte	0x3f
	.zero		1


	//   ....[36]....
        /*0ea4*/ 	.word	0x00015b50
        /*0ea8*/ 	.word	0x0000000e
        /*0eac*/ 	.word	0x0002a830
        /*0eb0*/ 	.short	0x010a
        /*0eb2*/ 	.byte	0x3f
	.zero		1


	//   ....[37]....
        /*0eb4*/ 	.word	0x000167c0
        /*0eb8*/ 	.word	0x00000014
        /*0ebc*/ 	.word	0x0002a850
        /*0ec0*/ 	.short	0x010a
        /*0ec2*/ 	.byte	0x3f
	.zero		1


	//   ....[38]....
        /*0ec4*/ 	.word	0x00016810
        /*0ec8*/ 	.word	0x00000014
        /*0ecc*/ 	.word	0x0002a850
        /*0ed0*/ 	.short	0x010a
        /*0ed2*/ 	.byte	0x3f
	.zero		1


	//   ....[39]....
        /*0ed4*/ 	.word	0x00016ec0
        /*0ed8*/ 	.word	0x0000000e
        /*0edc*/ 	.word	0x00000000
        /*0ee0*/ 	.short	0x0101
        /*0ee2*/ 	.byte	0x3f
	.zero		1


	//   ....[40]....
        /*0ee4*/ 	.word	0x00018660
        /*0ee8*/ 	.word	0x00000014
        /*0eec*/ 	.word	0x00000000
        /*0ef0*/ 	.short	0x0101
        /*0ef2*/ 	.byte	0x3f
	.zero		1


	//   ....[41]....
        /*0ef4*/ 	.word	0x00018910
        /*0ef8*/ 	.word	0x00000008
        /*0efc*/ 	.word	0x0002a830
        /*0f00*/ 	.short	0x010a
        /*0f02*/ 	.byte	0x3f
	.zero		1


	//   ....[42]....
        /*0f04*/ 	.word	0x00018990
        /*0f08*/ 	.word	0x00000008
        /*0f0c*/ 	.word	0x0002a830
        /*0f10*/ 	.short	0x010a
        /*0f12*/ 	.byte	0x3f
	.zero		1


	//   ....[43]....
        /*0f14*/ 	.word	0x00019600
        /*0f18*/ 	.word	0x0000000e
        /*0f1c*/ 	.word	0x0002a850
        /*0f20*/ 	.short	0x010a
        /*0f22*/ 	.byte	0x3f
	.zero		1


	//   ....[44]....
        /*0f24*/ 	.word	0x00019650
        /*0f28*/ 	.word	0x0000000e
        /*0f2c*/ 	.word	0x0002a850
        /*0f30*/ 	.short	0x010a
        /*0f32*/ 	.byte	0x3f
	.zero		1


	//   ....[45]....
        /*0f34*/ 	.word	0x0001a510
        /*0f38*/ 	.word	0x0000005f
        /*0f3c*/ 	.word	0x00000000
        /*0f40*/ 	.short	0x0101
        /*0f42*/ 	.byte	0x3f
	.zero		1


	//   ....[46]....
        /*0f44*/ 	.word	0x0001ad90
        /*0f48*/ 	.word	0x0000000e
        /*0f4c*/ 	.word	0x00000000
        /*0f50*/ 	.short	0x0101
        /*0f52*/ 	.byte	0x3f
	.zero		1


	//   ....[47]....
        /*0f54*/ 	.word	0x0001b370
        /*0f58*/ 	.word	0x00000006
        /*0f5c*/ 	.word	0x0002a850
        /*0f60*/ 	.short	0x010a
        /*0f62*/ 	.byte	0x3f
	.zero		1


	//   ....[48]....
        /*0f64*/ 	.word	0x0001b410
        /*0f68*/ 	.word	0x00000006
        /*0f6c*/ 	.word	0x0002a850
        /*0f70*/ 	.short	0x010a
        /*0f72*/ 	.byte	0x3f
	.zero		1


	//   ....[49]....
        /*0f74*/ 	.word	0x0001b910
        /*0f78*/ 	.word	0x00000007
        /*0f7c*/ 	.word	0x00000000
        /*0f80*/ 	.short	0x0101
        /*0f82*/ 	.byte	0x3f
	.zero		1


	//   ....[50]....
        /*0f84*/ 	.word	0x0001cf00
        /*0f88*/ 	.word	0x00000000
        /*0f8c*/ 	.word	0x00000000
        /*0f90*/ 	.short	0x0101
        /*0f92*/ 	.byte	0x3f
	.zero		1


	//   ....[51]....
        /*0f94*/ 	.word	0x0001d670
        /*0f98*/ 	.word	0x00000004
        /*0f9c*/ 	.word	0x00000000
        /*0fa0*/ 	.short	0x0101
        /*0fa2*/ 	.byte	0x3f
	.zero		1


	//   ....[52]....
        /*0fa4*/ 	.word	0x00020740
        /*0fa8*/ 	.word	0x00000016
        /*0fac*/ 	.word	0x0002a820
        /*0fb0*/ 	.short	0x010a
        /*0fb2*/ 	.byte	0x3f
	.zero		1


	//   ....[53]....
        /*0fb4*/ 	.word	0x000207d0
        /*0fb8*/ 	.word	0x0000000d
        /*0fbc*/ 	.word	0x0002a8a0
        /*0fc0*/ 	.short	0x010a
        /*0fc2*/ 	.byte	0x3f
	.zero		1


	//   ....[54]....
        /*0fc4*/ 	.word	0x00020c10
        /*0fc8*/ 	.word	0x0000000d
        /*0fcc*/ 	.word	0x0002a8c0
        /*0fd0*/ 	.short	0x010a
        /*0fd2*/ 	.byte	0x3f
	.zero		1


	//   ....[55]....
        /*0fd4*/ 	.word	0x00021040
        /*0fd8*/ 	.word	0x0000000c
        /*0fdc*/ 	.word	0x0002a8a0
        /*0fe0*/ 	.short	0x010a
        /*0fe2*/ 	.byte	0x3f
	.zero		1


	//   ....[56]....
        /*0fe4*/ 	.word	0x00021470
        /*0fe8*/ 	.word	0x0000000c
        /*0fec*/ 	.word	0x0002a8c0
        /*0ff0*/ 	.short	0x010a
        /*0ff2*/ 	.byte	0x3f
	.zero		1


	//   ....[57]....
        /*0ff4*/ 	.word	0x00022610
        /*0ff8*/ 	.word	0x00000007
        /*0ffc*/ 	.word	0x0002a840
        /*1000*/ 	.short	0x010a
        /*1002*/ 	.byte	0x3f
	.zero		1


	//   ....[58]....
        /*1004*/ 	.word	0x00022cc0
        /*1008*/ 	.word	0x00000007
        /*100c*/ 	.word	0x0002a830
        /*1010*/ 	.short	0x0107
        /*1012*/ 	.byte	0x3f
	.zero		1


	//   ....[59]....
        /*1014*/ 	.word	0x00022d80
        /*1018*/ 	.word	0x00000007
        /*101c*/ 	.word	0x0002a830
        /*1020*/ 	.short	0x0101
        /*1022*/ 	.byte	0x3f
	.zero		1


	//   ....[60]....
        /*1024*/ 	.word	0x00023950
        /*1028*/ 	.word	0x00000016
        /*102c*/ 	.word	0x0002a800
        /*1030*/ 	.short	0x0107
        /*1032*/ 	.byte	0x3f
	.zero		1


	//   ....[61]....
        /*1034*/ 	.word	0x00023a60
        /*1038*/ 	.word	0x00000016
        /*103c*/ 	.word	0x0002a800
        /*1040*/ 	.short	0x0101
        /*1042*/ 	.byte	0x3f
	.zero		1


	//   ....[62]....
        /*1044*/ 	.word	0x00023a80
        /*1048*/ 	.word	0x00000016
        /*104c*/ 	.word	0x0002a820
        /*1050*/ 	.short	0x010a
        /*1052*/ 	.byte	0x3f
	.zero		1


	//   ....[63]....
        /*1054*/ 	.word	0x00023df0
        /*1058*/ 	.word	0x00000005
        /*105c*/ 	.word	0x0002a840
        /*1060*/ 	.short	0x010a
        /*1062*/ 	.byte	0x3f
	.zero		1


	//   ....[64]....
        /*1064*/ 	.word	0x000242d0
        /*1068*/ 	.word	0x00000005
        /*106c*/ 	.word	0x0002a830
        /*1070*/ 	.short	0x0107
        /*1072*/ 	.byte	0x3f
	.zero		1


	//   ....[65]....
        /*1074*/ 	.word	0x00024380
        /*1078*/ 	.word	0x00000005
        /*107c*/ 	.word	0x0002a830
        /*1080*/ 	.short	0x0101
        /*1082*/ 	.byte	0x3f
	.zero		1


	//   ....[66]....
        /*1084*/ 	.word	0x000243e0
        /*1088*/ 	.word	0x00000005
        /*108c*/ 	.word	0x0002a860
        /*1090*/ 	.short	0x010a
        /*1092*/ 	.byte	0x3f
	.zero		1


	//   ....[67]....
        /*1094*/ 	.word	0x00024840
        /*1098*/ 	.word	0x00000005
        /*109c*/ 	.word	0x0002a850
        /*10a0*/ 	.short	0x0107
        /*10a2*/ 	.byte	0x3f
	.zero		1


	//   ....[68]....
        /*10a4*/ 	.word	0x000249a0
        /*10a8*/ 	.word	0x00000005
        /*10ac*/ 	.word	0x0002a850
        /*10b0*/ 	.short	0x0101
        /*10b2*/ 	.byte	0x3f
	.zero		1


	//   ....[69]....
        /*10b4*/ 	.word	0x00024bf0
        /*10b8*/ 	.word	0x00000000
        /*10bc*/ 	.word	0x0002a860
        /*10c0*/ 	.short	0x010a
        /*10c2*/ 	.byte	0x3f
	.zero		1


	//   ....[70]....
        /*10c4*/ 	.word	0x00025050
        /*10c8*/ 	.word	0x00000000
        /*10cc*/ 	.word	0x0002a850
        /*10d0*/ 	.short	0x0107
        /*10d2*/ 	.byte	0x3f
	.zero		1


	//   ....[71]....
        /*10d4*/ 	.word	0x00025110
        /*10d8*/ 	.word	0x00000000
        /*10dc*/ 	.word	0x0002a850
        /*10e0*/ 	.short	0x0101
        /*10e2*/ 	.byte	0x3f
	.zero		1


	//   ....[72]....
        /*10e4*/ 	.word	0x00026250
        /*10e8*/ 	.word	0x00000005
        /*10ec*/ 	.word	0x0002a820
        /*10f0*/ 	.short	0x010a
        /*10f2*/ 	.byte	0x3f
	.zero		1


	//   ....[73]....
        /*10f4*/ 	.word	0x000263e0
        /*10f8*/ 	.word	0x00000003
        /*10fc*/ 	.word	0x0002a840
        /*1100*/ 	.short	0x010a
        /*1102*/ 	.byte	0x3f
	.zero		1


	//   ....[74]....
        /*1104*/ 	.word	0x00026480
        /*1108*/ 	.word	0x00000005
        /*110c*/ 	.word	0x0002a840
        /*1110*/ 	.short	0x010a
        /*1112*/ 	.byte	0x3f
	.zero		1


	//   ....[75]....
        /*1114*/ 	.word	0x000264c0
        /*1118*/ 	.word	0x00000003
        /*111c*/ 	.word	0x0002a860
        /*1120*/ 	.short	0x010a
        /*1122*/ 	.byte	0x3f
	.zero		1


	//   ....[76]....
        /*1124*/ 	.word	0x00026500
        /*1128*/ 	.word	0x00000005
        /*112c*/ 	.word	0x0002a860
        /*1130*/ 	.short	0x010a
        /*1132*/ 	.byte	0x3f
	.zero		1


	//   ....[77]....
        /*1134*/ 	.word	0x00026560
        /*1138*/ 	.word	0x00000054
        /*113c*/ 	.word	0x0002a890
        /*1140*/ 	.short	0x010a
        /*1142*/ 	.byte	0x3f
	.zero		1


	//   ....[78]....
        /*1144*/ 	.word	0x00026810
        /*1148*/ 	.word	0x00000054
        /*114c*/ 	.word	0x0002a890
        /*1150*/ 	.short	0x010a
        /*1152*/ 	.byte	0x3f
	.zero		1


	//   ....[79]....
        /*1154*/ 	.word	0x00026ac0
        /*1158*/ 	.word	0x00000054
        /*115c*/ 	.word	0x0002a890
        /*1160*/ 	.short	0x010a
        /*1162*/ 	.byte	0x3f
	.zero		1


	//   ....[80]....
        /*1164*/ 	.word	0x00026d70
        /*1168*/ 	.word	0x00000054
        /*116c*/ 	.word	0x0002a8b0
        /*1170*/ 	.short	0x010a
        /*1172*/ 	.byte	0x3f
	.zero		1


	//   ....[81]....
        /*1174*/ 	.word	0x00027160
        /*1178*/ 	.word	0x00000002
        /*117c*/ 	.word	0x0002a800
        /*1180*/ 	.short	0x010a
        /*1182*/ 	.byte	0x3f
	.zero		1


	//   ....[82]....
        /*1184*/ 	.word	0x00027550
        /*1188*/ 	.word	0x00000002
        /*118c*/ 	.word	0x0002a800
        /*1190*/ 	.short	0x010a
        /*1192*/ 	.byte	0x3f
	.zero		1


	//   ....[83]....
        /*1194*/ 	.word	0x000275a0
        /*1198*/ 	.word	0x00000000
        /*119c*/ 	.word	0x0002a830
        /*11a0*/ 	.short	0x010a
        /*11a2*/ 	.byte	0x3f
	.zero		1


	//   ....[84]....
        /*11a4*/ 	.word	0x000275f0
        /*11a8*/ 	.word	0x0000000e
        /*11ac*/ 	.word	0x0002a830
        /*11b0*/ 	.short	0x010a
        /*11b2*/ 	.byte	0x3f
	.zero		1


	//   ....[85]....
        /*11b4*/ 	.word	0x00027640
        /*11b8*/ 	.word	0x00000014
        /*11bc*/ 	.word	0x0002a850
        /*11c0*/ 	.short	0x010a
        /*11c2*/ 	.byte	0x3f
	.zero		1


	//   ....[86]....
        /*11c4*/ 	.word	0x00027690
        /*11c8*/ 	.word	0x00000008
        /*11cc*/ 	.word	0x0002a830
        /*11d0*/ 	.short	0x010a
        /*11d2*/ 	.byte	0x3f
	.zero		1


	//   ....[87]....
        /*11d4*/ 	.word	0x000276e0
        /*11d8*/ 	.word	0x0000000e
        /*11dc*/ 	.word	0x0002a850
        /*11e0*/ 	.short	0x010a
        /*11e2*/ 	.byte	0x3f
	.zero		1


	//   ....[88]....
        /*11e4*/ 	.word	0x00027730
        /*11e8*/ 	.word	0x00000006
        /*11ec*/ 	.word	0x0002a850
        /*11f0*/ 	.short	0x010a
        /*11f2*/ 	.byte	0x3f
	.zero		1


	//   ....[89]....
        /*11f4*/ 	.word	0x000278d0
        /*11f8*/ 	.word	0x00000016
        /*11fc*/ 	.word	0x0002a820
        /*1200*/ 	.short	0x010a
        /*1202*/ 	.byte	0x3f
	.zero		1


	//   ....[90]....
        /*1204*/ 	.word	0x00027920
        /*1208*/ 	.word	0x0000000d
        /*120c*/ 	.word	0x0002a8a0
        /*1210*/ 	.short	0x010a
        /*1212*/ 	.byte	0x3f
	.zero		1


	//   ....[91]....
        /*1214*/ 	.word	0x00027970
        /*1218*/ 	.word	0x0000000d
        /*121c*/ 	.word	0x0002a8c0
        /*1220*/ 	.short	0x010a
        /*1222*/ 	.byte	0x3f
	.zero		1


	//   ....[92]....
        /*1224*/ 	.word	0x000279c0
        /*1228*/ 	.word	0x0000000c
        /*122c*/ 	.word	0x0002a8a0
        /*1230*/ 	.short	0x010a
        /*1232*/ 	.byte	0x3f
	.zero		1


	//   ....[93]....
        /*1234*/ 	.word	0x00027a10
        /*1238*/ 	.word	0x0000000c
        /*123c*/ 	.word	0x0002a8c0
        /*1240*/ 	.short	0x010a
        /*1242*/ 	.byte	0x3f
	.zero		1


	//   ....[94]....
        /*1244*/ 	.word	0x00027b30
        /*1248*/ 	.word	0x00000007
        /*124c*/ 	.word	0x0002a840
        /*1250*/ 	.short	0x010a
        /*1252*/ 	.byte	0x3f
	.zero		1


	//   ....[95]....
        /*1254*/ 	.word	0x00028f30
        /*1258*/ 	.word	0x00000016
        /*125c*/ 	.word	0x0002a820
        /*1260*/ 	.short	0x010a
        /*1262*/ 	.byte	0x3f
	.zero		1


	//   ....[96]....
        /*1264*/ 	.word	0x00028f80
        /*1268*/ 	.word	0x00000005
        /*126c*/ 	.word	0x0002a840
        /*1270*/ 	.short	0x010a
        /*1272*/ 	.byte	0x3f
	.zero		1


	//   ....[97]....
        /*1274*/ 	.word	0x00029740
        /*1278*/ 	.word	0x00000005
        /*127c*/ 	.word	0x0002a860
        /*1280*/ 	.short	0x010a
        /*1282*/ 	.byte	0x3f
	.zero		1


	//   ....[98]....
        /*1284*/ 	.word	0x00029f50
        /*1288*/ 	.word	0x00000000
        /*128c*/ 	.word	0x0002a860
        /*1290*/ 	.short	0x010a
        /*1292*/ 	.byte	0x3f
	.zero		1


	//   ....[99]....
        /*1294*/ 	.word	0x0002b130
        /*1298*/ 	.word	0x00000005
        /*129c*/ 	.word	0x0002a820
        /*12a0*/ 	.short	0x010a
        /*12a2*/ 	.byte	0x3f
	.zero		1


	//   ....[100]....
        /*12a4*/ 	.word	0x0002b2d0
        /*12a8*/ 	.word	0x00000003
        /*12ac*/ 	.word	0x0002a840
        /*12b0*/ 	.short	0x010a
        /*12b2*/ 	.byte	0x3f
	.zero		1


	//   ....[101]....
        /*12b4*/ 	.word	0x0002b320
        /*12b8*/ 	.word	0x00000005
        /*12bc*/ 	.word	0x0002a840
        /*12c0*/ 	.short	0x010a
        /*12c2*/ 	.byte	0x3f
	.zero		1


	//   ....[102]....
        /*12c4*/ 	.word	0x0002b370
        /*12c8*/ 	.word	0x00000003
        /*12cc*/ 	.word	0x0002a860
        /*12d0*/ 	.short	0x010a
        /*12d2*/ 	.byte	0x3f
	.zero		1


	//----- nvinfo : EIATTR_NUM_MBARRIERS
	.align		4
.L_322:
        /*12d4*/ 	.byte	0x03, 0x38
        /*12d6*/ 	.short	0x0016


	//----- nvinfo : EIATTR_EXIT_INSTR_OFFSETS
	.align		4
        /*12d8*/ 	.byte	0x04, 0x1c
        /*12da*/ 	.short	(.L_324 - .L_323)


	//   ....[0]....
.L_323:
        /*12dc*/ 	.word	0x00026550


	//----- nvinfo : EIATTR_MAX_THREADS
	.align		4
.L_324:
        /*12e0*/ 	.byte	0x04, 0x05
        /*12e2*/ 	.short	(.L_326 - .L_325)
.L_325:
        /*12e4*/ 	.word	0x00000180
        /*12e8*/ 	.word	0x00000001
        /*12ec*/ 	.word	0x00000001


	//----- nvinfo : EIATTR_CRS_STACK_SIZE
	.align		4
.L_326:
        /*12f0*/ 	.byte	0x04, 0x1e
        /*12f2*/ 	.short	(.L_328 - .L_327)
.L_327:
        /*12f4*/ 	.word	0x00000000


	//----- nvinfo : EIATTR_CBANK_PARAM_SIZE
	.align		4
.L_328:
        /*12f8*/ 	.byte	0x03, 0x19
        /*12fa*/ 	.short	0x0af0


	//----- nvinfo : EIATTR_PARAM_CBANK
	.align		4
        /*12fc*/ 	.byte	0x04, 0x0a
        /*12fe*/ 	.short	(.L_330 - .L_329)
	.align		4
.L_329:
        /*1300*/ 	.word	index@(.nv.constant0._ZN7cutlass13device_kernelIN5flash11enable_sm90INS1_16FlashAttnFwdSm90INS1_25CollectiveMainloopFwdSm90ILi2EN4cute5tupleIJNS5_1CILi1EEES8_S8_EEENS6_IJNS7_ILi128EEENS7_ILi96EEENS7_ILi192EEEEEELi128ENS_10bfloat16_tEfNS_4arch4Sm90ELb1ELb0ELb1ELb1ELb1ELb1ELb0ELb1ELb1ELb1ELb1ELb0EEENS1_21CollectiveEpilogueFwdINS6_IJSA_SA_SB_EEES9_SE_SG_Li256ELb1ELb1ELb1ELb0EEENS1_36VarlenDynamicPersistentTileSchedulerILi128ELi96ELi256ELi128ELb1ELb1ELb1ELb1ELb1ELb1EEEEEEEEEvNT_6ParamsE)
        /*1304*/ 	.short	0x0210
        /*1306*/ 	.short	0x0af0


	//----- nvinfo : EIATTR_SW_WAR
	.align		4
.L_330:
        /*1308*/ 	.byte	0x04, 0x36
        /*130a*/ 	.short	(.L_332 - .L_331)
.L_331:
        /*130c*/ 	.word	0x00000008
.L_332:


//--------------------- .nv.callgraph             --------------------------
	.section	.nv.callgraph,"",@"SHT_CUDA_CALLGRAPH"
	.align	4
	.sectionentsize	8
	.align		4
        /*0000*/ 	.word	0x00000000
	.align		4
        /*0004*/ 	.word	0xffffffff
	.align		4
        /*0008*/ 	.word	index@(_ZN7cutlass13device_kernelIN5flash11enable_sm90INS1_16FlashAttnFwdSm90INS1_25CollectiveMainloopFwdSm90ILi2EN4cute5tupleIJNS5_1CILi1EEES8_S8_EEENS6_IJNS7_ILi128EEENS7_ILi96EEENS7_ILi192EEEEEELi128ENS_10bfloat16_tEfNS_4arch4Sm90ELb0ELb0ELb1ELb0ELb1ELb0ELb0ELb1ELb1ELb1ELb1ELb0EEENS1_21CollectiveEpilogueFwdINS6_IJSA_SA_SB_EEES9_SE_SG_Li256ELb0ELb1ELb1ELb0EEENS1_19SingleTileSchedulerILb0ELb1ELb1ELi128EEEEEEEEEvNT_6ParamsE)
	.align		4
        /*000c*/ 	.word	index@(__assertfail)
	.align		4
        /*0010*/ 	.word	index@(_ZN7cutlass13device_kernelIN5flash11enable_sm90INS1_16FlashAttnFwdSm90INS1_25CollectiveMainloopFwdSm90ILi2EN4cute5tupleIJNS5_1CILi1EEES8_S8_EEENS6_IJNS7_ILi128EEENS7_ILi96EEENS7_ILi192EEEEEELi128ENS_10bfloat16_tEfNS_4arch4Sm90ELb0ELb0ELb1ELb1ELb1ELb0ELb0ELb1ELb1ELb1ELb1ELb0EEENS1_21CollectiveEpilogueFwdINS6_IJSA_SA_SB_EEES9_SE_SG_Li256ELb1ELb1ELb1ELb0EEENS1_36VarlenDynamicPersistentTileSchedulerILi128ELi96ELi256ELi128ELb1ELb1ELb1ELb0ELb1ELb1EEEEEEEEEvNT_6ParamsE)
	.align		4
        /*0014*/ 	.word	index@(__assertfail)
	.align		4
        /*0018*/ 	.word	index@(_ZN7cutlass13device_kernelIN5flash11enable_sm90INS1_16FlashAttnFwdSm90INS1_25CollectiveMainloopFwdSm90ILi2EN4cute5tupleIJNS5_1CILi1EEES8_S8_EEENS6_IJNS7_ILi128EEENS7_ILi96EEENS7_ILi192EEEEEELi128ENS_10bfloat16_tEfNS_4arch4Sm90ELb0ELb0ELb1ELb1ELb1ELb1ELb0ELb1ELb1ELb1ELb1ELb0EEENS1_21CollectiveEpilogueFwdINS6_IJSA_SA_SB_EEES9_SE_SG_Li256ELb1ELb1ELb1ELb0EEENS1_36VarlenDynamicPersistentTileSchedulerILi128ELi96ELi256ELi128ELb1ELb1ELb1ELb0ELb1ELb1EEEEEEEEEvNT_6ParamsE)
	.align		4
        /*001c*/ 	.word	index@(__assertfail)
	.align		4
        /*0020*/ 	.word	index@(_ZN7cutlass13device_kernelIN5flash11enable_sm90INS1_16FlashAttnFwdSm90INS1_25CollectiveMainloopFwdSm90ILi2EN4cute5tupleIJNS5_1CILi1EEES8_S8_EEENS6_IJNS7_ILi128EEENS7_ILi96EEENS7_ILi192EEEEEELi128ENS_10bfloat16_tEfNS_4arch4Sm90ELb0ELb1ELb1ELb0ELb1ELb0ELb0ELb1ELb1ELb1ELb1ELb0EEENS1_21CollectiveEpilogueFwdINS6_IJSA_SA_SB_EEES9_SE_SG_Li256ELb0ELb1ELb1ELb0EEENS1_19SingleTileSchedulerILb0ELb1ELb1ELi128EEEEEEEEEvNT_6ParamsE)
	.align		4
        /*0024*/ 	.word	index@(__assertfail)
	.align		4
        /*0028*/ 	.word	index@(_ZN7cutlass13device_kernelIN5flash11enable_sm90INS1_16FlashAttnFwdSm90INS1_25CollectiveMainloopFwdSm90ILi2EN4cute5tupleIJNS5_1CILi1EEES8_S8_EEENS6_IJNS7_ILi128EEENS7_ILi96EEENS7_ILi192EEEEEELi128ENS_10bfloat16_tEfNS_4arch4Sm90ELb0ELb1ELb1ELb1ELb1ELb0ELb0ELb1ELb1ELb1ELb1ELb0EEENS1_21CollectiveEpilogueFwdINS6_IJSA_SA_SB_EEES9_SE_SG_Li256ELb1ELb1ELb1ELb0EEENS1_36VarlenDynamicPersistentTileSchedulerILi128ELi96ELi256ELi128ELb1ELb1ELb1ELb1ELb0ELb1EEEEEEEEEvNT_6ParamsE)
	.align		4
        /*002c*/ 	.word	index@(__assertfail)
	.align		4
        /*0030*/ 	.word	index@(_ZN7cutlass13device_kernelIN5flash11enable_sm90INS1_16FlashAttnFwdSm90INS1_25CollectiveMainloopFwdSm90ILi2EN4cute5tupleIJNS5_1CILi1EEES8_S8_EEENS6_IJNS7_ILi128EEENS7_ILi96EEENS7_ILi192EEEEEELi128ENS_10bfloat16_tEfNS_4arch4Sm90ELb0ELb1ELb1ELb1ELb1ELb1ELb0ELb1ELb1ELb1ELb1ELb0EEENS1_21CollectiveEpilogueFwdINS6_IJSA_SA_SB_EEES9_SE_SG_Li256ELb1ELb1ELb1ELb0EEENS1_36VarlenDynamicPersistentTileSchedulerILi128ELi96ELi256ELi128ELb1ELb1ELb1ELb1ELb0ELb1EEEEEEEEEvNT_6ParamsE)
	.align		4
        /*0034*/ 	.word	index@(__assertfail)
	.align		4
        /*0038*/ 	.word	index@(_ZN7cutlass13device_kernelIN5flash11enable_sm90INS1_16FlashAttnFwdSm90INS1_25CollectiveMainloopFwdSm90ILi2EN4cute5tupleIJNS5_1CILi1EEES8_S8_EEENS6_IJNS7_ILi128EEENS7_ILi96EEENS7_ILi192EEEEEELi128ENS_10bfloat16_tEfNS_4arch4Sm90ELb1ELb0ELb1ELb0ELb1ELb0ELb0ELb1ELb1ELb1ELb1ELb0EEENS1_21CollectiveEpilogueFwdINS6_IJSA_SA_SB_EEES9_SE_SG_Li256ELb0ELb1ELb1ELb0EEENS1_19SingleTileSchedulerILb0ELb1ELb1ELi128EEEEEEEEEvNT_6ParamsE)
	.align		4
        /*003c*/ 	.word	index@(__assertfail)
	.align		4
        /*0040*/ 	.word	index@(_ZN7cutlass13device_kernelIN5flash11enable_sm90INS1_16FlashAttnFwdSm90INS1_25CollectiveMainloopFwdSm90ILi2EN4cute5tupleIJNS5_1CILi1EEES8_S8_EEENS6_IJNS7_ILi128EEENS7_ILi96EEENS7_ILi192EEEEEELi128ENS_10bfloat16_tEfNS_4arch4Sm90ELb1ELb0ELb1ELb1ELb1ELb0ELb0ELb1ELb1ELb1ELb1ELb0EEENS1_21CollectiveEpilogueFwdINS6_IJSA_SA_SB_EEES9_SE_SG_Li256ELb1ELb1ELb1ELb0EEENS1_36VarlenDynamicPersistentTileSchedulerILi128ELi96ELi256ELi128ELb1ELb1ELb1ELb1ELb1ELb1EEEEEEEEEvNT_6ParamsE)
	.align		4
        /*0044*/ 	.word	index@(__assertfail)
	.align		4
        /*0048*/ 	.word	index@(_ZN7cutlass13device_kernelIN5flash11enable_sm90INS1_16FlashAttnFwdSm90INS1_25CollectiveMainloopFwdSm90ILi2EN4cute5tupleIJNS5_1CILi1EEES8_S8_EEENS6_IJNS7_ILi128EEENS7_ILi96EEENS7_ILi192EEEEEELi128ENS_10bfloat16_tEfNS_4arch4Sm90ELb1ELb0ELb1ELb1ELb1ELb1ELb0ELb1ELb1ELb1ELb1ELb0EEENS1_21CollectiveEpilogueFwdINS6_IJSA_SA_SB_EEES9_SE_SG_Li256ELb1ELb1ELb1ELb0EEENS1_36VarlenDynamicPersistentTileSchedulerILi128ELi96ELi256ELi128ELb1ELb1ELb1ELb1ELb1ELb1EEEEEEEEEvNT_6ParamsE)
	.align		4
        /*004c*/ 	.word	index@(__assertfail)
	.align		4
        /*0050*/ 	.word	0x00000000
	.align		4
        /*0054*/ 	.word	0xfffffffe
	.align		4
        /*0058*/ 	.word	0x00000000
	.align		4
        /*005c*/ 	.word	0xfffffffd
	.align		4
        /*0060*/ 	.word	0x00000000
	.align		4
        /*0064*/ 	.word	0xfffffffc


//--------------------- .nv.constant4             --------------------------
	.section	.nv.constant4,"a",@progbits
	.align	8
	.align		8
.nv.constant4:
        /*0000*/ 	.dword	__assertfail
	.align		8
        /*0008*/ 	.dword	__unnamed_1
	.align		8
        /*0010*/ 	.dword	__unnamed_2
	.align		8
        /*0018*/ 	.dword	__unnamed_3
	.align		8
        /*0020*/ 	.dword	__unnamed_4
	.align		8
        /*0028*/ 	.dword	__unnamed_5
	.align		8
        /*0030*/ 	.dword	__unnamed_6
	.align		8
        /*0038*/ 	.dword	_ZN90_INTERNAL_d4a72ce5_54_flash_fwd_hdim192_128_bf16_paged_split_softcap_sm90_cu_c784774a_32944cuda3std3__45__cpo5beginE
	.align		8
        /*0040*/ 	.dword	_ZN90_INTERNAL_d4a72ce5_54_flash_fwd_hdim192_128_bf16_paged_split_softcap_sm90_cu_c784774a_32944cuda3std3__45__cpo3endE
	.align		8
        /*0048*/ 	.dword	_ZN90_INTERNAL_d4a72ce5_54_flash_fwd_hdim192_128_bf16_paged_split_softcap_sm90_cu_c784774a_32944cuda3std3__45__cpo6cbeginE
	.align		8
        /*0050*/ 	.dword	_ZN90_INTERNAL_d4a72ce5_54_flash_fwd_hdim192_128_bf16_paged_split_softcap_sm90_cu_c784774a_32944cuda3std3__45__cpo4cendE
	.align		8
        /*0058*/ 	.dword	_ZN90_INTERNAL_d4a72ce5_54_flash_fwd_hdim192_128_bf16_paged_split_softcap_sm90_cu_c784774a_32944cuda3std3__492_GLOBAL__N__d4a72ce5_54_flash_fwd_hdim192_128_bf16_paged_split_softcap_sm90_cu_c784774a_32946ignoreE
	.align		8
        /*0060*/ 	.dword	_ZN90_INTERNAL_d4a72ce5_54_flash_fwd_hdim192_128_bf16_paged_split_softcap_sm90_cu_c784774a_32944cuda3std3__419piecewise_constructE
	.align		8
        /*0068*/ 	.dword	_ZN90_INTERNAL_d4a72ce5_54_flash_fwd_hdim192_128_bf16_paged_split_softcap_sm90_cu_c784774a_32944cuda3std3__48in_placeE
	.align		8
        /*0070*/ 	.dword	_ZN90_INTERNAL_d4a72ce5_54_flash_fwd_hdim192_128_bf16_paged_split_softcap_sm90_cu_c784774a_32944cuda3std6ranges3__45__cpo4swapE
	.align		8
        /*0078*/ 	.dword	_ZN90_INTERNAL_d4a72ce5_54_flash_fwd_hdim192_128_bf16_paged_split_softcap_sm90_cu_c784774a_32944cuda3std6ranges3__45__cpo9iter_moveE
	.align		8
        /*0080*/ 	.dword	_ZN90_INTERNAL_d4a72ce5_54_flash_fwd_hdim192_128_bf16_paged_split_softcap_sm90_cu_c784774a_32944cute7productE
	.align		8
        /*0088*/ 	.dword	_ZN90_INTERNAL_d4a72ce5_54_flash_fwd_hdim192_128_bf16_paged_split_softcap_sm90_cu_c784774a_32944cute1_E
	.align		8
        /*0090*/ 	.dword	$str$23
	.align		8
        /*0098*/ 	.dword	$str$24


//--------------------- .text._ZN7cutlass13device_kernelIN5flash11enable_sm90INS1_16FlashAttnFwdSm90INS1_25CollectiveMainloopFwdSm90ILi2EN4cute5tupleIJNS5_1CILi1EEES8_S8_EEENS6_IJNS7_ILi128EEENS7_ILi96EEENS7_ILi192EEEEEELi128ENS_10bfloat16_tEfNS_4arch4Sm90ELb0ELb0ELb1ELb0ELb1ELb0ELb0ELb1ELb1ELb1ELb1ELb0EEENS1_21CollectiveEpilogueFwdINS6_IJSA_SA_SB_EEES9_SE_SG_Li256ELb0ELb1ELb1ELb0EEENS1_19SingleTileSchedulerILb0ELb1ELb1ELi128EEEEEEEEEvNT_6ParamsE --------------------------
	.section	.text._ZN7cutlass13device_kernelIN5flash11enable_sm90INS1_16FlashAttnFwdSm90INS1_25CollectiveMainloopFwdSm90ILi2EN4cute5tupleIJNS5_1CILi1EEES8_S8_EEENS6_IJNS7_ILi128EEENS7_ILi96EEENS7_ILi192EEEEEELi128ENS_10bfloat16_tEfNS_4arch4Sm90ELb0ELb0ELb1ELb0ELb1ELb0ELb0ELb1ELb1ELb1ELb1ELb0EEENS1_21CollectiveEpilogueFwdINS6_IJSA_SA_SB_EEES9_SE_SG_Li256ELb0ELb1ELb1ELb0EEENS1_19SingleTileSchedulerILb0ELb1ELb1ELi128EEEEEEEEEvNT_6ParamsE,"ax",@progbits
	.align	128
.text._ZN7cutlass13device_kernelIN5flash11enable_sm90INS1_16FlashAttnFwdSm90INS1_25CollectiveMainloopFwdSm90ILi2EN4cute5tupleIJNS5_1CILi1EEES8_S8_EEENS6_IJNS7_ILi128EEENS7_ILi96EEENS7_ILi192EEEEEELi128ENS_10bfloat16_tEfNS_4arch4Sm90ELb0ELb0ELb1ELb0ELb1ELb0ELb0ELb1ELb1ELb1ELb1ELb0EEENS1_21CollectiveEpilogueFwdINS6_IJSA_SA_SB_EEES9_SE_SG_Li256ELb0ELb1ELb1ELb0EEENS1_19SingleTileSchedulerILb0ELb1ELb1ELi128EEEEEEEEEvNT_6ParamsE:
        .type           _ZN7cutlass13device_kernelIN5flash11enable_sm90INS1_16FlashAttnFwdSm90INS1_25CollectiveMainloopFwdSm90ILi2EN4cute5tupleIJNS5_1CILi1EEES8_S8_EEENS6_IJNS7_ILi128EEENS7_ILi96EEENS7_ILi192EEEEEELi128ENS_10bfloat16_tEfNS_4arch4Sm90ELb0ELb0ELb1ELb0ELb1ELb0ELb0ELb1ELb1ELb1ELb1ELb0EEENS1_21CollectiveEpilogueFwdINS6_IJSA_SA_SB_EEES9_SE_SG_Li256ELb0ELb1ELb1ELb0EEENS1_19SingleTileSchedulerILb0ELb1ELb1ELi128EEEEEEEEEvNT_6ParamsE,@function
        .size           _ZN7cutlass13device_kernelIN5flash11enable_sm90INS1_16FlashAttnFwdSm90INS1_25CollectiveMainloopFwdSm90ILi2EN4cute5tupleIJNS5_1CILi1EEES8_S8_EEENS6_IJNS7_ILi128EEENS7_ILi96EEENS7_ILi192EEEEEELi128ENS_10bfloat16_tEfNS_4arch4Sm90ELb0ELb0ELb1ELb0ELb1ELb0ELb0ELb1ELb1ELb1ELb1ELb0EEENS1_21CollectiveEpilogueFwdINS6_IJSA_SA_SB_EEES9_SE_SG_Li256ELb0ELb1ELb1ELb0EEENS1_19SingleTileSchedulerILb0ELb1ELb1ELi128EEEEEEEEEvNT_6ParamsE,(.L_x_3204 - _ZN7cutlass13device_kernelIN5flash11enable_sm90INS1_16FlashAttnFwdSm90INS1_25CollectiveMainloopFwdSm90ILi2EN4cute5tupleIJNS5_1CILi1EEES8_S8_EEENS6_IJNS7_ILi128EEENS7_ILi96EEENS7_ILi192EEEEEELi128ENS_10bfloat16_tEfNS_4arch4Sm90ELb0ELb0ELb1ELb0ELb1ELb0ELb0ELb1ELb1ELb1ELb1ELb0EEENS1_21CollectiveEpilogueFwdINS6_IJSA_SA_SB_EEES9_SE_SG_Li256ELb0ELb1ELb1ELb0EEENS1_19SingleTileSchedulerILb0ELb1ELb1ELi128EEEEEEEEEvNT_6ParamsE)
        .other          _ZN7cutlass13device_kernelIN5flash11enable_sm90INS1_16FlashAttnFwdSm90INS1_25CollectiveMainloopFwdSm90ILi2EN4cute5tupleIJNS5_1CILi1EEES8_S8_EEENS6_IJNS7_ILi128EEENS7_ILi96EEENS7_ILi192EEEEEELi128ENS_10bfloat16_tEfNS_4arch4Sm90ELb0ELb0ELb1ELb0ELb1ELb0ELb0ELb1ELb1ELb1ELb1ELb0EEENS1_21CollectiveEpilogueFwdINS6_IJSA_SA_SB_EEES9_SE_SG_Li256ELb0ELb1ELb1ELb0EEENS1_19SingleTileSchedulerILb0ELb1ELb1ELi128EEEEEEEEEvNT_6ParamsE,@"STO_CUDA_ENTRY STV_DEFAULT"
_ZN7cutlass13device_kernelIN5flash11enable_sm90INS1_16FlashAttnFwdSm90INS1_25CollectiveMainloopFwdSm90ILi2EN4cute5tupleIJNS5_1CILi1EEES8_S8_EEENS6_IJNS7_ILi128EEENS7_ILi96EEENS7_ILi192EEEEEELi128ENS_10bfloat16_tEfNS_4arch4Sm90ELb0ELb0ELb1ELb0ELb1ELb0ELb0ELb1ELb1ELb1ELb1ELb0EEENS1_21CollectiveEpilogueFwdINS6_IJSA_SA_SB_EEES9_SE_SG_Li256ELb0ELb1ELb1ELb0EEENS1_19SingleTileSchedulerILb0ELb1ELb1ELi128EEEEEEEEEvNT_6ParamsE:
[----:B------:R-:W0:Y:S01]  /*0000*/  LDC R1, c[0x0][0x28] ;  /* 0x00000a00ff017b82 */ /* 0x000e220000000800 */
[----:B------:R-:W1:Y:S01]  /*0010*/  S2R R25, SR_TID.X ;  /* 0x0000000000197919 */ /* 0x000e620000002100 */
[----:B------:R-:W-:Y:S01]  /*0020*/  ELECT P0, URZ, PT ;  /* 0x00000000003f782f */ /* 0x000fe20003800000 */
[----:B------:R-:W-:Y:S01]  /*0030*/  UMOV UR4, 0x80 ;  /* 0x0000008000047882 */ /* 0x000fe20000000000 */
[----:B------:R-:W-:Y:S01]  /*0040*/  UMOV UR7, 0x100 ;  /* 0x0000010000077882 */ /* 0x000fe20000000000 */
[----:B-1----:R-:W-:-:S05]  /*0050*/  SHF.R.U32.HI R0, RZ, 0x5, R25 ;  /* 0x00000005ff007819 */ /* 0x002fca0000011619 */
[----:B------:R-:W1:Y:S02]  /*0060*/  SHFL.IDX PT, R2, R0, RZ, 0x1f ;  /* 0x00001fff00027589 */ /* 0x000e6400000e0000 */
[C---:B-1----:R-:W-:Y:S02]  /*0070*/  ISETP.NE.OR P0, PT, R2.reuse, RZ, !P0 ;  /* 0x000000ff0200720c */ /* 0x042fe40004705670 */
[----:B------:R-:W-:Y:S02]  /*0080*/  ISETP.NE.AND P1, PT, R2, RZ, PT ;  /* 0x000000ff0200720c */ /* 0x000fe40003f25270 */
[----:B------:R-:W-:-:S06]  /*0090*/  SHF.R.U32.HI R2, RZ, 0x7, R25 ;  /* 0x00000007ff027819 */ /* 0x000fcc0000011619 */
[----:B------:R-:W1:Y:S03]  /*00a0*/  SHFL.IDX PT, R2, R2, RZ, 0x1f ;  /* 0x00001fff02027589 */ /* 0x000e6600000e0000 */
[----:B------:R-:W-:Y:S01]  /*00b0*/  VOTEU.ALL UP0, P0 ;  /* 0x00000000003f7886 */ /* 0x000fe20000000000 */
[----:B------:R-:W-:-:S04]  /*00c0*/  VOTEU.ALL UP1, P0 ;  /* 0x00000000003f7886 */ /* 0x000fc80000020000 */
[----:B------:R-:W2:Y:S01]  /*00d0*/  @!UP0 S2UR UR8, SR_CgaCtaId ;  /* 0x00000000000889c3 */ /* 0x000ea20000008800 */
[----:B------:R-:W-:Y:S01]  /*00e0*/  @!UP0 UMOV UR6, 0x400 ;  /* 0x0000040000068882 */ /* 0x000fe20000000000 */
[----:B------:R-:W-:-:S04]  /*00f0*/  @!UP0 UIADD3 UR4, -UR4, 0x100000, URZ ;  /* 0x0010000004048890 */ /* 0x000fc8000fffe13f */
[----:B------:R-:W-:Y:S02]  /*0100*/  @!UP0 USHF.L.U32 UR5, UR4, 0xb, URZ ;  /* 0x0000000b04058899 */ /* 0x000fe4000800063f */
[----:B------:R-:W-:Y:S02]  /*0110*/  @!UP0 USHF.L.U32 UR4, UR4, 0x1, URZ ;  /* 0x0000000104048899 */ /* 0x000fe4000800063f */
[----:B--2---:R-:W-:Y:S02]  /*0120*/  @!UP0 ULEA UR8, UR8, UR6, 0x18 ;  /* 0x0000000608088291 */ /* 0x004fe4000f8ec03f */
[----:B------:R-:W-:-:S04]  /*0130*/  @!UP0 UIADD3 UR6, -UR7, 0x100000, URZ ;  /* 0x0010000007068890 */ /* 0x000fc8000fffe13f */
[----:B------:R-:W-:Y:S02]  /*0140*/  @!UP0 USHF.L.U32 UR7, UR6, 0xb, URZ ;  /* 0x0000000b06078899 */ /* 0x000fe4000800063f */
[----:B------:R-:W-:Y:S01]  /*0150*/  @!UP0 USHF.L.U32 UR6, UR6, 0x1, URZ ;  /* 0x0000000106068899 */ /* 0x000fe2000800063f */
[----:B------:R-:W-:-:S05]  /*0160*/  VOTEU.ALL UP0, P0 ;  /* 0x00000000003f7886 */ /* 0x000fca0000000000 */
[----:B------:R2:W3:Y:S06]  /*0170*/  @!UP0 SYNCS.EXCH.64 URZ, [UR8+0x2a800], UR4 ;  /* 0x02a80004083f85b2 */ /* 0x0004ec0008000100 */
[----:B------:R2:W4:Y:S02]  /*0180*/  @!UP1 SYNCS.EXCH.64 URZ, [UR8+0x2a820], UR6 ;  /* 0x02a82006083f95b2 */ /* 0x0005240008000100 */
[----:B012---:R-:W-:Y:S05]  /*0190*/  @P1 BRA `(.L_x_0) ;  /* 0x0000000000481947 */ /* 0x007fea0003800000 */
[----:B------:R-:W0:Y:S01]  /*01a0*/  S2UR UR5, SR_CgaCtaId ;  /* 0x00000000000579c3 */ /* 0x000e220000008800 */
[----:B------:R-:W-:Y:S01]  /*01b0*/  UMOV UR4, 0x400 ;  /* 0x0000040000047882 */ /* 0x000fe20000000000 */
[----:B------:R-:W-:Y:S01]  /*01c0*/  UMOV UR6, 0x80 ;  /* 0x0000008000067882 */ /* 0x000fe20000000000 */
[----:B------:R-:W-:Y:S01]  /*01d0*/  UMOV UR7, 0x100 ;  /* 0x0000010000077882 */ /* 0x000fe20000000000 */
[----:B------:R-:W-:Y:S01]  /*01e0*/  ELECT P0, URZ, PT ;  /* 0x00000000003f782f */ /* 0x000fe20003800000 */
[----:B0-----:R-:W-:Y:S02]  /*01f0*/  ULEA UR8, UR5, UR4, 0x18 ;  /* 0x0000000405087291 */ /* 0x001fe4000f8ec03f */
[----:B------:R-:W-:-:S04]  /*0200*/  UIADD3 UR4, -UR6, 0x100000, URZ ;  /* 0x0010000006047890 */ /* 0x000fc8000fffe13f */
[----:B------:R-:W-:Y:S02]  /*0210*/  USHF.L.U32 UR5, UR4, 0xb, URZ ;  /* 0x0000000b04057899 */ /* 0x000fe4000800063f */
[----:B------:R-:W-:Y:S02]  /*0220*/  USHF.L.U32 UR4, UR4, 0x1, URZ ;  /* 0x0000000104047899 */ /* 0x000fe4000800063f */
[----:B------:R-:W-:-:S04]  /*0230*/  UIADD3 UR6, -UR7, 0x100000, URZ ;  /* 0x0010000007067890 */ /* 0x000fc8000fffe13f */
[----:B------:R-:W-:Y:S02]  /*0240*/  USHF.L.U32 UR7, UR6, 0xb, URZ ;  /* 0x0000000b06077899 */ /* 0x000fe4000800063f */
[----:B------:R-:W-:Y:S01]  /*0250*/  USHF.L.U32 UR6, UR6, 0x1, URZ ;  /* 0x0000000106067899 */ /* 0x000fe2000800063f */
[----:B------:R-:W0:Y:S03]  /*0260*/  FENCE.VIEW.ASYNC.S ;  /* 0x00000000000073c6 */ /* 0x000e260000000000 */
[----:B0-----:R0:W1:Y:S08]  /*0270*/  SYNCS.EXCH.64 URZ, [UR8+0x2a830], UR4 ;  /* 0x02a83004083f75b2 */ /* 0x0010700008000100 */
[----:B------:R0:W2:Y:S01]  /*0280*/  SYNCS.EXCH.64 URZ, [UR8+0x2a840], UR6 ;  /* 0x02a84006083f75b2 */ /* 0x0000a20008000100 */
[----:B------:R0:W0:Y:S01]  /*0290*/  SYNCS.EXCH.64 URZ, [UR8+0x2a838], UR4 ;  /* 0x02a83804083f75b2 */ /* 0x0000220008000100 */
[----:B------:R0:W0:Y:S01]  /*02a0*/  SYNCS.EXCH.64 URZ, [UR8+0x2a848], UR6 ;  /* 0x02a84806083f75b2 */ /* 0x0000220008000100 */
[----:B------:R-:W-:Y:S01]  /*02b0*/  NOP ;  /* 0x0000000000007918 */ /* 0x000fe20000000000 */
.L_x_0:
[----:B------:R-:W5:Y:S01]  /*02c0*/  SHFL.IDX PT, R3, R0, RZ, 0x1f ;  /* 0x00001fff00037589 */ /* 0x000f6200000e0000 */
[----:B------:R-:W-:Y:S01]  /*02d0*/  NOP ;  /* 0x0000000000007918 */ /* 0x000fe20000000000 */
[----:B-----5:R-:W-:-:S13]  /*02e0*/  ISETP.NE.AND P0, PT, R3, RZ, PT ;  /* 0x000000ff0300720c */ /* 0x020fda0003f05270 */
[----:B------:R-:W-:Y:S05]  /*02f0*/  @P0 BRA `(.L_x_1) ;  /* 0x0000000000480947 */ /* 0x000fea0003800000 */
[----:B0-----:R-:W0:Y:S01]  /*0300*/  S2UR UR5, SR_CgaCtaId ;  /* 0x00000000000579c3 */ /* 0x001e220000008800 */
        /* <DEDUP_REMOVED lines=12> */
[----:B0-----:R0:W0:Y:S08]  /*03d0*/  SYNCS.EXCH.64 URZ, [UR8+0x2a850], UR4 ;  /* 0x02a85004083f75b2 */ /* 0x0010300008000100 */
[----:B------:R0:W0:Y:S01]  /*03e0*/  SYNCS.EXCH.64 URZ, [UR8+0x2a860], UR6 ;  /* 0x02a86006083f75b2 */ /* 0x0000220008000100 */
[----:B------:R0:W0:Y:S01]  /*03f0*/  SYNCS.EXCH.64 URZ, [UR8+0x2a858], UR4 ;  /* 0x02a85804083f75b2 */ /* 0x0000220008000100 */
[----:B------:R0:W0:Y:S01]  /*0400*/  SYNCS.EXCH.64 URZ, [UR8+0x2a868], UR6 ;  /* 0x02a86806083f75b2 */ /* 0x0000220008000100 */
[----:B------:R-:W-:Y:S01]  /*0410*/  NOP ;  /* 0x0000000000007918 */ /* 0x000fe20000000000 */
.L_x_1:
[----:B------:R-:W5:Y:S01]  /*0420*/  SHFL.IDX PT, R3, R0, RZ, 0x1f ;  /* 0x00001fff00037589 */ /* 0x000f6200000e0000 */
[----:B------:R-:W-:Y:S01]  /*0430*/  NOP ;  /* 0x0000000000007918 */ /* 0x000fe20000000000 */
[----:B-----5:R-:W-:-:S13]  /*0440*/  ISETP.NE.AND P0, PT, R3, RZ, PT ;  /* 0x000000ff0300720c */ /* 0x020fda0003f05270 */
[----:B------:R-:W-:Y:S05]  /*0450*/  @P0 BRA `(.L_x_2) ;  /* 0x0000000000380947 */ /* 0x000fea0003800000 */
[----:B0-----:R-:W0:Y:S01]  /*0460*/  S2UR UR5, SR_CgaCtaId ;  /* 0x00000000000579c3 */ /* 0x001e220000008800 */
[----:B------:R-:W-:Y:S01]  /*0470*/  UMOV UR4, 0x400 ;  /* 0x0000040000047882 */ /* 0x000fe20000000000 */
[----:B------:R-:W-:Y:S01]  /*0480*/  UMOV UR7, 0x80 ;  /* 0x0000008000077882 */ /* 0x000fe20000000000 */
[----:B------:R-:W-:Y:S01]  /*0490*/  ELECT P0, URZ, PT ;  /* 0x00000000003f782f */ /* 0x000fe20003800000 */
[----:B0-----:R-:W-:Y:S02]  /*04a0*/  ULEA UR6, UR5, UR4, 0x18 ;  /* 0x0000000405067291 */ /* 0x001fe4000f8ec03f */
[----:B------:R-:W-:-:S04]  /*04b0*/  UIADD3 UR4, -UR7, 0x100000, URZ ;  /* 0x0010000007047890 */ /* 0x000fc8000fffe13f */
[----:B------:R-:W-:Y:S02]  /*04c0*/  USHF.L.U32 UR5, UR4, 0xb, URZ ;  /* 0x0000000b04057899 */ /* 0x000fe4000800063f */
[----:B------:R-:W-:Y:S01]  /*04d0*/  USHF.L.U32 UR4, UR4, 0x1, URZ ;  /* 0x0000000104047899 */ /* 0x000fe2000800063f */
[----:B------:R-:W0:Y:S11]  /*04e0*/  FENCE.VIEW.ASYNC.S ;  /* 0x00000000000073c6 */ /* 0x000e360000000000 */
[----:B0-----:R0:W0:Y:S01]  /*04f0*/  SYNCS.EXCH.64 URZ, [UR6+0x2a870], UR4 ;  /* 0x02a87004063f75b2 */ /* 0x0010220008000100 */
[----:B------:R0:W0:Y:S01]  /*0500*/  SYNCS.EXCH.64 URZ, [UR6+0x2a880], UR4 ;  /* 0x02a88004063f75b2 */ /* 0x0000220008000100 */
[----:B------:R0:W0:Y:S01]  /*0510*/  SYNCS.EXCH.64 URZ, [UR6+0x2a878], UR4 ;  /* 0x02a87804063f75b2 */ /* 0x0000220008000100 */
[----:B------:R0:W0:Y:S01]  /*0520*/  SYNCS.EXCH.64 URZ, [UR6+0x2a888], UR4 ;  /* 0x02a88804063f75b2 */ /* 0x0000220008000100 */
[----:B------:R-:W-:Y:S01]  /*0530*/  NOP ;  /* 0x0000000000007918 */ /* 0x000fe20000000000 */
.L_x_2:
        /* <DEDUP_REMOVED lines=22> */
.L_x_3:
[----:B------:R-:W5:Y:S01]  /*06a0*/  SHFL.IDX PT, R3, R0, RZ, 0x1f ;  /* 0x00001fff00037589 */ /* 0x000f6200000e0000 */
[----:B------:R-:W-:Y:S01]  /*06b0*/  R2UR UR9, R2 ;  /* 0x00000000020972ca */ /* 0x000fe200000e0000 */
        /* <DEDUP_REMOVED lines=21> */
.L_x_4:
[----:B------:R-:W-:Y:S01]  /*0810*/  UISETP.NE.AND UP0, UPT, UR9, URZ, UPT ;  /* 0x0000003f0900728c */ /* 0x000fe2000bf05270 */
[----:B------:R-:W-:Y:S01]  /*0820*/  NOP ;  /* 0x0000000000007918 */ /* 0x000fe20000000000 */
[----:B------:R-:W-:Y:S01]  /*0830*/  UMOV UR36, 0x1 ;  /* 0x0000000100247882 */ /* 0x000fe20000000000 */
[----:B------:R-:W-:Y:S01]  /*0840*/  ULDC.64 UR38, c[0x0][0x208] ;  /* 0x0000820000267ab9 */ /* 0x000fe20000000a00 */
[----:B------:R-:W-:Y:S01]  /*0850*/  USEL UR36, UR36, 0x2, !UP0 ;  /* 0x0000000224247887 */ /* 0x000fe2000c000000 */
[----:B------:R-:W-:Y:S01]  /*0860*/  BSSY B6, `(.L_x_5) ;  /* 0x0000b09000067945 */ /* 0x000fe20003800000 */
[----:B01234-:R-:W-:Y:S01]  /*0870*/  BAR.SYNC.DEFER_BLOCKING 0x0 ;  /* 0x0000000000007b1d */ /* 0x01ffe20000010000 */
[----:B------:R-:W-:-:S13]  /*0880*/  PLOP3.LUT P0, PT, PT, PT, UP0, 0x80, 0x0 ;  /* 0x000000000000781c */ /* 0x000fda0003f0f008 */
[----:B------:R-:W-:Y:S05]  /*0890*/  @!P0 BRA `(.L_x_6) ;  /* 0x0000007400c88947 */ /* 0x000fea0003800000 */
.L_x_7:
[----:B------:R-:W-:-:S08]  /*08a0*/  NOP ;  /* 0x0000000000007918 */ /* 0x000fd00000000000 */
[----:B------:R-:W0:Y:S02]  /*08b0*/  USETMAXREG.TRY_ALLOC.CTAPOOL UP0, 0xe8 ;  /* 0x000000e8000079c8 */ /* 0x000e240008000600 */
[----:B0-----:R-:W-:-:S13]  /*08c0*/  PLOP3.LUT P0, PT, PT, PT, UP0, 0x80, 0x0 ;  /* 0x000000000000781c */ /* 0x001fda0003f0f008 */
[----:B------:R-:W-:Y:S05]  /*08d0*/  @!P0 BRA `(.L_x_7) ;  /* 0xfffffffc00f08947 */ /* 0x000fea000383ffff */
[----:B------:R-:W0:Y:S08]  /*08e0*/  LDC R3, c[0x0][0xc50] ;  /* 0x00031400ff037b82 */ /* 0x000e300000000800 */
[----:B------:R-:W1:Y:S08]  /*08f0*/  S2UR UR4, SR_CTAID.Y ;  /* 0x00000000000479c3 */ /* 0x000e700000002600 */
[----:B------:R-:W2:Y:S08]  /*0900*/  S2UR UR5, SR_CTAID.Z ;  /* 0x00000000000579c3 */ /* 0x000eb00000002700 */
[----:B------:R-:W-:Y:S06]  /*0910*/  BAR.ARV 0x8, 0x180 ;  /* 0x0206000000007b1d */ /* 0x000fec0000002000 */
[----:B0-----:R-:W-:Y:S01]  /*0920*/  ISETP.NE.AND P0, PT, R3, 0x1, PT ;  /* 0x000000010300780c */ /* 0x001fe20003f05270 */
[----:B-1----:R-:W-:-:S12]  /*0930*/  IMAD.U32 R2, RZ, RZ, UR4 ;  /* 0x00000004ff027e24 */ /* 0x002fd8000f8e00ff */
[----:B------:R-:W0:Y:S08]  /*0940*/  @P0 LDC R0, c[0x0][0xc54] ;  /* 0x00031500ff000b82 */ /* 0x000e300000000800 */
[----:B------:R-:W1:Y:S01]  /*0950*/  @P0 LDC R5, c[0x0][0xc58] ;  /* 0x00031600ff050b82 */ /* 0x000e620000000800 */
[----:B0-----:R-:W-:-:S05]  /*0960*/  @P0 IMAD.HI.U32 R0, R0, UR4, RZ ;  /* 0x0000000400000c27 */ /* 0x001fca000f8e00ff */
[----:B-1----:R-:W-:Y:S02]  /*0970*/  @P0 SHF.R.U32.HI R2, RZ, R5, R0 ;  /* 0x00000005ff020219 */ /* 0x002fe40000011600 */
[----:B--2---:R-:W-:-:S03]  /*0980*/  ISETP.LE.AND P0, PT, RZ, UR5, PT ;  /* 0x00000005ff007c0c */ /* 0x004fc6000bf03270 */
[----:B------:R-:W-:-:S04]  /*0990*/  IMAD.MOV R0, RZ, RZ, -R2 ;  /* 0x000000ffff007224 */ /* 0x000fc800078e0a02 */
[----:B------:R-:W-:-:S06]  /*09a0*/  IMAD R4, R3, R0, UR4 ;  /* 0x0000000403047e24 */ /* 0x000fcc000f8e0200 */
[----:B------:R-:W-:Y:S05]  /*09b0*/  @!P0 BRA `(.L_x_8) ;  /* 0x000000ac00cc8947 */ /* 0x000fea0003800000 */
[----:B------:R-:W0:Y:S01]  /*09c0*/  LDC.64 R6, c[0x0][0x418] ;  /* 0x00010600ff067b82 */ /* 0x000e220000000a00 */
[----:B------:R-:W-:Y:S01]  /*09d0*/  LOP3.LUT R16, R4, 0xffff, RZ, 0xc0, !PT ;  /* 0x0000ffff04107812 */ /* 0x000fe200078ec0ff */
[----:B------:R-:W-:-:S06]  /*09e0*/  IMAD.MOV.U32 R17, RZ, RZ, RZ ;  /* 0x000000ffff117224 */ /* 0x000fcc00078e00ff */
[----:B------:R-:W1:Y:S08]  /*09f0*/  LDC R18, c[0x0][0x424] ;  /* 0x00010900ff127b82 */ /* 0x000e700000000800 */
[----:B------:R-:W2:Y:S01]  /*0a00*/  LDC R3, c[0x0][0x2f0] ;  /* 0x0000bc00ff037b82 */ /* 0x000ea20000000800 */
[----:B0-----:R-:W-:-:S04]  /*0a10*/  ISETP.NE.U32.AND P0, PT, R6, RZ, PT ;  /* 0x000000ff0600720c */ /* 0x001fc80003f05070 */
[----:B------:R-:W-:-:S04]  /*0a20*/  ISETP.NE.AND.EX P0, PT, R7, RZ, PT, P0 ;  /* 0x000000ff0700720c */ /* 0x000fc80003f05300 */
[----:B-1----:R-:W-:-:S05]  /*0a30*/  SEL R18, R18, 0x1, P0 ;  /* 0x0000000112127807 */ /* 0x002fca0000000000 */
[----:B--2---:R-:W-:-:S05]  /*0a40*/  IMAD R18, R18, R3, RZ ;  /* 0x0000000312127224 */ /* 0x004fca00078e02ff */
[C---:B------:R-:W-:Y:S02]  /*0a50*/  ISETP.GE.AND P0, PT, R18.reuse, 0x1, PT ;  /* 0x000000011200780c */ /* 0x040fe40003f06270 */
[----:B------:R-:W-:-:S05]  /*0a60*/  IADD3 R0, R18, 0x5f, RZ ;  /* 0x0000005f12007810 */ /* 0x000fca0007ffe0ff */
[----:B------:R-:W-:-:S05]  /*0a70*/  IMAD.HI R0, R0, 0x2aaaaaab, RZ ;  /* 0x2aaaaaab00007827 */ /* 0x000fca00078e02ff */
[----:B------:R-:W-:-:S04]  /*0a80*/  SHF.R.U32.HI R3, RZ, 0x1f, R0 ;  /* 0x0000001fff037819 */ /* 0x000fc80000011600 */
[----:B------:R-:W-:Y:S01]  /*0a90*/  LEA.HI.SX32 R3, R0, R3, 0x1c ;  /* 0x0000000300037211 */ /* 0x000fe200078fe2ff */
[----:B------:R-:W-:Y:S06]  /*0aa0*/  @!P0 BRA `(.L_x_9) ;  /* 0x0000000000788947 */ /* 0x000fec0003800000 */
[----:B------:R-:W-:-:S04]  /*0ab0*/  SHF.R.U32.HI R0, RZ, 0x10, R4 ;  /* 0x00000010ff007819 */ /* 0x000fc80000011604 */
[----:B------:R-:W-:-:S13]  /*0ac0*/  ISETP.NE.AND P0, PT, R0, RZ, PT ;  /* 0x000000ff0000720c */ /* 0x000fda0003f05270 */
[----:B------:R-:W0:Y:S02]  /*0ad0*/  @!P0 LDC R0, c[0x0][0x9f0] ;  /* 0x00027c00ff008b82 */ /* 0x000e240000000800 */
[-C--:B0-----:R-:W-:Y:S02]  /*0ae0*/  IABS R9, R0.reuse ;  /* 0x0000000000097213 */ /* 0x081fe40000000000 */
[----:B------:R-:W-:Y:S02]  /*0af0*/  IABS R10, R0 ;  /* 0x00000000000a7213 */ /* 0x000fe40000000000 */
[----:B------:R-:W0:Y:S01]  /*0b00*/  I2F.RP R6, R9 ;  /* 0x0000000900067306 */ /* 0x000e220000209400 */
[----:B------:R-:W-:Y:S02]  /*0b10*/  IADD3 R7, R3, -0x1, R0 ;  /* 0xffffffff03077810 */ /* 0x000fe40007ffe000 */
[----:B------:R-:W-:-:S05]  /*0b20*/  IMAD.MOV R10, RZ, RZ, -R10 ;  /* 0x000000ffff0a7224 */ /* 0x000fca00078e0a0a */
[----:B0-----:R-:W0:Y:S02]  /*0b30*/  MUFU.RCP R6, R6 ;  /* 0x0000000600067308 */ /* 0x001e240000001000 */
[----:B0-----:R-:W-:Y:S01]  /*0b40*/  VIADD R4, R6, 0xffffffe ;  /* 0x0ffffffe06047836 */ /* 0x001fe20000000000 */
[----:B------:R-:W-:Y:S02]  /*0b50*/  IABS R6, R7 ;  /* 0x0000000700067213 */ /* 0x000fe40000000000 */
[----:B------:R-:W-:-:S03]  /*0b60*/  LOP3.LUT R7, R7, R0, RZ, 0x3c, !PT ;  /* 0x0000000007077212 */ /* 0x000fc600078e3cff */
[----:B------:R0:W1:Y:S01]  /*0b70*/  F2I.FTZ.U32.TRUNC.NTZ R5, R4 ;  /* 0x0000000400057305 */ /* 0x000062000021f000 */
[----:B------:R-:W-:Y:S01]  /*0b80*/  ISETP.GE.AND P2, PT, R7, RZ, PT ;  /* 0x000000ff0700720c */ /* 0x000fe20003f46270 */
[----:B0-----:R-:W-:Y:S01]  /*0b90*/  IMAD.MOV.U32 R4, RZ, RZ, RZ ;  /* 0x000000ffff047224 */ /* 0x001fe200078e00ff */
[----:B-1----:R-:W-:-:S05]  /*0ba0*/  IADD3 R8, RZ, -R5, RZ ;  /* 0x80000005ff087210 */ /* 0x002fca0007ffe0ff */
[----:B------:R-:W-:-:S04]  /*0bb0*/  IMAD R11, R8, R9, RZ ;  /* 0x00000009080b7224 */ /* 0x000fc800078e02ff */
[----:B------:R-:W-:Y:S01]  /*0bc0*/  IMAD.HI.U32 R5, R5, R11, R4 ;  /* 0x0000000b05057227 */ /* 0x000fe200078e0004 */
[----:B------:R-:W-:-:S05]  /*0bd0*/  MOV R4, R10 ;  /* 0x0000000a00047202 */ /* 0x000fca0000000f00 */
[----:B------:R-:W-:-:S04]  /*0be0*/  IMAD.HI.U32 R5, R5, R6, RZ ;  /* 0x0000000605057227 */ /* 0x000fc800078e00ff */
[----:B------:R-:W-:-:S05]  /*0bf0*/  IMAD R4, R5, R4, R6 ;  /* 0x0000000405047224 */ /* 0x000fca00078e0206 */
[----:B------:R-:W-:-:S13]  /*0c00*/  ISETP.GT.U32.AND P1, PT, R9, R4, PT ;  /* 0x000000040900720c */ /* 0x000fda0003f24070 */
[----:B------:R-:W-:Y:S02]  /*0c10*/  @!P1 IMAD.IADD R4, R4, 0x1, -R9 ;  /* 0x0000000104049824 */ /* 0x000fe400078e0a09 */
[----:B------:R-:W-:Y:S01]  /*0c20*/  @!P1 VIADD R5, R5, 0x1 ;  /* 0x0000000105059836 */ /* 0x000fe20000000000 */
[----:B------:R-:W-:Y:S02]  /*0c30*/  ISETP.NE.AND P1, PT, R0, RZ, PT ;  /* 0x000000ff0000720c */ /* 0x000fe40003f25270 */
[----:B------:R-:W-:-:S13]  /*0c40*/  ISETP.GE.U32.AND P0, PT, R4, R9, PT ;  /* 0x000000090400720c */ /* 0x000fda0003f06070 */
[----:B------:R-:W-:-:S05]  /*0c50*/  @P0 IADD3 R5, R5, 0x1, RZ ;  /* 0x0000000105050810 */ /* 0x000fca0007ffe0ff */
[----:B------:R-:W-:Y:S01]  /*0c60*/  @!P2 IMAD.MOV R5, RZ, RZ, -R5 ;  /* 0x000000ffff05a224 */ /* 0x000fe200078e0a05 */
[----:B------:R-:W-:-:S05]  /*0c70*/  @!P1 LOP3.LUT R5, RZ, R0, RZ, 0x33, !PT ;  /* 0x00000000ff059212 */ /* 0x000fca00078e33ff */
[----:B------:R-:W-:-:S07]  /*0c80*/  IMAD.MOV.U32 R17, RZ, RZ, R5 ;  /* 0x000000ffff117224 */ /* 0x000fce00078e0005 */
.L_x_9:
[-C--:B------:R-:W-:Y:S01]  /*0c90*/  IMAD R16, R16, R17.reuse, RZ ;  /* 0x0000001110107224 */ /* 0x080fe200078e02ff */
[----:B------:R-:W-:Y:S01]  /*0ca0*/  IADD3 R19, R25, -0x80, RZ ;  /* 0xffffff8019137810 */ /* 0x000fe20007ffe0ff */
[----:B------:R-:W-:Y:S01]  /*0cb0*/  IMAD.MOV.U32 R0, RZ, RZ, RZ ;  /* 0x000000ffff007224 */ /* 0x000fe200078e00ff */
[----:B------:R-:W-:Y:S02]  /*0cc0*/  PLOP3.LUT P0, PT, PT, PT, PT, 0x80, 0x0 ;  /* 0x000000000000781c */ /* 0x000fe40003f0f070 */
[----:B------:R-:W-:Y:S02]  /*0cd0*/  CS2R R86, SRZ ;  /* 0x0000000000567805 */ /* 0x000fe4000001ff00 */
[----:B------:R-:W-:Y:S01]  /*0ce0*/  VIADDMNMX R17, R16, R17, R3, PT ;  /* 0x0000001110117246 */ /* 0x000fe20003800103 */
[----:B------:R-:W-:Y:S01]  /*0cf0*/  IMAD.MOV.U32 R3, RZ, RZ, RZ ;  /* 0x000000ffff037224 */ /* 0x000fe200078e00ff */
[----:B------:R-:W-:Y:S02]  /*0d00*/  CS2R R84, SRZ ;  /* 0x0000000000547805 */ /* 0x000fe4000001ff00 */
[----:B------:R-:W-:-:S02]  /*0d10*/  CS2R R82, SRZ ;  /* 0x0000000000527805 */ /* 0x000fc4000001ff00 */
[----:B------:R-:W-:Y:S02]  /*0d20*/  ISETP.GT.AND P1, PT, R17, R16, PT ;  /* 0x000000101100720c */ /* 0x000fe40003f24270 */
[----:B------:R-:W-:Y:S02]  /*0d30*/  CS2R R80, SRZ ;  /* 0x0000000000507805 */ /* 0x000fe4000001ff00 */
[----:B------:R-:W-:Y:S02]  /*0d40*/  CS2R R78, SRZ ;  /* 0x00000000004e7805 */ /* 0x000fe4000001ff00 */
[----:B------:R-:W-:Y:S02]  /*0d50*/  CS2R R76, SRZ ;  /* 0x00000000004c7805 */ /* 0x000fe4000001ff00 */
[----:B------:R-:W-:Y:S02]  /*0d60*/  CS2R R74, SRZ ;  /* 0x00000000004a7805 */ /* 0x000fe4000001ff00 */
[----:B------:R-:W-:-:S02]  /*0d70*/  CS2R R72, SRZ ;  /* 0x0000000000487805 */ /* 0x000fc4000001ff00 */
[----:B------:R-:W-:Y:S02]  /*0d80*/  CS2R R70, SRZ ;  /* 0x0000000000467805 */ /* 0x000fe4000001ff00 */
        /* <DEDUP_REMOVED lines=22> */
[----:B------:R-:W-:Y:S01]  /*0ef0*/  CS2R R24, SRZ ;  /* 0x0000000000187805 */ /* 0x000fe2000001ff00 */
[----:B------:R-:W-:Y:S06]  /*0f00*/  @!P1 BRA `(.L_x_10) ;  /* 0x00000058000c9947 */ /* 0x000fec0003800000 */
[----:B------:R-:W-:Y:S01]  /*0f10*/  SHF.R.S32.HI R0, RZ, 0x1f, R19 ;  /* 0x0000001fff007819 */ /* 0x000fe20000011413 */
[----:B------:R-:W0:Y:S01]  /*0f20*/  S2UR UR6, SR_CgaCtaId ;  /* 0x00000000000679c3 */ /* 0x000e220000008800 */
[----:B------:R-:W-:Y:S02]  /*0f30*/  UMOV UR37, 0x400 ;  /* 0x0000040000257882 */ /* 0x000fe40000000000 */
[----:B------:R-:W-:-:S04]  /*0f40*/  LEA.HI R22, R0, R19, RZ, 0x7 ;  /* 0x0000001300167211 */ /* 0x000fc800078f38ff */
[----:B------:R-:W-:-:S06]  /*0f50*/  SHF.R.S32.HI R0, RZ, 0x7, R22 ;  /* 0x00000007ff007819 */ /* 0x000fcc0000011416 */
[----:B------:R-:W1:Y:S01]  /*0f60*/  SHFL.IDX PT, R0, R0, RZ, 0x1f ;  /* 0x00001fff00007589 */ /* 0x000e6200000e0000 */
[----:B0-----:R-:W-:-:S04]  /*0f70*/  ULEA UR37, UR6, UR37, 0x18 ;  /* 0x0000002506257291 */ /* 0x001fc8000f8ec03f */
[----:B------:R-:W-:-:S04]  /*0f80*/  UIADD3 UR6, UR37, 0xc400, URZ ;  /* 0x0000c40025067890 */ /* 0x000fc8000fffe03f */
[----:B------:R-:W-:Y:S01]  /*0f90*/  ULOP3.LUT UP0, URZ, UR6, 0x1bf, URZ, 0xc0, !UPT ;  /* 0x000001bf063f7892 */ /* 0x000fe2000f80c03f */
[----:B-1----:R-:W-:-:S05]  /*0fa0*/  R2UR UR4, R0 ;  /* 0x00000000000472ca */ /* 0x002fca00000e0000 */
[----:B------:R-:W-:-:S08]  /*0fb0*/  PLOP3.LUT P0, PT, PT, PT, UP0, 0x80, 0x0 ;  /* 0x000000000000781c */ /* 0x000fd00003f0f008 */
[----:B------:R-:W-:-:S04]  /*0fc0*/  ULEA.HI UR5, UR4, UR4, URZ, 0x1 ;  /* 0x0000000404057291 */ /* 0x000fc8000f8f083f */
[----:B------:R-:W-:-:S04]  /*0fd0*/  ULOP3.LUT UR5, UR5, 0x1e, URZ, 0xc0, !UPT ;  /* 0x0000001e05057892 */ /* 0x000fc8000f8ec03f */
[----:B------:R-:W-:-:S04]  /*0fe0*/  UIADD3 UR5, UR4, -UR5, URZ ;  /* 0x8000000504057290 */ /* 0x000fc8000fffe03f */
[----:B------:R-:W-:-:S04]  /*0ff0*/  ULEA UR5, UR5, UR6, 0xd ;  /* 0x0000000605057291 */ /* 0x000fc8000f8e683f */
[----:B------:R-:W-:-:S04]  /*1000*/  USHF.R.U32.HI UR5, URZ, 0x4, UR5 ;  /* 0x000000043f057899 */ /* 0x000fc80008011605 */
[----:B------:R-:W-:Y:S01]  /*1010*/  ULOP3.LUT UR40, UR5, 0x3fff, URZ, 0xc0, !UPT ;  /* 0x00003fff05287892 */ /* 0x000fe2000f8ec03f */
[----:B------:R-:W-:Y:S11]  /*1020*/  @!P0 BRA `(.L_x_11) ;  /* 0x0000000000408947 */ /* 0x000ff60003800000 */
[----:B------:R-:W-:Y:S01]  /*1030*/  MOV R0, 0x0 ;  /* 0x0000000000007802 */ /* 0x000fe20000000f00 */
[----:B------:R-:W-:Y:S01]  /*1040*/  ULDC.64 UR4, c[0x4][0x90] ;  /* 0x0100240000047ab9 */ /* 0x000fe20000000a00 */
[----:B------:R-:W-:Y:S01]  /*1050*/  ULDC.64 UR6, c[0x4][0x30] ;  /* 0x01000c0000067ab9 */ /* 0x000fe20000000a00 */
[----:B------:R-:W-:Y:S01]  /*1060*/  MOV R4, UR4 ;  /* 0x0000000400047c02 */ /* 0x000fe20008000f00 */
[----:B------:R0:W1:Y:S01]  /*1070*/  LDC.64 R14, c[0x4][R0] ;  /* 0x01000000000e7b82 */ /* 0x0000620000000a00 */
[----:B------:R-:W-:Y:S01]  /*1080*/  IMAD.U32 R5, RZ, RZ, UR5 ;  /* 0x00000005ff057e24 */ /* 0x000fe2000f8e00ff */
[----:B------:R-:W-:Y:S01]  /*1090*/  ULDC.64 UR4, c[0x4][0x98] ;  /* 0x0100260000047ab9 */ /* 0x000fe20000000a00 */
[----:B------:R-:W-:Y:S01]  /*10a0*/  IMAD.U32 R10, RZ, RZ, UR6 ;  /* 0x00000006ff0a7e24 */ /* 0x000fe2000f8e00ff */
[----:B------:R-:W-:Y:S01]  /*10b0*/  MOV R7, UR5 ;  /* 0x0000000500077c02 */ /* 0x000fe20008000f00 */
[----:B------:R-:W-:Y:S01]  /*10c0*/  IMAD.U32 R6, RZ, RZ, UR4 ;  /* 0x00000004ff067e24 */ /* 0x000fe2000f8e00ff */
[----:B------:R-:W-:Y:S01]  /*10d0*/  MOV R8, 0x70 ;  /* 0x0000007000087802 */ /* 0x000fe20000000f00 */
[----:B------:R-:W-:-:S02]  /*10e0*/  IMAD.U32 R11, RZ, RZ, UR7 ;  /* 0x00000007ff0b7e24 */ /* 0x000fc4000f8e00ff */
[----:B------:R-:W-:Y:S02]  /*10f0*/  IMAD.MOV.U32 R12, RZ, RZ, 0x1 ;  /* 0x00000001ff0c7424 */ /* 0x000fe400078e00ff */
[----:B0-----:R-:W-:-:S07]  /*1100*/  IMAD.MOV.U32 R13, RZ, RZ, RZ ;  /* 0x000000ffff0d7224 */ /* 0x001fce00078e00ff */
[----:B------:R-:W-:-:S07]  /*1110*/  LEPC R20, `(.L_x_11) ;  /* 0x000000001014794e */ /* 0x000fce0000000000 */
[----:B-1----:R-:W-:Y:S05]  /*1120*/  CALL.ABS.NOINC R14 ;  /* 0x000000000e007343 */ /* 0x002fea0003c00000 */
.L_x_11:
[----:B------:R-:W-:-:S04]  /*1130*/  SHF.L.U32 R3, RZ, 0x1f, RZ ;  /* 0x0000001fff037819 */ /* 0x000fc800000006ff */
[----:B------:R-:W0:Y:S02]  /*1140*/  SYNCS.PHASECHK.TRANS64.TRYWAIT P0, [UR37+0x2a800], R3 ;  /* 0x02a80003ff0075a7 */ /* 0x000e240008000165 */
[----:B0-----:R-:W-:Y:S05]  /*1150*/  @!P0 BRA `(.L_x_12) ;  /* 0x000000a400ec8947 */ /* 0x001fea0003800000 */
.L_x_85:
[----:B------:R-:W-:-:S06]  /*1160*/  ULOP3.LUT UR4, UR36, 0x1, URZ, 0xfc, !UPT ;  /* 0x0000000124047892 */ /* 0x000fcc000f8efc3f */
[----:B0-----:R-:W-:-:S04]  /*1170*/  MOV R0, UR4 ;  /* 0x0000000400007c02 */ /* 0x001fc80008000f00 */
[----:B------:R-:W-:-:S13]  /*1180*/  ISETP.NE.AND P0, PT, R0, 0x3, PT ;  /* 0x000000030000780c */ /* 0x000fda0003f05270 */
[----:B------:R-:W-:Y:S05]  /*1190*/  @!P0 BRA `(.L_x_13) ;  /* 0x0000000000048947 */ /* 0x000fea0003800000 */
[----:B------:R-:W-:Y:S01]  /*11a0*/  BPT.TRAP 0x1 ;  /* 0x000000040000795c */ /* 0x000fe20000300000 */
.L_x_13:
[----:B------:R0:W1:Y:S01]  /*11b0*/  SYNCS.PHASECHK.TRANS64.TRYWAIT P1, [UR37+0x2a830], R3 ;  /* 0x02a83003ff0075a7 */ /* 0x0000620008020165 */
[----:B------:R-:W-:Y:S05]  /*11c0*/  @!P0 BRA `(.L_x_14) ;  /* 0x0000000000048947 */ /* 0x000fea0003800000 */
[----:B------:R-:W-:Y:S01]  /*11d0*/  BPT.TRAP 0x1 ;  /* 0x000000040000795c */ /* 0x000fe20000300000 */
.L_x_14:
[----:B------:R-:W-:Y:S02]  /*11e0*/  IMAD.U32 R5, RZ, RZ, UR40 ;  /* 0x00000028ff057e24 */ /* 0x000fe4000f8e00ff */
[----:B------:R-:W-:Y:S01]  /*11f0*/  IMAD.MOV.U32 R0, RZ, RZ, RZ ;  /* 0x000000ffff007224 */ /* 0x000fe200078e00ff */
[----:B-1----:R-:W-:Y:S06]  /*1200*/  @P1 BRA `(.L_x_15) ;  /* 0x0000000000081947 */ /* 0x002fec0003800000 */
[----:B------:R-:W1:Y:S02]  /*1210*/  SYNCS.PHASECHK.TRANS64.TRYWAIT P1, [UR37+0x2a830], R3 ;  /* 0x02a83003ff0075a7 */ /* 0x000e640008020165 */
[----:B-1----:R-:W-:Y:S05]  /*1220*/  @!P1 BRA `(.L_x_16) ;  /* 0x000000a400d09947 */ /* 0x002fea0003800000 */
.L_x_15:
[----:B------:R-:W-:Y:S05]  /*1230*/  WARPSYNC.ALL ;  /* 0x0000000000007948 */ /* 0x000fea0003800000 */
[----:B-1----:R-:W-:Y:S01]  /*1240*/  LOP3.LUT R4, R5, 0x10000, RZ, 0xfc, !PT ;  /* 0x0001000005047812 */ /* 0x002fe200078efcff */
[----:B------:R-:W-:Y:S01]  /*1250*/  IMAD.MOV.U32 R5, RZ, RZ, 0x40000040 ;  /* 0x40000040ff057424 */ /* 0x000fe200078e00ff */
[----:B------:R-:W-:Y:S01]  /*1260*/  MOV R87, RZ ;  /* 0x000000ff00577202 */ /* 0x000fe20000000f00 */
[----:B------:R-:W-:Y:S01]  /*1270*/  UIADD3 UR4, UR37, 0x18400, URZ ;  /* 0x0001840025047890 */ /* 0x000fe2000fffe03f */
[----:B------:R-:W-:Y:S01]  /*1280*/  R2UR UR56, R4 ;  /* 0x00000000043872ca */ /* 0x000fe200000e0000 */
[----:B------:R-:W-:Y:S01]  /*1290*/  WARPGROUP.ARRIVE ;  /* 0x00000000000079c5 */ /* 0x000fe20000000000 */
[----:B------:R-:W-:Y:S01]  /*12a0*/  R2UR UR57, R5 ;  /* 0x00000000053972ca */ /* 0x000fe200000e0000 */
[----:B------:R-:W-:Y:S01]  /*12b0*/  USHF.R.U32.HI UR4, URZ, 0x4, UR4 ;  /* 0x000000043f047899 */ /* 0x000fe20008011604 */
[----:B------:R-:W-:Y:S01]  /*12c0*/  UMOV UR59, 0x40000040 ;  /* 0x40000040003b7882 */ /* 0x000fe20000000000 */
[----:B------:R-:W-:-:S02]  /*12d0*/  UMOV UR9, 0x40000040 ;  /* 0x4000004000097882 */ /* 0x000fc40000000000 */
[----:B------:R-:W-:Y:S01]  /*12e0*/  ULOP3.LUT UR4, UR4, 0x3fff, URZ, 0xc0, !UPT ;  /* 0x00003fff04047892 */ /* 0x000fe2000f8ec03f */
[----:B------:R-:W-:Y:S01]  /*12f0*/  UMOV UR11, 0x40000040 ;  /* 0x40000040000b7882 */ /* 0x000fe20000000000 */
[----:B------:R-:W-:Y:S02]  /*1300*/  UMOV UR13, 0x40000040 ;  /* 0x40000040000d7882 */ /* 0x000fe40000000000 */
[----:B------:R-:W-:Y:S01]  /*1310*/  ULOP3.LUT UR58, UR4, 0x10000, URZ, 0xfc, !UPT ;  /* 0x00010000043a7892 */ /* 0x000fe2000f8efc3f */
[----:B------:R-:W-:Y:S02]  /*1320*/  UMOV UR15, 0x40000040 ;  /* 0x40000040000f7882 */ /* 0x000fe40000000000 */
[----:B------:R-:W-:Y:S01]  /*1330*/  R2UR UR4, R4 ;  /* 0x00000000040472ca */ /* 0x000fe200000e0000 */
[----:B------:R-:W-:Y:S02]  /*1340*/  UIADD3 UR10, UR58, 0x2, URZ ;  /* 0x000000023a0a7890 */ /* 0x000fe4000fffe03f */
[----:B------:R-:W-:-:S02]  /*1350*/  UIADD3 UR14, UR58, 0x4, URZ ;  /* 0x000000043a0e7890 */ /* 0x000fc4000fffe03f */
[----:B------:R-:W-:Y:S02]  /*1360*/  UIADD3 UR18, UR58, 0x6, URZ ;  /* 0x000000063a127890 */ /* 0x000fe4000fffe03f */
[----:B------:R-:W-:Y:S01]  /*1370*/  HGMMA.64x96x16.F32.BF16 R24, gdesc[UR56], RZ, !UPT, gsb0 ;  /* 0x01600000381879f0 */ /* 0x000fe2000c0018ff */
[----:B------:R-:W-:Y:S01]  /*1380*/  UMOV UR17, 0x40000040 ;  /* 0x4000004000117882 */ /* 0x000fe20000000000 */
[----:B------:R-:W-:Y:S01]  /*1390*/  UMOV UR19, 0x40000040 ;  /* 0x4000004000137882 */ /* 0x000fe20000000000 */
[----:B------:R-:W-:Y:S01]  /*13a0*/  UIADD3 UR22, UR58, 0x300, URZ ;  /* 0x000003003a167890 */ /* 0x000fe2000fffe03f */
[----:B------:R-:W1:Y:S01]  /*13b0*/  S2UR UR57, SR_CgaCtaId ;  /* 0x00000000003979c3 */ /* 0x000e620000008800 */
[----:B------:R-:W-:Y:S01]  /*13c0*/  UMOV UR21, 0x40000040 ;  /* 0x4000004000157882 */ /* 0x000fe20000000000 */
[----:B------:R-:W-:Y:S01]  /*13d0*/  UMOV UR23, 0x40000040 ;  /* 0x4000004000177882 */ /* 0x000fe20000000000 */
[----:B------:R-:W-:Y:S02]  /*13e0*/  UIADD3 UR8, UR4, 0x2, URZ ;  /* 0x0000000204087890 */ /* 0x000fe4000fffe03f */
[----:B------:R-:W-:-:S02]  /*13f0*/  UIADD3 UR12, UR4, 0x4, URZ ;  /* 0x00000004040c7890 */ /* 0x000fc4000fffe03f */
[----:B------:R-:W-:Y:S02]  /*1400*/  UIADD3 UR16, UR4, 0x6, URZ ;  /* 0x0000000604107890 */ /* 0x000fe4000fffe03f */
[----:B------:R-:W-:Y:S02]  /*1410*/  UIADD3 UR20, UR4, 0x400, URZ ;  /* 0x0000040004147890 */ /* 0x000fe4000fffe03f */
[----:B------:R-:W-:Y:S02]  /*1420*/  UIADD3 UR24, UR4, 0x402, URZ ;  /* 0x0000040204187890 */ /* 0x000fe4000fffe03f */
[----:B------:R-:W-:Y:S01]  /*1430*/  UIADD3 UR26, UR58, 0x302, URZ ;  /* 0x000003023a1a7890 */ /* 0x000fe2000fffe03f */
[----:B------:R-:W-:Y:S01]  /*1440*/  UMOV UR25, 0x40000040 ;  /* 0x4000004000197882 */ /* 0x000fe20000000000 */
[----:B------:R-:W-:Y:S01]  /*1450*/  UMOV UR27, 0x40000040 ;  /* 0x40000040001b7882 */ /* 0x000fe20000000000 */
[----:B------:R-:W-:Y:S02]  /*1460*/  UIADD3 UR28, UR4, 0x404, URZ ;  /* 0x00000404041c7890 */ /* 0x000fe4000fffe03f */
[----:B------:R-:W-:Y:S01]  /*1470*/  UIADD3 UR30, UR58, 0x304, URZ ;  /* 0x000003043a1e7890 */ /* 0x000fe2000fffe03f */
[----:B------:R-:W-:Y:S01]  /*1480*/  UMOV UR29, 0x40000040 ;  /* 0x40000040001d7882 */ /* 0x000fe20000000000 */
[----:B------:R-:W-:Y:S01]  /*1490*/  UMOV UR31, 0x40000040 ;  /* 0x40000040001f7882 */ /* 0x000fe20000000000 */
[----:B------:R-:W-:-:S02]  /*14a0*/  UIADD3 UR32, UR4, 0x406, URZ ;  /* 0x0000040604207890 */ /* 0x000fc4000fffe03f */
[----:B------:R-:W-:Y:S01]  /*14b0*/  UIADD3 UR34, UR58, 0x306, URZ ;  /* 0x000003063a227890 */ /* 0x000fe2000fffe03f */
[----:B------:R-:W-:Y:S01]  /*14c0*/  UMOV UR33, 0x40000040 ;  /* 0x4000004000217882 */ /* 0x000fe20000000000 */
[----:B------:R-:W-:Y:S01]  /*14d0*/  UMOV UR35, 0x40000040 ;  /* 0x4000004000237882 */ /* 0x000fe20000000000 */
        /* <DEDUP_REMOVED lines=16> */
[----:B------:R-:W-:Y:S02]  /*15e0*/  WARPGROUP.DEPBAR.LE gsb0, 0x0 ;  /* 0x00008000000079c5 */ /* 0x000fe40000010000 */
[----:B------:R-:W-:-:S06]  /*15f0*/  WARPGROUP.ARRIVE ;  /* 0x00000000000079c5 */ /* 0x000fcc0000000000 */
[----:B------:R-:W-:Y:S03]  /*1600*/  HGMMA.64x96x16.F32.BF16 R24, gdesc[UR8], R24, gsb0 ;  /* 0x01600000081879f0 */ /* 0x000fe60008001818 */
        /* <DEDUP_REMOVED lines=31> */
[----:B-1----:R-:W-:Y:S05]  /*1800*/  @!P0 BRA `(.L_x_17) ;  /* 0x0000000000048947 */ /* 0x002fea0003800000 */
[----:B------:R-:W-:Y:S01]  /*1810*/  BPT.TRAP 0x1 ;  /* 0x000000040000795c */ /* 0x000fe20000300000 */
.L_x_17:
[----:B------:R-:W-:Y:S01]  /*1820*/  LOP3.LUT R22, R22, 0xffffff80, RZ, 0xc0, !PT ;  /* 0xffffff8016167812 */ /* 0x000fe200078ec0ff */
[----:B------:R-:W-:Y:S01]  /*1830*/  ULDC UR4, c[0x0][0x9d8] ;  /* 0x0002760000047ab9 */ /* 0x000fe20000000800 */
[----:B------:R-:W-:Y:S02]  /*1840*/  IMAD.MOV.U32 R6, RZ, RZ, -0x2 ;  /* 0xfffffffeff067424 */ /* 0x000fe400078e00ff */
[----:B------:R-:W-:Y:S01]  /*1850*/  FMUL.FTZ R26, R26, UR4 ;  /* 0x000000041a1a7c20 */ /* 0x000fe20008410000 */
[----:B------:R-:W-:Y:S01]  /*1860*/  FMUL.FTZ R27, R27, UR4 ;  /* 0x000000041b1b7c20 */ /* 0x000fe20008410000 */
[----:B------:R-:W-:Y:S02]  /*1870*/  IMAD.IADD R22, R19, 0x1, -R22 ;  /* 0x0000000113167824 */ /* 0x000fe400078e0a16 */
[----:B------:R-:W-:Y:S01]  /*1880*/  FMUL.FTZ R30, R30, UR4 ;  /* 0x000000041e1e7c20 */ /* 0x000fe20008410000 */
[----:B------:R-:W-:Y:S01]  /*1890*/  FMUL.FTZ R31, R31, UR4 ;  /* 0x000000041f1f7c20 */ /* 0x000fe20008410000 */
[----:B------:R-:W-:Y:S01]  /*18a0*/  FMUL.FTZ R34, R34, UR4 ;  /* 0x0000000422227c20 */ /* 0x000fe20008410000 */
[----:B------:R-:W1:Y:S01]  /*18b0*/  MUFU.TANH R26, R26 ;  /* 0x0000001a001a7308 */ /* 0x000e620000002400 */
[----:B0-----:R-:W-:Y:S01]  /*18c0*/  SHF.R.S32.HI R3, RZ, 0x1f, R22 ;  /* 0x0000001fff037819 */ /* 0x001fe20000011416 */
[----:B------:R-:W-:Y:S01]  /*18d0*/  FMUL.FTZ R24, R24, UR4 ;  /* 0x0000000418187c20 */ /* 0x000fe20008410000 */
[----:B------:R-:W-:Y:S01]  /*18e0*/  FMUL.FTZ R35, R35, UR4 ;  /* 0x0000000423237c20 */ /* 0x000fe20008410000 */
[----:B------:R-:W-:Y:S01]  /*18f0*/  FMUL.FTZ R25, R25, UR4 ;  /* 0x0000000419197c20 */ /* 0x000fe20008410000 */
[----:B------:R-:W-:Y:S01]  /*1900*/  LEA.HI R3, R3, R22, RZ, 0x2 ;  /* 0x0000001603037211 */ /* 0x000fe200078f10ff */
[----:B------:R-:W-:Y:S01]  /*1910*/  FMUL.FTZ R38, R38, UR4 ;  /* 0x0000000426267c20 */ /* 0x000fe20008410000 */
[----:B------:R-:W-:Y:S01]  /*1920*/  FMUL.FTZ R28, R28, UR4 ;  /* 0x000000041c1c7c20 */ /* 0x000fe20008410000 */
[----:B------:R-:W0:Y:S01]  /*1930*/  MUFU.TANH R27, R27 ;  /* 0x0000001b001b7308 */ /* 0x000e220000002400 */
[----:B------:R-:W-:Y:S01]  /*1940*/  LOP3.LUT R3, R3, 0x7ffffffc, RZ, 0xc0, !PT ;  /* 0x7ffffffc03037812 */ /* 0x000fe200078ec0ff */
[----:B------:R-:W-:Y:S01]  /*1950*/  FMUL.FTZ R39, R39, UR4 ;  /* 0x0000000427277c20 */ /* 0x000fe20008410000 */
[----:B------:R-:W-:Y:S01]  /*1960*/  FMUL.FTZ R29, R29, UR4 ;  /* 0x000000041d1d7c20 */ /* 0x000fe20008410000 */
[----:B------:R-:W-:Y:S01]  /*1970*/  FMUL.FTZ R42, R42, UR4 ;  /* 0x000000042a2a7c20 */ /* 0x000fe20008410000 */
[----:B------:R-:W-:Y:S01]  /*1980*/  IADD3 R3, R22, -R3, RZ ;  /* 0x8000000316037210 */ /* 0x000fe20007ffe0ff */
[----:B------:R-:W-:Y:S01]  /*1990*/  FMUL.FTZ R32, R32, UR4 ;  /* 0x0000000420207c20 */ /* 0x000fe20008410000 */
[----:B------:R-:W-:Y:S01]  /*19a0*/  FMUL.FTZ R43, R43, UR4 ;  /* 0x000000042b2b7c20 */ /* 0x000fe20008410000 */
[----:B------:R-:W2:Y:S01]  /*19b0*/  MUFU.TANH R30, R30 ;  /* 0x0000001e001e7308 */ /* 0x000ea20000002400 */
[----:B------:R-:W-:Y:S01]  /*19c0*/  FMUL.FTZ R33, R33, UR4 ;  /* 0x0000000421217c20 */ /* 0x000fe20008410000 */
[----:B------:R-:W-:-:S02]  /*19d0*/  IMAD R3, R3, R6, 0x60 ;  /* 0x0000006003037424 */ /* 0x000fc400078e0206 */
[----:B------:R-:W-:Y:S01]  /*19e0*/  FMUL.FTZ R46, R46, UR4 ;  /* 0x000000042e2e7c20 */ /* 0x000fe20008410000 */
[----:B------:R-:W-:Y:S01]  /*19f0*/  FMUL.FTZ R36, R36, UR4 ;  /* 0x0000000424247c20 */ /* 0x000fe20008410000 */
[----:B------:R-:W-:Y:S01]  /*1a00*/  FMUL.FTZ R47, R47, UR4 ;  /* 0x000000042f2f7c20 */ /* 0x000fe20008410000 */
[----:B------:R-:W-:Y:S02]  /*1a10*/  IMAD.IADD R18, R18, 0x1, R3 ;  /* 0x0000000112127824 */ /* 0x000fe400078e0203 */
[----:B------:R-:W-:Y:S01]  /*1a20*/  FMUL.FTZ R37, R37, UR4 ;  /* 0x0000000425257c20 */ /* 0x000fe20008410000 */
[----:B------:R-:W3:Y:S01]  /*1a30*/  MUFU.TANH R31, R31 ;  /* 0x0000001f001f7308 */ /* 0x000ee20000002400 */
[----:B------:R-:W-:Y:S01]  /*1a40*/  FMUL.FTZ R50, R50, UR4 ;  /* 0x0000000432327c20 */ /* 0x000fe20008410000 */
[----:B------:R-:W-:Y:S02]  /*1a50*/  IMAD R18, R17, -0x60, R18 ;  /* 0xffffffa011127824 */ /* 0x000fe400078e0212 */
[----:B------:R-:W-:Y:S01]  /*1a60*/  FMUL.FTZ R40, R40, UR4 ;  /* 0x0000000428287c20 */ /* 0x000fe20008410000 */
[----:B------:R-:W-:Y:S01]  /*1a70*/  FMUL.FTZ R51, R51, UR4 ;  /* 0x0000000433337c20 */ /* 0x000fe20008410000 */
[----:B------:R-:W-:Y:S01]  /*1a80*/  FMUL.FTZ R41, R41, UR4 ;  /* 0x0000000429297c20 */ /* 0x000fe20008410000 */
[----:B------:R-:W-:Y:S01]  /*1a90*/  FMUL.FTZ R54, R54, UR4 ;  /* 0x0000000436367c20 */ /* 0x000fe20008410000 */
[C---:B------:R-:W-:Y:S01]  /*1aa0*/  ISETP.GT.AND P6, PT, R18.reuse, RZ, PT ;  /* 0x000000ff1200720c */ /* 0x040fe20003fc4270 */
[----:B------:R-:W4:Y:S01]  /*1ab0*/  MUFU.TANH R34, R34 ;  /* 0x0000002200227308 */ /* 0x000f220000002400 */
[----:B------:R-:W-:Y:S01]  /*1ac0*/  ISETP.GT.AND P5, PT, R18, 0x1, PT ;  /* 0x000000011200780c */ /* 0x000fe20003fa4270 */
[----:B------:R-:W-:Y:S01]  /*1ad0*/  FMUL.FTZ R44, R44, UR4 ;  /* 0x000000042c2c7c20 */ /* 0x000fe20008410000 */
[----:B------:R-:W-:Y:S01]  /*1ae0*/  ISETP.GT.AND P4, PT, R18, 0x8, PT ;  /* 0x000000081200780c */ /* 0x000fe20003f84270 */
[----:B------:R-:W-:Y:S01]  /*1af0*/  FMUL.FTZ R55, R55, UR4 ;  /* 0x0000000437377c20 */ /* 0x000fe20008410000 */
[----:B-1----:R-:W-:Y:S01]  /*1b00*/  FSEL R3, R26, -INF , P6 ;  /* 0xff8000001a037808 */ /* 0x002fe20003000000 */
[----:B------:R-:W-:Y:S01]  /*1b10*/  FMUL.FTZ R45, R45, UR4 ;  /* 0x000000042d2d7c20 */ /* 0x000fe20008410000 */
[----:B0-----:R-:W-:Y:S01]  /*1b20*/  FSEL R27, R27, -INF , P5 ;  /* 0xff8000001b1b7808 */ /* 0x001fe20002800000 */
[----:B------:R-:W0:Y:S01]  /*1b30*/  MUFU.TANH R24, R24 ;  /* 0x0000001800187308 */ /* 0x000e220000002400 */
[----:B------:R-:W-:Y:S01]  /*1b40*/  ISETP.GT.AND P3, PT, R18, 0x9, PT ;  /* 0x000000091200780c */ /* 0x000fe20003f64270 */
[----:B------:R-:W-:Y:S01]  /*1b50*/  FMUL.FTZ R58, R58, UR4 ;  /* 0x000000043a3a7c20 */ /* 0x000fe20008410000 */
[----:B--2---:R-:W-:Y:S01]  /*1b60*/  FSEL R9, R30, -INF , P4 ;  /* 0xff8000001e097808 */ /* 0x004fe20002000000 */
[----:B------:R-:W-:Y:S01]  /*1b70*/  FMUL.FTZ R48, R48, UR4 ;  /* 0x0000000430307c20 */ /* 0x000fe20008410000 */
[----:B------:R-:W-:Y:S01]  /*1b80*/  FMNMX.FTZ R6, R3, R27, !PT ;  /* 0x0000001b03067209 */ /* 0x000fe20007810000 */
[----:B------:R-:W-:Y:S01]  /*1b90*/  FMUL.FTZ R59, R59, UR4 ;  /* 0x000000043b3b7c20 */ /* 0x000fe20008410000 */
[----:B------:R-:W-:Y:S01]  /*1ba0*/  ISETP.GT.AND P2, PT, R18, 0x10, PT ;  /* 0x000000101200780c */ /* 0x000fe20003f44270 */
[----:B------:R-:W1:Y:S01]  /*1bb0*/  MUFU.TANH R35, R35 ;  /* 0x0000002300237308 */ /* 0x000e620000002400 */
[----:B---3--:R-:W-:Y:S01]  /*1bc0*/  FSEL R31, R31, -INF , P3 ;  /* 0xff8000001f1f7808 */ /* 0x008fe20001800000 */
[----:B------:R-:W-:Y:S01]  /*1bd0*/  FMUL.FTZ R49, R49, UR4 ;  /* 0x0000000431317c20 */ /* 0x000fe20008410000 */
[----:B------:R-:W-:Y:S01]  /*1be0*/  FMNMX.FTZ R6, R9, R6, !PT ;  /* 0x0000000609067209 */ /* 0x000fe20007810000 */
[----:B------:R-:W-:Y:S01]  /*1bf0*/  FMUL.FTZ R62, R62, UR4 ;  /* 0x000000043e3e7c20 */ /* 0x000fe20008410000 */
[----:B------:R-:W-:Y:S01]  /*1c00*/  ISETP.GT.AND P1, PT, R18, 0x11, PT ;  /* 0x000000111200780c */ /* 0x000fe20003f24270 */
[----:B------:R-:W-:Y:S01]  /*1c10*/  FMUL.FTZ R52, R52, UR4 ;  /* 0x0000000434347c20 */ /* 0x000fe20008410000 */
[----:B----4-:R-:W-:Y:S01]  /*1c20*/  FSEL R13, R34, -INF , P2 ;  /* 0xff800000220d7808 */ /* 0x010fe20001000000 */
[----:B------:R-:W2:Y:S01]  /*1c30*/  MUFU.TANH R25, R25 ;  /* 0x0000001900197308 */ /* 0x000ea20000002400 */
[----:B------:R-:W-:Y:S01]  /*1c40*/  FMNMX.FTZ R6, R31, R6, !PT ;  /* 0x000000061f067209 */ /* 0x000fe20007810000 */
[----:B------:R-:W-:Y:S01]  /*1c50*/  FMUL.FTZ R63, R63, UR4 ;  /* 0x000000043f3f7c20 */ /* 0x000fe20008410000 */
[----:B0-----:R-:W-:Y:S01]  /*1c60*/  FSEL R7, R24, -INF , P6 ;  /* 0xff80000018077808 */ /* 0x001fe20003000000 */
[----:B------:R-:W-:Y:S01]  /*1c70*/  FMUL.FTZ R53, R53, UR4 ;  /* 0x0000000435357c20 */ /* 0x000fe20008410000 */
[----:B------:R-:W-:Y:S01]  /*1c80*/  ISETP.GT.AND P6, PT, R18, 0x18, PT ;  /* 0x000000181200780c */ /* 0x000fe20003fc4270 */
[----:B------:R-:W-:Y:S01]  /*1c90*/  FMUL.FTZ R66, R66, UR4 ;  /* 0x0000000442427c20 */ /* 0x000fe20008410000 */
[----:B------:R-:W-:Y:S01]  /*1ca0*/  FMNMX.FTZ R6, R13, R6, !PT ;  /* 0x000000060d067209 */ /* 0x000fe20007810000 */
[----:B------:R-:W0:Y:S01]  /*1cb0*/  MUFU.TANH R38, R38 ;  /* 0x0000002600267308 */ /* 0x000e220000002400 */
[----:B-1----:R-:W-:Y:S01]  /*1cc0*/  FSEL R35, R35, -INF , P1 ;  /* 0xff80000023237808 */ /* 0x002fe20000800000 */
[----:B------:R-:W-:Y:S01]  /*1cd0*/  FMUL.FTZ R56, R56, UR4 ;  /* 0x0000000438387c20 */ /* 0x000fe20008410000 */
[----:B------:R-:W-:Y:S01]  /*1ce0*/  FMUL.FTZ R67, R67, UR4 ;  /* 0x0000000443437c20 */ /* 0x000fe20008410000 */
[----:B------:R-:W-:Y:S01]  /*1cf0*/  FMUL.FTZ R57, R57, UR4 ;  /* 0x0000000439397c20 */ /* 0x000fe20008410000 */
[----:B------:R-:W-:Y:S01]  /*1d00*/  FMNMX.FTZ R6, R35, R6, !PT ;  /* 0x0000000623067209 */ /* 0x000fe20007810000 */
[----:B------:R-:W-:Y:S01]  /*1d10*/  FMUL.FTZ R70, R70, UR4 ;  /* 0x0000000446467c20 */ /* 0x000fe20008410000 */
[----:B------:R-:W-:Y:S01]  /*1d20*/  FMUL.FTZ R71, R71, UR4 ;  /* 0x0000000447477c20 */ /* 0x000fe20008410000 */
[----:B------:R-:W1:Y:S01]  /*1d30*/  MUFU.TANH R28, R28 ;  /* 0x0000001c001c7308 */ /* 0x000e620000002400 */
[----:B--2---:R-:W-:Y:S01]  /*1d40*/  FSEL R25, R25, -INF , P5 ;  /* 0xff80000019197808 */ /* 0x004fe20002800000 */
[----:B------:R-:W-:Y:S01]  /*1d50*/  FMUL.FTZ R60, R60, UR4 ;  /* 0x000000043c3c7c20 */ /* 0x000fe20008410000 */
[----:B------:R-:W-:Y:S01]  /*1d60*/  ISETP.GT.AND P5, PT, R18, 0x19, PT ;  /* 0x000000191200780c */ /* 0x000fe20003fa4270 */
[----:B------:R-:W-:Y:S01]  /*1d70*/  ULDC UR5, c[0x0][0x988] ;  /* 0x0002620000057ab9 */ /* 0x000fe20000000800 */
[----:B------:R-:W-:Y:S01]  /*1d80*/  FMUL.FTZ R61, R61, UR4 ;  /* 0x000000043d3d7c20 */ /* 0x000fe20008410000 */
[----:B------:R-:W-:Y:S01]  /*1d90*/  MOV R10, UR5 ;  /* 0x00000005000a7c02 */ /* 0x000fe20008000f00 */
[----:B------:R-:W-:Y:S01]  /*1da0*/  FMUL.FTZ R64, R64, UR4 ;  /* 0x0000000440407c20 */ /* 0x000fe20008410000 */
[----:B------:R-:W2:Y:S01]  /*1db0*/  MUFU.TANH R39, R39 ;  /* 0x0000002700277308 */ /* 0x000ea20000002400 */
[----:B0-----:R-:W-:Y:S01]  /*1dc0*/  FSEL R23, R38, -INF , P6 ;  /* 0xff80000026177808 */ /* 0x001fe20003000000 */
[----:B------:R-:W-:Y:S01]  /*1dd0*/  FMUL.FTZ R65, R65, UR4 ;  /* 0x0000000441417c20 */ /* 0x000fe20008410000 */
[----:B------:R-:W-:Y:S01]  /*1de0*/  P2R R14, PR, RZ, 0x1 ;  /* 0x00000001ff0e7803 */ /* 0x000fe20000000000 */
[----:B------:R-:W-:Y:S01]  /*1df0*/  FMUL.FTZ R68, R68, UR4 ;  /* 0x0000000444447c20 */ /* 0x000fe20008410000 */
[----:B------:R-:W-:Y:S01]  /*1e00*/  FMNMX.FTZ R6, R23, R6, !PT ;  /* 0x0000000617067209 */ /* 0x000fe20007810000 */
[----:B------:R-:W-:Y:S01]  /*1e10*/  FMUL.FTZ R69, R69, UR4 ;  /* 0x0000000445457c20 */ /* 0x000fe20008410000 */
[----:B------:R-:W-:Y:S01]  /*1e20*/  UIADD3 UR4, UR37, 0x2a840, URZ ;  /* 0x0002a84025047890 */ /* 0x000fe2000fffe03f */
[----:B------:R-:W0:Y:S01]  /*1e30*/  MUFU.TANH R29, R29 ;  /* 0x0000001d001d7308 */ /* 0x000e220000002400 */
[----:B-1----:R-:W-:Y:S01]  /*1e40*/  FSEL R15, R28, -INF , P4 ;  /* 0xff8000001c0f7808 */ /* 0x002fe20002000000 */
[--C-:B------:R-:W-:Y:S01]  /*1e50*/  IMAD.MOV.U32 R86, RZ, RZ, R87.reuse ;  /* 0x000000ffff567224 */ /* 0x100fe200078e0057 */
[----:B------:R-:W-:Y:S01]  /*1e60*/  ISETP.GT.AND P4, PT, R18, 0x20, PT ;  /* 0x000000201200780c */ /* 0x000fe20003f84270 */
[----:B------:R-:W-:Y:S01]  /*1e70*/  UPRMT UR4, UR57, 0x654, UR4 ;  /* 0x0000065439047896 */ /* 0x000fe20008000004 */
[--C-:B------:R-:W-:Y:S01]  /*1e80*/  IMAD.MOV.U32 R84, RZ, RZ, R87.reuse ;  /* 0x000000ffff547224 */ /* 0x100fe200078e0057 */
[-C--:B------:R-:W-:Y:S01]  /*1e90*/  MOV R82, R87.reuse ;  /* 0x0000005700527202 */ /* 0x080fe20000000f00 */
[--C-:B------:R-:W-:Y:S01]  /*1ea0*/  IMAD.MOV.U32 R80, RZ, RZ, R87.reuse ;  /* 0x000000ffff507224 */ /* 0x100fe200078e0057 */
[----:B------:R-:W1:Y:S01]  /*1eb0*/  MUFU.TANH R42, R42 ;  /* 0x0000002a002a7308 */ /* 0x000e620000002400 */
[----:B--2---:R-:W-:Y:S01]  /*1ec0*/  FSEL R39, R39, -INF , P5 ;  /* 0xff80000027277808 */ /* 0x004fe20002800000 */
[--C-:B------:R-:W-:Y:S01]  /*1ed0*/  IMAD.MOV.U32 R78, RZ, RZ, R87.reuse ;  /* 0x000000ffff4e7224 */ /* 0x100fe200078e0057 */
[----:B------:R-:W-:Y:S01]  /*1ee0*/  MOV R76, R87 ;  /* 0x00000057004c7202 */ /* 0x000fe20000000f00 */
[--C-:B------:R-:W-:Y:S01]  /*1ef0*/  IMAD.MOV.U32 R74, RZ, RZ, R87.reuse ;  /* 0x000000ffff4a7224 */ /* 0x100fe200078e0057 */
[----:B------:R-:W-:Y:S01]  /*1f00*/  FMNMX.FTZ R6, R39, R6, !PT ;  /* 0x0000000627067209 */ /* 0x000fe20007810000 */
[----:B------:R-:W-:Y:S01]  /*1f10*/  SYNCS.ARRIVE.TRANS64.RED.A1T0 RZ, [UR4], RZ ;  /* 0x000000ffffff79a7 */ /* 0x000fe20008100404 */
[----:B------:R-:W-:Y:S01]  /*1f20*/  IMAD.MOV.U32 R72, RZ, RZ, R87 ;  /* 0x000000ffff487224 */ /* 0x000fe200078e0057 */
[----:B------:R-:W2:Y:S01]  /*1f30*/  MUFU.TANH R32, R32 ;  /* 0x0000002000207308 */ /* 0x000ea20000002400 */
[----:B0-----:R-:W-:-:S02]  /*1f40*/  FSEL R29, R29, -INF , P3 ;  /* 0xff8000001d1d7808 */ /* 0x001fc40001800000 */
[----:B------:R-:W-:-:S05]  /*1f50*/  ISETP.GT.AND P3, PT, R18, 0x21, PT ;  /* 0x000000211200780c */ /* 0x000fca0003f64270 */
[----:B------:R-:W0:Y:S01]  /*1f60*/  MUFU.TANH R43, R43 ;  /* 0x0000002b002b7308 */ /* 0x000e220000002400 */
[----:B-1----:R-:W-:Y:S01]  /*1f70*/  FSEL R73, R42, -INF , P4 ;  /* 0xff8000002a497808 */ /* 0x002fe20002000000 */
[----:B------:R-:W-:-:S03]  /*1f80*/  IMAD.MOV.U32 R42, RZ, RZ, R87 ;  /* 0x000000ffff2a7224 */ /* 0x000fc600078e0057 */
[----:B------:R-:W-:-:S03]  /*1f90*/  FMNMX.FTZ R6, R73, R6, !PT ;  /* 0x0000000649067209 */ /* 0x000fc60007810000 */
[----:B------:R-:W1:Y:S01]  /*1fa0*/  MUFU.TANH R33, R33 ;  /* 0x0000002100217308 */ /* 0x000e620000002400 */
[----:B--2---:R-:W-:Y:S02]  /*1fb0*/  FSEL R19, R32, -INF , P2 ;  /* 0xff80000020137808 */ /* 0x004fe40001000000 */
[----:B------:R-:W-:-:S05]  /*1fc0*/  ISETP.GT.AND P2, PT, R18, 0x28, PT ;  /* 0x000000281200780c */ /* 0x000fca0003f44270 */
[----:B------:R-:W2:Y:S01]  /*1fd0*/  MUFU.TANH R46, R46 ;  /* 0x0000002e002e7308 */ /* 0x000ea20000002400 */
[----:B0-----:R-:W-:-:S04]  /*1fe0*/  FSEL R75, R43, -INF , P3 ;  /* 0xff8000002b4b7808 */ /* 0x001fc80001800000 */
[----:B------:R-:W-:-:S03]  /*1ff0*/  FMNMX.FTZ R6, R75, R6, !PT ;  /* 0x000000064b067209 */ /* 0x000fc60007810000 */
[----:B------:R-:W0:Y:S01]  /*2000*/  MUFU.TANH R36, R36 ;  /* 0x0000002400247308 */ /* 0x000e220000002400 */
[----:B-1----:R-:W-:Y:S02]  /*2010*/  FSEL R33, R33, -INF , P1 ;  /* 0xff80000021217808 */ /* 0x002fe40000800000 */
[----:B------:R-:W-:-:S05]  /*2020*/  ISETP.GT.AND P1, PT, R18, 0x29, PT ;  /* 0x000000291200780c */ /* 0x000fca0003f24270 */
[----:B------:R-:W1:Y:S01]  /*2030*/  MUFU.TANH R47, R47 ;  /* 0x0000002f002f7308 */ /* 0x000e620000002400 */
[----:B--2---:R-:W-:Y:S02]  /*2040*/  FSEL R77, R46, -INF , P2 ;  /* 0xff8000002e4d7808 */ /* 0x004fe40001000000 */
[----:B------:R-:W-:Y:S02]  /*2050*/  MOV R46, R87 ;  /* 0x00000057002e7202 */ /* 0x000fe40000000f00 */
[----:B------:R-:W-:-:S03]  /*2060*/  FMNMX.FTZ R6, R77, R6, !PT ;  /* 0x000000064d067209 */ /* 0x000fc60007810000 */
[----:B------:R-:W2:Y:S01]  /*2070*/  MUFU.TANH R37, R37 ;  /* 0x0000002500257308 */ /* 0x000ea20000002400 */
[----:B0-----:R-:W-:Y:S02]  /*2080*/  FSEL R21, R36, -INF , P6 ;  /* 0xff80000024157808 */ /* 0x001fe40003000000 */
[----:B------:R-:W-:-:S05]  /*2090*/  ISETP.GT.AND P6, PT, R18, 0x30, PT ;  /* 0x000000301200780c */ /* 0x000fca0003fc4270 */
[----:B------:R-:W0:Y:S01]  /*20a0*/  MUFU.TANH R50, R50 ;  /* 0x0000003200327308 */ /* 0x000e220000002400 */
[----:B-1----:R-:W-:-:S04]  /*20b0*/  FSEL R79, R47, -INF , P1 ;  /* 0xff8000002f4f7808 */ /* 0x002fc80000800000 */
[----:B------:R-:W-:-:S03]  /*20c0*/  FMNMX.FTZ R6, R79, R6, !PT ;  /* 0x000000064f067209 */ /* 0x000fc60007810000 */
[----:B------:R-:W1:Y:S01]  /*20d0*/  MUFU.TANH R40, R40 ;  /* 0x0000002800287308 */ /* 0x000e620000002400 */
[----:B--2---:R-:W-:Y:S02]  /*20e0*/  FSEL R37, R37, -INF , P5 ;  /* 0xff80000025257808 */ /* 0x004fe40002800000 */
[----:B------:R-:W-:-:S05]  /*20f0*/  ISETP.GT.AND P5, PT, R18, 0x31, PT ;  /* 0x000000311200780c */ /* 0x000fca0003fa4270 */
[----:B------:R-:W2:Y:S01]  /*2100*/  MUFU.TANH R51, R51 ;  /* 0x0000003300337308 */ /* 0x000ea20000002400 */
[----:B0-----:R-:W-:Y:S01]  /*2110*/  FSEL R81, R50, -INF , P6 ;  /* 0xff80000032517808 */ /* 0x001fe20003000000 */
[----:B------:R-:W-:-:S03]  /*2120*/  IMAD.MOV.U32 R50, RZ, RZ, R87 ;  /* 0x000000ffff327224 */ /* 0x000fc600078e0057 */
[----:B------:R-:W-:-:S03]  /*2130*/  FMNMX.FTZ R6, R81, R6, !PT ;  /* 0x0000000651067209 */ /* 0x000fc60007810000 */
[----:B------:R-:W0:Y:S01]  /*2140*/  MUFU.TANH R41, R41 ;  /* 0x0000002900297308 */ /* 0x000e220000002400 */
[----:B-1----:R-:W-:Y:S02]  /*2150*/  FSEL R43, R40, -INF , P4 ;  /* 0xff800000282b7808 */ /* 0x002fe40002000000 */
[----:B------:R-:W-:Y:S02]  /*2160*/  ISETP.GT.AND P4, PT, R18, 0x38, PT ;  /* 0x000000381200780c */ /* 0x000fe40003f84270 */
[----:B------:R-:W-:-:S03]  /*2170*/  MOV R40, R87 ;  /* 0x0000005700287202 */ /* 0x000fc60000000f00 */
[----:B------:R-:W1:Y:S01]  /*2180*/  MUFU.TANH R54, R54 ;  /* 0x0000003600367308 */ /* 0x000e620000002400 */
[----:B--2---:R-:W-:-:S04]  /*2190*/  FSEL R83, R51, -INF , P5 ;  /* 0xff80000033537808 */ /* 0x004fc80002800000 */
[----:B------:R-:W-:-:S03]  /*21a0*/  FMNMX.FTZ R6, R83, R6, !PT ;  /* 0x0000000653067209 */ /* 0x000fc60007810000 */
[----:B------:R-:W2:Y:S01]  /*21b0*/  MUFU.TANH R44, R44 ;  /* 0x0000002c002c7308 */ /* 0x000ea20000002400 */
[----:B0-----:R-:W-:Y:S02]  /*21c0*/  FSEL R41, R41, -INF , P3 ;  /* 0xff80000029297808 */ /* 0x001fe40001800000 */
[----:B------:R-:W-:-:S05]  /*21d0*/  ISETP.GT.AND P3, PT, R18, 0x39, PT ;  /* 0x000000391200780c */ /* 0x000fca0003f64270 */
[----:B------:R-:W0:Y:S01]  /*21e0*/  MUFU.TANH R55, R55 ;  /* 0x0000003700377308 */ /* 0x000e220000002400 */
[----:B-1----:R-:W-:Y:S01]  /*21f0*/  FSEL R85, R54, -INF , P4 ;  /* 0xff80000036557808 */ /* 0x002fe20002000000 */
[----:B------:R-:W-:-:S03]  /*2200*/  IMAD.MOV.U32 R54, RZ, RZ, R87 ;  /* 0x000000ffff367224 */ /* 0x000fc600078e0057 */
[----:B------:R-:W-:-:S03]  /*2210*/  FMNMX.FTZ R6, R85, R6, !PT ;  /* 0x0000000655067209 */ /* 0x000fc60007810000 */
[----:B------:R-:W1:Y:S01]  /*2220*/  MUFU.TANH R45, R45 ;  /* 0x0000002d002d7308 */ /* 0x000e620000002400 */
[----:B--2---:R-:W-:Y:S01]  /*2230*/  FSEL R47, R44, -INF , P2 ;  /* 0xff8000002c2f7808 */ /* 0x004fe20001000000 */
[----:B------:R-:W-:Y:S01]  /*2240*/  IMAD.MOV.U32 R44, RZ, RZ, R87 ;  /* 0x000000ffff2c7224 */ /* 0x000fe200078e0057 */
        /* <DEDUP_REMOVED lines=12> */
[----:B0-----:R-:W-:Y:S01]  /*2310*/  FSEL R51, R48, -INF , P6 ;  /* 0xff80000030337808 */ /* 0x001fe20003000000 */
[----:B------:R-:W-:Y:S01]  /*2320*/  IMAD.MOV.U32 R48, RZ, RZ, R87 ;  /* 0x000000ffff307224 */ /* 0x000fe200078e0057 */
        /* <DEDUP_REMOVED lines=35> */
[----:B------:R-:W-:Y:S01]  /*2560*/  MUFU.TANH R60, R60 ;  /* 0x0000003c003c7308 */ /* 0x000fe20000002400 */
[----:B--2---:R-:W-:Y:S02]  /*2570*/  FSEL R99, R70, -INF , P2 ;  /* 0xff80000046637808 */ /* 0x004fe40001000000 */
[----:B------:R-:W-:Y:S02]  /*2580*/  MOV R70, R87 ;  /* 0x0000005700467202 */ /* 0x000fe40000000f00 */
[----:B------:R-:W-:-:S03]  /*2590*/  FMNMX.FTZ R6, R99, R6, !PT ;  /* 0x0000000663067209 */ /* 0x000fc60007810000 */
[----:B------:R-:W1:Y:S01]  /*25a0*/  MUFU.TANH R61, R61 ;  /* 0x0000003d003d7308 */ /* 0x000e620000002400 */
[----:B0-----:R-:W-:-:S04]  /*25b0*/  FSEL R71, R71, -INF , P1 ;  /* 0xff80000047477808 */ /* 0x001fc80000800000 */
[----:B------:R-:W-:-:S03]  /*25c0*/  FMNMX.FTZ R6, R71, R6, !PT ;  /* 0x0000000647067209 */ /* 0x000fc60007810000 */
[----:B------:R-:W-:Y:S02]  /*25d0*/  MUFU.TANH R64, R64 ;  /* 0x0000004000407308 */ /* 0x000fe40000002400 */
[----:B------:R-:W0:Y:S06]  /*25e0*/  SHFL.BFLY PT, R11, R6, 0x2, 0x1f ;  /* 0x0c401f00060b7f89 */ /* 0x000e2c00000e0000 */
[----:B------:R-:W2:Y:S01]  /*25f0*/  MUFU.TANH R65, R65 ;  /* 0x0000004100417308 */ /* 0x000ea20000002400 */
[----:B-1----:R-:W-:-:S07]  /*2600*/  FSEL R61, R61, -INF , P5 ;  /* 0xff8000003d3d7808 */ /* 0x002fce0002800000 */
[----:B------:R-:W-:Y:S08]  /*2610*/  MUFU.TANH R68, R68 ;  /* 0x0000004400447308 */ /* 0x000ff00000002400 */
[----:B------:R-:W1:Y:S01]  /*2620*/  MUFU.TANH R69, R69 ;  /* 0x0000004500457308 */ /* 0x000e620000002400 */
[----:B--2---:R-:W-:Y:S02]  /*2630*/  FSEL R65, R65, -INF , P3 ;  /* 0xff80000041417808 */ /* 0x004fe40001800000 */
[----:B0-----:R-:W-:-:S02]  /*2640*/  FMNMX.FTZ R8, R6, R11, !PT ;  /* 0x0000000b06087209 */ /* 0x001fc40007810000 */
[----:B------:R-:W-:-:S03]  /*2650*/  FMNMX.FTZ R6, R7, R25, !PT ;  /* 0x0000001907067209 */ /* 0x000fc60007810000 */
[----:B------:R-:W0:Y:S01]  /*2660*/  SHFL.BFLY PT, R11, R8, 0x1, 0x1f ;  /* 0x0c201f00080b7f89 */ /* 0x000e2200000e0000 */
[----:B------:R-:W-:-:S04]  /*2670*/  FMNMX.FTZ R6, R15, R6, !PT ;  /* 0x000000060f067209 */ /* 0x000fc80007810000 */
[----:B------:R-:W-:-:S04]  /*2680*/  FMNMX.FTZ R6, R29, R6, !PT ;  /* 0x000000061d067209 */ /* 0x000fc80007810000 */
[----:B------:R-:W-:Y:S02]  /*2690*/  FMNMX.FTZ R6, R19, R6, !PT ;  /* 0x0000000613067209 */ /* 0x000fe40007810000 */
[----:B-1----:R-:W-:Y:S02]  /*26a0*/  FSEL R69, R69, -INF , P1 ;  /* 0xff80000045457808 */ /* 0x002fe40000800000 */
[----:B------:R-:W-:-:S04]  /*26b0*/  FMNMX.FTZ R6, R33, R6, !PT ;  /* 0x0000000621067209 */ /* 0x000fc80007810000 */
[----:B------:R-:W-:-:S04]  /*26c0*/  FMNMX.FTZ R6, R21, R6, !PT ;  /* 0x0000000615067209 */ /* 0x000fc80007810000 */
[----:B------:R-:W-:Y:S02]  /*26d0*/  FMNMX.FTZ R6, R37, R6, !PT ;  /* 0x0000000625067209 */ /* 0x000fe40007810000 */
[----:B0-----:R-:W-:Y:S02]  /*26e0*/  FMNMX.FTZ R11, R8, R11, !PT ;  /* 0x0000000b080b7209 */ /* 0x001fe40007810000 */
[----:B------:R-:W-:Y:S02]  /*26f0*/  FMNMX.FTZ R6, R43, R6, !PT ;  /* 0x000000062b067209 */ /* 0x000fe40007810000 */
[C---:B------:R-:W-:Y:S01]  /*2700*/  FSETP.NEU.FTZ.AND P0, PT, R11.reuse, -INF , PT ;  /* 0xff8000000b00780b */ /* 0x040fe20003f1d000 */
[----:B------:R-:W-:Y:S01]  /*2710*/  FMUL.FTZ R12, R11, R10 ;  /* 0x0000000a0b0c7220 */ /* 0x000fe20000410000 */
[----:B------:R-:W-:-:S04]  /*2720*/  FMNMX.FTZ R6, R41, R6, !PT ;  /* 0x0000000629067209 */ /* 0x000fc80007810000 */
[----:B------:R-:W-:Y:S02]  /*2730*/  FMNMX.FTZ R6, R47, R6, !PT ;  /* 0x000000062f067209 */ /* 0x000fe40007810000 */
[----:B------:R-:W-:Y:S02]  /*2740*/  FSEL R12, R12, RZ, P0 ;  /* 0x000000ff0c0c7208 */ /* 0x000fe40000000000 */
[----:B------:R-:W-:Y:S02]  /*2750*/  FMNMX.FTZ R6, R45, R6, !PT ;  /* 0x000000062d067209 */ /* 0x000fe40007810000 */
[----:B------:R-:W-:Y:S01]  /*2760*/  ISETP.NE.AND P0, PT, R14, RZ, PT ;  /* 0x000000ff0e00720c */ /* 0x000fe20003f05270 */
[--C-:B------:R-:W-:Y:S01]  /*2770*/  FFMA.FTZ R3, R3, R10, -R12.reuse ;  /* 0x0000000a03037223 */ /* 0x100fe2000001080c */
[----:B------:R-:W-:Y:S01]  /*2780*/  FMNMX.FTZ R6, R51, R6, !PT ;  /* 0x0000000633067209 */ /* 0x000fe20007810000 */
[-CC-:B------:R-:W-:Y:S01]  /*2790*/  FFMA.FTZ R9, R9, R10.reuse, -R12.reuse ;  /* 0x0000000a09097223 */ /* 0x180fe2000001080c */
[--C-:B------:R-:W-:Y:S01]  /*27a0*/  FFMA.FTZ R23, R23, R10, -R12.reuse ;  /* 0x0000000a17177223 */ /* 0x100fe2000001080c */
[----:B------:R0:W-:Y:S01]  /*27b0*/  MUFU.EX2 R137, R3 ;  /* 0x0000000300897308 */ /* 0x0001e20000000800 */
[----:B------:R-:W-:Y:S01]  /*27c0*/  FMNMX.FTZ R6, R49, R6, !PT ;  /* 0x0000000631067209 */ /* 0x000fe20007810000 */
[-CC-:B------:R-:W-:Y:S01]  /*27d0*/  FFMA.FTZ R13, R13, R10.reuse, -R12.reuse ;  /* 0x0000000a0d0d7223 */ /* 0x180fe2000001080c */
[-CC-:B------:R-:W-:Y:S01]  /*27e0*/  FFMA.FTZ R27, R27, R10.reuse, -R12.reuse ;  /* 0x0000000a1b1b7223 */ /* 0x180fe2000001080c */
[--C-:B------:R-:W-:Y:S01]  /*27f0*/  FFMA.FTZ R31, R31, R10, -R12.reuse ;  /* 0x0000000a1f1f7223 */ /* 0x100fe2000001080c */
[----:B------:R-:W-:Y:S01]  /*2800*/  FMNMX.FTZ R6, R55, R6, !PT ;  /* 0x0000000637067209 */ /* 0x000fe20007810000 */
[-CC-:B------:R-:W-:Y:S01]  /*2810*/  FFMA.FTZ R35, R35, R10.reuse, -R12.reuse ;  /* 0x0000000a23237223 */ /* 0x180fe2000001080c */
[--C-:B------:R-:W-:Y:S01]  /*2820*/  FFMA.FTZ R39, R39, R10, -R12.reuse ;  /* 0x0000000a27277223 */ /* 0x100fe2000001080c */
[----:B------:R1:W-:Y:S01]  /*2830*/  MUFU.EX2 R139, R9 ;  /* 0x00000009008b7308 */ /* 0x0003e20000000800 */
[----:B------:R-:W-:Y:S01]  /*2840*/  FMNMX.FTZ R6, R53, R6, !PT ;  /* 0x0000000635067209 */ /* 0x000fe20007810000 */
[-CC-:B------:R-:W-:Y:S01]  /*2850*/  FFMA.FTZ R73, R73, R10.reuse, -R12.reuse ;  /* 0x0000000a49497223 */ /* 0x180fe2000001080c */
[----:B0-----:R-:W-:Y:S01]  /*2860*/  FSEL R3, R60, -INF , P6 ;  /* 0xff8000003c037808 */ /* 0x001fe20003000000 */
[--C-:B------:R-:W-:Y:S01]  /*2870*/  FFMA.FTZ R75, R75, R10, -R12.reuse ;  /* 0x0000000a4b4b7223 */ /* 0x100fe2000001080c */
[----:B------:R-:W-:Y:S01]  /*2880*/  FMNMX.FTZ R6, R59, R6, !PT ;  /* 0x000000063b067209 */ /* 0x000fe20007810000 */
[-CC-:B------:R-:W-:Y:S01]  /*2890*/  FFMA.FTZ R77, R77, R10.reuse, -R12.reuse ;  /* 0x0000000a4d4d7223 */ /* 0x180fe2000001080c */
[--C-:B------:R-:W-:Y:S01]  /*28a0*/  FFMA.FTZ R79, R79, R10, -R12.reuse ;  /* 0x0000000a4f4f7223 */ /* 0x100fe2000001080c */
[----:B------:R0:W-:Y:S01]  /*28b0*/  MUFU.EX2 R143, R23 ;  /* 0x00000017008f7308 */ /* 0x0001e20000000800 */
[----:B------:R-:W-:Y:S01]  /*28c0*/  FMNMX.FTZ R6, R57, R6, !PT ;  /* 0x0000000639067209 */ /* 0x000fe20007810000 */
[-CC-:B------:R-:W-:Y:S01]  /*28d0*/  FFMA.FTZ R81, R81, R10.reuse, -R12.reuse ;  /* 0x0000000a51517223 */ /* 0x180fe2000001080c */
[----:B-1----:R-:W-:Y:S01]  /*28e0*/  FSEL R9, R64, -INF , P4 ;  /* 0xff80000040097808 */ /* 0x002fe20002000000 */
        /* <DEDUP_REMOVED lines=12> */
[----:B------:R-:W0:Y:S01]  /*29b0*/  MUFU.EX2 R14, R27 ;  /* 0x0000001b000e7308 */ /* 0x000e220000000800 */
[----:B------:R-:W-:Y:S01]  /*29c0*/  FMNMX.FTZ R6, R65, R6, !PT ;  /* 0x0000000641067209 */ /* 0x000fe20007810000 */
[-CC-:B------:R-:W-:Y:S01]  /*29d0*/  FFMA.FTZ R97, R97, R10.reuse, -R12.reuse ;  /* 0x0000000a61617223 */ /* 0x180fe2000001080c */
[-CC-:B------:R-:W-:Y:S01]  /*29e0*/  FFMA.FTZ R67, R67, R10.reuse, -R12.reuse ;  /* 0x0000000a43437223 */ /* 0x180fe2000001080c */
[--C-:B------:R-:W-:Y:S01]  /*29f0*/  FFMA.FTZ R99, R99, R10, -R12.reuse ;  /* 0x0000000a63637223 */ /* 0x100fe2000001080c */
[----:B------:R-:W-:Y:S01]  /*2a00*/  FMNMX.FTZ R6, R23, R6, !PT ;  /* 0x0000000617067209 */ /* 0x000fe20007810000 */
[----:B------:R-:W-:Y:S01]  /*2a10*/  FFMA.FTZ R12, R71, R10, -R12 ;  /* 0x0000000a470c7223 */ /* 0x000fe2000001080c */
[--C-:B------:R-:W-:Y:S01]  /*2a20*/  IMAD.MOV.U32 R71, RZ, RZ, R87.reuse ;  /* 0x000000ffff477224 */ /* 0x100fe200078e0057 */
[----:B------:R2:W-:Y:S01]  /*2a30*/  MUFU.EX2 R18, R31 ;  /* 0x0000001f00127308 */ /* 0x0005e20000000800 */
[----:B------:R-:W-:Y:S01]  /*2a40*/  FMNMX.FTZ R6, R69, R6, !PT ;  /* 0x0000000645067209 */ /* 0x000fe20007810000 */
[--C-:B------:R-:W-:Y:S01]  /*2a50*/  IMAD.MOV.U32 R68, RZ, RZ, R87.reuse ;  /* 0x000000ffff447224 */ /* 0x100fe200078e0057 */
[----:B------:R-:W-:Y:S01]  /*2a60*/  MOV R64, R87 ;  /* 0x0000005700407202 */ /* 0x000fe20000000f00 */
[----:B------:R-:W-:-:S02]  /*2a70*/  IMAD.MOV.U32 R60, RZ, RZ, R87 ;  /* 0x000000ffff3c7224 */ /* 0x000fc400078e0057 */
[----:B-1----:R-:W1:Y:S02]  /*2a80*/  SHFL.BFLY PT, R13, R6, 0x2, 0x1f ;  /* 0x0c401f00060d7f89 */ /* 0x002e6400000e0000 */
[----:B------:R3:W-:Y:S01]  /*2a90*/  MUFU.EX2 R20, R35 ;  /* 0x0000002300147308 */ /* 0x0007e20000000800 */
[----:B0-----:R-:W-:Y:S01]  /*2aa0*/  FADD.FTZ R36, R137, R14 ;  /* 0x0000000e89247221 */ /* 0x001fe20000010000 */
[----:B------:R-:W-:Y:S02]  /*2ab0*/  F2FP.BF16.F32.PACK_AB R137, R14, R137 ;  /* 0x000000890e89723e */ /* 0x000fe400000010ff */
[----:B--2---:R-:W-:-:S04]  /*2ac0*/  MOV R31, R87 ;  /* 0x00000057001f7202 */ /* 0x004fc80000000f00 */
[----:B------:R0:W-:Y:S01]  /*2ad0*/  MUFU.EX2 R22, R39 ;  /* 0x0000002700167308 */ /* 0x0001e20000000800 */
[----:B---3--:R-:W-:-:S07]  /*2ae0*/  IMAD.MOV.U32 R35, RZ, RZ, R87 ;  /* 0x000000ffff237224 */ /* 0x008fce00078e0057 */
[----:B------:R-:W-:Y:S01]  /*2af0*/  MUFU.EX2 R73, R73 ;  /* 0x0000004900497308 */ /* 0x000fe20000000800 */
[----:B0-----:R-:W-:Y:S01]  /*2b00*/  IMAD.MOV.U32 R39, RZ, RZ, R87 ;  /* 0x000000ffff277224 */ /* 0x001fe200078e0057 */
[----:B-1----:R-:W-:-:S06]  /*2b10*/  FMNMX.FTZ R8, R6, R13, !PT ;  /* 0x0000000d06087209 */ /* 0x002fcc0007810000 */
[----:B------:R0:W1:Y:S01]  /*2b20*/  MUFU.EX2 R24, R75 ;  /* 0x0000004b00187308 */ /* 0x0000620000000800 */
[----:B------:R-:W2:Y:S07]  /*2b30*/  SHFL.BFLY PT, R13, R8, 0x1, 0x1f ;  /* 0x0c201f00080d7f89 */ /* 0x000eae00000e0000 */
[----:B------:R-:W-:Y:S01]  /*2b40*/  MUFU.EX2 R77, R77 ;  /* 0x0000004d004d7308 */ /* 0x000fe20000000800 */
[----:B0-----:R-:W-:-:S07]  /*2b50*/  IMAD.MOV.U32 R75, RZ, RZ, R87 ;  /* 0x000000ffff4b7224 */ /* 0x001fce00078e0057 */
[----:B------:R0:W3:Y:S01]  /*2b60*/  MUFU.EX2 R26, R79 ;  /* 0x0000004f001a7308 */ /* 0x0000e20000000800 */
[----:B-1----:R-:W-:-:S07]  /*2b70*/  F2FP.BF16.F32.PACK_AB R145, R24, R73 ;  /* 0x000000491891723e */ /* 0x002fce00000010ff */
[----:B------:R-:W-:Y:S01]  /*2b80*/  MUFU.EX2 R81, R81 ;  /* 0x0000005100517308 */ /* 0x000fe20000000800 */
[----:B0-----:R-:W-:Y:S02]  /*2b90*/  MOV R79, R87 ;  /* 0x00000057004f7202 */ /* 0x001fe40000000f00 */
[----:B--2---:R-:W-:-:S04]  /*2ba0*/  FMNMX.FTZ R13, R8, R13, !PT ;  /* 0x0000000d080d7209 */ /* 0x004fc80007810000 */
[C---:B------:R-:W-:Y:S01]  /*2bb0*/  FSETP.NEU.FTZ.AND P1, PT, R13.reuse, -INF , PT ;  /* 0xff8000000d00780b */ /* 0x040fe20003f3d000 */
[----:B------:R-:W-:Y:S01]  /*2bc0*/  FMUL.FTZ R6, R13, R10 ;  /* 0x0000000a0d067220 */ /* 0x000fe20000410000 */
[----:B------:R-:W0:Y:S01]  /*2bd0*/  MUFU.EX2 R28, R83 ;  /* 0x00000053001c7308 */ /* 0x000e220000000800 */
[----:B---3--:R-:W-:-:S03]  /*2be0*/  F2FP.BF16.F32.PACK_AB R147, R26, R77 ;  /* 0x0000004d1a93723e */ /* 0x008fc600000010ff */
[----:B------:R-:W-:-:S04]  /*2bf0*/  FSEL R6, R6, RZ, P1 ;  /* 0x000000ff06067208 */ /* 0x000fc80000800000 */
[----:B------:R-:W-:Y:S01]  /*2c00*/  MUFU.EX2 R85, R85 ;  /* 0x0000005500557308 */ /* 0x000fe20000000800 */
[-CC-:B------:R-:W-:Y:S01]  /*2c10*/  FFMA.FTZ R7, R7, R10.reuse, -R6.reuse ;  /* 0x0000000a07077223 */ /* 0x180fe20000010806 */
[-CC-:B------:R-:W-:Y:S01]  /*2c20*/  FFMA.FTZ R25, R25, R10.reuse, -R6.reuse ;  /* 0x0000000a19197223 */ /* 0x180fe20000010806 */
[-CC-:B------:R-:W-:Y:S01]  /*2c30*/  FFMA.FTZ R15, R15, R10.reuse, -R6.reuse ;  /* 0x0000000a0f0f7223 */ /* 0x180fe20000010806 */
[-CC-:B------:R-:W-:Y:S01]  /*2c40*/  FFMA.FTZ R29, R29, R10.reuse, -R6.reuse ;  /* 0x0000000a1d1d7223 */ /* 0x180fe20000010806 */
[-CC-:B------:R-:W-:Y:S01]  /*2c50*/  FFMA.FTZ R19, R19, R10.reuse, -R6.reuse ;  /* 0x0000000a13137223 */ /* 0x180fe20000010806 */
[-CC-:B------:R-:W-:Y:S01]  /*2c60*/  FFMA.FTZ R33, R33, R10.reuse, -R6.reuse ;  /* 0x0000000a21217223 */ /* 0x180fe20000010806 */
[-CC-:B------:R-:W-:Y:S01]  /*2c70*/  FFMA.FTZ R21, R21, R10.reuse, -R6.reuse ;  /* 0x0000000a15157223 */ /* 0x180fe20000010806 */
        /* <DEDUP_REMOVED lines=8> */
[----:B------:R1:W2:Y:S01]  /*2d00*/  MUFU.EX2 R136, R25 ;  /* 0x0000001900887308 */ /* 0x0002a20000000800 */
[-CC-:B------:R-:W-:Y:S01]  /*2d10*/  FFMA.FTZ R55, R55, R10.reuse, -R6.reuse ;  /* 0x0000000a37377223 */ /* 0x180fe20000010806 */
[-CC-:B------:R-:W-:Y:S01]  /*2d20*/  FFMA.FTZ R53, R53, R10.reuse, -R6.reuse ;  /* 0x0000000a35357223 */ /* 0x180fe20000010806 */
[-CC-:B------:R-:W-:Y:S01]  /*2d30*/  FFMA.FTZ R59, R59, R10.reuse, -R6.reuse ;  /* 0x0000000a3b3b7223 */ /* 0x180fe20000010806 */
[-CC-:B------:R-:W-:Y:S01]  /*2d40*/  FFMA.FTZ R57, R57, R10.reuse, -R6.reuse ;  /* 0x0000000a39397223 */ /* 0x180fe20000010806 */
[-CC-:B------:R-:W-:Y:S01]  /*2d50*/  FFMA.FTZ R3, R3, R10.reuse, -R6.reuse ;  /* 0x0000000a03037223 */ /* 0x180fe20000010806 */
[-CC-:B------:R-:W-:Y:S01]  /*2d60*/  FFMA.FTZ R61, R61, R10.reuse, -R6.reuse ;  /* 0x0000000a3d3d7223 */ /* 0x180fe20000010806 */
[-C--:B------:R-:W-:Y:S01]  /*2d70*/  FFMA.FTZ R9, R9, R10.reuse, -R6 ;  /* 0x0000000a09097223 */ /* 0x080fe20000010806 */
[----:B------:R-:W3:Y:S01]  /*2d80*/  MUFU.EX2 R15, R15 ;  /* 0x0000000f000f7308 */ /* 0x000ee20000000800 */
[----:B-1----:R-:W-:Y:S01]  /*2d90*/  FADD.FTZ R25, R139, R36 ;  /* 0x000000248b197221 */ /* 0x002fe20000010000 */
[-CC-:B------:R-:W-:Y:S01]  /*2da0*/  FFMA.FTZ R65, R65, R10.reuse, -R6.reuse ;  /* 0x0000000a41417223 */ /* 0x180fe20000010806 */
[-CC-:B------:R-:W-:Y:S01]  /*2db0*/  FFMA.FTZ R23, R23, R10.reuse, -R6.reuse ;  /* 0x0000000a17177223 */ /* 0x180fe20000010806 */
[----:B------:R-:W-:Y:S01]  /*2dc0*/  FFMA.FTZ R69, R69, R10, -R6 ;  /* 0x0000000a45457223 */ /* 0x000fe20000010806 */
[----:B------:R-:W-:Y:S01]  /*2dd0*/  FADD.FTZ R36, R18, R25 ;  /* 0x0000001912247221 */ /* 0x000fe20000010000 */
[----:B0-----:R-:W-:Y:S01]  /*2de0*/  F2FP.BF16.F32.PACK_AB R149, R28, R81 ;  /* 0x000000511c95723e */ /* 0x001fe200000010ff */
[----:B------:R-:W-:Y:S01]  /*2df0*/  IMAD.MOV.U32 R83, RZ, RZ, R87 ;  /* 0x000000ffff537224 */ /* 0x000fe200078e0057 */
[----:B------:R0:W1:Y:S01]  /*2e00*/  MUFU.EX2 R138, R29 ;  /* 0x0000001d008a7308 */ /* 0x0000620000000800 */
[----:B------:R-:W-:Y:S01]  /*2e10*/  FADD.FTZ R25, R141, R36 ;  /* 0x000000248d197221 */ /* 0x000fe20000010000 */
[----:B--2---:R-:W-:Y:S01]  /*2e20*/  FADD.FTZ R36, R7, R136 ;  /* 0x0000008807247221 */ /* 0x004fe20000010000 */
[----:B------:R-:W-:-:S02]  /*2e30*/  F2FP.BF16.F32.PACK_AB R136, R136, R7 ;  /* 0x000000078888723e */ /* 0x000fc400000010ff */
[----:B------:R-:W-:Y:S01]  /*2e40*/  FADD.FTZ R38, R20, R25 ;  /* 0x0000001914267221 */ /* 0x000fe20000010000 */
[----:B------:R-:W-:Y:S02]  /*2e50*/  F2FP.BF16.F32.PACK_AB R139, R18, R139 ;  /* 0x0000008b128b723e */ /* 0x000fe400000010ff */
[----:B------:R-:W2:Y:S01]  /*2e60*/  MUFU.EX2 R19, R19 ;  /* 0x0000001300137308 */ /* 0x000ea20000000800 */
[----:B---3--:R-:W-:Y:S01]  /*2e70*/  FADD.FTZ R25, R15, R36 ;  /* 0x000000240f197221 */ /* 0x008fe20000010000 */
[----:B------:R-:W-:Y:S01]  /*2e80*/  FADD.FTZ R27, R143, R38 ;  /* 0x000000268f1b7221 */ /* 0x000fe20000010000 */
[----:B------:R-:W-:Y:S01]  /*2e90*/  F2FP.BF16.F32.PACK_AB R141, R20, R141 ;  /* 0x0000008d148d723e */ /* 0x000fe200000010ff */
[----:B0-----:R-:W-:Y:S01]  /*2ea0*/  IMAD.MOV.U32 R29, RZ, RZ, R87 ;  /* 0x000000ffff1d7224 */ /* 0x001fe200078e0057 */
[C---:B------:R-:W-:Y:S01]  /*2eb0*/  F2FP.BF16.F32.PACK_AB R143, R22.reuse, R143 ;  /* 0x0000008f168f723e */ /* 0x040fe200000010ff */
[----:B------:R-:W-:Y:S02]  /*2ec0*/  FADD.FTZ R38, R22, R27 ;  /* 0x0000001b16267221 */ /* 0x000fe40000010000 */
[----:B------:R0:W3:Y:S01]  /*2ed0*/  MUFU.EX2 R140, R33 ;  /* 0x00000021008c7308 */ /* 0x0000e20000000800 */
[C---:B-1----:R-:W-:Y:S01]  /*2ee0*/  FADD.FTZ R36, R138.reuse, R25 ;  /* 0x000000198a247221 */ /* 0x042fe20000010000 */
[----:B------:R-:W-:Y:S01]  /*2ef0*/  FADD.FTZ R27, R73, R38 ;  /* 0x00000026491b7221 */ /* 0x000fe20000010000 */
[----:B------:R-:W-:Y:S01]  /*2f00*/  F2FP.BF16.F32.PACK_AB R138, R138, R15 ;  /* 0x0000000f8a8a723e */ /* 0x000fe200000010ff */
[----:B------:R-:W-:Y:S01]  /*2f10*/  VIADD R15, R17, 0xfffffffe ;  /* 0xfffffffe110f7836 */ /* 0x000fe20000000000 */
[----:B------:R-:W-:Y:S01]  /*2f20*/  MOV R73, R87 ;  /* 0x0000005700497202 */ /* 0x000fe20000000f00 */
[----:B------:R-:W-:Y:S01]  /*2f30*/  FADD.FTZ R38, R24, R27 ;  /* 0x0000001b18267221 */ /* 0x000fe20000010000 */
[--C-:B------:R-:W-:Y:S01]  /*2f40*/  IMAD.MOV.U32 R24, RZ, RZ, R87.reuse ;  /* 0x000000ffff187224 */ /* 0x100fe200078e0057 */
[----:B------:R-:W1:Y:S01]  /*2f50*/  MUFU.EX2 R21, R21 ;  /* 0x0000001500157308 */ /* 0x000e620000000800 */
[----:B--2---:R-:W-:Y:S01]  /*2f60*/  FADD.FTZ R25, R19, R36 ;  /* 0x0000002413197221 */ /* 0x004fe20000010000 */
[----:B------:R-:W-:Y:S01]  /*2f70*/  FADD.FTZ R27, R77, R38 ;  /* 0x000000264d1b7221 */ /* 0x000fe20000010000 */
[----:B------:R-:W-:Y:S01]  /*2f80*/  ISETP.GE.AND P1, PT, R15, R16, PT ;  /* 0x000000100f00720c */ /* 0x000fe20003f26270 */
[----:B------:R-:W-:-:S02]  /*2f90*/  IMAD.MOV.U32 R77, RZ, RZ, R87 ;  /* 0x000000ffff4d7224 */ /* 0x000fc400078e0057 */
[----:B------:R-:W-:Y:S01]  /*2fa0*/  FADD.FTZ R38, R26, R27 ;  /* 0x0000001b1a267221 */ /* 0x000fe20000010000 */
[----:B0-----:R-:W-:Y:S01]  /*2fb0*/  IMAD.MOV.U32 R33, RZ, RZ, R87 ;  /* 0x000000ffff217224 */ /* 0x001fe200078e0057 */
[----:B------:R0:W2:Y:S01]  /*2fc0*/  MUFU.EX2 R142, R37 ;  /* 0x00000025008e7308 */ /* 0x0000a20000000800 */
[C---:B---3--:R-:W-:Y:S01]  /*2fd0*/  FADD.FTZ R36, R140.reuse, R25 ;  /* 0x000000198c247221 */ /* 0x048fe20000010000 */
[----:B------:R-:W-:Y:S01]  /*2fe0*/  FADD.FTZ R27, R81, R38 ;  /* 0x00000026511b7221 */ /* 0x000fe20000010000 */
[----:B------:R-:W-:Y:S01]  /*2ff0*/  F2FP.BF16.F32.PACK_AB R140, R140, R19 ;  /* 0x000000138c8c723e */ /* 0x000fe200000010ff */
[----:B------:R-:W-:Y:S02]  /*3000*/  IMAD.MOV.U32 R81, RZ, RZ, R87 ;  /* 0x000000ffff517224 */ /* 0x000fe400078e0057 */
[----:B------:R-:W-:Y:S01]  /*3010*/  FADD.FTZ R38, R28, R27 ;  /* 0x0000001b1c267221 */ /* 0x000fe20000010000 */
[-C--:B------:R-:W-:Y:S01]  /*3020*/  MOV R28, R87.reuse ;  /* 0x00000057001c7202 */ /* 0x080fe20000000f00 */
[----:B------:R-:W3:Y:S01]  /*3030*/  MUFU.EX2 R43, R43 ;  /* 0x0000002b002b7308 */ /* 0x000ee20000000800 */
[----:B-1----:R-:W-:Y:S01]  /*3040*/  FADD.FTZ R25, R21, R36 ;  /* 0x0000002415197221 */ /* 0x002fe20000010000 */
[----:B------:R-:W-:Y:S01]  /*3050*/  FADD.FTZ R27, R85, R38 ;  /* 0x00000026551b7221 */ /* 0x000fe20000010000 */
[----:B0-----:R-:W-:Y:S01]  /*3060*/  MOV R37, R87 ;  /* 0x0000005700257202 */ /* 0x001fe20000000f00 */
[----:B------:R-:W-:-:S04]  /*3070*/  IMAD.MOV.U32 R26, RZ, RZ, R87 ;  /* 0x000000ffff1a7224 */ /* 0x000fc800078e0057 */
[----:B------:R0:W1:Y:S01]  /*3080*/  MUFU.EX2 R144, R41 ;  /* 0x0000002900907308 */ /* 0x0000620000000800 */
[C---:B--2---:R-:W-:Y:S01]  /*3090*/  FADD.FTZ R36, R142.reuse, R25 ;  /* 0x000000198e247221 */ /* 0x044fe20000010000 */
[----:B------:R-:W-:-:S06]  /*30a0*/  F2FP.BF16.F32.PACK_AB R142, R142, R21 ;  /* 0x000000158e8e723e */ /* 0x000fcc00000010ff */
[----:B------:R-:W2:Y:S01]  /*30b0*/  MUFU.EX2 R47, R47 ;  /* 0x0000002f002f7308 */ /* 0x000ea20000000800 */
[----:B---3--:R-:W-:Y:S01]  /*30c0*/  FADD.FTZ R25, R43, R36 ;  /* 0x000000242b197221 */ /* 0x008fe20000010000 */
[----:B0-----:R-:W-:-:S06]  /*30d0*/  IMAD.MOV.U32 R41, RZ, RZ, R87 ;  /* 0x000000ffff297224 */ /* 0x001fcc00078e0057 */
[----:B------:R0:W3:Y:S01]  /*30e0*/  MUFU.EX2 R146, R45 ;  /* 0x0000002d00927308 */ /* 0x0000e20000000800 */
[C---:B-1----:R-:W-:Y:S01]  /*30f0*/  FADD.FTZ R36, R144.reuse, R25 ;  /* 0x0000001990247221 */ /* 0x042fe20000010000 */
[----:B------:R-:W-:Y:S02]  /*3100*/  F2FP.BF16.F32.PACK_AB R144, R144, R43 ;  /* 0x0000002b9090723e */ /* 0x000fe400000010ff */
[----:B------:R-:W-:-:S04]  /*3110*/  MOV R43, R87 ;  /* 0x00000057002b7202 */ /* 0x000fc80000000f00 */
[----:B------:R-:W1:Y:S01]  /*3120*/  MUFU.EX2 R51, R51 ;  /* 0x0000003300337308 */ /* 0x000e620000000800 */
[----:B--2---:R-:W-:Y:S01]  /*3130*/  FADD.FTZ R25, R47, R36 ;  /* 0x000000242f197221 */ /* 0x004fe20000010000 */
[----:B0-----:R-:W-:-:S06]  /*3140*/  IMAD.MOV.U32 R45, RZ, RZ, R87 ;  /* 0x000000ffff2d7224 */ /* 0x001fcc00078e0057 */
[----:B------:R-:W0:Y:S01]  /*3150*/  MUFU.EX2 R30, R89 ;  /* 0x00000059001e7308 */ /* 0x000e220000000800 */
[C---:B---3--:R-:W-:Y:S01]  /*3160*/  FADD.FTZ R36, R146.reuse, R25 ;  /* 0x0000001992247221 */ /* 0x048fe20000010000 */
[----:B------:R-:W-:Y:S01]  /*3170*/  F2FP.BF16.F32.PACK_AB R146, R146, R47 ;  /* 0x0000002f9292723e */ /* 0x000fe200000010ff */
[----:B------:R-:W-:-:S05]  /*3180*/  IMAD.MOV.U32 R47, RZ, RZ, R87 ;  /* 0x000000ffff2f7224 */ /* 0x000fca00078e0057 */
[----:B------:R2:W3:Y:S01]  /*3190*/  MUFU.EX2 R148, R49 ;  /* 0x0000003100947308 */ /* 0x0004e20000000800 */
[----:B-1----:R-:W-:Y:S01]  /*31a0*/  FADD.FTZ R25, R51, R36 ;  /* 0x0000002433197221 */ /* 0x002fe20000010000 */
[----:B------:R-:W-:-:S06]  /*31b0*/  IMAD.MOV.U32 R36, RZ, RZ, R87 ;  /* 0x000000ffff247224 */ /* 0x000fcc00078e0057 */
[----:B------:R-:W1:Y:S01]  /*31c0*/  MUFU.EX2 R91, R91 ;  /* 0x0000005b005b7308 */ /* 0x000e620000000800 */
[C---:B0-----:R-:W-:Y:S01]  /*31d0*/  FADD.FTZ R38, R30.reuse, R27 ;  /* 0x0000001b1e267221 */ /* 0x041fe20000010000 */
[----:B------:R-:W-:Y:S01]  /*31e0*/  F2FP.BF16.F32.PACK_AB R151, R30, R85 ;  /* 0x000000551e97723e */ /* 0x000fe200000010ff */
[----:B------:R-:W-:Y:S01]  /*31f0*/  IMAD.MOV.U32 R30, RZ, RZ, R87 ;  /* 0x000000ffff1e7224 */ /* 0x000fe200078e0057 */
[-C--:B------:R-:W-:Y:S02]  /*3200*/  MOV R85, R87.reuse ;  /* 0x0000005700557202 */ /* 0x080fe40000000f00 */
[----:B--2---:R-:W-:Y:S02]  /*3210*/  MOV R49, R87 ;  /* 0x0000005700317202 */ /* 0x004fe40000000f00 */
[----:B------:R-:W0:Y:S01]  /*3220*/  MUFU.EX2 R55, R55 ;  /* 0x0000003700377308 */ /* 0x000e220000000800 */
[C---:B---3--:R-:W-:Y:S01]  /*3230*/  FADD.FTZ R6, R148.reuse, R25 ;  /* 0x0000001994067221 */ /* 0x048fe20000010000 */
[----:B------:R-:W-:Y:S01]  /*3240*/  F2FP.BF16.F32.PACK_AB R148, R148, R51 ;  /* 0x000000339494723e */ /* 0x000fe200000010ff */
[----:B------:R-:W-:-:S05]  /*3250*/  IMAD.MOV.U32 R51, RZ, RZ, R87 ;  /* 0x000000ffff337224 */ /* 0x000fca00078e0057 */
[----:B------:R-:W2:Y:S01]  /*3260*/  MUFU.EX2 R32, R93 ;  /* 0x0000005d00207308 */ /* 0x000ea20000000800 */
[----:B-1----:R-:W-:Y:S01]  /*3270*/  FADD.FTZ R27, R91, R38 ;  /* 0x000000265b1b7221 */ /* 0x002fe20000010000 */
[----:B------:R-:W-:-:S06]  /*3280*/  IMAD.MOV.U32 R38, RZ, RZ, R87 ;  /* 0x000000ffff267224 */ /* 0x000fcc00078e0057 */
[----:B------:R1:W3:Y:S01]  /*3290*/  MUFU.EX2 R150, R53 ;  /* 0x0000003500967308 */ /* 0x0002e20000000800 */
[----:B0-----:R-:W-:-:S07]  /*32a0*/  FADD.FTZ R25, R55, R6 ;  /* 0x0000000637197221 */ /* 0x001fce0000010000 */
[----:B------:R-:W0:Y:S01]  /*32b0*/  MUFU.EX2 R95, R95 ;  /* 0x0000005f005f7308 */ /* 0x000e220000000800 */
[C---:B--2---:R-:W-:Y:S01]  /*32c0*/  FADD.FTZ R14, R32.reuse, R27 ;  /* 0x0000001b200e7221 */ /* 0x044fe20000010000 */
[----:B------:R-:W-:Y:S01]  /*32d0*/  F2FP.BF16.F32.PACK_AB R153, R32, R91 ;  /* 0x0000005b2099723e */ /* 0x000fe200000010ff */
[--C-:B-1----:R-:W-:Y:S02]  /*32e0*/  IMAD.MOV.U32 R53, RZ, RZ, R87.reuse ;  /* 0x000000ffff357224 */ /* 0x102fe400078e0057 */
[----:B------:R-:W-:-:S03]  /*32f0*/  IMAD.MOV.U32 R32, RZ, RZ, R87 ;  /* 0x000000ffff207224 */ /* 0x000fc600078e0057 */
[----:B------:R-:W1:Y:S01]  /*3300*/  MUFU.EX2 R59, R59 ;  /* 0x0000003b003b7308 */ /* 0x000e620000000800 */
[C---:B---3--:R-:W-:Y:S01]  /*3310*/  FADD.FTZ R6, R150.reuse, R25 ;  /* 0x0000001996067221 */ /* 0x048fe20000010000 */
[----:B------:R-:W-:Y:S02]  /*3320*/  F2FP.BF16.F32.PACK_AB R150, R150, R55 ;  /* 0x000000379696723e */ /* 0x000fe400000010ff */
[----:B------:R-:W-:-:S04]  /*3330*/  MOV R55, R87 ;  /* 0x0000005700377202 */ /* 0x000fc80000000f00 */
[----:B------:R2:W3:Y:S01]  /*3340*/  MUFU.EX2 R34, R63 ;  /* 0x0000003f00227308 */ /* 0x0004e20000000800 */
[----:B0-----:R-:W-:-:S07]  /*3350*/  FADD.FTZ R27, R95, R14 ;  /* 0x0000000e5f1b7221 */ /* 0x001fce0000010000 */
[----:B------:R0:W4:Y:S01]  /*3360*/  MUFU.EX2 R152, R57 ;  /* 0x0000003900987308 */ /* 0x0001220000000800 */
[----:B-1----:R-:W-:Y:S01]  /*3370*/  FADD.FTZ R25, R59, R6 ;  /* 0x000000063b197221 */ /* 0x002fe20000010000 */
[----:B--2---:R-:W-:-:S06]  /*3380*/  IMAD.MOV.U32 R63, RZ, RZ, R87 ;  /* 0x000000ffff3f7224 */ /* 0x004fcc00078e0057 */
[----:B------:R-:W1:Y:S01]  /*3390*/  MUFU.EX2 R97, R97 ;  /* 0x0000006100617308 */ /* 0x000e620000000800 */
[C---:B---3--:R-:W-:Y:S01]  /*33a0*/  FADD.FTZ R14, R34.reuse, R27 ;  /* 0x0000001b220e7221 */ /* 0x048fe20000010000 */
[----:B------:R-:W-:Y:S01]  /*33b0*/  F2FP.BF16.F32.PACK_AB R155, R34, R95 ;  /* 0x0000005f229b723e */ /* 0x000fe200000010ff */
[----:B0-----:R-:W-:Y:S01]  /*33c0*/  IMAD.MOV.U32 R57, RZ, RZ, R87 ;  /* 0x000000ffff397224 */ /* 0x001fe200078e0057 */
[----:B------:R-:W-:-:S04]  /*33d0*/  MOV R34, R87 ;  /* 0x0000005700227202 */ /* 0x000fc80000000f00 */
[----:B------:R-:W0:Y:S01]  /*33e0*/  MUFU.EX2 R3, R3 ;  /* 0x0000000300037308 */ /* 0x000e220000000800 */
[C---:B----4-:R-:W-:Y:S01]  /*33f0*/  FADD.FTZ R6, R152.reuse, R25 ;  /* 0x0000001998067221 */ /* 0x050fe20000010000 */
[----:B------:R-:W-:Y:S01]  /*3400*/  F2FP.BF16.F32.PACK_AB R152, R152, R59 ;  /* 0x0000003b9898723e */ /* 0x000fe200000010ff */
[----:B------:R-:W-:-:S05]  /*3410*/  IMAD.MOV.U32 R59, RZ, RZ, R87 ;  /* 0x000000ffff3b7224 */ /* 0x000fca00078e0057 */
[----:B------:R2:W3:Y:S01]  /*3420*/  MUFU.EX2 R8, R67 ;  /* 0x0000004300087308 */ /* 0x0004e20000000800 */
[----:B-1----:R-:W-:-:S07]  /*3430*/  FADD.FTZ R27, R97, R14 ;  /* 0x0000000e611b7221 */ /* 0x002fce0000010000 */
[----:B------:R1:W4:Y:S01]  /*3440*/  MUFU.EX2 R154, R61 ;  /* 0x0000003d009a7308 */ /* 0x0003220000000800 */
[----:B0-----:R-:W-:Y:S01]  /*3450*/  FADD.FTZ R25, R3, R6 ;  /* 0x0000000603197221 */ /* 0x001fe20000010000 */
[----:B--2---:R-:W-:-:S06]  /*3460*/  MOV R67, R87 ;  /* 0x0000005700437202 */ /* 0x004fcc0000000f00 */
[----:B------:R-:W0:Y:S01]  /*3470*/  MUFU.EX2 R9, R9 ;  /* 0x0000000900097308 */ /* 0x000e220000000800 */
[C---:B---3--:R-:W-:Y:S01]  /*3480*/  FADD.FTZ R14, R8.reuse, R27 ;  /* 0x0000001b080e7221 */ /* 0x048fe20000010000 */
[----:B------:R-:W-:Y:S02]  /*3490*/  F2FP.BF16.F32.PACK_AB R157, R8, R97 ;  /* 0x00000061089d723e */ /* 0x000fe400000010ff */
[----:B-1----:R-:W-:-:S04]  /*34a0*/  MOV R61, R87 ;  /* 0x00000057003d7202 */ /* 0x002fc80000000f00 */
[----:B------:R1:W2:Y:S01]  /*34b0*/  MUFU.EX2 R156, R65 ;  /* 0x00000041009c7308 */ /* 0x0002a20000000800 */
[C---:B----4-:R-:W-:Y:S01]  /*34c0*/  FADD.FTZ R8, R154.reuse, R25 ;  /* 0x000000199a087221 */ /* 0x050fe20000010000 */
[----:B------:R-:W-:Y:S02]  /*34d0*/  F2FP.BF16.F32.PACK_AB R154, R154, R3 ;  /* 0x000000039a9a723e */ /* 0x000fe400000010ff */
[----:B------:R-:W-:-:S04]  /*34e0*/  MOV R25, R87 ;  /* 0x0000005700197202 */ /* 0x000fc80000000f00 */
[----:B------:R-:W3:Y:S01]  /*34f0*/  MUFU.EX2 R99, R99 ;  /* 0x0000006300637308 */ /* 0x000ee20000000800 */
[----:B0-----:R-:W-:Y:S01]  /*3500*/  FADD.FTZ R7, R9, R8 ;  /* 0x0000000809077221 */ /* 0x001fe20000010000 */
[----:B-1----:R-:W-:-:S06]  /*3510*/  IMAD.MOV.U32 R65, RZ, RZ, R87 ;  /* 0x000000ffff417224 */ /* 0x002fcc00078e0057 */
[----:B------:R-:W0:Y:S01]  /*3520*/  MUFU.EX2 R23, R23 ;  /* 0x0000001700177308 */ /* 0x000e220000000800 */
[C---:B--2---:R-:W-:Y:S01]  /*3530*/  FADD.FTZ R8, R156.reuse, R7 ;  /* 0x000000079c087221 */ /* 0x044fe20000010000 */
[----:B------:R-:W-:Y:S01]  /*3540*/  F2FP.BF16.F32.PACK_AB R156, R156, R9 ;  /* 0x000000099c9c723e */ /* 0x000fe200000010ff */
[----:B------:R-:W-:-:S05]  /*3550*/  IMAD.MOV.U32 R9, RZ, RZ, 0x3f800000 ;  /* 0x3f800000ff097424 */ /* 0x000fca00078e00ff */
[----:B------:R-:W1:Y:S01]  /*3560*/  MUFU.EX2 R12, R12 ;  /* 0x0000000c000c7308 */ /* 0x000e620000000800 */
[----:B---3--:R-:W-:-:S07]  /*3570*/  FADD.FTZ R27, R99, R14 ;  /* 0x0000000e631b7221 */ /* 0x008fce0000010000 */
[----:B------:R2:W3:Y:S01]  /*3580*/  MUFU.EX2 R158, R69 ;  /* 0x00000045009e7308 */ /* 0x0004e20000000800 */
[----:B0-----:R-:W-:Y:S01]  /*3590*/  FADD.FTZ R7, R23, R8 ;  /* 0x0000000817077221 */ /* 0x001fe20000010000 */
[----:B------:R-:W-:Y:S01]  /*35a0*/  MOV R8, 0x3f800000 ;  /* 0x3f80000000087802 */ /* 0x000fe20000000f00 */
[C---:B-1----:R-:W-:Y:S01]  /*35b0*/  FADD.FTZ R6, R12.reuse, R27 ;  /* 0x0000001b0c067221 */ /* 0x042fe20000010000 */
[----:B------:R-:W-:Y:S01]  /*35c0*/  F2FP.BF16.F32.PACK_AB R159, R12, R99 ;  /* 0x000000630c9f723e */ /* 0x000fe200000010ff */
[--C-:B--2---:R-:W-:Y:S02]  /*35d0*/  IMAD.MOV.U32 R69, RZ, RZ, R87.reuse ;  /* 0x000000ffff457224 */ /* 0x104fe400078e0057 */
[----:B------:R-:W-:Y:S02]  /*35e0*/  IMAD.MOV.U32 R27, RZ, RZ, R87 ;  /* 0x000000ffff1b7224 */ /* 0x000fe400078e0057 */
[C---:B---3--:R-:W-:Y:S01]  /*35f0*/  FADD.FTZ R3, R158.reuse, R7 ;  /* 0x000000079e037221 */ /* 0x048fe20000010000 */
[----:B------:R-:W-:Y:S01]  /*3600*/  F2FP.BF16.F32.PACK_AB R158, R158, R23 ;  /* 0x000000179e9e723e */ /* 0x000fe200000010ff */
[----:B------:R-:W-:Y:S01]  /*3610*/  IMAD.MOV.U32 R7, RZ, RZ, RZ ;  /* 0x000000ffff077224 */ /* 0x000fe200078e00ff */
[----:B------:R-:W-:Y:S06]  /*3620*/  @!P1 BRA `(.L_x_18) ;  /* 0x0000002400089947 */ /* 0x000fec0003800000 */
[----:B------:R-:W-:Y:S01]  /*3630*/  IMAD.MOV.U32 R14, RZ, RZ, R11 ;  /* 0x000000ffff0e7224 */ /* 0x000fe200078e000b */
[----:B------:R-:W-:Y:S01]  /*3640*/  MOV R12, R13 ;  /* 0x0000000d000c7202 */ /* 0x000fe20000000f00 */
[----:B------:R-:W-:Y:S01]  /*3650*/  IMAD.MOV.U32 R17, RZ, RZ, RZ ;  /* 0x000000ffff117224 */ /* 0x000fe200078e00ff */
[----:B------:R-:W-:Y:S01]  /*3660*/  CS2R R86, SRZ ;  /* 0x0000000000567805 */ /* 0x000fe2000001ff00 */
[----:B------:R-:W-:Y:S01]  /*3670*/  IMAD.MOV.U32 R9, RZ, RZ, 0x3f800000 ;  /* 0x3f800000ff097424 */ /* 0x000fe200078e00ff */
        /* <DEDUP_REMOVED lines=30> */
[----:B------:R-:W-:Y:S01]  /*3860*/  CS2R R24, SRZ ;  /* 0x0000000000187805 */ /* 0x000fe2000001ff00 */
[----:B------:R-:W-:Y:S01]  /*3870*/  UMOV UR56, URZ ;  /* 0x0000003f00387c82 */ /* 0x000fe20008000000 */
[----:B------:R-:W-:-:S05]  /*3880*/  ULDC UR60, c[0x0][0x9d8] ;  /* 0x00027600003c7ab9 */ /* 0x000fca0000000800 */
.L_x_29:
[----:B------:R-:W-:-:S04]  /*3890*/  UISETP.NE.AND UP0, UPT, UR56, 0x1, UPT ;  /* 0x000000013800788c */ /* 0x000fc8000bf05270 */
[----:B------:R-:W-:-:S06]  /*38a0*/  USEL UR4, URZ, 0x1, UP0 ;  /* 0x000000013f047887 */ /* 0x000fcc0008000000 */
[----:B------:R-:W-:Y:S01]  /*38b0*/  LOP3.LUT R7, R17, UR4, RZ, 0x3c, !PT ;  /* 0x0000000411077c12 */ /* 0x000fe2000f8e3cff */
[----:B------:R-:W-:Y:S06]  /*38c0*/  @!P0 BRA `(.L_x_19) ;  /* 0x0000000000048947 */ /* 0x000fec0003800000 */
[----:B------:R-:W-:Y:S01]  /*38d0*/  BPT.TRAP 0x1 ;  /* 0x000000040000795c */ /* 0x000fe20000300000 */
.L_x_19:
[----:B------:R-:W-:Y:S01]  /*38e0*/  UIADD3 UR4, UR56, 0x1, URZ ;  /* 0x0000000138047890 */ /* 0x000fe2000fffe03f */
[----:B------:R-:W-:-:S03]  /*38f0*/  SHF.L.U32 R10, R7, 0x1f, RZ ;  /* 0x0000001f070a7819 */ /* 0x000fc600000006ff */
[----:B------:R-:W-:-:S04]  /*3900*/  UISETP.NE.AND UP0, UPT, UR4, 0x2, UPT ;  /* 0x000000020400788c */ /* 0x000fc8000bf05270 */
[----:B------:R-:W-:-:S04]  /*3910*/  USEL UR4, UR4, URZ, UP0 ;  /* 0x0000003f04047287 */ /* 0x000fc80008000000 */
[----:B------:R-:W-:Y:S02]  /*3920*/  ULEA UR59, UR4, UR37, 0x3 ;  /* 0x00000025043b7291 */ /* 0x000fe4000f8e183f */
[----:B------:R-:W-:-:S07]  /*3930*/  MOV R0, UR4 ;  /* 0x0000000400007c02 */ /* 0x000fce0008000f00 */
[----:B------:R0:W1:Y:S01]  /*3940*/  SYNCS.PHASECHK.TRANS64.TRYWAIT P1, [UR59+0x2a830], R10 ;  /* 0x02a8300aff0075a7 */ /* 0x000062000802017b */
[----:B------:R-:W-:Y:S05]  /*3950*/  @!P0 BRA `(.L_x_20) ;  /* 0x0000000000048947 */ /* 0x000fea0003800000 */
[----:B------:R-:W-:Y:S01]  /*3960*/  BPT.TRAP 0x1 ;  /* 0x000000040000795c */ /* 0x000fe20000300000 */
.L_x_20:
[----:B-1----:R-:W-:Y:S05]  /*3970*/  @P1 BRA `(.L_x_21) ;  /* 0x0000000000081947 */ /* 0x002fea0003800000 */
[----:B------:R-:W1:Y:S02]  /*3980*/  SYNCS.PHASECHK.TRANS64.TRYWAIT P1, [UR59+0x2a830], R10 ;  /* 0x02a8300aff0075a7 */ /* 0x000e64000802017b */
[----:B-1----:R-:W-:Y:S05]  /*3990*/  @!P1 BRA `(.L_x_22) ;  /* 0x00000080000c9947 */ /* 0x002fea0003800000 */
.L_x_21:
[----:B------:R-:W-:Y:S01]  /*39a0*/  R2UR UR6, R0 ;  /* 0x00000000000672ca */ /* 0x000fe200000e0000 */
[----:B------:R-:W-:Y:S01]  /*39b0*/  WARPGROUP.ARRIVE ;  /* 0x00000000000079c5 */ /* 0x000fe20000000000 */
[----:B------:R-:W-:Y:S01]  /*39c0*/  R2UR UR4, R4 ;  /* 0x00000000040472ca */ /* 0x000fe200000e0000 */
[----:B------:R-:W-:Y:S01]  /*39d0*/  UMOV UR7, 0x40000040 ;  /* 0x4000004000077882 */ /* 0x000fe20000000000 */
[----:B------:R-:W-:Y:S01]  /*39e0*/  R2UR UR5, R5 ;  /* 0x00000000050572ca */ /* 0x000fe200000e0000 */
[----:B------:R-:W-:Y:S01]  /*39f0*/  UMOV UR11, 0x40000040 ;  /* 0x40000040000b7882 */ /* 0x000fe20000000000 */
[----:B------:R-:W-:Y:S01]  /*3a00*/  UMOV UR15, 0x40000040 ;  /* 0x40000040000f7882 */ /* 0x000fe20000000000 */
[----:B------:R-:W-:Y:S01]  /*3a10*/  UMOV UR19, 0x40000040 ;  /* 0x4000004000137882 */ /* 0x000fe20000000000 */
[----:B------:R-:W-:Y:S01]  /*3a20*/  UMOV UR23, 0x40000040 ;  /* 0x4000004000177882 */ /* 0x000fe20000000000 */
[----:B------:R-:W-:Y:S01]  /*3a30*/  UMOV UR27, 0x40000040 ;  /* 0x40000040001b7882 */ /* 0x000fe20000000000 */
[----:B------:R-:W-:Y:S01]  /*3a40*/  UMOV UR31, 0x40000040 ;  /* 0x40000040001f7882 */ /* 0x000fe20000000000 */
[----:B------:R-:W-:Y:S01]  /*3a50*/  UMOV UR35, 0x40000040 ;  /* 0x4000004000237882 */ /* 0x000fe20000000000 */
[----:B------:R-:W-:Y:S01]  /*3a60*/  UMOV UR43, 0x40000040 ;  /* 0x40000040002b7882 */ /* 0x000fe20000000000 */
[----:B------:R-:W-:Y:S01]  /*3a70*/  UIMAD UR6, UR6, 0x900, UR58 ;  /* 0x00000900060678a4 */ /* 0x000fe2000f8e023a */
[-C--:B------:R-:W-:Y:S01]  /*3a80*/  FMUL.FTZ R24, R24, R8.reuse ;  /* 0x0000000818187220 */ /* 0x080fe20000410000 */
[----:B------:R-:W-:Y:S01]  /*3a90*/  UMOV UR47, 0x40000040 ;  /* 0x40000040002f7882 */ /* 0x000fe20000000000 */
[----:B------:R-:W-:Y:S01]  /*3aa0*/  UMOV UR51, 0x40000040 ;  /* 0x4000004000337882 */ /* 0x000fe20000000000 */
[----:B------:R-:W-:Y:S01]  /*3ab0*/  UIADD3 UR10, UR6, 0x2, URZ ;  /* 0x00000002060a7890 */ /* 0x000fe2000fffe03f */
[-C--:B------:R-:W-:Y:S01]  /*3ac0*/  FMUL.FTZ R25, R25, R8.reuse ;  /* 0x0000000819197220 */ /* 0x080fe20000410000 */
[----:B------:R-:W-:Y:S01]  /*3ad0*/  UIADD3 UR14, UR6, 0x4, URZ ;  /* 0x00000004060e7890 */ /* 0x000fe2000fffe03f */
[----:B------:R-:W-:Y:S01]  /*3ae0*/  FMUL.FTZ R28, R28, R8 ;  /* 0x000000081c1c7220 */ /* 0x000fe20000410000 */
[----:B------:R-:W-:-:S02]  /*3af0*/  UIADD3 UR18, UR6, 0x6, URZ ;  /* 0x0000000606127890 */ /* 0x000fc4000fffe03f */
[----:B------:R-:W-:Y:S01]  /*3b00*/  HGMMA.64x96x16.F32.BF16 R88, gdesc[UR4], RZ, !UPT, gsb0 ;  /* 0x01600000045879f0 */ /* 0x000fe2000c0018ff */
[----:B------:R-:W-:Y:S01]  /*3b10*/  UIADD3 UR22, UR6, 0x300, URZ ;  /* 0x0000030006167890 */ /* 0x000fe2000fffe03f */
[-C--:B------:R-:W-:Y:S01]  /*3b20*/  FMUL.FTZ R29, R29, R8.reuse ;  /* 0x000000081d1d7220 */ /* 0x080fe20000410000 */
        /* <DEDUP_REMOVED lines=14> */
[----:B------:R-:W-:Y:S01]  /*3c10*/  UMOV UR55, 0x40000040 ;  /* 0x4000004000377882 */ /* 0x000fe20000000000 */
[-C--:B------:R-:W-:Y:S01]  /*3c20*/  FMUL.FTZ R45, R45, R8.reuse ;  /* 0x000000082d2d7220 */ /* 0x080fe20000410000 */
        /* <DEDUP_REMOVED lines=19> */
[----:B------:R-:W-:Y:S01]  /*3d60*/  FMUL.FTZ R85, R85, R8 ;  /* 0x0000000855557220 */ /* 0x000fe20000410000 */
        /* <DEDUP_REMOVED lines=32> */
[----:B------:R-:W-:-:S02]  /*3f70*/  WARPGROUP.DEPBAR.LE gsb0, 0x0 ;  /* 0x00008000000079c5 */ /* 0x000fc40000010000 */
        /* <DEDUP_REMOVED lines=33> */
[----:B------:R-:W-:Y:S05]  /*4190*/  @!P0 BRA `(.L_x_23) ;  /* 0x0000000000048947 */ /* 0x000fea0003800000 */
[----:B------:R-:W-:Y:S01]  /*41a0*/  BPT.TRAP 0x1 ;  /* 0x000000040000795c */ /* 0x000fe20000300000 */
.L_x_23:
[----:B------:R-:W-:Y:S01]  /*41b0*/  ULEA UR5, UR56, UR37, 0x3 ;  /* 0x0000002538057291 */ /* 0x000fe2000f8e183f */
[----:B------:R-:W-:-:S08]  /*41c0*/  SHF.L.U32 R8, R17, 0x1f, RZ ;  /* 0x0000001f11087819 */ /* 0x000fd000000006ff */
[----:B------:R2:W3:Y:S01]  /*41d0*/  SYNCS.PHASECHK.TRANS64.TRYWAIT P1, [UR5+0x2a850], R8 ;  /* 0x02a85008ff0075a7 */ /* 0x0004e20008020145 */
[----:B------:R-:W-:Y:S05]  /*41e0*/  @!P0 BRA `(.L_x_24) ;  /* 0x0000000000048947 */ /* 0x000fea0003800000 */
[----:B------:R-:W-:Y:S01]  /*41f0*/  BPT.TRAP 0x1 ;  /* 0x000000040000795c */ /* 0x000fe20000300000 */
.L_x_24:
[----:B---3--:R-:W-:Y:S05]  /*4200*/  @P1 BRA `(.L_x_25) ;  /* 0x0000000000081947 */ /* 0x008fea0003800000 */
[----:B------:R-:W3:Y:S02]  /*4210*/  SYNCS.PHASECHK.TRANS64.TRYWAIT P1, [UR5+0x2a850], R8 ;  /* 0x02a85008ff0075a7 */ /* 0x000ee40008020145 */
[----:B---3--:R-:W-:Y:S05]  /*4220*/  @!P1 BRA `(.L_x_26) ;  /* 0x0000007800009947 */ /* 0x008fea0003800000 */
.L_x_25:
[----:B------:R-:W-:Y:S01]  /*4230*/  UIADD3 UR4, UR37, 0x400, URZ ;  /* 0x0000040025047890 */ /* 0x000fe2000fffe03f */
[----:B------:R-:W-:Y:S01]  /*4240*/  WARPGROUP.ARRIVE ;  /* 0x00000000000079c5 */ /* 0x000fe20000000000 */
[----:B------:R-:W-:Y:S02]  /*4250*/  UMOV UR7, 0x40000040 ;  /* 0x4000004000077882 */ /* 0x000fe40000000000 */
[----:B------:R-:W-:-:S04]  /*4260*/  USHF.R.U32.HI UR4, URZ, 0x4, UR4 ;  /* 0x000000043f047899 */ /* 0x000fc80008011604 */
[----:B------:R-:W-:-:S04]  /*4270*/  ULOP3.LUT UR4, UR4, 0x3fff, URZ, 0xc0, !UPT ;  /* 0x00003fff04047892 */ /* 0x000fc8000f8ec03f */
[----:B------:R-:W-:-:S04]  /*4280*/  ULOP3.LUT UR4, UR4, 0x3000000, URZ, 0xfc, !UPT ;  /* 0x0300000004047892 */ /* 0x000fc8000f8efc3f */
[----:B------:R-:W-:-:S04]  /*4290*/  UIMAD UR56, UR56, 0x600, UR4 ;  /* 0x00000600383878a4 */ /* 0x000fc8000f8e0204 */
[----:B------:R-:W-:-:S03]  /*42a0*/  UIADD3 UR4, UR56, 0x80, URZ ;  /* 0x0000008038047890 */ /* 0x000fc6000fffe03f */
[----:B------:R-:W-:-:S06]  /*42b0*/  UMOV UR6, UR56 ;  /* 0x0000003800067c82 */ /* 0x000fcc0008000000 */
[----:B------:R-:W-:Y:S01]  /*42c0*/  HGMMA.64x128x16.F32.BF16 R24, R136, gdesc[UR4].tnspB, R24, gsb0 ;  /* 0x41e0000488187df0 */ /* 0x000fe20008001818 */
[----:B------:R-:W-:Y:S01]  /*42d0*/  UMOV UR7, 0x40000040 ;  /* 0x4000004000077882 */ /* 0x000fe20000000000 */
[----:B------:R-:W-:Y:S01]  /*42e0*/  UMOV UR6, UR4 ;  /* 0x0000000400067c82 */ /* 0x000fe20008000000 */
[----:B------:R-:W-:Y:S01]  /*42f0*/  UIADD3 UR4, UR56, 0x100, URZ ;  /* 0x0000010038047890 */ /* 0x000fe2000fffe03f */
[----:B------:R-:W-:Y:S02]  /*4300*/  WARPGROUP.DEPBAR.LE gsb0, 0x0 ;  /* 0x00008000000079c5 */ /* 0x000fe40000010000 */
[----:B------:R-:W-:-:S06]  /*4310*/  WARPGROUP.ARRIVE ;  /* 0x00000000000079c5 */ /* 0x000fcc0000000000 */
[----:B------:R-:W-:Y:S01]  /*4320*/  HGMMA.64x128x16.F32.BF16 R24, R140, gdesc[UR4].tnspB, R24, gsb0 ;  /* 0x41e000048c187df0 */ /* 0x000fe20008001818 */
[----:B------:R-:W-:Y:S01]  /*4330*/  UMOV UR6, UR4 ;  /* 0x0000000400067c82 */ /* 0x000fe20008000000 */
[----:B------:R-:W-:Y:S01]  /*4340*/  UMOV UR7, 0x40000040 ;  /* 0x4000004000077882 */ /* 0x000fe20000000000 */
[----:B------:R-:W-:Y:S01]  /*4350*/  UIADD3 UR4, UR56, 0x180, URZ ;  /* 0x0000018038047890 */ /* 0x000fe2000fffe03f */
[----:B------:R-:W-:Y:S02]  /*4360*/  WARPGROUP.DEPBAR.LE gsb0, 0x0 ;  /* 0x00008000000079c5 */ /* 0x000fe40000010000 */
[----:B------:R-:W-:-:S06]  /*4370*/  WARPGROUP.ARRIVE ;  /* 0x00000000000079c5 */ /* 0x000fcc0000000000 */
[----:B------:R-:W-:Y:S01]  /*4380*/  HGMMA.64x128x16.F32.BF16 R24, R144, gdesc[UR4].tnspB, R24, gsb0 ;  /* 0x41e0000490187df0 */ /* 0x000fe20008001818 */
[----:B------:R-:W-:Y:S01]  /*4390*/  UMOV UR6, UR4 ;  /* 0x0000000400067c82 */ /* 0x000fe20008000000 */
[----:B------:R-:W-:Y:S01]  /*43a0*/  UMOV UR7, 0x40000040 ;  /* 0x4000004000077882 */ /* 0x000fe20000000000 */
[----:B------:R-:W-:Y:S02]  /*43b0*/  UIADD3 UR4, UR56, 0x200, URZ ;  /* 0x0000020038047890 */ /* 0x000fe4000fffe03f */
[----:B------:R-:W-:Y:S01]  /*43c0*/  UIADD3 UR56, UR56, 0x280, URZ ;  /* 0x0000028038387890 */ /* 0x000fe2000fffe03f */
[----:B------:R-:W-:Y:S02]  /*43d0*/  WARPGROUP.DEPBAR.LE gsb0, 0x0 ;  /* 0x00008000000079c5 */ /* 0x000fe40000010000 */
[----:B------:R-:W-:-:S06]  /*43e0*/  WARPGROUP.ARRIVE ;  /* 0x00000000000079c5 */ /* 0x000fcc0000000000 */
[----:B------:R-:W-:Y:S01]  /*43f0*/  HGMMA.64x128x16.F32.BF16 R24, R148, gdesc[UR4].tnspB, R24, gsb0 ;  /* 0x41e0000494187df0 */ /* 0x000fe20008001818 */
[----:B------:R-:W-:Y:S01]  /*4400*/  UMOV UR6, UR4 ;  /* 0x0000000400067c82 */ /* 0x000fe20008000000 */
[----:B------:R-:W-:Y:S01]  /*4410*/  UMOV UR7, 0x40000040 ;  /* 0x4000004000077882 */ /* 0x000fe20000000000 */
[----:B------:R-:W-:Y:S02]  /*4420*/  WARPGROUP.DEPBAR.LE gsb0, 0x0 ;  /* 0x00008000000079c5 */ /* 0x000fe40000010000 */
[----:B------:R-:W-:-:S07]  /*4430*/  WARPGROUP.ARRIVE ;  /* 0x00000000000079c5 */ /* 0x000fce0000000000 */
[----:B------:R-:W-:Y:S01]  /*4440*/  HGMMA.64x128x16.F32.BF16 R24, R152, gdesc[UR4].tnspB, R24, gsb0 ;  /* 0x41e0000498187df0 */ /* 0x000fe20008001818 */
[----:B------:R-:W-:Y:S01]  /*4450*/  UMOV UR6, UR56 ;  /* 0x0000003800067c82 */ /* 0x000fe20008000000 */
[----:B------:R-:W-:Y:S01]  /*4460*/  UMOV UR7, 0x40000040 ;  /* 0x4000004000077882 */ /* 0x000fe20000000000 */
[----:B------:R-:W-:Y:S02]  /*4470*/  WARPGROUP.DEPBAR.LE gsb0, 0x0 ;  /* 0x00008000000079c5 */ /* 0x000fe40000010000 */
[----:B------:R-:W-:-:S07]  /*4480*/  WARPGROUP.ARRIVE ;  /* 0x00000000000079c5 */ /* 0x000fce0000000000 */
[----:B------:R-:W-:Y:S03]  /*4490*/  HGMMA.64x128x16.F32.BF16 R24, R156, gdesc[UR4].tnspB, R24, gsb0 ;  /* 0x41e000049c187df0 */ /* 0x000fe60008001818 */
[----:B------:R-:W-:Y:S02]  /*44a0*/  WARPGROUP.DEPBAR.LE gsb0, 0x0 ;  /* 0x00008000000079c5 */ /* 0x000fe40000010000 */
[----:B------:R-:W-:Y:S05]  /*44b0*/  @!P0 BRA `(.L_x_27) ;  /* 0x0000000000048947 */ /* 0x000fea0003800000 */
[----:B------:R-:W-:Y:S01]  /*44c0*/  BPT.TRAP 0x1 ;  /* 0x000000040000795c */ /* 0x000fe20000300000 */
.L_x_27:
[----:B------:R-:W-:Y:S01]  /*44d0*/  FMUL.FTZ R137, R88, UR60 ;  /* 0x0000003c58897c20 */ /* 0x000fe20008410000 */
[----:B------:R-:W-:Y:S01]  /*44e0*/  FMUL.FTZ R139, R89, UR60 ;  /* 0x0000003c598b7c20 */ /* 0x000fe20008410000 */
[----:B------:R-:W-:Y:S01]  /*44f0*/  FMUL.FTZ R141, R92, UR60 ;  /* 0x0000003c5c8d7c20 */ /* 0x000fe20008410000 */
[----:B------:R-:W-:Y:S01]  /*4500*/  FMUL.FTZ R17, R90, UR60 ;  /* 0x0000003c5a117c20 */ /* 0x000fe20008410000 */
[----:B------:R-:W-:Y:S01]  /*4510*/  FMUL.FTZ R143, R93, UR60 ;  /* 0x0000003c5d8f7c20 */ /* 0x000fe20008410000 */
[----:B------:R-:W-:Y:S01]  /*4520*/  FMUL.FTZ R19, R91, UR60 ;  /* 0x0000003c5b137c20 */ /* 0x000fe20008410000 */
[----:B------:R-:W2:Y:S01]  /*4530*/  MUFU.TANH R137, R137 ;  /* 0x0000008900897308 */ /* 0x000ea20000002400 */
[----:B------:R-:W-:Y:S01]  /*4540*/  FMUL.FTZ R145, R96, UR60 ;  /* 0x0000003c60917c20 */ /* 0x000fe20008410000 */
[----:B------:R-:W-:Y:S01]  /*4550*/  FMUL.FTZ R21, R94, UR60 ;  /* 0x0000003c5e157c20 */ /* 0x000fe20008410000 */
[----:B------:R-:W-:Y:S01]  /*4560*/  FMUL.FTZ R147, R97, UR60 ;  /* 0x0000003c61937c20 */ /* 0x000fe20008410000 */
[----:B------:R-:W-:Y:S01]  /*4570*/  FMUL.FTZ R23, R95, UR60 ;  /* 0x0000003c5f177c20 */ /* 0x000fe20008410000 */
[----:B------:R-:W-:Y:S01]  /*4580*/  FMUL.FTZ R149, R100, UR60 ;  /* 0x0000003c64957c20 */ /* 0x000fe20008410000 */
[----:B------:R-:W-:Y:S01]  /*4590*/  FMUL.FTZ R89, R98, UR60 ;  /* 0x0000003c62597c20 */ /* 0x000fe20008410000 */
[----:B------:R-:W-:Y:S01]  /*45a0*/  FMUL.FTZ R101, R101, UR60 ;  /* 0x0000003c65657c20 */ /* 0x000fe20008410000 */
[----:B------:R-:W4:Y:S01]  /*45b0*/  MUFU.TANH R139, R139 ;  /* 0x0000008b008b7308 */ /* 0x000f220000002400 */
[----:B------:R-:W-:Y:S01]  /*45c0*/  FMUL.FTZ R91, R99, UR60 ;  /* 0x0000003c635b7c20 */ /* 0x000fe20008410000 */
[----:B------:R-:W-:Y:S01]  /*45d0*/  FMUL.FTZ R151, R104, UR60 ;  /* 0x0000003c68977c20 */ /* 0x000fe20008410000 */
[----:B------:R-:W-:Y:S01]  /*45e0*/  FMUL.FTZ R93, R102, UR60 ;  /* 0x0000003c665d7c20 */ /* 0x000fe20008410000 */
[----:B------:R-:W-:Y:S01]  /*45f0*/  FMUL.FTZ R153, R105, UR60 ;  /* 0x0000003c69997c20 */ /* 0x000fe20008410000 */
[----:B------:R-:W-:Y:S01]  /*4600*/  FMUL.FTZ R95, R103, UR60 ;  /* 0x0000003c675f7c20 */ /* 0x000fe20008410000 */
[----:B------:R-:W-:Y:S01]  /*4610*/  FMUL.FTZ R155, R108, UR60 ;  /* 0x0000003c6c9b7c20 */ /* 0x000fe20008410000 */
[----:B------:R-:W-:Y:S01]  /*4620*/  FMUL.FTZ R97, R106, UR60 ;  /* 0x0000003c6a617c20 */ /* 0x000fe20008410000 */
[----:B------:R-:W5:Y:S01]  /*4630*/  MUFU.TANH R141, R141 ;  /* 0x0000008d008d7308 */ /* 0x000f620000002400 */
[----:B--23--:R-:W-:Y:S01]  /*4640*/  FMNMX.FTZ R8, R137, R12, !PT ;  /* 0x0000000c89087209 */ /* 0x00cfe20007810000 */
[----:B------:R-:W-:Y:S01]  /*4650*/  FMUL.FTZ R157, R109, UR60 ;  /* 0x0000003c6d9d7c20 */ /* 0x000fe20008410000 */
[----:B------:R-:W-:Y:S01]  /*4660*/  FMUL.FTZ R99, R107, UR60 ;  /* 0x0000003c6b637c20 */ /* 0x000fe20008410000 */
[----:B------:R-:W-:Y:S01]  /*4670*/  FMUL.FTZ R105, R111, UR60 ;  /* 0x0000003c6f697c20 */ /* 0x000fe20008410000 */
[----:B------:R-:W-:Y:S01]  /*4680*/  FMUL.FTZ R111, R112, UR60 ;  /* 0x0000003c706f7c20 */ /* 0x000fe20008410000 */
[----:B------:R-:W-:Y:S01]  /*4690*/  FMUL.FTZ R103, R110, UR60 ;  /* 0x0000003c6e677c20 */ /* 0x000fe20008410000 */
[----:B------:R-:W-:Y:S01]  /*46a0*/  FMUL.FTZ R159, R113, UR60 ;  /* 0x0000003c719f7c20 */ /* 0x000fe20008410000 */
[----:B------:R-:W0:Y:S01]  /*46b0*/  MUFU.TANH R17, R17 ;  /* 0x0000001100117308 */ /* 0x000e220000002400 */
[----:B----4-:R-:W-:Y:S01]  /*46c0*/  FMNMX.FTZ R8, R139, R8, !PT ;  /* 0x000000088b087209 */ /* 0x010fe20007810000 */
[----:B------:R-:W-:Y:S01]  /*46d0*/  FMUL.FTZ R161, R116, UR60 ;  /* 0x0000003c74a17c20 */ /* 0x000fe20008410000 */
[----:B------:R-:W-:Y:S01]  /*46e0*/  FMUL.FTZ R107, R114, UR60 ;  /* 0x0000003c726b7c20 */ /* 0x000fe20008410000 */
[----:B------:R-:W-:Y:S01]  /*46f0*/  FMUL.FTZ R117, R117, UR60 ;  /* 0x0000003c75757c20 */ /* 0x000fe20008410000 */
[----:B------:R-:W-:Y:S01]  /*4700*/  FMUL.FTZ R109, R115, UR60 ;  /* 0x0000003c736d7c20 */ /* 0x000fe20008410000 */
[----:B------:R-:W-:Y:S01]  /*4710*/  FMUL.FTZ R163, R120, UR60 ;  /* 0x0000003c78a37c20 */ /* 0x000fe20008410000 */
[----:B------:R-:W-:Y:S01]  /*4720*/  FMUL.FTZ R113, R118, UR60 ;  /* 0x0000003c76717c20 */ /* 0x000fe20008410000 */
[----:B------:R-:W2:Y:S01]  /*4730*/  MUFU.TANH R143, R143 ;  /* 0x0000008f008f7308 */ /* 0x000ea20000002400 */
[----:B-----5:R-:W-:Y:S01]  /*4740*/  FMNMX.FTZ R8, R141, R8, !PT ;  /* 0x000000088d087209 */ /* 0x020fe20007810000 */
[----:B------:R-:W-:Y:S01]  /*4750*/  FMUL.FTZ R165, R121, UR60 ;  /* 0x0000003c79a57c20 */ /* 0x000fe20008410000 */
[----:B------:R-:W-:Y:S01]  /*4760*/  FMUL.FTZ R115, R119, UR60 ;  /* 0x0000003c77737c20 */ /* 0x000fe20008410000 */
[----:B------:R-:W-:Y:S01]  /*4770*/  FMUL.FTZ R167, R124, UR60 ;  /* 0x0000003c7ca77c20 */ /* 0x000fe20008410000 */
[----:B------:R-:W-:Y:S01]  /*4780*/  FMUL.FTZ R119, R122, UR60 ;  /* 0x0000003c7a777c20 */ /* 0x000fe20008410000 */
[----:B------:R-:W-:Y:S01]  /*4790*/  FMUL.FTZ R125, R125, UR60 ;  /* 0x0000003c7d7d7c20 */ /* 0x000fe20008410000 */
[----:B------:R-:W-:Y:S01]  /*47a0*/  FMUL.FTZ R121, R123, UR60 ;  /* 0x0000003c7b797c20 */ /* 0x000fe20008410000 */
[----:B------:R-:W3:Y:S01]  /*47b0*/  MUFU.TANH R19, R19 ;  /* 0x0000001300137308 */ /* 0x000ee20000002400 */
[----:B01----:R-:W-:Y:S01]  /*47c0*/  FMNMX.FTZ R10, R17, R14, !PT ;  /* 0x0000000e110a7209 */ /* 0x003fe20007810000 */
[----:B------:R-:W-:Y:S01]  /*47d0*/  FMUL.FTZ R169, R128, UR60 ;  /* 0x0000003c80a97c20 */ /* 0x000fe20008410000 */
[----:B------:R-:W-:Y:S01]  /*47e0*/  FMUL.FTZ R123, R126, UR60 ;  /* 0x0000003c7e7b7c20 */ /* 0x000fe20008410000 */
[----:B------:R-:W-:Y:S01]  /*47f0*/  FMUL.FTZ R127, R127, UR60 ;  /* 0x0000003c7f7f7c20 */ /* 0x000fe20008410000 */
[----:B------:R-:W-:Y:S01]  /*4800*/  FMUL.FTZ R132, R132, UR60 ;  /* 0x0000003c84847c20 */ /* 0x000fe20008410000 */
[----:B------:R-:W-:Y:S01]  /*4810*/  FMUL.FTZ R131, R131, UR60 ;  /* 0x0000003c83837c20 */ /* 0x000fe20008410000 */
[----:B------:R-:W-:Y:S01]  /*4820*/  FMUL.FTZ R135, R135, UR60 ;  /* 0x0000003c87877c20 */ /* 0x000fe20008410000 */
[----:B------:R-:W0:Y:S01]  /*4830*/  MUFU.TANH R145, R145 ;  /* 0x0000009100917308 */ /* 0x000e220000002400 */
[----:B--2---:R-:W-:Y:S01]  /*4840*/  FMNMX.FTZ R8, R143, R8, !PT ;  /* 0x000000088f087209 */ /* 0x004fe20007810000 */
[----:B------:R-:W-:-:S04]  /*4850*/  UIADD3 UR59, UR59, 0x2a840, URZ ;  /* 0x0002a8403b3b7890 */ /* 0x000fc8000fffe03f */
[----:B------:R-:W-:Y:S02]  /*4860*/  UPRMT UR59, UR57, 0x654, UR59 ;  /* 0x00000654393b7896 */ /* 0x000fe4000800003b */
[----:B------:R-:W1:Y:S01]  /*4870*/  MUFU.TANH R21, R21 ;  /* 0x0000001500157308 */ /* 0x000e620000002400 */
[----:B---3--:R-:W-:-:S06]  /*4880*/  FMNMX.FTZ R10, R19, R10, !PT ;  /* 0x0000000a130a7209 */ /* 0x008fcc0007810000 */
[----:B------:R-:W-:Y:S01]  /*4890*/  SYNCS.ARRIVE.TRANS64.RED.A1T0 RZ, [UR59], RZ ;  /* 0x000000ffffff79a7 */ /* 0x000fe2000810043b */
[----:B------:R-:W2:Y:S01]  /*48a0*/  MUFU.TANH R147, R147 ;  /* 0x0000009300937308 */ /* 0x000ea20000002400 */
[----:B0-----:R-:W-:-:S07]  /*48b0*/  FMNMX.FTZ R8, R145, R8, !PT ;  /* 0x0000000891087209 */ /* 0x001fce0007810000 */
[----:B------:R-:W0:Y:S01]  /*48c0*/  MUFU.TANH R23, R23 ;  /* 0x0000001700177308 */ /* 0x000e220000002400 */
[----:B-1----:R-:W-:-:S07]  /*48d0*/  FMNMX.FTZ R10, R21, R10, !PT ;  /* 0x0000000a150a7209 */ /* 0x002fce0007810000 */
[----:B------:R-:W1:Y:S01]  /*48e0*/  MUFU.TANH R149, R149 ;  /* 0x0000009500957308 */ /* 0x000e620000002400 */
[----:B--2---:R-:W-:-:S07]  /*48f0*/  FMNMX.FTZ R8, R147, R8, !PT ;  /* 0x0000000893087209 */ /* 0x004fce0007810000 */
[----:B------:R-:W2:Y:S01]  /*4900*/  MUFU.TANH R89, R89 ;  /* 0x0000005900597308 */ /* 0x000ea20000002400 */
[----:B0-----:R-:W-:-:S07]  /*4910*/  FMNMX.FTZ R10, R23, R10, !PT ;  /* 0x0000000a170a7209 */ /* 0x001fce0007810000 */
[----:B------:R-:W0:Y:S01]  /*4920*/  MUFU.TANH R101, R101 ;  /* 0x0000006500657308 */ /* 0x000e220000002400 */
[----:B-1----:R-:W-:Y:S01]  /*4930*/  FMNMX.FTZ R18, R149, R8, !PT ;  /* 0x0000000895127209 */ /* 0x002fe20007810000 */
[----:B------:R-:W-:Y:S01]  /*4940*/  FMUL.FTZ R8, R129, UR60 ;  /* 0x0000003c81087c20 */ /* 0x000fe20008410000 */
[----:B------:R-:W-:-:S05]  /*4950*/  FMUL.FTZ R129, R130, UR60 ;  /* 0x0000003c82817c20 */ /* 0x000fca0008410000 */
[----:B------:R-:W1:Y:S01]  /*4960*/  MUFU.TANH R91, R91 ;  /* 0x0000005b005b7308 */ /* 0x000e620000002400 */
[----:B--2---:R-:W-:-:S07]  /*4970*/  FMNMX.FTZ R10, R89, R10, !PT ;  /* 0x0000000a590a7209 */ /* 0x004fce0007810000 */
        /* <DEDUP_REMOVED lines=52> */
[----:B------:R1:W3:Y:S01]  /*4cc0*/  MUFU.TANH R171, R8 ;  /* 0x0000000800ab7308 */ /* 0x0002e20000002400 */
[----:B--2---:R-:W-:-:S07]  /*4cd0*/  FMNMX.FTZ R18, R169, R18, !PT ;  /* 0x00000012a9127209 */ /* 0x004fce0007810000 */
[----:B------:R-:W2:Y:S01]  /*4ce0*/  MUFU.TANH R127, R127 ;  /* 0x0000007f007f7308 */ /* 0x000ea20000002400 */
[----:B-1----:R-:W-:Y:S01]  /*4cf0*/  FMUL.FTZ R8, R133, UR60 ;  /* 0x0000003c85087c20 */ /* 0x002fe20008410000 */
[----:B------:R-:W-:Y:S01]  /*4d00*/  FMUL.FTZ R133, R134, UR60 ;  /* 0x0000003c86857c20 */ /* 0x000fe20008410000 */
[----:B0-----:R-:W-:-:S05]  /*4d10*/  FMNMX.FTZ R10, R123, R10, !PT ;  /* 0x0000000a7b0a7209 */ /* 0x001fca0007810000 */
[----:B------:R-:W0:Y:S01]  /*4d20*/  MUFU.TANH R173, R132 ;  /* 0x0000008400ad7308 */ /* 0x000e220000002400 */
[----:B---3--:R-:W-:-:S07]  /*4d30*/  FMNMX.FTZ R18, R171, R18, !PT ;  /* 0x00000012ab127209 */ /* 0x008fce0007810000 */
[----:B------:R-:W1:Y:S01]  /*4d40*/  MUFU.TANH R129, R129 ;  /* 0x0000008100817308 */ /* 0x000e620000002400 */
[----:B--2---:R-:W-:-:S07]  /*4d50*/  FMNMX.FTZ R10, R127, R10, !PT ;  /* 0x0000000a7f0a7209 */ /* 0x004fce0007810000 */
[----:B------:R-:W2:Y:S01]  /*4d60*/  MUFU.TANH R175, R8 ;  /* 0x0000000800af7308 */ /* 0x000ea20000002400 */
[----:B0-----:R-:W-:-:S07]  /*4d70*/  FMNMX.FTZ R18, R173, R18, !PT ;  /* 0x00000012ad127209 */ /* 0x001fce0007810000 */
[----:B------:R-:W0:Y:S01]  /*4d80*/  MUFU.TANH R131, R131 ;  /* 0x0000008300837308 */ /* 0x000e220000002400 */
[----:B-1----:R-:W-:-:S07]  /*4d90*/  FMNMX.FTZ R10, R129, R10, !PT ;  /* 0x0000000a810a7209 */ /* 0x002fce0007810000 */
[----:B------:R-:W1:Y:S01]  /*4da0*/  MUFU.TANH R133, R133 ;  /* 0x0000008500857308 */ /* 0x000e620000002400 */
[----:B--2---:R-:W-:-:S05]  /*4db0*/  FMNMX.FTZ R18, R175, R18, !PT ;  /* 0x00000012af127209 */ /* 0x004fca0007810000 */
[----:B------:R-:W2:Y:S02]  /*4dc0*/  SHFL.BFLY PT, R9, R18, 0x2, 0x1f ;  /* 0x0c401f0012097f89 */ /* 0x000ea400000e0000 */
[----:B------:R-:W3:Y:S01]  /*4dd0*/  MUFU.TANH R135, R135 ;  /* 0x0000008700877308 */ /* 0x000ee20000002400 */
[----:B0-----:R-:W-:-:S04]  /*4de0*/  FMNMX.FTZ R10, R131, R10, !PT ;  /* 0x0000000a830a7209 */ /* 0x001fc80007810000 */
[----:B-1----:R-:W-:-:S04]  /*4df0*/  FMNMX.FTZ R10, R133, R10, !PT ;  /* 0x0000000a850a7209 */ /* 0x002fc80007810000 */
[----:B---3--:R-:W-:Y:S02]  /*4e00*/  FMNMX.FTZ R8, R135, R10, !PT ;  /* 0x0000000a87087209 */ /* 0x008fe40007810000 */
[----:B------:R-:W0:Y:S03]  /*4e10*/  LDC R10, c[0x0][0x988] ;  /* 0x00026200ff0a7b82 */ /* 0x000e260000000800 */
[----:B------:R-:W1:Y:S01]  /*4e20*/  SHFL.BFLY PT, R11, R8, 0x2, 0x1f ;  /* 0x0c401f00080b7f89 */ /* 0x000e6200000e0000 */
[----:B--2---:R-:W-:-:S05]  /*4e30*/  FMNMX.FTZ R9, R18, R9, !PT ;  /* 0x0000000912097209 */ /* 0x004fca0007810000 */
[----:B------:R-:W2:Y:S01]  /*4e40*/  SHFL.BFLY PT, R20, R9, 0x1, 0x1f ;  /* 0x0c201f0009147f89 */ /* 0x000ea200000e0000 */
[----:B-1----:R-:W-:-:S05]  /*4e50*/  FMNMX.FTZ R22, R8, R11, !PT ;  /* 0x0000000b08167209 */ /* 0x002fca0007810000 */
[----:B------:R-:W1:Y:S01]  /*4e60*/  SHFL.BFLY PT, R11, R22, 0x1, 0x1f ;  /* 0x0c201f00160b7f89 */ /* 0x000e6200000e0000 */
[----:B--2---:R-:W-:-:S05]  /*4e70*/  FMNMX.FTZ R13, R9, R20, !PT ;  /* 0x00000014090d7209 */ /* 0x004fca0007810000 */
[C---:B------:R-:W-:Y:S01]  /*4e80*/  FADD.FTZ R177, -R13.reuse, R12 ;  /* 0x0000000c0db17221 */ /* 0x040fe20000010100 */
[----:B0-----:R-:W-:-:S03]  /*4e90*/  FMUL.FTZ R12, R13, R10 ;  /* 0x0000000a0d0c7220 */ /* 0x001fc60000410000 */
[-C--:B------:R-:W-:Y:S01]  /*4ea0*/  FMUL.FTZ R177, R177, R10.reuse ;  /* 0x0000000ab1b17220 */ /* 0x080fe20000410000 */
[-CC-:B------:R-:W-:Y:S01]  /*4eb0*/  FFMA.FTZ R138, R141, R10.reuse, -R12.reuse ;  /* 0x0000000a8d8a7223 */ /* 0x180fe2000001080c */
        /* <DEDUP_REMOVED lines=12> */
[----:B-1----:R-:W-:Y:S01]  /*4f80*/  FMNMX.FTZ R11, R22, R11, !PT ;  /* 0x0000000b160b7209 */ /* 0x002fe20007810000 */
        /* <DEDUP_REMOVED lines=10> */
[-C--:B------:R-:W-:Y:S01]  /*5030*/  FFMA.FTZ R159, R175, R10.reuse, -R12 ;  /* 0x0000000aaf9f7223 */ /* 0x080fe2000001080c */
[C---:B------:R-:W-:Y:S01]  /*5040*/  FADD.FTZ R179, -R11.reuse, R14 ;  /* 0x0000000e0bb37221 */ /* 0x040fe20000010100 */
[-C--:B------:R-:W-:Y:S01]  /*5050*/  FMUL.FTZ R12, R11, R10.reuse ;  /* 0x0000000a0b0c7220 */ /* 0x080fe20000410000 */
[----:B------:R-:W-:Y:S02]  /*5060*/  MUFU.EX2 R8, R177 ;  /* 0x000000b100087308 */ /* 0x000fe40000000800 */
[-C--:B------:R-:W-:Y:S01]  /*5070*/  FMUL.FTZ R179, R179, R10.reuse ;  /* 0x0000000ab3b37220 */ /* 0x080fe20000410000 */
        /* <DEDUP_REMOVED lines=13> */
[----:B------:R-:W0:Y:S01]  /*5150*/  MUFU.EX2 R137, R137 ;  /* 0x0000008900897308 */ /* 0x000e220000000800 */
[-CC-:B------:R-:W-:Y:S01]  /*5160*/  FFMA.FTZ R107, R107, R10.reuse, -R12.reuse ;  /* 0x0000000a6b6b7223 */ /* 0x180fe2000001080c */
[-CC-:B------:R-:W-:Y:S01]  /*5170*/  FFMA.FTZ R109, R109, R10.reuse, -R12.reuse ;  /* 0x0000000a6d6d7223 */ /* 0x180fe2000001080c */
[-CC-:B------:R-:W-:Y:S01]  /*5180*/  FFMA.FTZ R113, R113, R10.reuse, -R12.reuse ;  /* 0x0000000a71717223 */ /* 0x180fe2000001080c */
[-CC-:B------:R-:W-:Y:S01]  /*5190*/  FFMA.FTZ R115, R115, R10.reuse, -R12.reuse ;  /* 0x0000000a73737223 */ /* 0x180fe2000001080c */
[-CC-:B------:R-:W-:Y:S01]  /*51a0*/  FFMA.FTZ R119, R119, R10.reuse, -R12.reuse ;  /* 0x0000000a77777223 */ /* 0x180fe2000001080c */
[-CC-:B------:R-:W-:Y:S01]  /*51b0*/  FFMA.FTZ R121, R121, R10.reuse, -R12.reuse ;  /* 0x0000000a79797223 */ /* 0x180fe2000001080c */
[-CC-:B------:R-:W-:Y:S01]  /*51c0*/  FFMA.FTZ R123, R123, R10.reuse, -R12.reuse ;  /* 0x0000000a7b7b7223 */ /* 0x180fe2000001080c */
[----:B------:R-:W1:Y:S01]  /*51d0*/  MUFU.EX2 R18, R17 ;  /* 0x0000001100127308 */ /* 0x000e620000000800 */
[-CC-:B------:R-:W-:Y:S01]  /*51e0*/  FFMA.FTZ R127, R127, R10.reuse, -R12.reuse ;  /* 0x0000000a7f7f7223 */ /* 0x180fe2000001080c */
[-CC-:B------:R-:W-:Y:S01]  /*51f0*/  FFMA.FTZ R129, R129, R10.reuse, -R12.reuse ;  /* 0x0000000a81817223 */ /* 0x180fe2000001080c */
[-CC-:B------:R-:W-:Y:S01]  /*5200*/  FFMA.FTZ R131, R131, R10.reuse, -R12.reuse ;  /* 0x0000000a83837223 */ /* 0x180fe2000001080c */
[-CC-:B------:R-:W-:Y:S01]  /*5210*/  FFMA.FTZ R133, R133, R10.reuse, -R12.reuse ;  /* 0x0000000a85857223 */ /* 0x180fe2000001080c */
[----:B------:R-:W-:-:S03]  /*5220*/  FFMA.FTZ R12, R135, R10, -R12 ;  /* 0x0000000a870c7223 */ /* 0x000fc6000001080c */
[----:B------:R-:W2:Y:S01]  /*5230*/  MUFU.EX2 R136, R136 ;  /* 0x0000008800887308 */ /* 0x000ea20000000800 */
[----:B0-----:R-:W-:-:S07]  /*5240*/  FFMA.FTZ R3, R8, R3, R137 ;  /* 0x0000000308037223 */ /* 0x001fce0000010089 */
[----:B------:R-:W0:Y:S01]  /*5250*/  MUFU.EX2 R19, R19 ;  /* 0x0000001300137308 */ /* 0x000e220000000800 */
[----:B-1----:R-:W-:-:S07]  /*5260*/  FFMA.FTZ R6, R9, R6, R18 ;  /* 0x0000000609067223 */ /* 0x002fce0000010012 */
[----:B------:R-:W1:Y:S01]  /*5270*/  MUFU.EX2 R138, R138 ;  /* 0x0000008a008a7308 */ /* 0x000e620000000800 */
[----:B--2---:R-:W-:-:S07]  /*5280*/  FADD.FTZ R3, R136, R3 ;  /* 0x0000000388037221 */ /* 0x004fce0000010000 */
[----:B------:R-:W2:Y:S01]  /*5290*/  MUFU.EX2 R21, R21 ;  /* 0x0000001500157308 */ /* 0x000ea20000000800 */
[----:B0-----:R-:W-:-:S07]  /*52a0*/  FADD.FTZ R6, R19, R6 ;  /* 0x0000000613067221 */ /* 0x001fce0000010000 */
[----:B------:R-:W0:Y:S01]  /*52b0*/  MUFU.EX2 R139, R139 ;  /* 0x0000008b008b7308 */ /* 0x000e220000000800 */
[----:B-1----:R-:W-:-:S07]  /*52c0*/  FADD.FTZ R14, R138, R3 ;  /* 0x000000038a0e7221 */ /* 0x002fce0000010000 */
        /* <DEDUP_REMOVED lines=81> */
[----:B0-----:R-:W-:Y:S01]  /*57e0*/  FADD.FTZ R6, R133, R6 ;  /* 0x0000000685067221 */ /* 0x001fe20000010000 */
[----:B-1----:R-:W-:-:S03]  /*57f0*/  FADD.FTZ R3, R159, R14 ;  /* 0x0000000e9f037221 */ /* 0x002fc60000010000 */
[----:B--2---:R-:W-:Y:S01]  /*5800*/  FADD.FTZ R6, R12, R6 ;  /* 0x000000060c067221 */ /* 0x004fe20000010000 */
[----:B------:R-:W-:Y:S06]  /*5810*/  @!P0 BRA `(.L_x_28) ;  /* 0x0000000000048947 */ /* 0x000fec0003800000 */
[----:B------:R-:W-:Y:S01]  /*5820*/  BPT.TRAP 0x1 ;  /* 0x000000040000795c */ /* 0x000fe20000300000 */
.L_x_28:
[----:B------:R-:W-:Y:S01]  /*5830*/  UIADD3 UR4, UR5, 0x2a860, URZ ;  /* 0x0002a86005047890 */ /* 0x000fe2000fffe03f */
[C---:B------:R-:W-:Y:S01]  /*5840*/  ISETP.GT.AND P1, PT, R15.reuse, R16, PT ;  /* 0x000000100f00720c */ /* 0x040fe20003f24270 */
[----:B------:R-:W-:Y:S01]  /*5850*/  VIADD R15, R15, 0xffffffff ;  /* 0xffffffff0f0f7836 */ /* 0x000fe20000000000 */
[----:B------:R-:W-:Y:S01]  /*5860*/  R2UR UR56, R0 ;  /* 0x00000000003872ca */ /* 0x000fe200000e0000 */
[----:B------:R-:W-:Y:S01]  /*5870*/  UPRMT UR4, UR57, 0x654, UR4 ;  /* 0x0000065439047896 */ /* 0x000fe20008000004 */
[----:B------:R-:W-:Y:S01]  /*5880*/  F2FP.BF16.F32.PACK_AB R158, R159, R158 ;  /* 0x0000009e9f9e723e */ /* 0x000fe200000010ff */
[----:B------:R-:W-:Y:S01]  /*5890*/  IMAD.MOV.U32 R14, RZ, RZ, R11 ;  /* 0x000000ffff0e7224 */ /* 0x000fe200078e000b */
[----:B------:R-:W-:Y:S01]  /*58a0*/  F2FP.BF16.F32.PACK_AB R136, R136, R137 ;  /* 0x000000898888723e */ /* 0x000fe200000010ff */
[----:B------:R-:W-:Y:S01]  /*58b0*/  IMAD.MOV.U32 R17, RZ, RZ, R7 ;  /* 0x000000ffff117224 */ /* 0x000fe200078e0007 */
[----:B------:R-:W-:Y:S02]  /*58c0*/  F2FP.BF16.F32.PACK_AB R138, R139, R138 ;  /* 0x0000008a8b8a723e */ /* 0x000fe400000010ff */
[----:B------:R-:W-:-:S02]  /*58d0*/  F2FP.BF16.F32.PACK_AB R140, R141, R140 ;  /* 0x0000008c8d8c723e */ /* 0x000fc400000010ff */
[----:B------:R-:W-:Y:S01]  /*58e0*/  SYNCS.ARRIVE.TRANS64.RED.A1T0 RZ, [UR4], RZ ;  /* 0x000000ffffff79a7 */ /* 0x000fe20008100404 */
[----:B------:R-:W-:Y:S02]  /*58f0*/  F2FP.BF16.F32.PACK_AB R144, R145, R144 ;  /* 0x000000909190723e */ /* 0x000fe400000010ff */
[----:B------:R-:W-:Y:S02]  /*5900*/  F2FP.BF16.F32.PACK_AB R146, R147, R146 ;  /* 0x000000929392723e */ /* 0x000fe400000010ff */
[----:B------:R-:W-:Y:S02]  /*5910*/  F2FP.BF16.F32.PACK_AB R152, R153, R152 ;  /* 0x000000989998723e */ /* 0x000fe400000010ff */
[----:B------:R-:W-:Y:S02]  /*5920*/  F2FP.BF16.F32.PACK_AB R156, R157, R156 ;  /* 0x0000009c9d9c723e */ /* 0x000fe400000010ff */
[----:B------:R-:W-:Y:S02]  /*5930*/  F2FP.BF16.F32.PACK_AB R159, R12, R133 ;  /* 0x000000850c9f723e */ /* 0x000fe400000010ff */
[----:B------:R-:W-:-:S02]  /*5940*/  F2FP.BF16.F32.PACK_AB R137, R19, R18 ;  /* 0x000000121389723e */ /* 0x000fc400000010ff */
        /* <DEDUP_REMOVED lines=14> */
[----:B------:R-:W-:Y:S01]  /*5a30*/  MOV R12, R13 ;  /* 0x0000000d000c7202 */ /* 0x000fe20000000f00 */
[----:B------:R-:W-:Y:S06]  /*5a40*/  @P1 BRA `(.L_x_29) ;  /* 0xffffffdc00901947 */ /* 0x000fec000383ffff */
.L_x_18:
[----:B------:R-:W-:Y:S06]  /*5a50*/  BAR.ARV 0x8, 0x180 ;  /* 0x0206000000007b1d */ /* 0x000fec0000002000 */
        /* <DEDUP_REMOVED lines=64> */
[----:B------:R-:W-:Y:S06]  /*5e60*/  @!P0 BRA `(.L_x_30) ;  /* 0x0000000000048947 */ /* 0x000fec0003800000 */
[----:B------:R-:W-:Y:S01]  /*5e70*/  BPT.TRAP 0x1 ;  /* 0x000000040000795c */ /* 0x000fe20000300000 */
.L_x_30:
[----:B------:R-:W-:Y:S02]  /*5e80*/  R2UR UR5, R0 ;  /* 0x00000000000572ca */ /* 0x000fe400000e0000 */
[----:B------:R-:W-:-:S11]  /*5e90*/  SHF.L.U32 R7, R7, 0x1f, RZ ;  /* 0x0000001f07077819 */ /* 0x000fd600000006ff */
[----:B------:R-:W-:-:S09]  /*5ea0*/  ULEA UR5, UR5, UR37, 0x3 ;  /* 0x0000002505057291 */ /* 0x000fd2000f8e183f */
[----:B------:R0:W1:Y:S01]  /*5eb0*/  SYNCS.PHASECHK.TRANS64.TRYWAIT P1, [UR5+0x2a850], R7 ;  /* 0x02a85007ff0075a7 */ /* 0x0000620008020145 */
[----:B------:R-:W-:Y:S05]  /*5ec0*/  @!P0 BRA `(.L_x_31) ;  /* 0x0000000000048947 */ /* 0x000fea0003800000 */
[----:B------:R-:W-:Y:S01]  /*5ed0*/  BPT.TRAP 0x1 ;  /* 0x000000040000795c */ /* 0x000fe20000300000 */
.L_x_31:
[----:B-1----:R-:W-:Y:S05]  /*5ee0*/  @P1 BRA `(.L_x_32) ;  /* 0x0000000000081947 */ /* 0x002fea0003800000 */
[----:B------:R-:W1:Y:S02]  /*5ef0*/  SYNCS.PHASECHK.TRANS64.TRYWAIT P1, [UR5+0x2a850], R7 ;  /* 0x02a85007ff0075a7 */ /* 0x000e640008020145 */
[----:B-1----:R-:W-:Y:S05]  /*5f00*/  @!P1 BRA `(.L_x_33) ;  /* 0x0000005800e09947 */ /* 0x002fea0003800000 */
.L_x_32:
[----:B------:R-:W-:Y:S01]  /*5f10*/  UIADD3 UR37, UR37, 0x400, URZ ;  /* 0x0000040025257890 */ /* 0x000fe2000fffe03f */
[----:B------:R-:W-:Y:S01]  /*5f20*/  R2UR UR6, R0 ;  /* 0x00000000000672ca */ /* 0x000fe200000e0000 */
[----:B------:R-:W-:Y:S01]  /*5f30*/  WARPGROUP.ARRIVE ;  /* 0x00000000000079c5 */ /* 0x000fe20000000000 */
[----:B------:R-:W-:Y:S01]  /*5f40*/  UMOV UR7, 0x40000040 ;  /* 0x4000004000077882 */ /* 0x000fe20000000000 */
[----:B------:R-:W-:Y:S01]  /*5f50*/  USHF.R.U32.HI UR37, URZ, 0x4, UR37 ;  /* 0x000000043f257899 */ /* 0x000fe20008011625 */
[----:B------:R-:W2:Y:S01]  /*5f60*/  SHFL.BFLY PT, R0, R3, 0x2, 0x1f ;  /* 0x0c401f0003007f89 */ /* 0x000ea200000e0000 */
[----:B------:R-:W-:Y:S02]  /*5f70*/  MOV R8, RZ ;  /* 0x000000ff00087202 */ /* 0x000fe40000000f00 */
[----:B------:R-:W-:Y:S01]  /*5f80*/  ULOP3.LUT UR37, UR37, 0x3fff, URZ, 0xc0, !UPT ;  /* 0x00003fff25257892 */ /* 0x000fe2000f8ec03f */
[----:B------:R-:W1:Y:S03]  /*5f90*/  SHFL.BFLY PT, R5, R6, 0x2, 0x1f ;  /* 0x0c401f0006057f89 */ /* 0x000e6600000e0000 */
[----:B------:R-:W-:-:S04]  /*5fa0*/  ULOP3.LUT UR4, UR37, 0x3000000, URZ, 0xfc, !UPT ;  /* 0x0300000025047892 */ /* 0x000fc8000f8efc3f */
[----:B------:R-:W-:-:S07]  /*5fb0*/  UIMAD UR4, UR6, 0x600, UR4 ;  /* 0x00000600060478a4 */ /* 0x000fce000f8e0204 */
[----:B------:R-:W-:Y:S02]  /*5fc0*/  UMOV UR6, UR4 ;  /* 0x0000000400067c82 */ /* 0x000fe40008000000 */
[----:B------:R-:W-:Y:S01]  /*5fd0*/  HGMMA.64x128x16.F32.BF16 R24, R136, gdesc[UR4].tnspB, R24, gsb0 ;  /* 0x41e0000488187df0 */ /* 0x000fe20008001818 */
[----:B------:R-:W-:Y:S01]  /*5fe0*/  UIADD3 UR6, UR4, 0x80, URZ ;  /* 0x0000008004067890 */ /* 0x000fe2000fffe03f */
[----:B------:R-:W-:Y:S01]  /*5ff0*/  UMOV UR7, 0x40000040 ;  /* 0x4000004000077882 */ /* 0x000fe20000000000 */
[----:B--2---:R-:W-:Y:S01]  /*6000*/  FADD.FTZ R0, R0, R3 ;  /* 0x0000000300007221 */ /* 0x004fe20000010000 */
[----:B------:R-:W-:Y:S02]  /*6010*/  IMAD.MOV.U32 R3, RZ, RZ, -0x800000 ;  /* 0xff800000ff037424 */ /* 0x000fe400078e00ff */
[----:B-1----:R-:W-:Y:S02]  /*6020*/  FADD.FTZ R4, R5, R6 ;  /* 0x0000000605047221 */ /* 0x002fe40000010000 */
[----:B------:R-:W1:Y:S04]  /*6030*/  SHFL.BFLY PT, R5, R0, 0x1, 0x1f ;  /* 0x0c201f0000057f89 */ /* 0x000e6800000e0000 */
[----:B0-----:R-:W0:Y:S01]  /*6040*/  SHFL.BFLY PT, R7, R4, 0x1, 0x1f ;  /* 0x0c201f0004077f89 */ /* 0x001e2200000e0000 */
[----:B-1----:R-:W-:Y:S01]  /*6050*/  FADD.FTZ R12, R0, R5 ;  /* 0x00000005000c7221 */ /* 0x002fe20000010000 */
[----:B------:R-:W-:-:S02]  /*6060*/  IMAD.MOV.U32 R5, RZ, RZ, RZ ;  /* 0x000000ffff057224 */ /* 0x000fc400078e00ff */
[----:B------:R-:W-:Y:S02]  /*6070*/  IMAD.MOV.U32 R0, RZ, RZ, -0x800000 ;  /* 0xff800000ff007424 */ /* 0x000fe400078e00ff */
[----:B0-----:R-:W-:Y:S01]  /*6080*/  FADD.FTZ R14, R4, R7 ;  /* 0x00000007040e7221 */ /* 0x001fe20000010000 */
[----:B------:R-:W-:-:S04]  /*6090*/  FSETP.NE.FTZ.AND P1, PT, R12, RZ, PT ;  /* 0x000000ff0c00720b */ /* 0x000fc80003f35000 */
[----:B------:R-:W-:-:S09]  /*60a0*/  FSETP.NE.FTZ.AND P2, PT, R14, RZ, PT ;  /* 0x000000ff0e00720b */ /* 0x000fd20003f55000 */
[----:B------:R-:W0:Y:S01]  /*60b0*/  @P1 MUFU.LG2 R6, R12 ;  /* 0x0000000c00061308 */ /* 0x000e220000000c00 */
[----:B------:R-:W-:-:S03]  /*60c0*/  @P1 FMUL.FTZ R4, R10, 0.69314718246459960938 ;  /* 0x3f3172180a041820 */ /* 0x000fc60000410000 */
[----:B------:R-:W-:-:S04]  /*60d0*/  @P2 FMUL.FTZ R15, R10, 0.69314718246459960938 ;  /* 0x3f3172180a0f2820 */ /* 0x000fc80000410000 */
[----:B------:R-:W1:Y:S08]  /*60e0*/  @P2 MUFU.LG2 R9, R14 ;  /* 0x0000000e00092308 */ /* 0x000e700000000c00 */
[----:B------:R2:W3:Y:S01]  /*60f0*/  @P1 MUFU.RCP R5, R12 ;  /* 0x0000000c00051308 */ /* 0x0004e20000001000 */
[----:B0-----:R-:W-:-:S04]  /*6100*/  @P1 FMUL.FTZ R7, R6, 0.69314718246459960938 ;  /* 0x3f31721806071820 */ /* 0x001fc80000410000 */
[----:B------:R-:W-:-:S03]  /*6110*/  @P1 FFMA.FTZ R3, R4, R13, R7 ;  /* 0x0000000d04031223 */ /* 0x000fc60000010007 */
[----:B------:R2:W0:Y:S01]  /*6120*/  @P2 MUFU.RCP R8, R14 ;  /* 0x0000000e00082308 */ /* 0x0004220000001000 */
[----:B-1----:R-:W-:-:S04]  /*6130*/  @P2 FMUL.FTZ R6, R9, 0.69314718246459960938 ;  /* 0x3f31721809062820 */ /* 0x002fc80000410000 */
[----:B------:R-:W-:Y:S01]  /*6140*/  @P2 FFMA.FTZ R0, R15, R11, R6 ;  /* 0x0000000b0f002223 */ /* 0x000fe20000010006 */
[----:B------:R-:W-:Y:S02]  /*6150*/  WARPGROUP.DEPBAR.LE gsb0, 0x0 ;  /* 0x00008000000079c5 */ /* 0x000fe40000010000 */
[----:B------:R-:W-:-:S06]  /*6160*/  WARPGROUP.ARRIVE ;  /* 0x00000000000079c5 */ /* 0x000fcc0000000000 */
[----:B------:R-:W-:Y:S01]  /*6170*/  HGMMA.64x128x16.F32.BF16 R24, R140, gdesc[UR4].tnspB, R24, gsb0 ;  /* 0x41e000048c187df0 */ /* 0x000fe20008001818 */
[----:B------:R-:W-:Y:S01]  /*6180*/  UIADD3 UR6, UR4, 0x100, URZ ;  /* 0x0000010004067890 */ /* 0x000fe2000fffe03f */
[----:B------:R-:W-:Y:S01]  /*6190*/  UMOV UR7, 0x40000040 ;  /* 0x4000004000077882 */ /* 0x000fe20000000000 */
[----:B------:R-:W-:Y:S02]  /*61a0*/  WARPGROUP.DEPBAR.LE gsb0, 0x0 ;  /* 0x00008000000079c5 */ /* 0x000fe40000010000 */
[----:B------:R-:W-:-:S07]  /*61b0*/  WARPGROUP.ARRIVE ;  /* 0x00000000000079c5 */ /* 0x000fce0000000000 */
        /* <DEDUP_REMOVED lines=16> */
[----:B------:R-:W-:Y:S03]  /*62c0*/  HGMMA.64x128x16.F32.BF16 R24, R156, gdesc[UR4].tnspB, R24, gsb0 ;  /* 0x41e000049c187df0 */ /* 0x000fe60008001818 */
[----:B------:R-:W-:Y:S02]  /*62d0*/  WARPGROUP.DEPBAR.LE gsb0, 0x0 ;  /* 0x00008000000079c5 */ /* 0x000fe40000010000 */
[----:B0-23--:R-:W-:Y:S05]  /*62e0*/  @!P0 BRA `(.L_x_34) ;  /* 0x0000000000048947 */ /* 0x00dfea0003800000 */
[----:B------:R-:W-:Y:S01]  /*62f0*/  BPT.TRAP 0x1 ;  /* 0x000000040000795c */ /* 0x000fe20000300000 */
.L_x_34:
[----:B------:R-:W-:Y:S01]  /*6300*/  UIADD3 UR4, UR5, 0x2a860, URZ ;  /* 0x0002a86005047890 */ /* 0x000fe2000fffe03f */
[-C--:B------:R-:W-:Y:S01]  /*6310*/  FMUL.FTZ R24, R24, R5.reuse ;  /* 0x0000000518187220 */ /* 0x080fe20000410000 */
[-C--:B------:R-:W-:Y:S01]  /*6320*/  FMUL.FTZ R25, R25, R5.reuse ;  /* 0x0000000519197220 */ /* 0x080fe20000410000 */
[-C--:B------:R-:W-:Y:S01]  /*6330*/  FMUL.FTZ R28, R28, R5.reuse ;  /* 0x000000051c1c7220 */ /* 0x080fe20000410000 */
[----:B------:R-:W-:Y:S01]  /*6340*/  UPRMT UR4, UR57, 0x654, UR4 ;  /* 0x0000065439047896 */ /* 0x000fe20008000004 */
        /* <DEDUP_REMOVED lines=8> */
[----:B------:R-:W-:Y:S01]  /*63d0*/  SYNCS.ARRIVE.TRANS64.RED.A1T0 RZ, [UR4], RZ ;  /* 0x000000ffffff79a7 */ /* 0x000fe20008100404 */
        /* <DEDUP_REMOVED lines=21> */
[----:B------:R-:W-:Y:S01]  /*6530*/  PLOP3.LUT P0, PT, PT, PT, PT, 0x8, 0x0 ;  /* 0x000000000000781c */ /* 0x000fe20003f0e170 */
        /* <DEDUP_REMOVED lines=31> */
[----:B------:R-:W-:-:S07]  /*6730*/  FMUL.FTZ R87, R87, R8 ;  /* 0x0000000857577220 */ /* 0x000fce0000410000 */
.L_x_10:
[----:B------:R-:W-:Y:S05]  /*6740*/  @P0 BRA `(.L_x_35) ;  /* 0x0000001400340947 */ /* 0x000fea0003800000 */
[----:B------:R-:W0:Y:S01]  /*6750*/  S2R R4, SR_TID.X ;  /* 0x0000000000047919 */ /* 0x000e220000002100 */
[----:B------:R-:W1:Y:S01]  /*6760*/  LDC R16, c[0x0][0xbe8] ;  /* 0x0002fa00ff107b82 */ /* 0x000e620000000800 */
[----:B------:R-:W-:Y:S01]  /*6770*/  SHF.R.S32.HI R13, RZ, 0x1f, R2 ;  /* 0x0000001fff0d7819 */ /* 0x000fe20000011402 */
[----:B------:R-:W-:Y:S01]  /*6780*/  ULDC.64 UR4, c[0x0][0xbd0] ;  /* 0x0002f40000047ab9 */ /* 0x000fe20000000a00 */
[----:B------:R-:W2:Y:S01]  /*6790*/  S2R R10, SR_CTAID.X ;  /* 0x00000000000a7919 */ /* 0x000ea20000002500 */
[----:B------:R-:W-:Y:S01]  /*67a0*/  ULDC.64 UR6, c[0x0][0xb38] ;  /* 0x0002ce0000067ab9 */ /* 0x000fe20000000a00 */
[----:B------:R-:W-:Y:S01]  /*67b0*/  IADD3 R17, -R2, RZ, RZ ;  /* 0x000000ff02117210 */ /* 0x000fe20007ffe1ff */
[----:B------:R-:W-:Y:S02]  /*67c0*/  BSSY B0, `(.L_x_36) ;  /* 0x00000e1000007945 */ /* 0x000fe40003800000 */
[----:B------:R-:W3:Y:S08]  /*67d0*/  S2UR UR9, SR_CTAID.Z ;  /* 0x00000000000979c3 */ /* 0x000ef00000002700 */
[----:B------:R-:W4:Y:S08]  /*67e0*/  LDC.64 R18, c[0x0][0xbd8] ;  /* 0x0002f600ff127b82 */ /* 0x000f300000000a00 */
[----:B------:R-:W-:Y:S01]  /*67f0*/  BAR.SYNC.DEFER_BLOCKING 0x1, 0x100 ;  /* 0x0044000000007b1d */ /* 0x000fe20000010000 */
[----:B-1----:R-:W-:-:S07]  /*6800*/  ISETP.NE.AND P0, PT, R16, 0x1, PT ;  /* 0x000000011000780c */ /* 0x002fce0003f05270 */
[----:B------:R-:W1:Y:S01]  /*6810*/  S2UR UR8, SR_CTAID.Y ;  /* 0x00000000000879c3 */ /* 0x000e620000002600 */
[----:B0-----:R-:W-:-:S07]  /*6820*/  IADD3 R7, R4, -0x80, RZ ;  /* 0xffffff8004077810 */ /* 0x001fce0007ffe0ff */
[----:B------:R-:W1:Y:S01]  /*6830*/  LDC R22, c[0x0][0xc50] ;  /* 0x00031400ff167b82 */ /* 0x000e620000000800 */
[----:B------:R-:W-:-:S04]  /*6840*/  SHF.R.S32.HI R6, RZ, 0x1f, R7 ;  /* 0x0000001fff067819 */ /* 0x000fc80000011407 */
[CC--:B------:R-:W-:Y:S02]  /*6850*/  LEA.HI R8, R6.reuse, R7.reuse, RZ, 0x7 ;  /* 0x0000000706087211 */ /* 0x0c0fe400078f38ff */
[----:B------:R-:W-:Y:S01]  /*6860*/  LEA.HI R6, R6, R7, RZ, 0x2 ;  /* 0x0000000706067211 */ /* 0x000fe200078f10ff */
[----:B------:R-:W0:Y:S01]  /*6870*/  @P0 LDC R14, c[0x0][0xbec] ;  /* 0x0002fb00ff0e0b82 */ /* 0x000e220000000800 */
[----:B------:R-:W-:Y:S02]  /*6880*/  LOP3.LUT R4, R8, 0xffffff80, RZ, 0xc0, !PT ;  /* 0xffffff8008047812 */ /* 0x000fe400078ec0ff */
[----:B------:R-:W-:Y:S02]  /*6890*/  LOP3.LUT R6, R6, 0xfffffffc, RZ, 0xc0, !PT ;  /* 0xfffffffc06067812 */ /* 0x000fe400078ec0ff */
[----:B------:R-:W-:Y:S01]  /*68a0*/  SHF.R.S32.HI R9, RZ, 0x7, R8 ;  /* 0x00000007ff097819 */ /* 0x000fe20000011408 */
[C---:B------:R-:W-:Y:S02]  /*68b0*/  IMAD.IADD R23, R7.reuse, 0x1, -R4 ;  /* 0x0000000107177824 */ /* 0x040fe400078e0a04 */
[----:B------:R-:W-:Y:S01]  /*68c0*/  IMAD.IADD R7, R7, 0x1, -R6 ;  /* 0x0000000107077824 */ /* 0x000fe200078e0a06 */
[----:B------:R-:W5:Y:S02]  /*68d0*/  LDC.64 R20, c[0x0][0xb40] ;  /* 0x0002d000ff147b82 */ /* 0x000f640000000a00 */
[----:B------:R-:W-:-:S04]  /*68e0*/  SHF.R.S32.HI R12, RZ, 0x1f, R23 ;  /* 0x0000001fff0c7819 */ /* 0x000fc80000011417 */
[----:B------:R-:W-:Y:S02]  /*68f0*/  LEA.HI R88, R12, R23, RZ, 0x2 ;  /* 0x000000170c587211 */ /* 0x000fe400078f10ff */
[----:B------:R-:W5:Y:S02]  /*6900*/  @P0 LDC R90, c[0x0][0xbec] ;  /* 0x0002fb00ff5a0b82 */ /* 0x000f640000000800 */
[--C-:B------:R-:W-:Y:S02]  /*6910*/  SHF.R.S32.HI R4, RZ, 0x2, R88.reuse ;  /* 0x00000002ff047819 */ /* 0x100fe40000011458 */
[----:B------:R-:W-:Y:S02]  /*6920*/  SHF.R.S32.HI R5, RZ, 0x1f, R88 ;  /* 0x0000001fff057819 */ /* 0x000fe40000011458 */
[----:B------:R-:W-:Y:S02]  /*6930*/  LOP3.LUT R88, R88, 0x7ffffffc, RZ, 0xc0, !PT ;  /* 0x7ffffffc58587812 */ /* 0x000fe400078ec0ff */
[----:B------:R-:W-:Y:S01]  /*6940*/  LEA.HI R5, R5, R4, RZ, 0x3 ;  /* 0x0000000405057211 */ /* 0x000fe200078f18ff */
[----:B------:R-:W5:Y:S03]  /*6950*/  @P0 LDC R15, c[0x0][0xbf0] ;  /* 0x0002fc00ff0f0b82 */ /* 0x000f660000000800 */
[----:B------:R-:W-:-:S04]  /*6960*/  LOP3.LUT R5, R5, 0xfffffff8, RZ, 0xc0, !PT ;  /* 0xfffffff805057812 */ /* 0x000fc800078ec0ff */
[----:B------:R-:W-:Y:S01]  /*6970*/  IADD3 R6, R4, -R5, RZ ;  /* 0x8000000504067210 */ /* 0x000fe20007ffe0ff */
[----:B------:R-:W5:Y:S01]  /*6980*/  @P0 LDC R89, c[0x0][0xbf0] ;  /* 0x0002fc00ff590b82 */ /* 0x000f620000000800 */
[----:B------:R-:W-:Y:S02]  /*6990*/  LEA.HI R4, R8, R9, RZ, 0x1 ;  /* 0x0000000908047211 */ /* 0x000fe400078f08ff */
[----:B------:R-:W-:Y:S02]  /*69a0*/  LEA.HI R5, R12, R23, RZ, 0x5 ;  /* 0x000000170c057211 */ /* 0x000fe400078f28ff */
[----:B------:R-:W-:Y:S02]  /*69b0*/  LOP3.LUT R4, R4, 0x3fffffe, RZ, 0xc0, !PT ;  /* 0x03fffffe04047812 */ /* 0x000fe400078ec0ff */
[----:B------:R-:W-:Y:S02]  /*69c0*/  LEA.HI R8, R7, R7, RZ, 0x1 ;  /* 0x0000000707087211 */ /* 0x000fe400078f08ff */
[----:B------:R-:W-:Y:S01]  /*69d0*/  SHF.R.S32.HI R5, RZ, 0x5, R5 ;  /* 0x00000005ff057819 */ /* 0x000fe20000011405 */
[----:B------:R-:W-:Y:S01]  /*69e0*/  IMAD.IADD R4, R9, 0x1, -R4 ;  /* 0x0000000109047824 */ /* 0x000fe200078e0a04 */
[----:B------:R-:W-:-:S03]  /*69f0*/  LOP3.LUT R8, R8, 0x1ffffffe, RZ, 0xc0, !PT ;  /* 0x1ffffffe08087812 */ /* 0x000fc600078ec0ff */
[----:B------:R-:W-:Y:S01]  /*6a00*/  IMAD R5, R5, 0x10, R6 ;  /* 0x0000001005057824 */ /* 0x000fe200078e0206 */
[----:B------:R-:W-:Y:S01]  /*6a10*/  IADD3 R9, R7, -R8, RZ ;  /* 0x8000000807097210 */ /* 0x000fe20007ffe0ff */
[----:B------:R-:W-:Y:S02]  /*6a20*/  IMAD R7, R13, UR4, RZ ;  /* 0x000000040d077c24 */ /* 0x000fe4000f8e02ff */
[----:B------:R-:W-:Y:S02]  /*6a30*/  IMAD R8, R4, 0x40, R5 ;  /* 0x0000004004087824 */ /* 0x000fe400078e0205 */
[C---:B------:R-:W-:Y:S01]  /*6a40*/  IMAD.WIDE.U32 R4, R2.reuse, UR4, RZ ;  /* 0x0000000402047c25 */ /* 0x040fe2000f8e00ff */
[----:B---3--:R-:W-:Y:S02]  /*6a50*/  USHF.R.S32.HI UR4, URZ, 0x1f, UR9 ;  /* 0x0000001f3f047899 */ /* 0x008fe40008011409 */
[----:B------:R-:W-:Y:S01]  /*6a60*/  LEA R9, R9, R8, 0x3 ;  /* 0x0000000809097211 */ /* 0x000fe200078e18ff */
[----:B------:R-:W-:-:S02]  /*6a70*/  IMAD R11, R2, UR5, R7 ;  /* 0x00000005020b7c24 */ /* 0x000fc4000f8e0207 */
[----:B------:R-:W-:Y:S02]  /*6a80*/  IMAD R13, R13, UR6, RZ ;  /* 0x000000060d0d7c24 */ /* 0x000fe4000f8e02ff */
[----:B----4-:R-:W-:Y:S02]  /*6a90*/  IMAD R12, R18, UR4, RZ ;  /* 0x00000004120c7c24 */ /* 0x010fe4000f8e02ff */
[----:B------:R-:W-:Y:S02]  /*6aa0*/  IMAD.IADD R5, R5, 0x1, R11 ;  /* 0x0000000105057824 */ /* 0x000fe400078e020b */
[----:B------:R-:W-:Y:S02]  /*6ab0*/  IMAD R11, R2, UR7, R13 ;  /* 0x00000007020b7c24 */ /* 0x000fe4000f8e020d */
[----:B------:R-:W-:Y:S02]  /*6ac0*/  IMAD R13, R19, UR9, R12 ;  /* 0x00000009130d7c24 */ /* 0x000fe4000f8e020c */
[----:B--2---:R-:W-:-:S02]  /*6ad0*/  IMAD R9, R10, 0x80, R9 ;  /* 0x000000800a097824 */ /* 0x004fc400078e0209 */
[----:B-1----:R-:W-:Y:S02]  /*6ae0*/  IMAD R19, R22, R17, UR8 ;  /* 0x0000000816137e24 */ /* 0x002fe4000f8e0211 */
[----:B------:R-:W-:Y:S01]  /*6af0*/  IMAD.WIDE.U32 R6, R2, UR6, RZ ;  /* 0x0000000602067c25 */ /* 0x000fe2000f8e00ff */
[----:B------:R-:W-:-:S03]  /*6b00*/  ULDC.64 UR6, c[0x0][0xb48] ;  /* 0x0002d20000067ab9 */ /* 0x000fc60000000a00 */
[----:B------:R-:W-:-:S04]  /*6b10*/  IMAD.WIDE.U32 R4, R18, UR9, R4 ;  /* 0x0000000912047c25 */ /* 0x000fc8000f8e0004 */
[----:B0-----:R-:W-:Y:S01]  /*6b20*/  @P0 IMAD.HI.U32 R2, R9, R14, RZ ;  /* 0x0000000e09020227 */ /* 0x001fe200078e00ff */
[----:B------:R-:W-:-:S03]  /*6b30*/  SHF.R.S32.HI R14, RZ, 0x1f, R19 ;  /* 0x0000001fff0e7819 */ /* 0x000fc60000011413 */
[----:B------:R-:W-:Y:S02]  /*6b40*/  IMAD.IADD R7, R7, 0x1, R11 ;  /* 0x0000000107077824 */ /* 0x000fe400078e020b */
[----:B------:R-:W-:Y:S01]  /*6b50*/  IMAD.IADD R5, R5, 0x1, R13 ;  /* 0x0000000105057824 */ /* 0x000fe200078e020d */
[----:B------:R-:W-:Y:S01]  /*6b60*/  MOV R13, R9 ;  /* 0x00000009000d7202 */ /* 0x000fe20000000f00 */
[----:B-----5:R-:W-:Y:S01]  /*6b70*/  IMAD R12, R20, UR4, RZ ;  /* 0x00000004140c7c24 */ /* 0x020fe2000f8e02ff */
[----:B------:R-:W-:Y:S01]  /*6b80*/  ULDC.64 UR4, c[0x0][0xbe0] ;  /* 0x0002f80000047ab9 */ /* 0x000fe20000000a00 */
[----:B------:R-:W-:-:S04]  /*6b90*/  @P0 IMAD.HI.U32 R90, R9, R90, RZ ;  /* 0x0000005a095a0227 */ /* 0x000fc800078e00ff */
[----:B------:R-:W-:Y:S01]  /*6ba0*/  IMAD.MOV.U32 R11, RZ, RZ, R9 ;  /* 0x000000ffff0b7224 */ /* 0x000fe200078e0009 */
[----:B------:R-:W-:Y:S01]  /*6bb0*/  @P0 SHF.R.U32.HI R11, RZ, R15, R2 ;  /* 0x0000000fff0b0219 */ /* 0x000fe20000011602 */
[----:B------:R-:W-:Y:S01]  /*6bc0*/  IMAD R15, R21, UR9, R12 ;  /* 0x00000009150f7c24 */ /* 0x000fe2000f8e020c */
[----:B------:R-:W-:Y:S01]  /*6bd0*/  @P0 SHF.R.U32.HI R13, RZ, R89, R90 ;  /* 0x00000059ff0d0219 */ /* 0x000fe2000001165a */
[----:B------:R-:W-:Y:S01]  /*6be0*/  IMAD.WIDE.U32 R6, R20, UR9, R6 ;  /* 0x0000000914067c25 */ /* 0x000fe2000f8e0006 */
[----:B------:R-:W-:-:S03]  /*6bf0*/  ULDC.64 UR8, c[0x0][0xb28] ;  /* 0x0002ca0000087ab9 */ /* 0x000fc60000000a00 */
[----:B------:R-:W-:Y:S02]  /*6c00*/  IMAD R2, R14, UR4, RZ ;  /* 0x000000040e027c24 */ /* 0x000fe4000f8e02ff */
[----:B------:R-:W-:-:S04]  /*6c10*/  IMAD.WIDE.U32 R4, R19, UR4, R4 ;  /* 0x0000000413047c25 */ /* 0x000fc8000f8e0004 */
[----:B------:R-:W-:Y:S01]  /*6c20*/  IMAD.IADD R7, R7, 0x1, R15 ;  /* 0x0000000107077824 */ /* 0x000fe200078e020f */
[----:B------:R-:W-:Y:S01]  /*6c30*/  SHF.R.S32.HI R15, RZ, 0x1f, R11 ;  /* 0x0000001fff0f7819 */ /* 0x000fe2000001140b */
[----:B------:R-:W-:Y:S01]  /*6c40*/  IMAD R14, R14, UR6, RZ ;  /* 0x000000060e0e7c24 */ /* 0x000fe2000f8e02ff */
[----:B------:R-:W-:Y:S01]  /*6c50*/  IADD3 R4, P0, R11, R4, RZ ;  /* 0x000000040b047210 */ /* 0x000fe20007f1e0ff */
[C---:B------:R-:W-:Y:S01]  /*6c60*/  IMAD R12, R19.reuse, UR5, R2 ;  /* 0x00000005130c7c24 */ /* 0x040fe2000f8e0202 */
[----:B------:R-:W-:Y:S01]  /*6c70*/  SHF.R.S32.HI R2, RZ, 0x1f, R13 ;  /* 0x0000001fff027819 */ /* 0x000fe2000001140d */
[----:B------:R-:W-:Y:S01]  /*6c80*/  IMAD.MOV R11, RZ, RZ, -R11 ;  /* 0x000000ffff0b7224 */ /* 0x000fe200078e0a0b */
[----:B------:R-:W-:Y:S01]  /*6c90*/  ULDC.64 UR4, c[0x0][0xb30] ;  /* 0x0002cc0000047ab9 */ /* 0x000fe20000000a00 */
[----:B------:R-:W-:Y:S01]  /*6ca0*/  IMAD R17, R19, UR7, R14 ;  /* 0x0000000713117c24 */ /* 0x000fe2000f8e020e */
[----:B------:R-:W-:Y:S01]  /*6cb0*/  IADD3 R14, -R13, RZ, RZ ;  /* 0x000000ff0d0e7210 */ /* 0x000fe20007ffe1ff */
[----:B------:R-:W-:Y:S01]  /*6cc0*/  IMAD R2, R2, UR4, RZ ;  /* 0x0000000402027c24 */ /* 0x000fe2000f8e02ff */
[----:B------:R-:W-:Y:S01]  /*6cd0*/  IADD3.X R5, R15, R5, R12, P0, !PT ;  /* 0x000000050f057210 */ /* 0x000fe200007fe40c */
[----:B------:R-:W-:-:S02]  /*6ce0*/  IMAD R11, R16, R11, R9 ;  /* 0x0000000b100b7224 */ /* 0x000fc400078e0209 */
[----:B------:R-:W-:Y:S01]  /*6cf0*/  IMAD.WIDE.U32 R6, R19, UR6, R6 ;  /* 0x0000000613067c25 */ /* 0x000fe2000f8e0006 */
[----:B------:R-:W-:-:S03]  /*6d00*/  ULDC.64 UR6, c[0x0][0xbc8] ;  /* 0x0002f20000067ab9 */ /* 0x000fc60000000a00 */
[----:B------:R-:W-:Y:S02]  /*6d10*/  IMAD R9, R16, R14, R9 ;  /* 0x0000000e10097224 */ /* 0x000fe400078e0209 */
[----:B------:R-:W-:Y:S01]  /*6d20*/  IMAD R15, R13, UR5, R2 ;  /* 0x000000050d0f7c24 */ /* 0x000fe2000f8e0202 */
[----:B------:R-:W-:Y:S01]  /*6d30*/  SHF.R.S32.HI R2, RZ, 0x1f, R11 ;  /* 0x0000001fff027819 */ /* 0x000fe2000001140b */
[----:B------:R-:W-:Y:S01]  /*6d40*/  IMAD.IADD R7, R7, 0x1, R17 ;  /* 0x0000000107077824 */ /* 0x000fe200078e0211 */
[----:B------:R-:W-:Y:S01]  /*6d50*/  SHF.R.S32.HI R12, RZ, 0x1f, R9 ;  /* 0x0000001fff0c7819 */ /* 0x000fe20000011409 */
[----:B------:R-:W0:Y:S01]  /*6d60*/  S2UR UR5, SR_CgaCtaId ;  /* 0x00000000000579c3 */ /* 0x000e220000008800 */
[----:B------:R-:W-:-:S04]  /*6d70*/  IMAD.WIDE.U32 R4, R11, UR6, R4 ;  /* 0x000000060b047c25 */ /* 0x000fc8000f8e0004 */
[----:B------:R-:W-:Y:S01]  /*6d80*/  IMAD.WIDE.U32 R6, R13, UR4, R6 ;  /* 0x000000040d067c25 */ /* 0x000fe2000f8e0006 */
[----:B------:R-:W-:-:S03]  /*6d90*/  UMOV UR4, 0x400 ;  /* 0x0000040000047882 */ /* 0x000fc60000000000 */
[----:B------:R-:W-:Y:S02]  /*6da0*/  IMAD R2, R2, UR6, RZ ;  /* 0x0000000602027c24 */ /* 0x000fe4000f8e02ff */
[----:B------:R-:W-:Y:S02]  /*6db0*/  IMAD.IADD R7, R7, 0x1, R15 ;  /* 0x0000000107077824 */ /* 0x000fe400078e020f */
[----:B------:R-:W-:Y:S02]  /*6dc0*/  IMAD R12, R12, UR8, RZ ;  /* 0x000000080c0c7c24 */ /* 0x000fe4000f8e02ff */
[----:B------:R-:W-:Y:S01]  /*6dd0*/  IMAD R13, R11, UR7, R2 ;  /* 0x000000070b0d7c24 */ /* 0x000fe2000f8e0202 */
[----:B------:R-:W-:Y:S01]  /*6de0*/  ULDC.64 UR6, c[0x0][0xba8] ;  /* 0x0002ea0000067ab9 */ /* 0x000fe20000000a00 */
[C---:B------:R-:W-:Y:S01]  /*6df0*/  IMAD R11, R9.reuse, UR9, R12 ;  /* 0x00000009090b7c24 */ /* 0x040fe2000f8e020c */
[----:B------:R-:W-:Y:S01]  /*6e00*/  LEA R2, P0, R4, UR6, 0x2 ;  /* 0x0000000604027c11 */ /* 0x000fe2000f8010ff */
[----:B------:R-:W-:Y:S01]  /*6e10*/  IMAD.WIDE.U32 R6, R9, UR8, R6 ;  /* 0x0000000809067c25 */ /* 0x000fe2000f8e0006 */
[----:B------:R-:W-:Y:S01]  /*6e20*/  IADD3 R9, R5, R13, RZ ;  /* 0x0000000d05097210 */ /* 0x000fe20007ffe0ff */
[----:B------:R-:W-:Y:S01]  /*6e30*/  ULDC.64 UR8, c[0x0][0xb00] ;  /* 0x0002c00000087ab9 */ /* 0x000fe20000000a00 */
[----:B------:R-:W-:Y:S01]  /*6e40*/  ULDC UR6, c[0x0][0xa88] ;  /* 0x0002a20000067ab9 */ /* 0x000fe20000000800 */
[----:B------:R-:W-:Y:S01]  /*6e50*/  IMAD.IADD R5, R7, 0x1, R11 ;  /* 0x0000000107057824 */ /* 0x000fe200078e020b */
[----:B------:R-:W-:Y:S01]  /*6e60*/  LEA R20, P1, R6, UR8, 0x2 ;  /* 0x0000000806147c11 */ /* 0x000fe2000f8210ff */
[----:B------:R-:W-:Y:S01]  /*6e70*/  IMAD R8, R10, 0x80, R8 ;  /* 0x000000800a087824 */ /* 0x000fe200078e0208 */
[----:B------:R-:W-:Y:S01]  /*6e80*/  LEA.HI.X R9, R4, UR7, R9, 0x2, P0 ;  /* 0x0000000704097c11 */ /* 0x000fe200080f1409 */
[----:B0-----:R-:W-:Y:S01]  /*6e90*/  ULEA UR4, UR5, UR4, 0x18 ;  /* 0x0000000405047291 */ /* 0x001fe2000f8ec03f */
[----:B------:R-:W-:Y:S01]  /*6ea0*/  LEA.HI.X R22, R6, UR9, R5, 0x2, P1 ;  /* 0x0000000906167c11 */ /* 0x000fe200088f1405 */
[----:B------:R-:W-:Y:S01]  /*6eb0*/  SHFL.IDX PT, R4, R2, RZ, 0x1c1f ;  /* 0x001c1fff02047589 */ /* 0x000fe200000e0000 */
[----:B------:R-:W-:Y:S01]  /*6ec0*/  IMAD R17, R16, UR6, RZ ;  /* 0x0000000610117c24 */ /* 0x000fe2000f8e02ff */
[C---:B------:R-:W-:Y:S01]  /*6ed0*/  LOP3.LUT P0, RZ, R23.reuse, 0x3, RZ, 0xc0, !PT ;  /* 0x0000000317ff7812 */ /* 0x040fe2000780c0ff */
[----:B------:R-:W-:Y:S01]  /*6ee0*/  UIADD3 UR4, UR4, 0x2a820, URZ ;  /* 0x0002a82004047890 */ /* 0x000fe2000fffe03f */
[----:B------:R-:W0:Y:S01]  /*6ef0*/  SHFL.IDX PT, R5, R9, RZ, 0x1c1f ;  /* 0x001c1fff09057589 */ /* 0x000e2200000e0000 */
[C---:B------:R-:W-:Y:S01]  /*6f00*/  IADD3 R16, R8.reuse, 0x8, RZ ;  /* 0x0000000808107810 */ /* 0x040fe20007ffe0ff */
[----:B------:R-:W-:Y:S01]  /*6f10*/  IMAD.IADD R19, R23, 0x1, -R88 ;  /* 0x0000000117137824 */ /* 0x000fe200078e0a58 */
[-C--:B------:R-:W-:Y:S01]  /*6f20*/  ISETP.GE.OR P1, PT, R8, R17.reuse, P0 ;  /* 0x000000110800720c */ /* 0x080fe20000726670 */
[----:B------:R-:W-:Y:S01]  /*6f30*/  SHFL.IDX PT, R6, R2, 0x1, 0x1c1f ;  /* 0x003c1f0002067f89 */ /* 0x000fe200000e0000 */
[-C--:B------:R-:W-:Y:S01]  /*6f40*/  ISETP.GE.OR P0, PT, R16, R17.reuse, P0 ;  /* 0x000000111000720c */ /* 0x080fe20000706670 */
[----:B------:R-:W-:Y:S01]  /*6f50*/  UPRMT UR4, URZ, 0x654, UR4 ;  /* 0x000006543f047896 */ /* 0x000fe20008000004 */
[----:B------:R-:W-:Y:S01]  /*6f60*/  ISETP.GE.AND P2, PT, R8, R17, PT ;  /* 0x000000110800720c */ /* 0x000fe20003f46270 */
[----:B------:R-:W1:Y:S01]  /*6f70*/  SHFL.IDX PT, R7, R9, 0x1, 0x1c1f ;  /* 0x003c1f0009077f89 */ /* 0x000e6200000e0000 */
[----:B------:R-:W-:-:S03]  /*6f80*/  IMAD.SHL.U32 R19, R19, 0x2, RZ ;  /* 0x0000000213137824 */ /* 0x000fc600078e00ff */
[----:B------:R2:W3:Y:S03]  /*6f90*/  SHFL.IDX PT, R14, R20, RZ, 0x1c1f ;  /* 0x001c1fff140e7589 */ /* 0x0004e600000e0000 */
[----:B------:R-:W-:Y:S01]  /*6fa0*/  SYNCS.ARRIVE.TRANS64.RED.A1T0 RZ, [UR4], RZ ;  /* 0x000000ffffff79a7 */ /* 0x000fe20008100404 */
[----:B------:R2:W4:Y:S04]  /*6fb0*/  SHFL.IDX PT, R15, R22, RZ, 0x1c1f ;  /* 0x001c1fff160f7589 */ /* 0x00052800000e0000 */
[----:B0-----:R2:W-:Y:S04]  /*6fc0*/  @!P1 ST.E desc[UR38][R4.64], R3 ;  /* 0x0000000304009985 */ /* 0x0015e8000c101926 */
[----:B-1----:R2:W-:Y:S01]  /*6fd0*/  @!P0 ST.E desc[UR38][R6.64], R0 ;  /* 0x0000000006008985 */ /* 0x0025e2000c101926 */
[----:B------:R-:W-:Y:S05]  /*6fe0*/  @P2 BRA `(.L_x_37) ;  /* 0x0000000400782947 */ /* 0x000fea0003800000 */
[C---:B--2---:R-:W-:Y:S01]  /*6ff0*/  IADD3 R0, R19.reuse, 0x8, RZ ;  /* 0x0000000813007810 */ /* 0x044fe20007ffe0ff */
[----:B------:R-:W-:Y:S01]  /*7000*/  ULDC UR4, c[0x0][0xac8] ;  /* 0x0002b20000047ab9 */ /* 0x000fe20000000800 */
[C---:B------:R-:W-:Y:S01]  /*7010*/  VIADD R6, R19.reuse, 0x10 ;  /* 0x0000001013067836 */ /* 0x040fe20000000000 */
[C---:B------:R-:W-:Y:S01]  /*7020*/  ISETP.GE.AND P2, PT, R19.reuse, UR4, PT ;  /* 0x0000000413007c0c */ /* 0x040fe2000bf46270 */
[C---:B------:R-:W-:Y:S01]  /*7030*/  VIADD R7, R19.reuse, 0x18 ;  /* 0x0000001813077836 */ /* 0x040fe20000000000 */
[----:B------:R-:W-:Y:S01]  /*7040*/  ISETP.GE.AND P3, PT, R0, UR4, PT ;  /* 0x0000000400007c0c */ /* 0x000fe2000bf66270 */
[C---:B------:R-:W-:Y:S01]  /*7050*/  VIADD R8, R19.reuse, 0x28 ;  /* 0x0000002813087836 */ /* 0x040fe20000000000 */
[----:B------:R-:W-:Y:S01]  /*7060*/  ISETP.GE.AND P0, PT, R6, UR4, PT ;  /* 0x0000000406007c0c */ /* 0x000fe2000bf06270 */
[----:B------:R-:W-:Y:S01]  /*7070*/  VIADD R9, R19, 0x30 ;  /* 0x0000003013097836 */ /* 0x000fe20000000000 */
[----:B------:R-:W-:Y:S01]  /*7080*/  ISETP.GE.AND P1, PT, R7, UR4, PT ;  /* 0x0000000407007c0c */ /* 0x000fe2000bf26270 */
[C---:B------:R-:W-:Y:S01]  /*7090*/  VIADD R11, R19.reuse, 0x40 ;  /* 0x00000040130b7836 */ /* 0x040fe20000000000 */
[C---:B------:R-:W-:Y:S01]  /*70a0*/  IADD3 R10, R19.reuse, 0x38, RZ ;  /* 0x00000038130a7810 */ /* 0x040fe20007ffe0ff */
[----:B------:R-:W-:Y:S01]  /*70b0*/  VIADD R18, R19, 0x60 ;  /* 0x0000006013127836 */ /* 0x000fe20000000000 */
[----:B------:R-:W-:-:S02]  /*70c0*/  ISETP.GE.AND P4, PT, R9, UR4, PT ;  /* 0x0000000409007c0c */ /* 0x000fc4000bf86270 */
[----:B------:R-:W-:Y:S01]  /*70d0*/  ISETP.GE.AND P5, PT, R10, UR4, PT ;  /* 0x000000040a007c0c */ /* 0x000fe2000bfa6270 */
[----:B---34-:R-:W-:Y:S01]  /*70e0*/  @!P2 IMAD.WIDE R2, R19, 0x4, R14 ;  /* 0x000000041302a825 */ /* 0x018fe200078e020e */
[----:B------:R-:W-:Y:S02]  /*70f0*/  ISETP.GE.AND P6, PT, R11, UR4, PT ;  /* 0x000000040b007c0c */ /* 0x000fe4000bfc6270 */
[----:B------:R-:W-:Y:S02]  /*7100*/  @!P3 LEA.HI R0, R0, R0, RZ, 0x1 ;  /* 0x000000000000b211 */ /* 0x000fe400078f08ff */
[----:B------:R0:W-:Y:S01]  /*7110*/  @!P2 ST.E.64 desc[UR38][R2.64], R24 ;  /* 0x000000180200a985 */ /* 0x0001e2000c101b26 */
[----:B------:R-:W-:Y:S02]  /*7120*/  @!P0 LEA.HI R6, R6, R6, RZ, 0x1 ;  /* 0x0000000606068211 */ /* 0x000fe400078f08ff */
[----:B------:R-:W-:Y:S02]  /*7130*/  @!P3 LOP3.LUT R5, R0, 0xfffffffe, RZ, 0xc0, !PT ;  /* 0xfffffffe0005b812 */ /* 0x000fe400078ec0ff */
[----:B------:R-:W-:-:S02]  /*7140*/  IADD3 R0, R19, 0x20, RZ ;  /* 0x0000002013007810 */ /* 0x000fc40007ffe0ff */
[----:B------:R-:W-:Y:S01]  /*7150*/  @!P1 LEA.HI R7, R7, R7, RZ, 0x1 ;  /* 0x0000000707079211 */ /* 0x000fe200078f08ff */
[----:B------:R-:W-:Y:S01]  /*7160*/  @!P3 IMAD.WIDE R4, R5, 0x4, R14 ;  /* 0x000000040504b825 */ /* 0x000fe200078e020e */
[----:B------:R-:W-:Y:S02]  /*7170*/  ISETP.GE.AND P2, PT, R0, UR4, PT ;  /* 0x0000000400007c0c */ /* 0x000fe4000bf46270 */
[----:B------:R-:W-:Y:S02]  /*7180*/  @!P5 LEA.HI R10, R10, R10, RZ, 0x1 ;  /* 0x0000000a0a0ad211 */ /* 0x000fe400078f08ff */
[----:B------:R1:W-:Y:S01]  /*7190*/  @!P3 ST.E.64 desc[UR38][R4.64], R28 ;  /* 0x0000001c0400b985 */ /* 0x0003e2000c101b26 */
[----:B------:R-:W-:Y:S02]  /*71a0*/  ISETP.GE.AND P3, PT, R8, UR4, PT ;  /* 0x0000000408007c0c */ /* 0x000fe4000bf66270 */
[----:B0-----:R-:W-:Y:S02]  /*71b0*/  @!P0 LOP3.LUT R3, R6, 0xfffffffe, RZ, 0xc0, !PT ;  /* 0xfffffffe06038812 */ /* 0x001fe400078ec0ff */
[----:B------:R-:W-:-:S02]  /*71c0*/  @!P4 LEA.HI R6, R9, R9, RZ, 0x1 ;  /* 0x000000090906c211 */ /* 0x000fc400078f08ff */
[----:B------:R-:W-:Y:S01]  /*71d0*/  @!P5 LOP3.LUT R13, R10, 0xfffffffe, RZ, 0xc0, !PT ;  /* 0xfffffffe0a0dd812 */ /* 0x000fe200078ec0ff */
[----:B------:R-:W-:Y:S01]  /*71e0*/  @!P0 IMAD.WIDE R2, R3, 0x4, R14 ;  /* 0x0000000403028825 */ /* 0x000fe200078e020e */
[----:B------:R-:W-:Y:S02]  /*71f0*/  @!P2 LEA.HI R0, R0, R0, RZ, 0x1 ;  /* 0x000000000000a211 */ /* 0x000fe400078f08ff */
[----:B------:R-:W-:Y:S02]  /*7200*/  IADD3 R12, R19, 0x50, RZ ;  /* 0x00000050130c7810 */ /* 0x000fe40007ffe0ff */
[----:B------:R0:W-:Y:S01]  /*7210*/  @!P0 ST.E.64 desc[UR38][R2.64], R32 ;  /* 0x0000002002008985 */ /* 0x0001e2000c101b26 */
[----:B------:R-:W-:Y:S02]  /*7220*/  @!P3 LEA.HI R8, R8, R8, RZ, 0x1 ;  /* 0x000000080808b211 */ /* 0x000fe400078f08ff */
[----:B-1----:R-:W-:Y:S02]  /*7230*/  @!P1 LOP3.LUT R5, R7, 0xfffffffe, RZ, 0xc0, !PT ;  /* 0xfffffffe07059812 */ /* 0x002fe400078ec0ff */
[----:B------:R-:W-:-:S02]  /*7240*/  @!P2 LOP3.LUT R7, R0, 0xfffffffe, RZ, 0xc0, !PT ;  /* 0xfffffffe0007a812 */ /* 0x000fc400078ec0ff */
[----:B------:R-:W-:Y:S01]  /*7250*/  @!P3 LOP3.LUT R9, R8, 0xfffffffe, RZ, 0xc0, !PT ;  /* 0xfffffffe0809b812 */ /* 0x000fe200078ec0ff */
[--C-:B------:R-:W-:Y:S01]  /*7260*/  @!P1 IMAD.WIDE R4, R5, 0x4, R14.reuse ;  /* 0x0000000405049825 */ /* 0x100fe200078e020e */
[----:B------:R-:W-:Y:S02]  /*7270*/  @!P6 LEA.HI R0, R11, R11, RZ, 0x1 ;  /* 0x0000000b0b00e211 */ /* 0x000fe400078f08ff */
[----:B------:R-:W-:Y:S01]  /*7280*/  @!P4 LOP3.LUT R11, R6, 0xfffffffe, RZ, 0xc0, !PT ;  /* 0xfffffffe060bc812 */ /* 0x000fe200078ec0ff */
[--C-:B------:R-:W-:Y:S01]  /*7290*/  @!P2 IMAD.WIDE R6, R7, 0x4, R14.reuse ;  /* 0x000000040706a825 */ /* 0x100fe200078e020e */
[----:B------:R-:W-:Y:S01]  /*72a0*/  @!P6 LOP3.LUT R21, R0, 0xfffffffe, RZ, 0xc0, !PT ;  /* 0xfffffffe0015e812 */ /* 0x000fe200078ec0ff */
[----:B------:R1:W-:Y:S01]  /*72b0*/  @!P1 ST.E.64 desc[UR38][R4.64], R36 ;  /* 0x0000002404009985 */ /* 0x0003e2000c101b26 */
[----:B------:R-:W-:Y:S01]  /*72c0*/  ISETP.GE.AND P1, PT, R12, UR4, PT ;  /* 0x000000040c007c0c */ /* 0x000fe2000bf26270 */
[----:B0-----:R-:W-:Y:S02]  /*72d0*/  @!P3 IMAD.WIDE R2, R9, 0x4, R14 ;  /* 0x000000040902b825 */ /* 0x001fe400078e020e */
[----:B------:R0:W-:Y:S02]  /*72e0*/  @!P2 ST.E.64 desc[UR38][R6.64], R40 ;  /* 0x000000280600a985 */ /* 0x0001e4000c101b26 */
[----:B------:R-:W-:-:S02]  /*72f0*/  VIADD R0, R19, 0x48 ;  /* 0x0000004813007836 */ /* 0x000fc40000000000 */
[--C-:B------:R-:W-:Y:S01]  /*7300*/  @!P5 IMAD.WIDE R8, R13, 0x4, R14.reuse ;  /* 0x000000040d08d825 */ /* 0x100fe200078e020e */
[----:B------:R2:W-:Y:S01]  /*7310*/  @!P3 ST.E.64 desc[UR38][R2.64], R44 ;  /* 0x0000002c0200b985 */ /* 0x0005e2000c101b26 */
[----:B------:R-:W-:Y:S02]  /*7320*/  ISETP.GE.AND P3, PT, R18, UR4, PT ;  /* 0x0000000412007c0c */ /* 0x000fe4000bf66270 */
[----:B------:R-:W-:Y:S01]  /*7330*/  VIADD R13, R19, 0x58 ;  /* 0x00000058130d7836 */ /* 0x000fe20000000000 */
[----:B------:R-:W-:Y:S01]  /*7340*/  ISETP.GE.AND P0, PT, R0, UR4, PT ;  /* 0x0000000400007c0c */ /* 0x000fe2000bf06270 */
[--C-:B-1----:R-:W-:Y:S01]  /*7350*/  @!P4 IMAD.WIDE R4, R11, 0x4, R14.reuse ;  /* 0x000000040b04c825 */ /* 0x102fe200078e020e */
[----:B------:R-:W-:Y:S02]  /*7360*/  @!P1 LEA.HI R12, R12, R12, RZ, 0x1 ;  /* 0x0000000c0c0c9211 */ /* 0x000fe400078f08ff */
[----:B------:R-:W-:Y:S01]  /*7370*/  ISETP.GE.AND P2, PT, R13, UR4, PT ;  /* 0x000000040d007c0c */ /* 0x000fe2000bf46270 */
[----:B------:R-:W-:Y:S01]  /*7380*/  @!P6 IMAD.WIDE R10, R21, 0x4, R14 ;  /* 0x00000004150ae825 */ /* 0x000fe200078e020e */
[----:B------:R1:W-:Y:S01]  /*7390*/  @!P4 ST.E.64 desc[UR38][R4.64], R48 ;  /* 0x000000300400c985 */ /* 0x0003e2000c101b26 */
[----:B0-----:R-:W-:-:S02]  /*73a0*/  IADD3 R6, R19, 0x68, RZ ;  /* 0x0000006813067810 */ /* 0x001fc40007ffe0ff */
[C---:B------:R-:W-:Y:S01]  /*73b0*/  VIADD R7, R19.reuse, 0x70 ;  /* 0x0000007013077836 */ /* 0x040fe20000000000 */
[----:B------:R0:W-:Y:S01]  /*73c0*/  @!P5 ST.E.64 desc[UR38][R8.64], R52 ;  /* 0x000000340800d985 */ /* 0x0001e2000c101b26 */
[----:B--2---:R-:W-:Y:S01]  /*73d0*/  VIADD R3, R19, 0x78 ;  /* 0x0000007813037836 */ /* 0x004fe20000000000 */
[----:B------:R-:W-:Y:S02]  /*73e0*/  ISETP.GE.AND P4, PT, R6, UR4, PT ;  /* 0x0000000406007c0c */ /* 0x000fe4000bf86270 */
[----:B------:R2:W-:Y:S01]  /*73f0*/  @!P6 ST.E.64 desc[UR38][R10.64], R56 ;  /* 0x000000380a00e985 */ /* 0x0005e2000c101b26 */
[----:B------:R-:W-:Y:S02]  /*7400*/  ISETP.GE.AND P5, PT, R7, UR4, PT ;  /* 0x0000000407007c0c */ /* 0x000fe4000bfa6270 */
[----:B------:R-:W-:Y:S02]  /*7410*/  ISETP.GE.AND P6, PT, R3, UR4, PT ;  /* 0x0000000403007c0c */ /* 0x000fe4000bfc6270 */
[----:B------:R-:W-:-:S02]  /*7420*/  @!P0 LEA.HI R0, R0, R0, RZ, 0x1 ;  /* 0x0000000000008211 */ /* 0x000fc400078f08ff */
[----:B------:R-:W-:Y:S02]  /*7430*/  @!P2 LEA.HI R13, R13, R13, RZ, 0x1 ;  /* 0x0000000d0d0da211 */ /* 0x000fe400078f08ff */
[----:B------:R-:W-:Y:S02]  /*7440*/  @!P3 LEA.HI R18, R18, R18, RZ, 0x1 ;  /* 0x000000121212b211 */ /* 0x000fe400078f08ff */
[----:B------:R-:W-:Y:S02]  /*7450*/  @!P4 LEA.HI R6, R6, R6, RZ, 0x1 ;  /* 0x000000060606c211 */ /* 0x000fe400078f08ff */
[----:B-1----:R-:W-:Y:S02]  /*7460*/  @!P1 LOP3.LUT R5, R12, 0xfffffffe, RZ, 0xc0, !PT ;  /* 0xfffffffe0c059812 */ /* 0x002fe400078ec0ff */
[----:B------:R-:W-:Y:S02]  /*7470*/  @!P5 LEA.HI R2, R7, R7, RZ, 0x1 ;  /* 0x000000070702d211 */ /* 0x000fe400078f08ff */
[----:B------:R-:W-:-:S02]  /*7480*/  @!P6 LEA.HI R4, R3, R3, RZ, 0x1 ;  /* 0x000000030304e211 */ /* 0x000fc400078f08ff */
[----:B------:R-:W-:Y:S02]  /*7490*/  @!P0 LOP3.LUT R3, R0, 0xfffffffe, RZ, 0xc0, !PT ;  /* 0xfffffffe00038812 */ /* 0x000fe400078ec0ff */
[----:B------:R-:W-:Y:S02]  /*74a0*/  @!P2 LOP3.LUT R7, R13, 0xfffffffe, RZ, 0xc0, !PT ;  /* 0xfffffffe0d07a812 */ /* 0x000fe400078ec0ff */
[----:B0-----:R-:W-:Y:S02]  /*74b0*/  @!P3 LOP3.LUT R9, R18, 0xfffffffe, RZ, 0xc0, !PT ;  /* 0xfffffffe1209b812 */ /* 0x001fe400078ec0ff */
[----:B--2---:R-:W-:Y:S01]  /*74c0*/  @!P4 LOP3.LUT R11, R6, 0xfffffffe, RZ, 0xc0, !PT ;  /* 0xfffffffe060bc812 */ /* 0x004fe200078ec0ff */
[--C-:B------:R-:W-:Y:S01]  /*74d0*/  @!P2 IMAD.WIDE R6, R7, 0x4, R14.reuse ;  /* 0x000000040706a825 */ /* 0x100fe200078e020e */
[----:B------:R-:W-:Y:S02]  /*74e0*/  @!P5 LOP3.LUT R13, R2, 0xfffffffe, RZ, 0xc0, !PT ;  /* 0xfffffffe020dd812 */ /* 0x000fe400078ec0ff */
[----:B------:R-:W-:Y:S01]  /*74f0*/  @!P6 LOP3.LUT R21, R4, 0xfffffffe, RZ, 0xc0, !PT ;  /* 0xfffffffe0415e812 */ /* 0x000fe200078ec0ff */
[----:B------:R-:W-:-:S04]  /*7500*/  @!P0 IMAD.WIDE R2, R3, 0x4, R14 ;  /* 0x0000000403028825 */ /* 0x000fc800078e020e */
[--C-:B------:R-:W-:Y:S01]  /*7510*/  @!P1 IMAD.WIDE R4, R5, 0x4, R14.reuse ;  /* 0x0000000405049825 */ /* 0x100fe200078e020e */
[----:B------:R0:W-:Y:S03]  /*7520*/  @!P0 ST.E.64 desc[UR38][R2.64], R60 ;  /* 0x0000003c02008985 */ /* 0x0001e6000c101b26 */
[--C-:B------:R-:W-:Y:S01]  /*7530*/  @!P3 IMAD.WIDE R8, R9, 0x4, R14.reuse ;  /* 0x000000040908b825 */ /* 0x100fe200078e020e */
[----:B------:R0:W-:Y:S03]  /*7540*/  @!P1 ST.E.64 desc[UR38][R4.64], R64 ;  /* 0x0000004004009985 */ /* 0x0001e6000c101b26 */
[--C-:B------:R-:W-:Y:S01]  /*7550*/  @!P4 IMAD.WIDE R10, R11, 0x4, R14.reuse ;  /* 0x000000040b0ac825 */ /* 0x100fe200078e020e */
[----:B------:R0:W-:Y:S03]  /*7560*/  @!P2 ST.E.64 desc[UR38][R6.64], R68 ;  /* 0x000000440600a985 */ /* 0x0001e6000c101b26 */
[--C-:B------:R-:W-:Y:S01]  /*7570*/  @!P5 IMAD.WIDE R12, R13, 0x4, R14.reuse ;  /* 0x000000040d0cd825 */ /* 0x100fe200078e020e */
[----:B------:R0:W-:Y:S03]  /*7580*/  @!P3 ST.E.64 desc[UR38][R8.64], R72 ;  /* 0x000000480800b985 */ /* 0x0001e6000c101b26 */
[----:B------:R-:W-:Y:S01]  /*7590*/  @!P6 IMAD.WIDE R14, R21, 0x4, R14 ;  /* 0x00000004150ee825 */ /* 0x000fe200078e020e */
[----:B------:R0:W-:Y:S04]  /*75a0*/  @!P4 ST.E.64 desc[UR38][R10.64], R76 ;  /* 0x0000004c0a00c985 */ /* 0x0001e8000c101b26 */
[----:B------:R0:W-:Y:S04]  /*75b0*/  @!P5 ST.E.64 desc[UR38][R12.64], R80 ;  /* 0x000000500c00d985 */ /* 0x0001e8000c101b26 */
[----:B------:R0:W-:Y:S02]  /*75c0*/  @!P6 ST.E.64 desc[UR38][R14.64], R84 ;  /* 0x000000540e00e985 */ /* 0x0001e4000c101b26 */
.L_x_37:
[----:B------:R-:W-:Y:S05]  /*75d0*/  BSYNC B0 ;  /* 0x0000000000007941 */ /* 0x000fea0003800000 */
.L_x_36:
[----:B------:R-:W-:Y:S01]  /*75e0*/  ISETP.GE.AND P0, PT, R16, R17, PT ;  /* 0x000000111000720c */ /* 0x000fe20003f06270 */
[----:B0-----:R0:W1:Y:S04]  /*75f0*/  SHFL.IDX PT, R13, R22, 0x1, 0x1c1f ;  /* 0x003c1f00160d7f89 */ /* 0x00106800000e0000 */
[----:B------:R0:W0:Y:S08]  /*7600*/  SHFL.IDX PT, R12, R20, 0x1, 0x1c1f ;  /* 0x003c1f00140c7f89 */ /* 0x00003000000e0000 */
[----:B------:R-:W-:Y:S05]  /*7610*/  @P0 BRA `(.L_x_8) ;  /* 0x0000004000b40947 */ /* 0x000fea0003800000 */
[----:B------:R-:W-:Y:S01]  /*7620*/  ULDC UR4, c[0x0][0xac8] ;  /* 0x0002b20000047ab9 */ /* 0x000fe20000000800 */
[C---:B--2---:R-:W-:Y:S01]  /*7630*/  IADD3 R0, R19.reuse, 0x8, RZ ;  /* 0x0000000813007810 */ /* 0x044fe20007ffe0ff */
[C---:B------:R-:W-:Y:S01]  /*7640*/  VIADD R4, R19.reuse, 0x10 ;  /* 0x0000001013047836 */ /* 0x040fe20000000000 */
[C---:B------:R-:W-:Y:S01]  /*7650*/  ISETP.GE.AND P0, PT, R19.reuse, UR4, PT ;  /* 0x0000000413007c0c */ /* 0x040fe2000bf06270 */
[C---:B------:R-:W-:Y:S01]  /*7660*/  VIADD R6, R19.reuse, 0x18 ;  /* 0x0000001813067836 */ /* 0x040fe20000000000 */
[----:B------:R-:W-:Y:S01]  /*7670*/  ISETP.GE.AND P5, PT, R0, UR4, PT ;  /* 0x0000000400007c0c */ /* 0x000fe2000bfa6270 */
[C---:B------:R-:W-:Y:S01]  /*7680*/  VIADD R9, R19.reuse, 0x28 ;  /* 0x0000002813097836 */ /* 0x040fe20000000000 */
[----:B------:R-:W-:Y:S01]  /*7690*/  ISETP.GE.AND P6, PT, R4, UR4, PT ;  /* 0x0000000404007c0c */ /* 0x000fe2000bfc6270 */
[C---:B------:R-:W-:Y:S01]  /*76a0*/  VIADD R10, R19.reuse, 0x30 ;  /* 0x00000030130a7836 */ /* 0x040fe20000000000 */
[C---:B------:R-:W-:Y:S01]  /*76b0*/  IADD3 R8, R19.reuse, 0x20, RZ ;  /* 0x0000002013087810 */ /* 0x040fe20007ffe0ff */
[C---:B------:R-:W-:Y:S01]  /*76c0*/  VIADD R16, R19.reuse, 0x40 ;  /* 0x0000004013107836 */ /* 0x040fe20000000000 */
[C---:B------:R-:W-:Y:S01]  /*76d0*/  IADD3 R11, R19.reuse, 0x38, RZ ;  /* 0x00000038130b7810 */ /* 0x040fe20007ffe0ff */
[C---:B------:R-:W-:Y:S01]  /*76e0*/  VIADD R18, R19.reuse, 0x48 ;  /* 0x0000004813127836 */ /* 0x040fe20000000000 */
[----:B------:R-:W-:Y:S01]  /*76f0*/  ISETP.GE.AND P4, PT, R8, UR4, PT ;  /* 0x0000000408007c0c */ /* 0x000fe2000bf86270 */
[----:B0-----:R-:W-:Y:S01]  /*7700*/  VIADD R20, R19, 0x70 ;  /* 0x0000007013147836 */ /* 0x001fe20000000000 */
[----:B------:R-:W-:Y:S01]  /*7710*/  ISETP.GE.AND P3, PT, R9, UR4, PT ;  /* 0x0000000409007c0c */ /* 0x000fe2000bf66270 */
[----:B-1----:R-:W-:Y:S01]  /*7720*/  @!P0 IMAD.WIDE R2, R19, 0x4, R12 ;  /* 0x0000000413028825 */ /* 0x002fe200078e020c */
[----:B------:R-:W-:-:S02]  /*7730*/  ISETP.GE.AND P2, PT, R10, UR4, PT ;  /* 0x000000040a007c0c */ /* 0x000fc4000bf46270 */
[----:B------:R-:W-:Y:S02]  /*7740*/  ISETP.GE.AND P1, PT, R11, UR4, PT ;  /* 0x000000040b007c0c */ /* 0x000fe4000bf26270 */
[----:B------:R0:W-:Y:S01]  /*7750*/  @!P0 ST.E.64 desc[UR38][R2.64], R26 ;  /* 0x0000001a02008985 */ /* 0x0001e2000c101b26 */
[----:B------:R-:W-:Y:S02]  /*7760*/  ISETP.GE.AND P0, PT, R6, UR4, PT ;  /* 0x0000000406007c0c */ /* 0x000fe4000bf06270 */
[----:B------:R-:W-:Y:S02]  /*7770*/  @!P5 LEA.HI R0, R0, R0, RZ, 0x1 ;  /* 0x000000000000d211 */ /* 0x000fe400078f08ff */
[----:B------:R-:W-:Y:S02]  /*7780*/  @!P6 LEA.HI R4, R4, R4, RZ, 0x1 ;  /* 0x000000040404e211 */ /* 0x000fe400078f08ff */
[----:B------:R-:W-:Y:S02]  /*7790*/  @!P5 LOP3.LUT R5, R0, 0xfffffffe, RZ, 0xc0, !PT ;  /* 0xfffffffe0005d812 */ /* 0x000fe400078ec0ff */
[----:B------:R-:W-:-:S02]  /*77a0*/  @!P6 LOP3.LUT R7, R4, 0xfffffffe, RZ, 0xc0, !PT ;  /* 0xfffffffe0407e812 */ /* 0x000fc400078ec0ff */
[----:B------:R-:W-:Y:S02]  /*77b0*/  @!P4 LEA.HI R8, R8, R8, RZ, 0x1 ;  /* 0x000000080808c211 */ /* 0x000fe400078f08ff */
[----:B------:R-:W-:Y:S01]  /*77c0*/  @!P3 LEA.HI R0, R9, R9, RZ, 0x1 ;  /* 0x000000090900b211 */ /* 0x000fe200078f08ff */
[--C-:B0-----:R-:W-:Y:S01]  /*77d0*/  @!P5 IMAD.WIDE R2, R5, 0x4, R12.reuse ;  /* 0x000000040502d825 */ /* 0x101fe200078e020c */
[----:B------:R-:W-:Y:S02]  /*77e0*/  @!P0 LEA.HI R6, R6, R6, RZ, 0x1 ;  /* 0x0000000606068211 */ /* 0x000fe400078f08ff */
[----:B------:R-:W-:Y:S01]  /*77f0*/  @!P2 LEA.HI R10, R10, R10, RZ, 0x1 ;  /* 0x0000000a0a0aa211 */ /* 0x000fe200078f08ff */
[----:B------:R-:W-:Y:S01]  /*7800*/  @!P6 IMAD.WIDE R4, R7, 0x4, R12 ;  /* 0x000000040704e825 */ /* 0x000fe200078e020c */
[----:B---3--:R-:W-:Y:S01]  /*7810*/  @!P1 LEA.HI R14, R11, R11, RZ, 0x1 ;  /* 0x0000000b0b0e9211 */ /* 0x008fe200078f08ff */
[----:B------:R0:W-:Y:S01]  /*7820*/  @!P5 ST.E.64 desc[UR38][R2.64], R30 ;  /* 0x0000001e0200d985 */ /* 0x0001e2000c101b26 */
[----:B------:R-:W-:-:S02]  /*7830*/  @!P0 LOP3.LUT R7, R6, 0xfffffffe, RZ, 0xc0, !PT ;  /* 0xfffffffe06078812 */ /* 0x000fc400078ec0ff */
[----:B------:R-:W-:Y:S01]  /*7840*/  @!P4 LOP3.LUT R9, R8, 0xfffffffe, RZ, 0xc0, !PT ;  /* 0xfffffffe0809c812 */ /* 0x000fe200078ec0ff */
[----:B------:R1:W-:Y:S01]  /*7850*/  @!P6 ST.E.64 desc[UR38][R4.64], R34 ;  /* 0x000000220400e985 */ /* 0x0003e2000c101b26 */
[----:B------:R-:W-:Y:S02]  /*7860*/  @!P3 LOP3.LUT R11, R0, 0xfffffffe, RZ, 0xc0, !PT ;  /* 0xfffffffe000bb812 */ /* 0x000fe400078ec0ff */
[----:B----4-:R-:W-:Y:S02]  /*7870*/  @!P2 LOP3.LUT R15, R10, 0xfffffffe, RZ, 0xc0, !PT ;  /* 0xfffffffe0a0fa812 */ /* 0x010fe400078ec0ff */
[----:B------:R-:W-:Y:S01]  /*7880*/  @!P1 LOP3.LUT R17, R14, 0xfffffffe, RZ, 0xc0, !PT ;  /* 0xfffffffe0e119812 */ /* 0x000fe200078ec0ff */
[----:B------:R-:W-:Y:S01]  /*7890*/  VIADD R14, R19, 0x58 ;  /* 0x00000058130e7836 */ /* 0x000fe20000000000 */
[----:B------:R-:W-:Y:S02]  /*78a0*/  ISETP.GE.AND P5, PT, R16, UR4, PT ;  /* 0x0000000410007c0c */ /* 0x000fe4000bfa6270 */
[----:B------:R-:W-:Y:S01]  /*78b0*/  ISETP.GE.AND P6, PT, R18, UR4, PT ;  /* 0x0000000412007c0c */ /* 0x000fe2000bfc6270 */
[----:B0-----:R-:W-:Y:S01]  /*78c0*/  @!P0 IMAD.WIDE R2, R7, 0x4, R12 ;  /* 0x0000000407028825 */ /* 0x001fe200078e020c */
[----:B------:R-:W-:-:S03]  /*78d0*/  IADD3 R0, R19, 0x50, RZ ;  /* 0x0000005013007810 */ /* 0x000fc60007ffe0ff */
[--C-:B-1----:R-:W-:Y:S01]  /*78e0*/  @!P4 IMAD.WIDE R4, R9, 0x4, R12.reuse ;  /* 0x000000040904c825 */ /* 0x102fe200078e020c */
[----:B------:R0:W-:Y:S01]  /*78f0*/  @!P0 ST.E.64 desc[UR38][R2.64], R38 ;  /* 0x0000002602008985 */ /* 0x0001e2000c101b26 */
[----:B------:R-:W-:Y:S02]  /*7900*/  ISETP.GE.AND P0, PT, R0, UR4, PT ;  /* 0x0000000400007c0c */ /* 0x000fe4000bf06270 */
[--C-:B------:R-:W-:Y:S01]  /*7910*/  @!P3 IMAD.WIDE R6, R11, 0x4, R12.reuse ;  /* 0x000000040b06b825 */ /* 0x100fe200078e020c */
[----:B------:R1:W-:Y:S01]  /*7920*/  @!P4 ST.E.64 desc[UR38][R4.64], R42 ;  /* 0x0000002a0400c985 */ /* 0x0003e2000c101b26 */
[----:B------:R-:W-:Y:S02]  /*7930*/  ISETP.GE.AND P4, PT, R20, UR4, PT ;  /* 0x0000000414007c0c */ /* 0x000fe4000bf86270 */
[----:B------:R-:W-:Y:S01]  /*7940*/  @!P2 IMAD.WIDE R8, R15, 0x4, R12 ;  /* 0x000000040f08a825 */ /* 0x000fe200078e020c */
[----:B------:R2:W-:Y:S01]  /*7950*/  @!P3 ST.E.64 desc[UR38][R6.64], R46 ;  /* 0x0000002e0600b985 */ /* 0x0005e2000c101b26 */
[----:B------:R-:W-:-:S02]  /*7960*/  @!P5 LEA.HI R16, R16, R16, RZ, 0x1 ;  /* 0x000000101010d211 */ /* 0x000fc400078f08ff */
[----:B------:R-:W-:Y:S01]  /*7970*/  @!P1 IMAD.WIDE R10, R17, 0x4, R12 ;  /* 0x00000004110a9825 */ /* 0x000fe200078e020c */
[----:B------:R3:W-:Y:S01]  /*7980*/  @!P2 ST.E.64 desc[UR38][R8.64], R50 ;  /* 0x000000320800a985 */ /* 0x0007e2000c101b26 */
[C---:B------:R-:W-:Y:S02]  /*7990*/  IADD3 R17, R19.reuse, 0x68, RZ ;  /* 0x0000006813117810 */ /* 0x040fe40007ffe0ff */
[C---:B------:R-:W-:Y:S01]  /*79a0*/  VIADD R15, R19.reuse, 0x60 ;  /* 0x00000060130f7836 */ /* 0x040fe20000000000 */
[----:B------:R4:W-:Y:S01]  /*79b0*/  @!P1 ST.E.64 desc[UR38][R10.64], R54 ;  /* 0x000000360a009985 */ /* 0x0009e2000c101b26 */
[----:B------:R-:W-:Y:S01]  /*79c0*/  ISETP.GE.AND P1, PT, R14, UR4, PT ;  /* 0x000000040e007c0c */ /* 0x000fe2000bf26270 */
[----:B------:R-:W-:Y:S01]  /*79d0*/  VIADD R19, R19, 0x78 ;  /* 0x0000007813137836 */ /* 0x000fe20000000000 */
[----:B------:R-:W-:Y:S02]  /*79e0*/  ISETP.GE.AND P3, PT, R17, UR4, PT ;  /* 0x0000000411007c0c */ /* 0x000fe4000bf66270 */
[----:B------:R-:W-:-:S02]  /*79f0*/  ISETP.GE.AND P2, PT, R15, UR4, PT ;  /* 0x000000040f007c0c */ /* 0x000fc4000bf46270 */
[----:B------:R-:W-:Y:S02]  /*7a00*/  @!P6 LEA.HI R18, R18, R18, RZ, 0x1 ;  /* 0x000000121212e211 */ /* 0x000fe400078f08ff */
[----:B0-----:R-:W-:Y:S02]  /*7a10*/  @!P5 LOP3.LUT R3, R16, 0xfffffffe, RZ, 0xc0, !PT ;  /* 0xfffffffe1003d812 */ /* 0x001fe400078ec0ff */
[----:B-1----:R-:W-:Y:S02]  /*7a20*/  @!P6 LOP3.LUT R5, R18, 0xfffffffe, RZ, 0xc0, !PT ;  /* 0xfffffffe1205e812 */ /* 0x002fe400078ec0ff */
[----:B------:R-:W-:Y:S01]  /*7a30*/  @!P0 LEA.HI R0, R0, R0, RZ, 0x1 ;  /* 0x0000000000008211 */ /* 0x000fe200078f08ff */
[--C-:B------:R-:W-:Y:S01]  /*7a40*/  @!P5 IMAD.WIDE R2, R3, 0x4, R12.reuse ;  /* 0x000000040302d825 */ /* 0x100fe200078e020c */
[----:B------:R-:W-:Y:S02]  /*7a50*/  @!P1 LEA.HI R14, R14, R14, RZ, 0x1 ;  /* 0x0000000e0e0e9211 */ /* 0x000fe400078f08ff */
[----:B------:R-:W-:Y:S01]  /*7a60*/  @!P3 LEA.HI R17, R17, R17, RZ, 0x1 ;  /* 0x000000111111b211 */ /* 0x000fe200078f08ff */
[----:B------:R-:W-:Y:S01]  /*7a70*/  @!P6 IMAD.WIDE R4, R5, 0x4, R12 ;  /* 0x000000040504e825 */ /* 0x000fe200078e020c */
[----:B------:R-:W-:Y:S01]  /*7a80*/  @!P2 LEA.HI R15, R15, R15, RZ, 0x1 ;  /* 0x0000000f0f0fa211 */ /* 0x000fe200078f08ff */
[----:B------:R0:W-:Y:S01]  /*7a90*/  @!P5 ST.E.64 desc[UR38][R2.64], R58 ;  /* 0x0000003a0200d985 */ /* 0x0001e2000c101b26 */
[----:B------:R-:W-:-:S02]  /*7aa0*/  @!P4 LEA.HI R20, R20, R20, RZ, 0x1 ;  /* 0x000000141414c211 */ /* 0x000fc400078f08ff */
[----:B--2---:R-:W-:Y:S01]  /*7ab0*/  @!P0 LOP3.LUT R7, R0, 0xfffffffe, RZ, 0xc0, !PT ;  /* 0xfffffffe00078812 */ /* 0x004fe200078ec0ff */
[----:B------:R1:W-:Y:S01]  /*7ac0*/  @!P6 ST.E.64 desc[UR38][R4.64], R62 ;  /* 0x0000003e0400e985 */ /* 0x0003e2000c101b26 */
[----:B---3--:R-:W-:Y:S02]  /*7ad0*/  @!P1 LOP3.LUT R9, R14, 0xfffffffe, RZ, 0xc0, !PT ;  /* 0xfffffffe0e099812 */ /* 0x008fe400078ec0ff */
[----:B------:R-:W-:Y:S02]  /*7ae0*/  @!P2 LOP3.LUT R15, R15, 0xfffffffe, RZ, 0xc0, !PT ;  /* 0xfffffffe0f0fa812 */ /* 0x000fe400078ec0ff */
[----:B------:R-:W-:Y:S02]  /*7af0*/  @!P3 LOP3.LUT R17, R17, 0xfffffffe, RZ, 0xc0, !PT ;  /* 0xfffffffe1111b812 */ /* 0x000fe400078ec0ff */
[----:B----4-:R-:W-:Y:S01]  /*7b00*/  @!P4 LOP3.LUT R11, R20, 0xfffffffe, RZ, 0xc0, !PT ;  /* 0xfffffffe140bc812 */ /* 0x010fe200078ec0ff */
[----:B0-----:R-:W-:-:S04]  /*7b10*/  @!P0 IMAD.WIDE R2, R7, 0x4, R12 ;  /* 0x0000000407028825 */ /* 0x001fc800078e020c */
[--C-:B-1----:R-:W-:Y:S01]  /*7b20*/  @!P1 IMAD.WIDE R4, R9, 0x4, R12.reuse ;  /* 0x0000000409049825 */ /* 0x102fe200078e020c */
[----:B------:R0:W-:Y:S01]  /*7b30*/  @!P0 ST.E.64 desc[UR38][R2.64], R66 ;  /* 0x0000004202008985 */ /* 0x0001e2000c101b26 */
[----:B------:R-:W-:Y:S02]  /*7b40*/  ISETP.GE.AND P0, PT, R19, UR4, PT ;  /* 0x0000000413007c0c */ /* 0x000fe4000bf06270 */
[--C-:B------:R-:W-:Y:S01]  /*7b50*/  @!P2 IMAD.WIDE R6, R15, 0x4, R12.reuse ;  /* 0x000000040f06a825 */ /* 0x100fe200078e020c */
[----:B------:R0:W-:Y:S03]  /*7b60*/  @!P1 ST.E.64 desc[UR38][R4.64], R70 ;  /* 0x0000004604009985 */ /* 0x0001e6000c101b26 */
[--C-:B------:R-:W-:Y:S01]  /*7b70*/  @!P3 IMAD.WIDE R8, R17, 0x4, R12.reuse ;  /* 0x000000041108b825 */ /* 0x100fe200078e020c */
[----:B------:R0:W-:Y:S03]  /*7b80*/  @!P2 ST.E.64 desc[UR38][R6.64], R74 ;  /* 0x0000004a0600a985 */ /* 0x0001e6000c101b26 */
[----:B------:R-:W-:Y:S01]  /*7b90*/  @!P4 IMAD.WIDE R10, R11, 0x4, R12 ;  /* 0x000000040b0ac825 */ /* 0x000fe200078e020c */
[----:B------:R0:W-:Y:S04]  /*7ba0*/  @!P3 ST.E.64 desc[UR38][R8.64], R78 ;  /* 0x0000004e0800b985 */ /* 0x0001e8000c101b26 */
[----:B------:R0:W-:Y:S01]  /*7bb0*/  @!P4 ST.E.64 desc[UR38][R10.64], R82 ;  /* 0x000000520a00c985 */ /* 0x0001e2000c101b26 */
[----:B------:R-:W-:Y:S05]  /*7bc0*/  @P0 BRA `(.L_x_8) ;  /* 0x0000003c00480947 */ /* 0x000fea0003800000 */
[----:B------:R-:W-:-:S04]  /*7bd0*/  LEA.HI R19, R19, R19, RZ, 0x1 ;  /* 0x0000001313137211 */ /* 0x000fc800078f08ff */
[----:B0-----:R-:W-:-:S05]  /*7be0*/  LOP3.LUT R3, R19, 0xfffffffe, RZ, 0xc0, !PT ;  /* 0xfffffffe13037812 */ /* 0x001fca00078ec0ff */
[----:B------:R-:W-:-:S05]  /*7bf0*/  IMAD.WIDE R2, R3, 0x4, R12 ;  /* 0x0000000403027825 */ /* 0x000fca00078e020c */
[----:B------:R0:W-:Y:S01]  /*7c00*/  ST.E.64 desc[UR38][R2.64], R86 ;  /* 0x0000005602007985 */ /* 0x0001e2000c101b26 */
[----:B------:R-:W-:Y:S05]  /*7c10*/  BRA `(.L_x_8) ;  /* 0x0000003c00347947 */ /* 0x000fea0003800000 */
.L_x_35:
[----:B------:R-:W0:Y:S02]  /*7c20*/  S2R R0, SR_TID.X ;  /* 0x0000000000007919 */ /* 0x000e240000002100 */
[----:B0-----:R-:W-:-:S04]  /*7c30*/  IADD3 R3, R0, -0x80, RZ ;  /* 0xffffff8000037810 */ /* 0x001fc80007ffe0ff */
[----:B------:R-:W-:-:S13]  /*7c40*/  ISETP.GT.AND P0, PT, R3, 0x7f, PT ;  /* 0x0000007f0300780c */ /* 0x000fda0003f04270 */
[----:B------:R-:W-:Y:S05]  /*7c50*/  @P0 BRA `(.L_x_8) ;  /* 0x0000003c00240947 */ /* 0x000fea0003800000 */
[----:B------:R-:W0:Y:S01]  /*7c60*/  S2R R3, SR_CTAID.X ;  /* 0x0000000000037919 */ /* 0x000e220000002500 */
[----:B------:R-:W1:Y:S01]  /*7c70*/  LDC R8, c[0x0][0xbe8] ;  /* 0x0002fa00ff087b82 */ /* 0x000e620000000800 */
[----:B------:R-:W-:Y:S01]  /*7c80*/  ULDC UR4, c[0x0][0xa88] ;  /* 0x0002a20000047ab9 */ /* 0x000fe20000000800 */
[----:B0-----:R-:W-:Y:S02]  /*7c90*/  IMAD R0, R3, 0x80, R0 ;  /* 0x0000008003007824 */ /* 0x001fe400078e0200 */
[----:B-1----:R-:W-:Y:S02]  /*7ca0*/  IMAD R3, R8, UR4, RZ ;  /* 0x0000000408037c24 */ /* 0x002fe4000f8e02ff */
[----:B------:R-:W-:-:S05]  /*7cb0*/  VIADD R0, R0, 0xffffff80 ;  /* 0xffffff8000007836 */ /* 0x000fca0000000000 */
[----:B------:R-:W-:-:S13]  /*7cc0*/  ISETP.GE.AND P0, PT, R0, R3, PT ;  /* 0x000000030000720c */ /* 0x000fda0003f06270 */
[----:B------:R-:W-:Y:S05]  /*7cd0*/  @P0 BRA `(.L_x_8) ;  /* 0x0000003c00040947 */ /* 0x000fea0003800000 */
[----:B------:R-:W-:Y:S01]  /*7ce0*/  ISETP.NE.AND P0, PT, R8, 0x1, PT ;  /* 0x000000010800780c */ /* 0x000fe20003f05270 */
[----:B------:R-:W0:Y:S01]  /*7cf0*/  S2UR UR4, SR_CTAID.Z ;  /* 0x00000000000479c3 */ /* 0x000e220000002700 */
[----:B------:R-:W-:Y:S01]  /*7d00*/  SHF.R.S32.HI R3, RZ, 0x1f, R2 ;  /* 0x0000001fff037819 */ /* 0x000fe20000011402 */
[----:B------:R-:W-:Y:S01]  /*7d10*/  ULDC.64 UR6, c[0x0][0xbd0] ;  /* 0x0002f40000067ab9 */ /* 0x000fe20000000a00 */
[C---:B------:R-:W-:Y:S01]  /*7d20*/  IADD3 R7, -R2.reuse, RZ, RZ ;  /* 0x000000ff02077210 */ /* 0x040fe20007ffe1ff */
[----:B------:R-:W-:-:S04]  /*7d30*/  IMAD.WIDE.U32 R4, R2, UR6, RZ ;  /* 0x0000000602047c25 */ /* 0x000fc8000f8e00ff */
[----:B------:R-:W1:Y:S01]  /*7d40*/  LDC.64 R12, c[0x0][0xbd8] ;  /* 0x0002f600ff0c7b82 */ /* 0x000e620000000a00 */
[----:B------:R-:W-:-:S04]  /*7d50*/  IMAD R3, R3, UR6, RZ ;  /* 0x0000000603037c24 */ /* 0x000fc8000f8e02ff */
[----:B------:R-:W-:Y:S01]  /*7d60*/  IMAD R3, R2, UR7, R3 ;  /* 0x0000000702037c24 */ /* 0x000fe2000f8e0203 */
[----:B------:R-:W-:Y:S02]  /*7d70*/  MOV R2, R4 ;  /* 0x0000000400027202 */ /* 0x000fe40000000f00 */
[----:B------:R-:W2:Y:S01]  /*7d80*/  @P0 LDC R9, c[0x0][0xbec] ;  /* 0x0002fb00ff090b82 */ /* 0x000ea20000000800 */
[----:B------:R-:W-:Y:S02]  /*7d90*/  IMAD.IADD R3, R5, 0x1, R3 ;  /* 0x0000000105037824 */ /* 0x000fe400078e0203 */
[----:B------:R-:W-:-:S05]  /*7da0*/  IMAD.MOV.U32 R5, RZ, RZ, R0 ;  /* 0x000000ffff057224 */ /* 0x000fca00078e0000 */
[----:B------:R-:W3:Y:S01]  /*7db0*/  S2UR UR8, SR_CTAID.Y ;  /* 0x00000000000879c3 */ /* 0x000ee20000002600 */
[----:B0-----:R-:W-:-:S07]  /*7dc0*/  USHF.R.S32.HI UR5, URZ, 0x1f, UR4 ;  /* 0x0000001f3f057899 */ /* 0x001fce0008011404 */
[----:B------:R-:W3:Y:S01]  /*7dd0*/  LDC R10, c[0x0][0xc50] ;  /* 0x00031400ff0a7b82 */ /* 0x000ee20000000800 */
[C---:B-1----:R-:W-:Y:S02]  /*7de0*/  IMAD R14, R12.reuse, UR5, RZ ;  /* 0x000000050c0e7c24 */ /* 0x042fe4000f8e02ff */
[----:B------:R-:W-:-:S04]  /*7df0*/  IMAD.WIDE.U32 R2, R12, UR4, R2 ;  /* 0x000000040c027c25 */ /* 0x000fc8000f8e0002 */
[----:B------:R-:W-:Y:S01]  /*7e00*/  IMAD R13, R13, UR4, R14 ;  /* 0x000000040d0d7c24 */ /* 0x000fe2000f8e020e */
[----:B------:R-:W0:Y:S01]  /*7e10*/  @P0 LDC R11, c[0x0][0xbf0] ;  /* 0x0002fc00ff0b0b82 */ /* 0x000e220000000800 */
[----:B--2---:R-:W-:Y:S01]  /*7e20*/  @P0 IMAD.HI.U32 R6, R0, R9, RZ ;  /* 0x0000000900060227 */ /* 0x004fe200078e00ff */
[----:B------:R-:W-:-:S03]  /*7e30*/  ULDC.64 UR4, c[0x0][0xbe0] ;  /* 0x0002f80000047ab9 */ /* 0x000fc60000000a00 */
[----:B------:R-:W-:Y:S02]  /*7e40*/  IMAD.IADD R3, R13, 0x1, R3 ;  /* 0x000000010d037824 */ /* 0x000fe400078e0203 */
[----:B---3--:R-:W-:-:S04]  /*7e50*/  IMAD R9, R10, R7, UR8 ;  /* 0x000000080a097e24 */ /* 0x008fc8000f8e0207 */
[----:B------:R-:W-:Y:S01]  /*7e60*/  IMAD.WIDE.U32 R2, R9, UR4, R2 ;  /* 0x0000000409027c25 */ /* 0x000fe2000f8e0002 */
[----:B------:R-:W-:Y:S02]  /*7e70*/  SHF.R.S32.HI R4, RZ, 0x1f, R9 ;  /* 0x0000001fff047819 */ /* 0x000fe40000011409 */
[----:B0-----:R-:W-:-:S03]  /*7e80*/  @P0 SHF.R.U32.HI R5, RZ, R11, R6 ;  /* 0x0000000bff050219 */ /* 0x001fc60000011606 */
[----:B------:R-:W-:Y:S01]  /*7e90*/  IMAD R4, R4, UR4, RZ ;  /* 0x0000000404047c24 */ /* 0x000fe2000f8e02ff */
[----:B------:R-:W-:Y:S01]  /*7ea0*/  IADD3 R2, P0, R5, R2, RZ ;  /* 0x0000000205027210 */ /* 0x000fe20007f1e0ff */
[--C-:B------:R-:W-:Y:S02]  /*7eb0*/  IMAD.MOV R7, RZ, RZ, -R5.reuse ;  /* 0x000000ffff077224 */ /* 0x100fe400078e0a05 */
[----:B------:R-:W-:Y:S01]  /*7ec0*/  IMAD R4, R9, UR5, R4 ;  /* 0x0000000509047c24 */ /* 0x000fe2000f8e0204 */
[----:B------:R-:W-:Y:S01]  /*7ed0*/  SHF.R.S32.HI R9, RZ, 0x1f, R5 ;  /* 0x0000001fff097819 */ /* 0x000fe20000011405 */
[----:B------:R-:W-:Y:S01]  /*7ee0*/  IMAD R7, R8, R7, R0 ;  /* 0x0000000708077224 */ /* 0x000fe200078e0200 */
[----:B------:R-:W-:Y:S02]  /*7ef0*/  ULDC.64 UR4, c[0x0][0xbc8] ;  /* 0x0002f20000047ab9 */ /* 0x000fe40000000a00 */
[----:B------:R-:W-:Y:S02]  /*7f00*/  IADD3.X R3, R9, R3, R4, P0, !PT ;  /* 0x0000000309037210 */ /* 0x000fe400007fe404 */
[----:B------:R-:W-:Y:S01]  /*7f10*/  SHF.R.S32.HI R0, RZ, 0x1f, R7 ;  /* 0x0000001fff007819 */ /* 0x000fe20000011407 */
[----:B------:R-:W-:-:S04]  /*7f20*/  IMAD.WIDE.U32 R2, R7, UR4, R2 ;  /* 0x0000000407027c25 */ /* 0x000fc8000f8e0002 */
[----:B------:R-:W-:-:S04]  /*7f30*/  IMAD R0, R0, UR4, RZ ;  /* 0x0000000400007c24 */ /* 0x000fc8000f8e02ff */
[----:B------:R-:W-:Y:S01]  /*7f40*/  IMAD R5, R7, UR5, R0 ;  /* 0x0000000507057c24 */ /* 0x000fe2000f8e0200 */
[----:B------:R-:W-:Y:S02]  /*7f50*/  ULDC.64 UR4, c[0x0][0xba8] ;  /* 0x0002ea0000047ab9 */ /* 0x000fe40000000a00 */
[----:B------:R-:W-:Y:S02]  /*7f60*/  LEA R4, P0, R2, UR4, 0x2 ;  /* 0x0000000402047c11 */ /* 0x000fe4000f8010ff */
[----:B------:R-:W-:-:S04]  /*7f70*/  IADD3 R3, R3, R5, RZ ;  /* 0x0000000503037210 */ /* 0x000fc80007ffe0ff */
[----:B------:R-:W-:Y:S01]  /*7f80*/  LEA.HI.X R5, R2, UR5, R3, 0x2, P0 ;  /* 0x0000000502057c11 */ /* 0x000fe200080f1403 */
[----:B------:R-:W-:-:S05]  /*7f90*/  IMAD.MOV.U32 R3, RZ, RZ, -0x800000 ;  /* 0xff800000ff037424 */ /* 0x000fca00078e00ff */
[----:B------:R0:W-:Y:S01]  /*7fa0*/  STG.E desc[UR38][R4.64], R3 ;  /* 0x0000000304007986 */ /* 0x0001e2000c101926 */
[----:B------:R-:W-:Y:S05]  /*7fb0*/  BRA `(.L_x_8) ;  /* 0x00000038004c7947 */ /* 0x000fea0003800000 */
.L_x_6:
[----:B------:R-:W-:-:S08]  /*7fc0*/  NOP ;  /* 0x0000000000007918 */ /* 0x000fd00000000000 */
[----:B------:R-:W0:-:S00]  /*7fd0*/  USETMAXREG.DEALLOC.CTAPOOL 0x28 ;  /* 0x00000028000079c8 */ /* 0x000e0000080e0500 */
[----:B0-----:R-:W-:Y:S01]  /*7fe0*/  LOP3.LUT R17, R0, 0x3, RZ, 0xc0, !PT ;  /* 0x0000000300117812 */ /* 0x001fe200078ec0ff */
[----:B------:R-:W0:Y:S05]  /*7ff0*/  S2R R27, SR_CTAID.Z ;  /* 0x00000000001b7919 */ /* 0x000e2a0000002700 */
[----:B------:R-:W1:Y:S01]  /*8000*/  S2UR UR6, SR_CTAID.Y ;  /* 0x00000000000679c3 */ /* 0x000e620000002600 */
[----:B------:R-:W2:Y:S02]  /*8010*/  SHFL.IDX PT, R0, R17, RZ, 0x1f ;  /* 0x00001fff11007589 */ /* 0x000ea400000e0000 */
[----:B--2---:R-:W-:-:S13]  /*8020*/  ISETP.NE.AND P0, PT, R0, RZ, PT ;  /* 0x000000ff0000720c */ /* 0x004fda0003f05270 */
[----:B01----:R-:W-:Y:S05]  /*8030*/  @!P0 BRA `(.L_x_38) ;  /* 0x0000000000288947 */ /* 0x003fea0003800000 */
[----:B------:R-:W-:Y:S01]  /*8040*/  ULDC UR7, c[0x0][0xc50] ;  /* 0x0003140000077ab9 */ /* 0x000fe20000000800 */
[----:B------:R-:W-:Y:S01]  /*8050*/  UMOV UR42, UR6 ;  /* 0x00000006002a7c82 */ /* 0x000fe20008000000 */
[----:B------:R-:W-:-:S06]  /*8060*/  UISETP.NE.AND UP0, UPT, UR7, 0x1, UPT ;  /* 0x000000010700788c */ /* 0x000fcc000bf05270 */
[----:B------:R-:W-:-:S13]  /*8070*/  PLOP3.LUT P0, PT, PT, PT, UP0, 0x80, 0x0 ;  /* 0x000000000000781c */ /* 0x000fda0003f0f008 */
[----:B------:R-:W-:Y:S05]  /*8080*/  @!P0 BRA `(.L_x_39) ;  /* 0x0000000000308947 */ /* 0x000fea0003800000 */
[----:B------:R-:W-:Y:S01]  /*8090*/  ULDC UR4, c[0x0][0xc54] ;  /* 0x0003150000047ab9 */ /* 0x000fe20000000800 */
[----:B------:R-:W-:Y:S01]  /*80a0*/  ULDC UR42, c[0x0][0xc58] ;  /* 0x00031600002a7ab9 */ /* 0x000fe20000000800 */
[----:B------:R-:W-:-:S04]  /*80b0*/  UIMAD.WIDE.U32 UR4, UR6, UR4, URZ ;  /* 0x00000004060472a5 */ /* 0x000fc8000f8e003f */
[----:B------:R-:W-:Y:S01]  /*80c0*/  USHF.R.U32.HI UR42, URZ, UR42, UR5 ;  /* 0x0000002a3f2a7299 */ /* 0x000fe20008011605 */
[----:B------:R-:W-:Y:S11]  /*80d0*/  BRA `(.L_x_39) ;  /* 0x00000000001c7947 */ /* 0x000ff60003800000 */
.L_x_38:
[----:B------:R-:W-:Y:S01]  /*80e0*/  ULDC UR7, c[0x0][0xc50] ;  /* 0x0003140000077ab9 */ /* 0x000fe20000000800 */
[----:B------:R-:W-:Y:S01]  /*80f0*/  UMOV UR42, UR6 ;  /* 0x00000006002a7c82 */ /* 0x000fe20008000000 */
[----:B------:R-:W-:-:S11]  /*8100*/  UISETP.NE.AND UP0, UPT, UR7, 0x1, UPT ;  /* 0x000000010700788c */ /* 0x000fd6000bf05270 */
[----:B------:R-:W-:Y:S01]  /*8110*/  @UP0 ULDC UR4, c[0x0][0xc54] ;  /* 0x0003150000040ab9 */ /* 0x000fe20000000800 */
[----:B------:R-:W-:Y:S01]  /*8120*/  @UP0 ULDC UR8, c[0x0][0xc58] ;  /* 0x0003160000080ab9 */ /* 0x000fe20000000800 */
[----:B------:R-:W-:-:S04]  /*8130*/  UIMAD.WIDE.U32 UR4, UR6, UR4, URZ ;  /* 0x00000004060472a5 */ /* 0x000fc8000f8e003f */
[----:B------:R-:W-:-:S12]  /*8140*/  @UP0 USHF.R.U32.HI UR42, URZ, UR8, UR5 ;  /* 0x000000083f2a0299 */ /* 0x000fd80008011605 */
.L_x_39:
[----:B------:R-:W-:Y:S01]  /*8150*/  ISETP.GE.AND P0, PT, R27, RZ, PT ;  /* 0x000000ff1b00720c */ /* 0x000fe20003f06270 */
[----:B------:R-:W-:Y:S01]  /*8160*/  UIADD3 UR4, -UR42, URZ, URZ ;  /* 0x0000003f2a047290 */ /* 0x000fe2000fffe13f */
[----:B------:R-:W-:Y:S01]  /*8170*/  IMAD.MOV.U32 R0, RZ, RZ, 0x1 ;  /* 0x00000001ff007424 */ /* 0x000fe200078e00ff */
[----:B------:R-:W-:Y:S01]  /*8180*/  MOV R2, RZ ;  /* 0x000000ff00027202 */ /* 0x000fe20000000f00 */
[----:B------:R-:W-:Y:S01]  /*8190*/  IMAD.MOV.U32 R8, RZ, RZ, 0x1 ;  /* 0x00000001ff087424 */ /* 0x000fe200078e00ff */
[----:B------:R-:W-:-:S08]  /*81a0*/  UIMAD UR6, UR7, UR4, UR6 ;  /* 0x00000004070672a4 */ /* 0x000fd0000f8e0206 */
[----:B------:R-:W-:Y:S05]  /*81b0*/  @!P0 BRA `(.L_x_40) ;  /* 0x00000034000c8947 */ /* 0x000fea0003800000 */
[----:B------:R-:W0:Y:S01]  /*81c0*/  LDC.64 R2, c[0x0][0xa28] ;  /* 0x00028a00ff027b82 */ /* 0x000e220000000a00 */
[----:B------:R-:W-:Y:S01]  /*81d0*/  ULDC.64 UR4, c[0x0][0x418] ;  /* 0x0001060000047ab9 */ /* 0x000fe20000000a00 */
[----:B------:R-:W-:Y:S01]  /*81e0*/  ULDC UR43, c[0x0][0x2f0] ;  /* 0x0000bc00002b7ab9 */ /* 0x000fe20000000800 */
[----:B------:R-:W-:Y:S01]  /*81f0*/  IMAD.MOV.U32 R18, RZ, RZ, RZ ;  /* 0x000000ffff127224 */ /* 0x000fe200078e00ff */
[----:B0-----:R-:W-:-:S04]  /*8200*/  ISETP.NE.U32.AND P0, PT, R2, RZ, PT ;  /* 0x000000ff0200720c */ /* 0x001fc80003f05070 */
[----:B------:R-:W-:Y:S01]  /*8210*/  ISETP.NE.AND.EX P0, PT, R3, RZ, PT, P0 ;  /* 0x000000ff0300720c */ /* 0x000fe20003f05300 */
[----:B------:R-:W-:-:S03]  /*8220*/  UISETP.NE.U32.AND UP0, UPT, UR4, URZ, UPT ;  /* 0x0000003f0400728c */ /* 0x000fc6000bf05070 */
[----:B------:R-:W-:-:S09]  /*8230*/  ULDC UR4, c[0x0][0x424] ;  /* 0x0001090000047ab9 */ /* 0x000fd20000000800 */
[----:B------:R-:W0:Y:S01]  /*8240*/  @P0 LDC.64 R2, c[0x0][0xa28] ;  /* 0x00028a00ff020b82 */ /* 0x000e220000000a00 */
[----:B------:R-:W-:-:S04]  /*8250*/  UISETP.NE.AND.EX UP0, UPT, UR5, URZ, UPT, UP0 ;  /* 0x0000003f0500728c */ /* 0x000fc8000bf05300 */
[----:B------:R-:W-:-:S04]  /*8260*/  USEL UR4, UR4, 0x1, UP0 ;  /* 0x0000000104047887 */ /* 0x000fc80008000000 */
[----:B------:R-:W-:Y:S01]  /*8270*/  UIMAD UR43, UR4, UR43, URZ ;  /* 0x0000002b042b72a4 */ /* 0x000fe2000f8e023f */
[----:B------:R-:W1:Y:S03]  /*8280*/  S2R R24, SR_CTAID.X ;  /* 0x0000000000187919 */ /* 0x000e660000002500 */
[----:B------:R-:W-:Y:S02]  /*8290*/  UISETP.GE.AND UP0, UPT, UR43, 0x1, UPT ;  /* 0x000000012b00788c */ /* 0x000fe4000bf06270 */
[----:B------:R-:W-:Y:S01]  /*82a0*/  UIADD3 UR4, UR43, 0x5f, URZ ;  /* 0x0000005f2b047890 */ /* 0x000fe2000fffe03f */
[----:B0-----:R-:W-:-:S05]  /*82b0*/  @P0 IMAD.WIDE R2, R27, 0x4, R2 ;  /* 0x000000041b020825 */ /* 0x001fca00078e0202 */
[----:B------:R0:W5:Y:S01]  /*82c0*/  @P0 LDG.E R18, desc[UR38][R2.64] ;  /* 0x0000002602120981 */ /* 0x000162000c1e1900 */
[----:B------:R-:W-:Y:S01]  /*82d0*/  PLOP3.LUT P0, PT, PT, PT, UP0, 0x80, 0x0 ;  /* 0x000000000000781c */ /* 0x000fe20003f0f008 */
[----:B------:R-:W-:Y:S02]  /*82e0*/  UIMAD.WIDE UR4, UR4, 0x2aaaaaab, URZ ;  /* 0x2aaaaaab040478a5 */ /* 0x000fe4000f8e023f */
[----:B------:R-:W-:Y:S02]  /*82f0*/  ULOP3.LUT UR47, UR6, 0xffff, URZ, 0xc0, !UPT ;  /* 0x0000ffff062f7892 */ /* 0x000fe4000f8ec03f */
[----:B------:R-:W-:Y:S01]  /*8300*/  USHF.R.U32.HI UR44, URZ, 0x1f, UR5 ;  /* 0x0000001f3f2c7899 */ /* 0x000fe20008011605 */
[----:B------:R-:W-:-:S03]  /*8310*/  UMOV UR37, URZ ;  /* 0x0000003f00257c82 */ /* 0x000fc60008000000 */
[----:B------:R-:W-:-:S04]  /*8320*/  ULEA.HI.SX32 UR44, UR5, UR44, 0x1c ;  /* 0x0000002c052c7291 */ /* 0x000fc8000f8fe23f */
[----:B01----:R-:W-:Y:S08]  /*8330*/  @!P0 BRA `(.L_x_41) ;  /* 0x0000000000848947 */ /* 0x003ff00003800000 */
[----:B------:R-:W-:Y:S01]  /*8340*/  USHF.R.U32.HI UR6, URZ, 0x10, UR6 ;  /* 0x000000103f067899 */ /* 0x000fe20008011606 */
[----:B------:R-:W-:-:S03]  /*8350*/  UMOV UR4, URZ ;  /* 0x0000003f00047c82 */ /* 0x000fc60008000000 */
[----:B------:R-:W-:-:S11]  /*8360*/  UISETP.NE.AND UP0, UPT, UR6, URZ, UPT ;  /* 0x0000003f0600728c */ /* 0x000fd6000bf05270 */
[----:B------:R-:W-:Y:S02]  /*8370*/  @!UP0 ULDC UR6, c[0x0][0x9f0] ;  /* 0x00027c0000068ab9 */ /* 0x000fe40000000800 */
[----:B------:R-:W-:Y:S01]  /*8380*/  IABS R2, UR6 ;  /* 0x0000000600027c13 */ /* 0x000fe20008000000 */
[----:B------:R-:W-:Y:S02]  /*8390*/  UIADD3 UR7, UR44, -0x1, UR6 ;  /* 0xffffffff2c077890 */ /* 0x000fe4000fffe006 */
[----:B------:R-:W-:Y:S02]  /*83a0*/  IABS R5, UR6 ;  /* 0x0000000600057c13 */ /* 0x000fe40008000000 */
[----:B------:R-:W-:Y:S02]  /*83b0*/  R2UR UR10, R2 ;  /* 0x00000000020a72ca */ /* 0x000fe400000e0000 */
[----:B------:R-:W-:Y:S01]  /*83c0*/  IABS R4, UR7 ;  /* 0x0000000700047c13 */ /* 0x000fe20008000000 */
[----:B------:R-:W-:-:S03]  /*83d0*/  ULOP3.LUT UR7, UR7, UR6, URZ, 0x3c, !UPT ;  /* 0x0000000607077292 */ /* 0x000fc6000f8e3c3f */
[----:B------:R-:W-:-:S07]  /*83e0*/  R2UR UR9, R4 ;  /* 0x00000000040972ca */ /* 0x000fce00000e0000 */
[----:B------:R-:W0:Y:S08]  /*83f0*/  I2F.RP R2, UR10 ;  /* 0x0000000a00027d06 */ /* 0x000e300008209400 */
[----:B0-----:R-:W0:Y:S02]  /*8400*/  MUFU.RCP R2, R2 ;  /* 0x0000000200027308 */ /* 0x001e240000001000 */
[----:B0-----:R-:W-:Y:S01]  /*8410*/  IADD3 R3, R2, 0xffffffe, RZ ;  /* 0x0ffffffe02037810 */ /* 0x001fe20007ffe0ff */
[----:B------:R-:W-:-:S05]  /*8420*/  IMAD.MOV R2, RZ, RZ, -R5 ;  /* 0x000000ffff027224 */ /* 0x000fca00078e0a05 */
[----:B------:R-:W0:Y:S02]  /*8430*/  F2I.FTZ.U32.TRUNC.NTZ R3, R3 ;  /* 0x0000000300037305 */ /* 0x000e24000021f000 */
[----:B0-----:R-:W-:-:S13]  /*8440*/  R2UR UR5, R3 ;  /* 0x00000000030572ca */ /* 0x001fda00000e0000 */
[----:B------:R-:W-:-:S04]  /*8450*/  UIADD3 UR8, URZ, -UR5, URZ ;  /* 0x800000053f087290 */ /* 0x000fc8000fffe03f */
[----:B------:R-:W-:-:S04]  /*8460*/  UIMAD UR8, UR8, UR10, URZ ;  /* 0x0000000a080872a4 */ /* 0x000fc8000f8e023f */
[----:B------:R-:W-:-:S03]  /*8470*/  UIMAD.WIDE.U32 UR4, UR5, UR8, UR4 ;  /* 0x00000008050472a5 */ /* 0x000fc6000f8e0004 */
[----:B------:R-:W-:Y:S01]  /*8480*/  R2UR UR8, R2 ;  /* 0x00000000020872ca */ /* 0x000fe200000e0000 */
[----:B------:R-:W-:-:S12]  /*8490*/  UIMAD.WIDE.U32 UR4, UR5, UR9, URZ ;  /* 0x00000009050472a5 */ /* 0x000fd8000f8e003f */
[----:B------:R-:W-:-:S04]  /*84a0*/  UIMAD UR4, UR5, UR8, UR9 ;  /* 0x00000008050472a4 */ /* 0x000fc8000f8e0209 */
[----:B------:R-:W-:-:S11]  /*84b0*/  UISETP.GT.U32.AND UP0, UPT, UR10, UR4, UPT ;  /* 0x000000040a00728c */ /* 0x000fd6000bf04070 */
[----:B------:R-:W-:Y:S02]  /*84c0*/  @!UP0 UIADD3 UR4, UR4, -UR10, URZ ;  /* 0x8000000a04048290 */ /* 0x000fe4000fffe03f */
[----:B------:R-:W-:Y:S02]  /*84d0*/  @!UP0 UIADD3 UR5, UR5, 0x1, URZ ;  /* 0x0000000105058890 */ /* 0x000fe4000fffe03f */
[----:B------:R-:W-:Y:S02]  /*84e0*/  UISETP.GE.U32.AND UP1, UPT, UR4, UR10, UPT ;  /* 0x0000000a0400728c */ /* 0x000fe4000bf26070 */
[----:B------:R-:W-:-:S09]  /*84f0*/  UISETP.GE.AND UP0, UPT, UR7, URZ, UPT ;  /* 0x0000003f0700728c */ /* 0x000fd2000bf06270 */
[----:B------:R-:W-:Y:S02]  /*8500*/  @UP1 UIADD3 UR5, UR5, 0x1, URZ ;  /* 0x0000000105051890 */ /* 0x000fe4000fffe03f */
[----:B------:R-:W-:Y:S02]  /*8510*/  UISETP.NE.AND UP1, UPT, UR6, URZ, UPT ;  /* 0x0000003f0600728c */ /* 0x000fe4000bf25270 */
[----:B------:R-:W-:-:S09]  /*8520*/  @!UP0 UIADD3 UR5, -UR5, URZ, URZ ;  /* 0x0000003f05058290 */ /* 0x000fd2000fffe13f */
[----:B------:R-:W-:-:S07]  /*8530*/  @!UP1 ULOP3.LUT UR5, URZ, UR6, URZ, 0x33, !UPT ;  /* 0x000000063f059292 */ /* 0x000fce000f8e333f */
[----:B------:R-:W-:-:S05]  /*8540*/  UMOV UR37, UR5 ;  /* 0x0000000500257c82 */ /* 0x000fca0008000000 */
.L_x_41:
[----:B------:R-:W-:Y:S02]  /*8550*/  UIMAD UR48, UR47, UR37, URZ ;  /* 0x000000252f3072a4 */ /* 0x000fe4000f8e023f */
[----:B------:R-:W-:Y:S02]  /*8560*/  IMAD.U32 R3, RZ, RZ, UR37 ;  /* 0x00000025ff037e24 */ /* 0x000fe4000f8e00ff */
[----:B------:R-:W-:Y:S02]  /*8570*/  IMAD.MOV.U32 R8, RZ, RZ, 0x1 ;  /* 0x00000001ff087424 */ /* 0x000fe400078e00ff */
[----:B------:R-:W-:-:S04]  /*8580*/  MOV R2, UR48 ;  /* 0x0000003000027c02 */ /* 0x000fc80008000f00 */
[----:B------:R-:W-:-:S04]  /*8590*/  VIADDMNMX R2, R2, R3, UR44, PT ;  /* 0x0000002c02027e46 */ /* 0x000fc8000b800103 */
[----:B------:R-:W-:Y:S01]  /*85a0*/  R2UR UR49, R2 ;  /* 0x00000000023172ca */ /* 0x000fe200000e0000 */
[----:B------:R-:W-:-:S12]  /*85b0*/  IMAD.MOV.U32 R2, RZ, RZ, RZ ;  /* 0x000000ffff027224 */ /* 0x000fd800078e00ff */
[----:B------:R-:W-:-:S06]  /*85c0*/  UISETP.GT.AND UP0, UPT, UR49, UR48, UPT ;  /* 0x000000303100728c */ /* 0x000fcc000bf04270 */
[----:B------:R-:W-:-:S13]  /*85d0*/  PLOP3.LUT P0, PT, PT, PT, UP0, 0x80, 0x0 ;  /* 0x000000000000781c */ /* 0x000fda0003f0f008 */
[----:B------:R-:W-:Y:S05]  /*85e0*/  @!P0 BRA `(.L_x_40) ;  /* 0x0000003000008947 */ /* 0x000fea0003800000 */
[----:B------:R-:W0:Y:S01]  /*85f0*/  S2UR UR4, SR_CgaCtaId ;  /* 0x00000000000479c3 */ /* 0x000e220000008800 */
[----:B------:R-:W-:Y:S02]  /*8600*/  UMOV UR45, 0x400 ;  /* 0x00000400002d7882 */ /* 0x000fe40000000000 */
[----:B0-----:R-:W-:-:S04]  /*8610*/  ULEA UR45, UR4, UR45, 0x18 ;  /* 0x0000002d042d7291 */ /* 0x001fc8000f8ec03f */
[----:B------:R-:W-:-:S04]  /*8620*/  UIADD3 UR4, UR45, 0x18400, URZ ;  /* 0x000184002d047890 */ /* 0x000fc8000fffe03f */
[----:B------:R-:W-:-:S06]  /*8630*/  ULOP3.LUT UP0, URZ, UR4, 0x3ff, URZ, 0xc0, !UPT ;  /* 0x000003ff043f7892 */ /* 0x000fcc000f80c03f */
[----:B------:R-:W-:-:S13]  /*8640*/  PLOP3.LUT P0, PT, PT, PT, UP0, 0x80, 0x0 ;  /* 0x000000000000781c */ /* 0x000fda0003f0f008 */
[----:B------:R-:W-:Y:S05]  /*8650*/  @!P0 BRA `(.L_x_42) ;  /* 0x0000000000408947 */ /* 0x000fea0003800000 */
[----:B------:R-:W-:Y:S01]  /*8660*/  MOV R2, 0x0 ;  /* 0x0000000000027802 */ /* 0x000fe20000000f00 */
[----:B------:R-:W-:Y:S01]  /*8670*/  ULDC.64 UR4, c[0x4][0x90] ;  /* 0x0100240000047ab9 */ /* 0x000fe20000000a00 */
[----:B------:R-:W-:Y:S01]  /*8680*/  ULDC.64 UR6, c[0x4][0x98] ;  /* 0x0100260000067ab9 */ /* 0x000fe20000000a00 */
[----:B------:R-:W-:Y:S01]  /*8690*/  MOV R4, UR4 ;  /* 0x0000000400047c02 */ /* 0x000fe20008000f00 */
[----:B------:R-:W-:Y:S01]  /*86a0*/  IMAD.U32 R5, RZ, RZ, UR5 ;  /* 0x00000005ff057e24 */ /* 0x000fe2000f8e00ff */
[----:B------:R-:W-:Y:S01]  /*86b0*/  ULDC.64 UR4, c[0x4][0x8] ;  /* 0x0100020000047ab9 */ /* 0x000fe20000000a00 */
[----:B------:R-:W0:Y:S01]  /*86c0*/  LDC.64 R2, c[0x4][R2] ;  /* 0x0100000002027b82 */ /* 0x000e220000000a00 */
[----:B------:R-:W-:Y:S01]  /*86d0*/  IMAD.U32 R6, RZ, RZ, UR6 ;  /* 0x00000006ff067e24 */ /* 0x000fe2000f8e00ff */
[----:B------:R-:W-:Y:S01]  /*86e0*/  MOV R7, UR7 ;  /* 0x0000000700077c02 */ /* 0x000fe20008000f00 */
[----:B------:R-:W-:Y:S01]  /*86f0*/  IMAD.U32 R10, RZ, RZ, UR4 ;  /* 0x00000004ff0a7e24 */ /* 0x000fe2000f8e00ff */
[----:B------:R-:W-:Y:S01]  /*8700*/  MOV R8, 0x70 ;  /* 0x0000007000087802 */ /* 0x000fe20000000f00 */
[----:B------:R-:W-:-:S02]  /*8710*/  IMAD.U32 R11, RZ, RZ, UR5 ;  /* 0x00000005ff0b7e24 */ /* 0x000fc4000f8e00ff */
[----:B------:R-:W-:Y:S02]  /*8720*/  IMAD.MOV.U32 R12, RZ, RZ, 0x1 ;  /* 0x00000001ff0c7424 */ /* 0x000fe400078e00ff */
[----:B------:R-:W-:-:S07]  /*8730*/  IMAD.MOV.U32 R13, RZ, RZ, RZ ;  /* 0x000000ffff0d7224 */ /* 0x000fce00078e00ff */
[----:B------:R-:W-:-:S07]  /*8740*/  LEPC R20, `(.L_x_42) ;  /* 0x000000001014794e */ /* 0x000fce0000000000 */
[----:B0----5:R-:W-:Y:S05]  /*8750*/  CALL.ABS.NOINC R2 ;  /* 0x0000000002007343 */ /* 0x021fea0003c00000 */
.L_x_42:
        /* <DEDUP_REMOVED lines=19> */
[----:B-1---5:R-:W-:Y:S05]  /*8890*/  CALL.ABS.NOINC R2 ;  /* 0x0000000002007343 */ /* 0x022fea0003c00000 */
.L_x_44:
[----:B------:R0:W1:Y:S01]  /*88a0*/  LDC.64 R2, c[0x4][R16] ;  /* 0x0100000010027b82 */ /* 0x0000620000000a00 */
[----:B------:R-:W-:Y:S01]  /*88b0*/  ULDC.64 UR4, c[0x4][0x90] ;  /* 0x0100240000047ab9 */ /* 0x000fe20000000a00 */
[----:B------:R-:W-:Y:S01]  /*88c0*/  ULDC.64 UR6, c[0x4][0x98] ;  /* 0x0100260000067ab9 */ /* 0x000fe20000000a00 */
[----:B------:R-:W-:Y:S01]  /*88d0*/  MOV R4, UR4 ;  /* 0x0000000400047c02 */ /* 0x000fe20008000f00 */
        /* <DEDUP_REMOVED lines=11> */
.L_x_43:
[----:B------:R-:W0:Y:S01]  /*8990*/  LDC.64 R2, c[0x0][0x9f8] ;  /* 0x00027e00ff027b82 */ /* 0x000e220000000a00 */
[----:B------:R-:W-:Y:S01]  /*89a0*/  IMAD.SHL.U32 R6, R25, 0x8, RZ ;  /* 0x0000000819067824 */ /* 0x000fe200078e00ff */
[----:B------:R-:W-:Y:S01]  /*89b0*/  MOV R32, R27 ;  /* 0x0000001b00207202 */ /* 0x000fe20000000f00 */
[----:B------:R-:W-:Y:S01]  /*89c0*/  ULDC UR4, c[0x0][0x2f4] ;  /* 0x0000bd0000047ab9 */ /* 0x000fe20000000800 */
[----:B------:R-:W-:-:S04]  /*89d0*/  ULDC UR5, c[0x0][0x320] ;  /* 0x0000c80000057ab9 */ /* 0x000fc80000000800 */
[----:B------:R-:W1:Y:S01]  /*89e0*/  LDC R16, c[0x0][0x430] ;  /* 0x00010c00ff107b82 */ /* 0x000e620000000800 */
[----:B0-----:R-:W-:-:S04]  /*89f0*/  ISETP.NE.U32.AND P0, PT, R2, RZ, PT ;  /* 0x000000ff0200720c */ /* 0x001fc80003f05070 */
[----:B------:R-:W-:-:S13]  /*8a00*/  ISETP.NE.AND.EX P0, PT, R3, RZ, PT, P0 ;  /* 0x000000ff0300720c */ /* 0x000fda0003f05300 */
[----:B------:R-:W0:Y:S01]  /*8a10*/  @P0 LDC.64 R2, c[0x0][0x9f8] ;  /* 0x00027e00ff020b82 */ /* 0x000e220000000a00 */
[----:B------:R-:W-:-:S04]  /*8a20*/  LOP3.LUT R30, R6, 0x38, RZ, 0xc0, !PT ;  /* 0x00000038061e7812 */ /* 0x000fc800078ec0ff */
[----:B------:R-:W-:Y:S02]  /*8a30*/  LOP3.LUT R19, R30, 0x40, RZ, 0xfc, !PT ;  /* 0x000000401e137812 */ /* 0x000fe400078efcff */
[----:B------:R-:W-:Y:S02]  /*8a40*/  LOP3.LUT R22, R22, 0xfffffffb, RZ, 0xc0, !PT ;  /* 0xfffffffb16167812 */ /* 0x000fe400078ec0ff */
[----:B------:R-:W-:Y:S01]  /*8a50*/  ISETP.GE.AND P2, PT, R19, UR4, PT ;  /* 0x0000000413007c0c */ /* 0x000fe2000bf46270 */
[----:B0-----:R-:W-:-:S05]  /*8a60*/  @P0 IMAD.WIDE R2, R27, 0x4, R2 ;  /* 0x000000041b020825 */ /* 0x001fca00078e0202 */
[----:B------:R0:W5:Y:S01]  /*8a70*/  @P0 LDG.E R32, desc[UR38][R2.64] ;  /* 0x0000002602200981 */ /* 0x000162000c1e1900 */
[C---:B------:R-:W-:Y:S01]  /*8a80*/  ISETP.GE.AND P0, PT, R30.reuse, UR4, PT ;  /* 0x000000041e007c0c */ /* 0x040fe2000bf06270 */
[----:B------:R-:W-:Y:S01]  /*8a90*/  IMAD.SHL.U32 R26, R25, 0x10, RZ ;  /* 0x00000010191a7824 */ /* 0x000fe200078e00ff */
[C---:B------:R-:W-:Y:S01]  /*8aa0*/  LOP3.LUT R23, R30.reuse, 0x80, RZ, 0xfc, !PT ;  /* 0x000000801e177812 */ /* 0x040fe200078efcff */
[----:B------:R-:W-:Y:S01]  /*8ab0*/  UMOV UR6, 0xffffffff ;  /* 0xffffffff00067882 */ /* 0x000fe20000000000 */
[----:B------:R-:W-:Y:S02]  /*8ac0*/  ISETP.GE.AND P3, PT, R30, UR5, PT ;  /* 0x000000051e007c0c */ /* 0x000fe4000bf66270 */
[----:B------:R-:W-:Y:S02]  /*8ad0*/  ISETP.GE.AND P1, PT, R23, UR4, PT ;  /* 0x0000000417007c0c */ /* 0x000fe4000bf26270 */
[----:B------:R-:W-:Y:S02]  /*8ae0*/  LOP3.LUT R10, R25, 0x7f, RZ, 0xc0, !PT ;  /* 0x0000007f190a7812 */ /* 0x000fe400078ec0ff */
[----:B------:R-:W-:-:S03]  /*8af0*/  LOP3.LUT R26, R26, 0x70, RZ, 0xc0, !PT ;  /* 0x000000701a1a7812 */ /* 0x000fc600078ec0ff */
[----:B------:R-:W-:Y:S02]  /*8b00*/  @P0 LOP3.LUT R22, R22, 0x4, RZ, 0xfc, !PT ;  /* 0x0000000416160812 */ /* 0x000fe400078efcff */
[----:B------:R-:W-:Y:S02]  /*8b10*/  ISETP.GE.AND P0, PT, R19, UR5, PT ;  /* 0x0000000513007c0c */ /* 0x000fe4000bf06270 */
[----:B------:R-:W-:-:S04]  /*8b20*/  LOP3.LUT R22, R22, 0xfffffffd, RZ, 0xc0, !PT ;  /* 0xfffffffd16167812 */ /* 0x000fc800078ec0ff */
[----:B------:R-:W-:-:S04]  /*8b30*/  @P2 LOP3.LUT R22, R22, 0x2, RZ, 0xfc, !PT ;  /* 0x0000000216162812 */ /* 0x000fc800078efcff */
[----:B------:R-:W-:-:S04]  /*8b40*/  LOP3.LUT R22, R22, 0xfffffffe, RZ, 0xc0, !PT ;  /* 0xfffffffe16167812 */ /* 0x000fc800078ec0ff */
[----:B------:R-:W-:Y:S01]  /*8b50*/  @P1 LOP3.LUT R22, R22, 0x1, RZ, 0xfc, !PT ;  /* 0x0000000116161812 */ /* 0x000fe200078efcff */
[----:B01----:R-:W-:Y:S06]  /*8b60*/  BRA.DIV UR6, `(.L_x_45) ;  /* 0x0000002e06e07947 */ /* 0x003fec000b800000 */
.L_x_87:
[----:B------:R-:W-:Y:S01]  /*8b70*/  UIADD3 UR4, UR49, -0x1, URZ ;  /* 0xffffffff31047890 */ /* 0x000fe2000fffe03f */
[----:B------:R-:W-:Y:S02]  /*8b80*/  SHF.R.U32.HI R37, RZ, 0x3, R10 ;  /* 0x00000003ff257819 */ /* 0x000fe4000001160a */
[----:B------:R-:W-:Y:S02]  /*8b90*/  ISETP.NE.AND P2, PT, R16, 0x1, PT ;  /* 0x000000011000780c */ /* 0x000fe40003f45270 */
[----:B------:R-:W-:Y:S02]  /*8ba0*/  LOP3.LUT R33, R26, R37, RZ, 0xfc, !PT ;  /* 0x000000251a217212 */ /* 0x000fe400078efcff */
[----:B------:R-:W-:Y:S02]  /*8bb0*/  MOV R0, UR4 ;  /* 0x0000000400007c02 */ /* 0x000fe40008000f00 */
[----:B-----5:R-:W-:Y:S02]  /*8bc0*/  SHF.R.S32.HI R34, RZ, 0x1f, R32 ;  /* 0x0000001fff227819 */ /* 0x020fe40000011420 */
[----:B------:R-:W-:Y:S01]  /*8bd0*/  LOP3.LUT R22, R22, 0xffffffdf, RZ, 0xc0, !PT ;  /* 0xffffffdf16167812 */ /* 0x000fe200078ec0ff */
[----:B------:R-:W-:-:S04]  /*8be0*/  IMAD R7, R0, 0x60, R33 ;  /* 0x0000006000077824 */ /* 0x000fc800078e0221 */
[----:B------:R-:W0:Y:S01]  /*8bf0*/  @P2 LDC R0, c[0x0][0x434] ;  /* 0x00010d00ff002b82 */ /* 0x000e220000000800 */
[C---:B------:R-:W-:Y:S01]  /*8c00*/  ISETP.GE.AND P1, PT, R7.reuse, UR43, PT ;  /* 0x0000002b07007c0c */ /* 0x040fe2000bf26270 */
[----:B------:R-:W-:Y:S01]  /*8c10*/  IMAD.IADD R7, R7, 0x1, R18 ;  /* 0x0000000107077824 */ /* 0x000fe200078e0212 */
[----:B------:R-:W-:Y:S02]  /*8c20*/  @P2 LOP3.LUT R22, R22, 0x20, RZ, 0xfc, !PT ;  /* 0x0000002016162812 */ /* 0x000fe400078efcff */
[----:B------:R-:W-:Y:S01]  /*8c30*/  ISETP.GT.U32.OR P1, PT, R33, 0x5f, P1 ;  /* 0x0000005f2100780c */ /* 0x000fe20000f24470 */
[----:B------:R-:W-:Y:S02]  /*8c40*/  IMAD.MOV.U32 R11, RZ, RZ, R7 ;  /* 0x000000ffff0b7224 */ /* 0x000fe400078e0007 */
[----:B------:R-:W1:Y:S10]  /*8c50*/  @P2 LDC R3, c[0x0][0x438] ;  /* 0x00010e00ff032b82 */ /* 0x000e740000000800 */
[----:B------:R-:W2:Y:S01]  /*8c60*/  @!P1 LDC.64 R8, c[0x0][0x428] ;  /* 0x00010a00ff089b82 */ /* 0x000ea20000000a00 */
[----:B0-----:R-:W-:-:S07]  /*8c70*/  @P2 IMAD.HI.U32 R0, R7, R0, RZ ;  /* 0x0000000007002227 */ /* 0x001fce00078e00ff */
[----:B------:R-:W0:Y:S01]  /*8c80*/  @!P1 LDC.64 R4, c[0x0][0x418] ;  /* 0x00010600ff049b82 */ /* 0x000e220000000a00 */
[----:B-1----:R-:W-:-:S04]  /*8c90*/  @P2 SHF.R.U32.HI R11, RZ, R3, R0 ;  /* 0x00000003ff0b2219 */ /* 0x002fc80000011600 */
[----:B------:R-:W-:Y:S02]  /*8ca0*/  @!P1 SHF.R.S32.HI R3, RZ, 0x1f, R11 ;  /* 0x0000001fff039819 */ /* 0x000fe4000001140b */
[----:B------:R-:W-:Y:S01]  /*8cb0*/  @!P1 MOV R2, R11 ;  /* 0x0000000b00029202 */ /* 0x000fe20000000f00 */
[----:B--2---:R-:W-:-:S04]  /*8cc0*/  @!P1 IMAD R0, R34, R8, RZ ;  /* 0x0000000822009224 */ /* 0x004fc800078e02ff */
[----:B------:R-:W-:-:S04]  /*8cd0*/  @!P1 IMAD.WIDE.U32 R2, R32, R8, R2 ;  /* 0x0000000820029225 */ /* 0x000fc800078e0002 */
[----:B------:R-:W-:Y:S01]  /*8ce0*/  @!P1 IMAD R9, R32, R9, R0 ;  /* 0x0000000920099224 */ /* 0x000fe200078e0200 */
[----:B0-----:R-:W-:-:S03]  /*8cf0*/  @!P1 LEA R4, P2, R2, R4, 0x2 ;  /* 0x0000000402049211 */ /* 0x001fc600078410ff */
[----:B------:R-:W-:-:S05]  /*8d00*/  @!P1 IMAD.IADD R0, R3, 0x1, R9 ;  /* 0x0000000103009824 */ /* 0x000fca00078e0209 */
[----:B------:R-:W-:Y:S01]  /*8d10*/  @!P1 LEA.HI.X R5, R2, R5, R0, 0x2, P2 ;  /* 0x0000000502059211 */ /* 0x000fe200010f1400 */
[----:B------:R-:W-:-:S06]  /*8d20*/  IMAD.MOV.U32 R0, RZ, RZ, RZ ;  /* 0x000000ffff007224 */ /* 0x000fcc00078e00ff */
[----:B------:R0:W5:Y:S01]  /*8d30*/  @!P1 LDG.E R0, desc[UR38][R4.64] ;  /* 0x0000002604009981 */ /* 0x000162000c1e1900 */
[----:B------:R-:W-:Y:S01]  /*8d40*/  ULOP3.LUT UR5, UR36, 0x2, URZ, 0xfc, !UPT ;  /* 0x0000000224057892 */ /* 0x000fe2000f8efc3f */
[----:B------:R-:W-:Y:S01]  /*8d50*/  IADD3 R2, -R11, RZ, RZ ;  /* 0x000000ff0b027210 */ /* 0x000fe20007ffe1ff */
[----:B------:R-:W-:Y:S01]  /*8d60*/  IMAD.U32 R28, RZ, RZ, UR4 ;  /* 0x00000004ff1c7e24 */ /* 0x000fe2000f8e00ff */
[----:B------:R-:W-:Y:S02]  /*8d70*/  LOP3.LUT R22, R22, 0xffffffef, RZ, 0xc0, !PT ;  /* 0xffffffef16167812 */ /* 0x000fe400078ec0ff */
[----:B------:R-:W-:Y:S01]  /*8d80*/  SEL R29, RZ, 0x1, P3 ;  /* 0x00000001ff1d7807 */ /* 0x000fe20001800000 */
[----:B------:R-:W-:Y:S01]  /*8d90*/  IMAD.U32 R36, RZ, RZ, UR5 ;  /* 0x00000005ff247e24 */ /* 0x000fe2000f8e00ff */
[----:B------:R-:W-:Y:S01]  /*8da0*/  LOP3.LUT R22, R22, 0xfffffff7, RZ, 0xc0, !PT ;  /* 0xfffffff716167812 */ /* 0x000fe200078ec0ff */
[----:B------:R-:W-:Y:S01]  /*8db0*/  IMAD R7, R16, R2, R7 ;  /* 0x0000000210077224 */ /* 0x000fe200078e0207 */
[----:B------:R-:W-:-:S02]  /*8dc0*/  SEL R2, RZ, 0xffffffff, P0 ;  /* 0xffffffffff027807 */ /* 0x000fc40000000000 */
[----:B------:R-:W-:Y:S02]  /*8dd0*/  ISETP.GT.U32.AND P0, PT, R33, 0x5f, PT ;  /* 0x0000005f2100780c */ /* 0x000fe40003f04070 */
[----:B------:R-:W-:Y:S01]  /*8de0*/  ISETP.NE.AND P4, PT, R36, 0x3, PT ;  /* 0x000000032400780c */ /* 0x000fe20003f85270 */
[----:B------:R-:W-:Y:S01]  /*8df0*/  IMAD.SHL.U32 R2, R2, 0x2, RZ ;  /* 0x0000000202027824 */ /* 0x000fe200078e00ff */
[----:B------:R-:W-:-:S04]  /*8e00*/  MOV R31, UR42 ;  /* 0x0000002a001f7c02 */ /* 0x000fc80008000f00 */
[----:B------:R-:W-:Y:S02]  /*8e10*/  LOP3.LUT R29, R2, 0x2, R29, 0xe2, !PT ;  /* 0x00000002021d7812 */ /* 0x000fe400078ee21d */
[----:B------:R-:W-:-:S03]  /*8e20*/  SHF.R.S32.HI R31, RZ, 0x1f, R31 ;  /* 0x0000001fff1f7819 */ /* 0x000fc6000001141f */
[----:B------:R-:W-:-:S04]  /*8e30*/  @P0 LOP3.LUT R22, R22, 0x8, RZ, 0xfc, !PT ;  /* 0x0000000816160812 */ /* 0x000fc800078efcff */
[----:B------:R-:W-:Y:S01]  /*8e40*/  @P4 LOP3.LUT R22, R22, 0x10, RZ, 0xfc, !PT ;  /* 0x0000001016164812 */ /* 0x000fe200078efcff */
[----:B0-----:R-:W-:Y:S06]  /*8e50*/  @!P4 BRA `(.L_x_46) ;  /* 0x000000000004c947 */ /* 0x001fec0003800000 */
[----:B------:R-:W-:Y:S01]  /*8e60*/  BPT.TRAP 0x1 ;  /* 0x000000040000795c */ /* 0x000fe20000300000 */
.L_x_46:
[----:B------:R-:W-:Y:S01]  /*8e70*/  SHF.R.S32.HI R5, RZ, 0x1f, R7 ;  /* 0x0000001fff057819 */ /* 0x000fe20000011407 */
[----:B------:R-:W-:Y:S01]  /*8e80*/  ULDC.64 UR4, c[0x0][0x328] ;  /* 0x0000ca0000047ab9 */ /* 0x000fe20000000a00 */
[----:B-----5:R-:W-:Y:S02]  /*8e90*/  SHF.R.S32.HI R4, RZ, 0x1f, R0 ;  /* 0x0000001fff047819 */ /* 0x020fe40000011400 */
[----:B------:R-:W-:Y:S01]  /*8ea0*/  R2UR UR6, R31 ;  /* 0x000000001f0672ca */ /* 0x000fe200000e0000 */
[----:B------:R-:W-:-:S04]  /*8eb0*/  IMAD R2, R5, UR4, RZ ;  /* 0x0000000405027c24 */ /* 0x000fc8000f8e02ff */
[C---:B------:R-:W-:Y:S02]  /*8ec0*/  IMAD R9, R7.reuse, UR5, R2 ;  /* 0x0000000507097c24 */ /* 0x040fe4000f8e0202 */
[----:B------:R-:W-:Y:S01]  /*8ed0*/  IMAD.WIDE.U32 R2, R7, UR4, RZ ;  /* 0x0000000407027c25 */ /* 0x000fe2000f8e00ff */
[----:B------:R-:W-:-:S03]  /*8ee0*/  ULDC.64 UR4, c[0x0][0x338] ;  /* 0x0000ce0000047ab9 */ /* 0x000fc60000000a00 */
[----:B------:R-:W-:Y:S02]  /*8ef0*/  IMAD.IADD R3, R3, 0x1, R9 ;  /* 0x0000000103037824 */ /* 0x000fe400078e0209 */
[----:B------:R-:W-:Y:S02]  /*8f00*/  IMAD R9, R4, UR4, RZ ;  /* 0x0000000404097c24 */ /* 0x000fe4000f8e02ff */
[----:B------:R-:W-:-:S04]  /*8f10*/  IMAD.WIDE.U32 R2, R0, UR4, R2 ;  /* 0x0000000400027c25 */ /* 0x000fc8000f8e0002 */
[----:B------:R-:W-:Y:S01]  /*8f20*/  IMAD R9, R0, UR5, R9 ;  /* 0x0000000500097c24 */ /* 0x000fe2000f8e0209 */
[----:B------:R-:W-:-:S04]  /*8f30*/  ULDC.64 UR4, c[0x0][0x330] ;  /* 0x0000cc0000047ab9 */ /* 0x000fc80000000a00 */
[----:B------:R-:W-:Y:S01]  /*8f40*/  IADD3 R3, R3, R9, RZ ;  /* 0x0000000903037210 */ /* 0x000fe20007ffe0ff */
[----:B------:R-:W-:Y:S01]  /*8f50*/  IMAD.U32 R9, RZ, RZ, UR4 ;  /* 0x00000004ff097e24 */ /* 0x000fe2000f8e00ff */
[----:B------:R-:W-:-:S03]  /*8f60*/  UIMAD UR4, UR6, UR4, URZ ;  /* 0x00000004060472a4 */ /* 0x000fc6000f8e023f */
[----:B------:R-:W-:Y:S01]  /*8f70*/  IMAD.WIDE.U32 R2, R9, UR42, R2 ;  /* 0x0000002a09027c25 */ /* 0x000fe2000f8e0002 */
[----:B------:R-:W-:Y:S01]  /*8f80*/  UIMAD UR4, UR42, UR5, UR4 ;  /* 0x000000052a0472a4 */ /* 0x000fe2000f8e0204 */
[----:B------:R-:W-:Y:S02]  /*8f90*/  ULDC.64 UR6, c[0x0][0x318] ;  /* 0x0000c60000067ab9 */ /* 0x000fe40000000a00 */
[----:B------:R-:W-:-:S03]  /*8fa0*/  LEA R16, P0, R2, UR6, 0x1 ;  /* 0x0000000602107c11 */ /* 0x000fc6000f8008ff */
[----:B------:R-:W-:-:S05]  /*8fb0*/  VIADD R17, R3, UR4 ;  /* 0x0000000403117c36 */ /* 0x000fca0008000000 */
[----:B------:R-:W-:Y:S02]  /*8fc0*/  LEA.HI.X R17, R2, UR7, R17, 0x1, P0 ;  /* 0x0000000702117c11 */ /* 0x000fe400080f0c11 */
[----:B------:R-:W-:-:S04]  /*8fd0*/  MOV R2, 0x1 ;  /* 0x0000000100027802 */ /* 0x000fc80000000f00 */
[----:B------:R-:W-:-:S04]  /*8fe0*/  SHF.L.U32 R2, R2, 0x1f, RZ ;  /* 0x0000001f02027819 */ /* 0x000fc800000006ff */
[----:B------:R-:W0:Y:S02]  /*8ff0*/  SYNCS.PHASECHK.TRANS64.TRYWAIT P0, [UR45+0x2a840], R2 ;  /* 0x02a84002ff0075a7 */ /* 0x000e24000800016d */
[----:B0-----:R-:W-:Y:S05]  /*9000*/  @!P0 BRA `(.L_x_47) ;  /* 0x0000002800d88947 */ /* 0x001fea0003800000 */
.L_x_88:
[----:B------:R-:W-:Y:S01]  /*9010*/  ULDC.64 UR4, c[0x0][0x300] ;  /* 0x0000c00000047ab9 */ /* 0x000fe20000000a00 */
[----:B------:R-:W-:Y:S01]  /*9020*/  R2UR UR6, R31 ;  /* 0x000000001f0672ca */ /* 0x000fe200000e0000 */
[----:B0-----:R-:W-:Y:S01]  /*9030*/  IMAD R2, R5, UR4, RZ ;  /* 0x0000000405027c24 */ /* 0x001fe2000f8e02ff */
[C---:B------:R-:W-:Y:S02]  /*9040*/  LOP3.LUT P3, RZ, R22.reuse, 0x4, RZ, 0xc0, !PT ;  /* 0x0000000416ff7812 */ /* 0x040fe4000786c0ff */
[C---:B------:R-:W-:Y:S01]  /*9050*/  LOP3.LUT P2, RZ, R22.reuse, 0x2, RZ, 0xc0, !PT ;  /* 0x0000000216ff7812 */ /* 0x040fe2000784c0ff */
[C---:B------:R-:W-:Y:S01]  /*9060*/  IMAD R5, R7.reuse, UR5, R2 ;  /* 0x0000000507057c24 */ /* 0x040fe2000f8e0202 */
[----:B------:R-:W-:Y:S01]  /*9070*/  LOP3.LUT P1, RZ, R22, 0x1, RZ, 0xc0, !PT ;  /* 0x0000000116ff7812 */ /* 0x000fe2000782c0ff */
[----:B------:R-:W-:Y:S01]  /*9080*/  IMAD.WIDE.U32 R2, R7, UR4, RZ ;  /* 0x0000000407027c25 */ /* 0x000fe2000f8e00ff */
[----:B------:R-:W-:-:S03]  /*9090*/  ULDC.64 UR4, c[0x0][0x310] ;  /* 0x0000c40000047ab9 */ /* 0x000fc60000000a00 */
[----:B------:R-:W-:Y:S02]  /*90a0*/  IMAD.IADD R3, R3, 0x1, R5 ;  /* 0x0000000103037824 */ /* 0x000fe400078e0205 */
[----:B------:R-:W-:Y:S02]  /*90b0*/  IMAD R5, R4, UR4, RZ ;  /* 0x0000000404057c24 */ /* 0x000fe4000f8e02ff */
[----:B------:R-:W-:-:S04]  /*90c0*/  IMAD.WIDE.U32 R2, R0, UR4, R2 ;  /* 0x0000000400027c25 */ /* 0x000fc8000f8e0002 */
[----:B------:R-:W-:Y:S01]  /*90d0*/  IMAD R5, R0, UR5, R5 ;  /* 0x0000000500057c24 */ /* 0x000fe2000f8e0205 */
[----:B------:R-:W-:-:S03]  /*90e0*/  ULDC.64 UR4, c[0x0][0x308] ;  /* 0x0000c20000047ab9 */ /* 0x000fc60000000a00 */
[----:B------:R-:W-:Y:S01]  /*90f0*/  IMAD.IADD R3, R3, 0x1, R5 ;  /* 0x0000000103037824 */ /* 0x000fe200078e0205 */
[----:B------:R-:W-:Y:S01]  /*9100*/  MOV R5, UR4 ;  /* 0x0000000400057c02 */ /* 0x000fe20008000f00 */
[----:B------:R-:W-:-:S03]  /*9110*/  UIMAD UR4, UR6, UR4, URZ ;  /* 0x00000004060472a4 */ /* 0x000fc6000f8e023f */
[----:B------:R-:W-:Y:S01]  /*9120*/  ULDC.64 UR6, c[0x0][0x2e8] ;  /* 0x0000ba0000067ab9 */ /* 0x000fe20000000a00 */
[----:B------:R-:W-:Y:S02]  /*9130*/  UIMAD UR4, UR42, UR5, UR4 ;  /* 0x000000052a0472a4 */ /* 0x000fe4000f8e0204 */
[----:B------:R-:W-:-:S04]  /*9140*/  IMAD.WIDE.U32 R2, R5, UR42, R2 ;  /* 0x0000002a05027c25 */ /* 0x000fc8000f8e0002 */
[----:B------:R-:W-:Y:S01]  /*9150*/  VIADD R7, R3, UR4 ;  /* 0x0000000403077c36 */ /* 0x000fe20008000000 */
[C---:B------:R-:W-:Y:S01]  /*9160*/  LEA R0, P0, R2.reuse, UR6, 0x1 ;  /* 0x0000000602007c11 */ /* 0x040fe2000f8008ff */
[----:B------:R-:W-:Y:S01]  /*9170*/  IMAD.MOV.U32 R3, RZ, RZ, -0x60 ;  /* 0xffffffa0ff037424 */ /* 0x000fe200078e00ff */
[----:B------:R-:W-:Y:S02]  /*9180*/  UMOV UR4, 0xffffffff ;  /* 0xffffffff00047882 */ /* 0x000fe40000000000 */
[----:B------:R-:W-:Y:S01]  /*9190*/  LEA.HI.X R7, R2, UR7, R7, 0x1, P0 ;  /* 0x0000000702077c11 */ /* 0x000fe200080f0c07 */
[----:B------:R-:W-:Y:S01]  /*91a0*/  IMAD R4, R28, R3, UR43 ;  /* 0x0000002b1c047e24 */ /* 0x000fe2000f8e0203 */
[----:B------:R-:W-:-:S04]  /*91b0*/  LOP3.LUT R3, R6, 0x1c0, RZ, 0xc0, !PT ;  /* 0x000001c006037812 */ /* 0x000fc800078ec0ff */
[----:B------:R-:W-:Y:S02]  /*91c0*/  LOP3.LUT R2, R3, 0x38, R6, 0xf8, !PT ;  /* 0x0000003803027812 */ /* 0x000fe400078ef806 */
[----:B------:R-:W-:Y:S02]  /*91d0*/  IADD3 R6, -R37, R4, RZ ;  /* 0x0000000425067210 */ /* 0x000fe40007ffe1ff */
[----:B------:R-:W-:Y:S01]  /*91e0*/  LOP3.LUT R2, R2, 0x38, R25, 0x78, !PT ;  /* 0x0000003802027812 */ /* 0x000fe200078e7819 */
[----:B------:R-:W-:Y:S01]  /*91f0*/  IMAD.SHL.U32 R25, R10, 0x8, RZ ;  /* 0x000000080a197824 */ /* 0x000fe200078e00ff */
[----:B------:R-:W-:-:S04]  /*9200*/  ISETP.GE.AND P0, PT, R6, 0x1, PT ;  /* 0x000000010600780c */ /* 0x000fc80003f06270 */
[----:B------:R-:W-:Y:S01]  /*9210*/  LOP3.LUT R25, R2, 0x200, R25, 0xf8, !PT ;  /* 0x0000020002197812 */ /* 0x000fe200078ef819 */
[----:B------:R-:W-:Y:S08]  /*9220*/  BRA.DIV UR4, `(.L_x_48) ;  /* 0x0000002a04687947 */ /* 0x000ff0000b800000 */
[----:B------:R-:W-:Y:S01]  /*9230*/  SHFL.IDX PT, R3, R7, RZ, 0x181f ;  /* 0x00181fff07037589 */ /* 0x000fe200000e0000 */
[----:B------:R-:W-:-:S03]  /*9240*/  @P0 LEA R9, R25, UR45, 0x1 ;  /* 0x0000002d19090c11 */ /* 0x000fc6000f8e08ff */
[----:B------:R-:W0:Y:S04]  /*9250*/  SHFL.IDX PT, R2, R0, RZ, 0x181f ;  /* 0x00181fff00027589 */ /* 0x000e2800000e0000 */
[----:B------:R-:W-:Y:S04]  /*9260*/  SHFL.IDX PT, R5, R7, 0x1, 0x181f ;  /* 0x00381f0007057f89 */ /* 0x000fe800000e0000 */
[----:B------:R-:W-:Y:S04]  /*9270*/  SHFL.IDX PT, R4, R0, 0x1, 0x181f ;  /* 0x00381f0000047f89 */ /* 0x000fe800000e0000 */
[----:B------:R-:W1:Y:S04]  /*9280*/  SHFL.IDX PT, R8, R7, 0x2, 0x181f ;  /* 0x00581f0007087f89 */ /* 0x000e6800000e0000 */
[----:B------:R-:W2:Y:S04]  /*9290*/  SHFL.IDX PT, R14, R0, 0x2, 0x181f ;  /* 0x00581f00000e7f89 */ /* 0x000ea800000e0000 */
[----:B------:R-:W3:Y:S01]  /*92a0*/  SHFL.IDX PT, R10, R0, 0x3, 0x181f ;  /* 0x00781f00000a7f89 */ /* 0x000ee200000e0000 */
[----:B0-----:R-:W-:-:S05]  /*92b0*/  @P0 IMAD.WIDE.U32 R2, R30, 0x2, R2 ;  /* 0x000000021e020825 */ /* 0x001fca00078e0002 */
[----:B------:R-:W-:Y:S04]  /*92c0*/  @P0 LDGSTS.E.BYPASS.LTC128B.128 [R9+0x18400], desc[UR38][R2.64], !P3 ;  /* 0x1840000002090fae */ /* 0x000fe8000d901d66 */
[----:B------:R-:W-:Y:S04]  /*92d0*/  @P0 LDGSTS.E.BYPASS.LTC128B.128 [R9+0x1b400], desc[UR38][R2.64+0x80], !P2 ;  /* 0x1b40008002090fae */ /* 0x000fe8000d101d66 */
[----:B------:R0:W-:Y:S01]  /*92e0*/  @P0 LDGSTS.E.BYPASS.LTC128B.128 [R9+0x1e400], desc[UR38][R2.64+0x100], !P1 ;  /* 0x1e40010002090fae */ /* 0x0001e2000c901d66 */
[----:B------:R-:W-:-:S03]  /*92f0*/  ISETP.GE.AND P0, PT, R6, 0x11, PT ;  /* 0x000000110600780c */ /* 0x000fc60003f06270 */
[----:B0-----:R-:W0:Y:S01]  /*9300*/  SHFL.IDX PT, R9, R7, 0x3, 0x181f ;  /* 0x00781f0007097f89 */ /* 0x001e2200000e0000 */
[----:B-1----:R-:W-:-:S09]  /*9310*/  MOV R3, R8 ;  /* 0x0000000800037202 */ /* 0x002fd20000000f00 */
[----:B------:R-:W-:Y:S01]  /*9320*/  @P0 IMAD.WIDE.U32 R4, R30, 0x2, R4 ;  /* 0x000000021e040825 */ /* 0x000fe200078e0004 */
[----:B------:R-:W-:Y:S01]  /*9330*/  @P0 LEA R21, R25, UR45, 0x1 ;  /* 0x0000002d19150c11 */ /* 0x000fe2000f8e08ff */
[----:B------:R-:W-:Y:S02]  /*9340*/  SHFL.IDX PT, R8, R7, 0x4, 0x181f ;  /* 0x00981f0007087f89 */ /* 0x000fe400000e0000 */
[----:B--2---:R-:W-:Y:S02]  /*9350*/  IMAD.MOV.U32 R2, RZ, RZ, R14 ;  /* 0x000000ffff027224 */ /* 0x004fe400078e000e */
[----:B------:R-:W-:Y:S04]  /*9360*/  @P0 LDGSTS.E.BYPASS.LTC128B.128 [R21+0x18c00], desc[UR38][R4.64], !P3 ;  /* 0x18c0000004150fae */ /* 0x000fe8000d901d66 */
[----:B------:R-:W-:Y:S04]  /*9370*/  @P0 LDGSTS.E.BYPASS.LTC128B.128 [R21+0x1bc00], desc[UR38][R4.64+0x80], !P2 ;  /* 0x1bc0008004150fae */ /* 0x000fe8000d101d66 */
[----:B------:R3:W-:Y:S01]  /*9380*/  @P0 LDGSTS.E.BYPASS.LTC128B.128 [R21+0x1ec00], desc[UR38][R4.64+0x100], !P1 ;  /* 0x1ec0010004150fae */ /* 0x0007e2000c901d66 */
[----:B------:R-:W-:-:S03]  /*9390*/  ISETP.GE.AND P0, PT, R6, 0x21, PT ;  /* 0x000000210600780c */ /* 0x000fc60003f06270 */
[----:B------:R-:W1:Y:S04]  /*93a0*/  SHFL.IDX PT, R14, R0, 0x4, 0x181f ;  /* 0x00981f00000e7f89 */ /* 0x000e6800000e0000 */
[----:B------:R-:W2:Y:S01]  /*93b0*/  SHFL.IDX PT, R7, R7, 0x5, 0x181f ;  /* 0x00b81f0007077f89 */ /* 0x000ea200000e0000 */
[----:B---3--:R-:W-:-:S05]  /*93c0*/  IMAD.MOV.U32 R4, RZ, RZ, R10 ;  /* 0x000000ffff047224 */ /* 0x008fca00078e000a */
[----:B------:R-:W-:Y:S01]  /*93d0*/  @P0 IMAD.WIDE.U32 R2, R30, 0x2, R2 ;  /* 0x000000021e020825 */ /* 0x000fe200078e0002 */
[----:B------:R-:W-:-:S03]  /*93e0*/  @P0 LEA R35, R25, UR45, 0x1 ;  /* 0x0000002d19230c11 */ /* 0x000fc6000f8e08ff */
[----:B0-----:R-:W-:Y:S02]  /*93f0*/  IMAD.MOV.U32 R5, RZ, RZ, R9 ;  /* 0x000000ffff057224 */ /* 0x001fe400078e0009 */
[----:B------:R-:W-:Y:S04]  /*9400*/  @P0 LDGSTS.E.BYPASS.LTC128B.128 [R35+0x19400], desc[UR38][R2.64], !P3 ;  /* 0x1940000002230fae */ /* 0x000fe8000d901d66 */
[----:B------:R-:W-:Y:S04]  /*9410*/  @P0 LDGSTS.E.BYPASS.LTC128B.128 [R35+0x1c400], desc[UR38][R2.64+0x80], !P2 ;  /* 0x1c40008002230fae */ /* 0x000fe8000d101d66 */
[----:B------:R1:W-:Y:S01]  /*9420*/  @P0 LDGSTS.E.BYPASS.LTC128B.128 [R35+0x1f400], desc[UR38][R2.64+0x100], !P1 ;  /* 0x1f40010002230fae */ /* 0x0003e2000c901d66 */
[----:B------:R-:W-:-:S02]  /*9430*/  ISETP.GE.AND P0, PT, R6, 0x31, PT ;  /* 0x000000310600780c */ /* 0x000fc40003f06270 */
[----:B-1----:R-:W-:Y:S01]  /*9440*/  MOV R2, R14 ;  /* 0x0000000e00027202 */ /* 0x002fe20000000f00 */
[----:B------:R-:W-:-:S10]  /*9450*/  IMAD.MOV.U32 R3, RZ, RZ, R8 ;  /* 0x000000ffff037224 */ /* 0x000fd400078e0008 */
[----:B------:R-:W-:Y:S01]  /*9460*/  @P0 LEA R9, R25, UR45, 0x1 ;  /* 0x0000002d19090c11 */ /* 0x000fe2000f8e08ff */
[----:B------:R-:W-:Y:S01]  /*9470*/  @P0 IMAD.WIDE.U32 R4, R30, 0x2, R4 ;  /* 0x000000021e040825 */ /* 0x000fe200078e0004 */
[----:B------:R0:W1:Y:S04]  /*9480*/  SHFL.IDX PT, R14, R0, 0x5, 0x181f ;  /* 0x00b81f00000e7f89 */ /* 0x00006800000e0000 */
[----:B------:R0:W-:Y:S04]  /*9490*/  @P0 LDGSTS.E.BYPASS.LTC128B.128 [R9+0x19c00], desc[UR38][R4.64], !P3 ;  /* 0x19c0000004090fae */ /* 0x0001e8000d901d66 */
[----:B------:R0:W-:Y:S04]  /*94a0*/  @P0 LDGSTS.E.BYPASS.LTC128B.128 [R9+0x1cc00], desc[UR38][R4.64+0x80], !P2 ;  /* 0x1cc0008004090fae */ /* 0x0001e8000d101d66 */
[----:B------:R0:W-:Y:S01]  /*94b0*/  @P0 LDGSTS.E.BYPASS.LTC128B.128 [R9+0x1fc00], desc[UR38][R4.64+0x100], !P1 ;  /* 0x1fc0010004090fae */ /* 0x0001e2000c901d66 */
[----:B------:R-:W-:-:S13]  /*94c0*/  ISETP.GE.AND P0, PT, R6, 0x41, PT ;  /* 0x000000410600780c */ /* 0x000fda0003f06270 */
[----:B------:R-:W-:Y:S01]  /*94d0*/  @P0 IMAD.WIDE.U32 R2, R30, 0x2, R2 ;  /* 0x000000021e020825 */ /* 0x000fe200078e0002 */
[----:B------:R-:W-:-:S05]  /*94e0*/  @P0 LEA R21, R25, UR45, 0x1 ;  /* 0x0000002d19150c11 */ /* 0x000fca000f8e08ff */
[----:B------:R0:W-:Y:S04]  /*94f0*/  @P0 LDGSTS.E.BYPASS.LTC128B.128 [R21+0x1a400], desc[UR38][R2.64], !P3 ;  /* 0x1a40000002150fae */ /* 0x0001e8000d901d66 */
[----:B------:R0:W-:Y:S04]  /*9500*/  @P0 LDGSTS.E.BYPASS.LTC128B.128 [R21+0x1d400], desc[UR38][R2.64+0x80], !P2 ;  /* 0x1d40008002150fae */ /* 0x0001e8000d101d66 */
[----:B-12---:R0:W-:Y:S02]  /*9510*/  @P0 LDGSTS.E.BYPASS.LTC128B.128 [R21+0x20400], desc[UR38][R2.64+0x100], !P1 ;  /* 0x2040010002150fae */ /* 0x0061e4000c901d66 */
.L_x_102:
[----:B------:R-:W-:Y:S01]  /*9520*/  ISETP.GE.AND P0, PT, R6, 0x51, PT ;  /* 0x000000510600780c */ /* 0x000fe20003f06270 */
[----:B0-----:R-:W-:Y:S01]  /*9530*/  IMAD.MOV.U32 R2, RZ, RZ, R14 ;  /* 0x000000ffff027224 */ /* 0x001fe200078e000e */
[----:B------:R-:W-:-:S11]  /*9540*/  MOV R3, R7 ;  /* 0x0000000700037202 */ /* 0x000fd60000000f00 */
[----:B------:R-:W-:Y:S01]  /*9550*/  @P0 IMAD.WIDE.U32 R2, R30, 0x2, R2 ;  /* 0x000000021e020825 */ /* 0x000fe200078e0002 */
[----:B------:R-:W-:-:S05]  /*9560*/  @P0 LEA R5, R25, UR45, 0x1 ;  /* 0x0000002d19050c11 */ /* 0x000fca000f8e08ff */
[----:B------:R-:W-:Y:S01]  /*9570*/  @!PT LDS RZ, [RZ] ;  /* 0x00000000fffff984 */ /* 0x000fe20000000800 */
[----:B------:R-:W-:Y:S01]  /*9580*/  @!PT LDS RZ, [RZ] ;  /* 0x00000000fffff984 */ /* 0x000fe20000000800 */
[----:B------:R-:W-:Y:S01]  /*9590*/  @!PT LDS RZ, [RZ] ;  /* 0x00000000fffff984 */ /* 0x000fe20000000800 */
[----:B------:R0:W-:Y:S04]  /*95a0*/  @P0 LDGSTS.E.BYPASS.LTC128B.128 [R5+0x1ac00], desc[UR38][R2.64], !P3 ;  /* 0x1ac0000002050fae */ /* 0x0001e8000d901d66 */
[----:B------:R0:W-:Y:S04]  /*95b0*/  @P0 LDGSTS.E.BYPASS.LTC128B.128 [R5+0x1dc00], desc[UR38][R2.64+0x80], !P2 ;  /* 0x1dc0008002050fae */ /* 0x0001e8000d101d66 */
[----:B------:R0:W-:Y:S01]  /*95c0*/  @P0 LDGSTS.E.BYPASS.LTC128B.128 [R5+0x20c00], desc[UR38][R2.64+0x100], !P1 ;  /* 0x20c0010002050fae */ /* 0x0001e2000c901d66 */
[----:B------:R-:W-:Y:S01]  /*95d0*/  NOP ;  /* 0x0000000000007918 */ /* 0x000fe20000000000 */
[----:B------:R-:W-:Y:S02]  /*95e0*/  SYNCS.ARRIVE.TRANS64.RED.A0T1 RZ, [UR45+0x2a830], RZ ;  /* 0x02a830ffffff79a7 */ /* 0x000fe4000820042d */
[----:B------:R-:W-:Y:S01]  /*95f0*/  ARRIVES.LDGSTSBAR.64.TRANSCNT [UR45+0x2a830] ;  /* 0x02a83000ff0079b0 */ /* 0x000fe20008000aad */
[----:B------:R-:W-:Y:S01]  /*9600*/  NOP ;  /* 0x0000000000007918 */ /* 0x000fe20000000000 */
[----:B------:R-:W-:-:S13]  /*9610*/  ISETP.NE.AND P1, PT, R36, 0x3, PT ;  /* 0x000000032400780c */ /* 0x000fda0003f25270 */
[----:B0-----:R-:W-:Y:S05]  /*9620*/  @!P1 BRA `(.L_x_49) ;  /* 0x0000000000049947 */ /* 0x001fea0003800000 */
[----:B------:R-:W-:Y:S01]  /*9630*/  BPT.TRAP 0x1 ;  /* 0x000000040000795c */ /* 0x000fe20000300000 */
.L_x_49:
[----:B------:R-:W-:Y:S01]  /*9640*/  SYNCS.ARRIVE.TRANS64.A1T0 RZ, [UR45+0x2a830], RZ ;  /* 0x02a830ffffff79a7 */ /* 0x000fe2000810002d */
[----:B------:R-:W-:Y:S05]  /*9650*/  WARPSYNC.ALL ;  /* 0x0000000000007948 */ /* 0x000fea0003800000 */
[----:B------:R-:W-:Y:S01]  /*9660*/  UIADD3 UR5, UR45, 0xc400, URZ ;  /* 0x0000c4002d057890 */ /* 0x000fe2000fffe03f */
[----:B------:R-:W-:Y:S01]  /*9670*/  R2UR UR4, R31 ;  /* 0x000000001f0472ca */ /* 0x000fe200000e0000 */
[----:B------:R-:W-:Y:S01]  /*9680*/  ULDC.64 UR6, c[0x0][0x2d8] ;  /* 0x0000b60000067ab9 */ /* 0x000fe20000000a00 */
[----:B------:R-:W-:Y:S01]  /*9690*/  SHF.R.S32.HI R35, RZ, 0x1f, R27 ;  /* 0x0000001fff237819 */ /* 0x000fe2000001141b */
[----:B------:R-:W-:Y:S02]  /*96a0*/  ULOP3.LUT UP0, URZ, UR5, 0x3ff, URZ, 0xc0, !UPT ;  /* 0x000003ff053f7892 */ /* 0x000fe4000f80c03f */
[----:B------:R-:W-:Y:S01]  /*96b0*/  UIMAD.WIDE.U32 UR40, UR42, UR6, URZ ;  /* 0x000000062a2872a5 */ /* 0x000fe2000f8e003f */
[----:B------:R-:W-:Y:S03]  /*96c0*/  BAR.SYNC.DEFER_BLOCKING 0x8, 0x180 ;  /* 0x0206000000007b1d */ /* 0x000fe60000010000 */
[----:B------:R-:W-:-:S04]  /*96d0*/  PLOP3.LUT P0, PT, PT, PT, UP0, 0x80, 0x0 ;  /* 0x000000000000781c */ /* 0x000fc80003f0f008 */
[----:B------:R-:W-:-:S04]  /*96e0*/  UIMAD UR4, UR4, UR6, URZ ;  /* 0x00000006040472a4 */ /* 0x000fc8000f8e023f */
[----:B------:R-:W-:-:S04]  /*96f0*/  UIMAD UR4, UR42, UR7, UR4 ;  /* 0x000000072a0472a4 */ /* 0x000fc8000f8e0204 */
[----:B------:R-:W-:Y:S01]  /*9700*/  UIADD3 UR46, UR41, UR4, URZ ;  /* 0x00000004292e7290 */ /* 0x000fe2000fffe03f */
[----:B------:R-:W-:Y:S11]  /*9710*/  @!P0 BRA `(.L_x_50) ;  /* 0x0000000000408947 */ /* 0x000ff60003800000 */
[----:B------:R-:W-:Y:S01]  /*9720*/  MOV R2, 0x0 ;  /* 0x0000000000027802 */ /* 0x000fe20000000f00 */
[----:B------:R-:W-:Y:S01]  /*9730*/  ULDC.64 UR6, c[0x4][0x90] ;  /* 0x0100240000067ab9 */ /* 0x000fe20000000a00 */
[----:B------:R-:W-:Y:S01]  /*9740*/  ULDC.64 UR8, c[0x4][0x98] ;  /* 0x0100260000087ab9 */ /* 0x000fe20000000a00 */
[----:B------:R-:W-:Y:S01]  /*9750*/  ULDC.64 UR4, c[0x4][0x20] ;  /* 0x0100080000047ab9 */ /* 0x000fe20000000a00 */
[----:B------:R-:W-:Y:S01]  /*9760*/  IMAD.U32 R4, RZ, RZ, UR6 ;  /* 0x00000006ff047e24 */ /* 0x000fe2000f8e00ff */
[----:B------:R-:W-:Y:S01]  /*9770*/  MOV R6, UR8 ;  /* 0x0000000800067c02 */ /* 0x000fe20008000f00 */
[----:B------:R-:W0:Y:S01]  /*9780*/  LDC.64 R2, c[0x4][R2] ;  /* 0x0100000002027b82 */ /* 0x000e220000000a00 */
[----:B------:R-:W-:Y:S01]  /*9790*/  IMAD.U32 R5, RZ, RZ, UR7 ;  /* 0x00000007ff057e24 */ /* 0x000fe2000f8e00ff */
[----:B------:R-:W-:Y:S01]  /*97a0*/  MOV R11, UR5 ;  /* 0x00000005000b7c02 */ /* 0x000fe20008000f00 */
[----:B------:R-:W-:Y:S01]  /*97b0*/  IMAD.U32 R7, RZ, RZ, UR9 ;  /* 0x00000009ff077e24 */ /* 0x000fe2000f8e00ff */
[----:B------:R-:W-:Y:S01]  /*97c0*/  MOV R13, RZ ;  /* 0x000000ff000d7202 */ /* 0x000fe20000000f00 */
[----:B------:R-:W-:-:S02]  /*97d0*/  IMAD.U32 R10, RZ, RZ, UR4 ;  /* 0x00000004ff0a7e24 */ /* 0x000fc4000f8e00ff */
[----:B------:R-:W-:Y:S02]  /*97e0*/  IMAD.MOV.U32 R8, RZ, RZ, 0x70 ;  /* 0x00000070ff087424 */ /* 0x000fe400078e00ff */
[----:B------:R-:W-:-:S07]  /*97f0*/  IMAD.MOV.U32 R12, RZ, RZ, 0x1 ;  /* 0x00000001ff0c7424 */ /* 0x000fce00078e00ff */
[----:B------:R-:W-:-:S07]  /*9800*/  LEPC R20, `(.L_x_50) ;  /* 0x000000001014794e */ /* 0x000fce0000000000 */
[----:B0-----:R-:W-:Y:S05]  /*9810*/  CALL.ABS.NOINC R2 ;  /* 0x0000000002007343 */ /* 0x001fea0003c00000 */
.L_x_50:
[----:B------:R-:W0:Y:S01]  /*9820*/  LDC R6, c[0x0][0x448] ;  /* 0x00011200ff067b82 */ /* 0x000e220000000800 */
[----:B------:R-:W-:Y:S01]  /*9830*/  ULDC.64 UR4, c[0x0][0x2e0] ;  /* 0x0000b80000047ab9 */ /* 0x000fe20000000a00 */
[----:B------:R-:W-:Y:S01]  /*9840*/  IMAD R7, R24, 0x80, R33 ;  /* 0x0000008018077824 */ /* 0x000fe200078e0221 */
[----:B------:R-:W-:Y:S01]  /*9850*/  MOV R4, UR40 ;  /* 0x0000002800047c02 */ /* 0x000fe20008000f00 */
[----:B------:R-:W-:Y:S02]  /*9860*/  IMAD R0, R35, UR4, RZ ;  /* 0x0000000423007c24 */ /* 0x000fe4000f8e02ff */
[----:B------:R-:W-:Y:S01]  /*9870*/  IMAD.U32 R5, RZ, RZ, UR41 ;  /* 0x00000029ff057e24 */ /* 0x000fe2000f8e00ff */
[----:B------:R-:W-:Y:S01]  /*9880*/  MOV R5, R7 ;  /* 0x0000000700057202 */ /* 0x000fe20000000f00 */
[----:B------:R-:W-:Y:S02]  /*9890*/  IMAD R9, R27, UR5, R0 ;  /* 0x000000051b097c24 */ /* 0x000fe4000f8e0200 */
[----:B------:R-:W-:-:S02]  /*98a0*/  IMAD.U32 R3, RZ, RZ, UR46 ;  /* 0x0000002eff037e24 */ /* 0x000fc4000f8e00ff */
[----:B------:R-:W-:-:S04]  /*98b0*/  IMAD.MOV.U32 R2, RZ, RZ, R4 ;  /* 0x000000ffff027224 */ /* 0x000fc800078e0004 */
[----:B------:R-:W-:Y:S01]  /*98c0*/  IMAD.WIDE.U32 R2, R27, UR4, R2 ;  /* 0x000000041b027c25 */ /* 0x000fe2000f8e0002 */
[----:B------:R-:W-:-:S03]  /*98d0*/  ULDC.64 UR4, c[0x0][0x2d0] ;  /* 0x0000b40000047ab9 */ /* 0x000fc60000000a00 */
[----:B------:R-:W-:Y:S01]  /*98e0*/  IMAD.IADD R3, R3, 0x1, R9 ;  /* 0x0000000103037824 */ /* 0x000fe200078e0209 */
[----:B0-----:R-:W-:-:S13]  /*98f0*/  ISETP.NE.AND P0, PT, R6, 0x1, PT ;  /* 0x000000010600780c */ /* 0x001fda0003f05270 */
[----:B------:R-:W0:Y:S08]  /*9900*/  @P0 LDC R8, c[0x0][0x44c] ;  /* 0x00011300ff080b82 */ /* 0x000e300000000800 */
[----:B------:R-:W1:Y:S01]  /*9910*/  @P0 LDC R11, c[0x0][0x450] ;  /* 0x00011400ff0b0b82 */ /* 0x000e620000000800 */
[----:B0-----:R-:W-:-:S05]  /*9920*/  @P0 IMAD.HI.U32 R0, R7, R8, RZ ;  /* 0x0000000807000227 */ /* 0x001fca00078e00ff */
[----:B-1----:R-:W-:-:S05]  /*9930*/  @P0 SHF.R.U32.HI R5, RZ, R11, R0 ;  /* 0x0000000bff050219 */ /* 0x002fca0000011600 */
[----:B------:R-:W-:Y:S02]  /*9940*/  IMAD.MOV R0, RZ, RZ, -R5 ;  /* 0x000000ffff007224 */ /* 0x000fe400078e0a05 */
[----:B------:R-:W-:-:S04]  /*9950*/  IMAD.WIDE.U32 R2, R5, UR4, R2 ;  /* 0x0000000405027c25 */ /* 0x000fc8000f8e0002 */
[----:B------:R-:W-:Y:S01]  /*9960*/  IMAD R7, R6, R0, R7 ;  /* 0x0000000006077224 */ /* 0x000fe200078e0207 */
[----:B------:R-:W-:-:S05]  /*9970*/  SHF.R.S32.HI R0, RZ, 0x1f, R5 ;  /* 0x0000001fff007819 */ /* 0x000fca0000011405 */
[----:B------:R-:W-:-:S04]  /*9980*/  IMAD R0, R0, UR4, RZ ;  /* 0x0000000400007c24 */ /* 0x000fc8000f8e02ff */
[----:B------:R-:W-:Y:S01]  /*9990*/  IMAD R5, R5, UR5, R0 ;  /* 0x0000000505057c24 */ /* 0x000fe2000f8e0200 */
[----:B------:R-:W-:Y:S01]  /*99a0*/  SHF.R.S32.HI R0, RZ, 0x1f, R7 ;  /* 0x0000001fff007819 */ /* 0x000fe20000011407 */
[----:B------:R-:W-:-:S03]  /*99b0*/  ULDC.64 UR4, c[0x0][0x2c8] ;  /* 0x0000b20000047ab9 */ /* 0x000fc60000000a00 */
[----:B------:R-:W-:Y:S01]  /*99c0*/  IADD3 R3, R3, R5, RZ ;  /* 0x0000000503037210 */ /* 0x000fe20007ffe0ff */
[----:B------:R-:W-:-:S04]  /*99d0*/  IMAD R0, R0, UR4, RZ ;  /* 0x0000000400007c24 */ /* 0x000fc8000f8e02ff */
[C---:B------:R-:W-:Y:S02]  /*99e0*/  IMAD R5, R7.reuse, UR5, R0 ;  /* 0x0000000507057c24 */ /* 0x040fe4000f8e0200 */
[----:B------:R-:W-:Y:S01]  /*99f0*/  IMAD.WIDE.U32 R2, R7, UR4, R2 ;  /* 0x0000000407027c25 */ /* 0x000fe2000f8e0002 */
[----:B------:R-:W-:-:S03]  /*9a00*/  ULDC.64 UR4, c[0x0][0x280] ;  /* 0x0000a00000047ab9 */ /* 0x000fc60000000a00 */
[----:B------:R-:W-:Y:S01]  /*9a10*/  IMAD.IADD R3, R3, 0x1, R5 ;  /* 0x0000000103037824 */ /* 0x000fe200078e0205 */
[C---:B------:R-:W-:Y:S01]  /*9a20*/  LEA R0, P0, R2.reuse, UR4, 0x1 ;  /* 0x0000000402007c11 */ /* 0x040fe2000f8008ff */
[----:B------:R-:W-:Y:S02]  /*9a30*/  ULDC UR4, c[0x0][0x2b8] ;  /* 0x0000ae0000047ab9 */ /* 0x000fe40000000800 */
[----:B------:R-:W-:Y:S02]  /*9a40*/  ISETP.GE.AND P2, PT, R19, UR4, PT ;  /* 0x0000000413007c0c */ /* 0x000fe4000bf46270 */
[----:B------:R-:W-:Y:S01]  /*9a50*/  LEA.HI.X R8, R2, UR5, R3, 0x1, P0 ;  /* 0x0000000502087c11 */ /* 0x000fe200080f0c03 */
[----:B------:R-:W-:Y:S01]  /*9a60*/  UMOV UR5, 0xffffffff ;  /* 0xffffffff00057882 */ /* 0x000fe20000000000 */
[----:B------:R-:W-:Y:S02]  /*9a70*/  ISETP.GE.AND P0, PT, R23, UR4, PT ;  /* 0x0000000417007c0c */ /* 0x000fe4000bf06270 */
[----:B------:R-:W-:Y:S01]  /*9a80*/  ISETP.GE.AND P3, PT, R30, UR4, PT ;  /* 0x000000041e007c0c */ /* 0x000fe2000bf66270 */
[----:B------:R-:W-:-:S12]  /*9a90*/  BRA.DIV UR5, `(.L_x_51) ;  /* 0x0000002a05307947 */ /* 0x000fd8000b800000 */
[----:B------:R-:W-:Y:S01]  /*9aa0*/  SHFL.IDX PT, R3, R8, RZ, 0x181f ;  /* 0x00181fff08037589 */ /* 0x000fe200000e0000 */
[----:B------:R-:W-:Y:S01]  /*9ab0*/  ULDC UR4, c[0x0][0x288] ;  /* 0x0000a20000047ab9 */ /* 0x000fe20000000800 */
[----:B------:R-:W-:Y:S02]  /*9ac0*/  IMAD R7, R24, 0x80, R37 ;  /* 0x0000008018077824 */ /* 0x000fe400078e0225 */
[----:B------:R-:W0:Y:S01]  /*9ad0*/  SHFL.IDX PT, R2, R0, RZ, 0x181f ;  /* 0x00181fff00027589 */ /* 0x000e2200000e0000 */
[----:B------:R-:W-:Y:S02]  /*9ae0*/  IMAD R6, R6, UR4, RZ ;  /* 0x0000000406067c24 */ /* 0x000fe4000f8e02ff */
[C---:B------:R-:W-:Y:S01]  /*9af0*/  IADD3 R11, R7.reuse, 0x10, RZ ;  /* 0x00000010070b7810 */ /* 0x040fe20007ffe0ff */
[----:B------:R-:W-:Y:S02]  /*9b00*/  SHFL.IDX PT, R5, R8, 0x1, 0x181f ;  /* 0x00381f0008057f89 */ /* 0x000fe400000e0000 */
[----:B------:R-:W-:-:S02]  /*9b10*/  ISETP.GE.AND P1, PT, R7, R6, PT ;  /* 0x000000060700720c */ /* 0x000fc40003f26270 */
[----:B------:R-:W1:Y:S04]  /*9b20*/  SHFL.IDX PT, R4, R0, 0x1, 0x181f ;  /* 0x00381f0000047f89 */ /* 0x000e6800000e0000 */
[----:B------:R-:W-:Y:S07]  /*9b30*/  SHFL.IDX PT, R14, R0, 0x7, 0x181f ;  /* 0x00f81f00000e7f89 */ /* 0x000fee00000e0000 */
[----:B------:R-:W-:Y:S01]  /*9b40*/  @!P1 LEA R9, R25, UR45, 0x1 ;  /* 0x0000002d19099c11 */ /* 0x000fe2000f8e08ff */
[----:B0-----:R-:W-:-:S05]  /*9b50*/  @!P1 IMAD.WIDE.U32 R2, R30, 0x2, R2 ;  /* 0x000000021e029825 */ /* 0x001fca00078e0002 */
[----:B------:R-:W-:Y:S04]  /*9b60*/  @!P1 LDGSTS.E.BYPASS.LTC128B.128 [R9+0xc400], desc[UR38][R2.64], !P3 ;  /* 0x0c40000002099fae */ /* 0x000fe8000d901d66 */
[----:B------:R-:W-:Y:S04]  /*9b70*/  @!P1 LDGSTS.E.BYPASS.LTC128B.128 [R9+0x10400], desc[UR38][R2.64+0x80], !P2 ;  /* 0x1040008002099fae */ /* 0x000fe8000d101d66 */
[----:B------:R0:W-:Y:S01]  /*9b80*/  @!P1 LDGSTS.E.BYPASS.LTC128B.128 [R9+0x14400], desc[UR38][R2.64+0x100], !P0 ;  /* 0x1440010002099fae */ /* 0x0001e2000c101d66 */
[----:B------:R-:W-:Y:S01]  /*9b90*/  ISETP.GE.AND P1, PT, R11, R6, PT ;  /* 0x000000060b00720c */ /* 0x000fe20003f26270 */
[----:B------:R-:W-:-:S02]  /*9ba0*/  VIADD R11, R7, 0x30 ;  /* 0x00000030070b7836 */ /* 0x000fc40000000000 */
[----:B0-----:R-:W-:Y:S01]  /*9bb0*/  SHFL.IDX PT, R3, R8, 0x2, 0x181f ;  /* 0x00581f0008037f89 */ /* 0x001fe200000e0000 */
[----:B------:R-:W-:-:S09]  /*9bc0*/  VIADD R9, R7, 0x20 ;  /* 0x0000002007097836 */ /* 0x000fd20000000000 */
[----:B------:R-:W-:Y:S01]  /*9bd0*/  @!P1 LEA R19, R25, UR45, 0x1 ;  /* 0x0000002d19139c11 */ /* 0x000fe2000f8e08ff */
[----:B-1----:R-:W-:Y:S01]  /*9be0*/  @!P1 IMAD.WIDE.U32 R4, R30, 0x2, R4 ;  /* 0x000000021e049825 */ /* 0x002fe200078e0004 */
[----:B------:R-:W0:Y:S04]  /*9bf0*/  SHFL.IDX PT, R2, R0, 0x2, 0x181f ;  /* 0x00581f0000027f89 */ /* 0x000e2800000e0000 */
[----:B------:R-:W-:Y:S04]  /*9c00*/  @!P1 LDGSTS.E.BYPASS.LTC128B.128 [R19+0xcc00], desc[UR38][R4.64], !P3 ;  /* 0x0cc0000004139fae */ /* 0x000fe8000d901d66 */
[----:B------:R-:W-:Y:S04]  /*9c10*/  @!P1 LDGSTS.E.BYPASS.LTC128B.128 [R19+0x10c00], desc[UR38][R4.64+0x80], !P2 ;  /* 0x10c0008004139fae */ /* 0x000fe8000d101d66 */
[----:B------:R1:W-:Y:S01]  /*9c20*/  @!P1 LDGSTS.E.BYPASS.LTC128B.128 [R19+0x14c00], desc[UR38][R4.64+0x100], !P0 ;  /* 0x14c0010004139fae */ /* 0x0003e2000c101d66 */
[----:B------:R-:W-:-:S03]  /*9c30*/  ISETP.GE.AND P1, PT, R9, R6, PT ;  /* 0x000000060900720c */ /* 0x000fc60003f26270 */
[----:B-1----:R-:W-:Y:S10]  /*9c40*/  SHFL.IDX PT, R5, R8, 0x3, 0x181f ;  /* 0x00781f0008057f89 */ /* 0x002ff400000e0000 */
[----:B0-----:R-:W-:Y:S01]  /*9c50*/  @!P1 IMAD.WIDE.U32 R2, R30, 0x2, R2 ;  /* 0x000000021e029825 */ /* 0x001fe200078e0002 */
[----:B------:R-:W-:Y:S01]  /*9c60*/  @!P1 LEA R9, R25, UR45, 0x1 ;  /* 0x0000002d19099c11 */ /* 0x000fe2000f8e08ff */
[----:B------:R-:W0:Y:S04]  /*9c70*/  SHFL.IDX PT, R4, R0, 0x3, 0x181f ;  /* 0x00781f0000047f89 */ /* 0x000e2800000e0000 */
[----:B------:R-:W-:Y:S04]  /*9c80*/  @!P1 LDGSTS.E.BYPASS.LTC128B.128 [R9+0xd400], desc[UR38][R2.64], !P3 ;  /* 0x0d40000002099fae */ /* 0x000fe8000d901d66 */
[----:B------:R-:W-:Y:S04]  /*9c90*/  @!P1 LDGSTS.E.BYPASS.LTC128B.128 [R9+0x11400], desc[UR38][R2.64+0x80], !P2 ;  /* 0x1140008002099fae */ /* 0x000fe8000d101d66 */
[----:B------:R1:W-:Y:S01]  /*9ca0*/  @!P1 LDGSTS.E.BYPASS.LTC128B.128 [R9+0x15400], desc[UR38][R2.64+0x100], !P0 ;  /* 0x1540010002099fae */ /* 0x0003e2000c101d66 */
[----:B------:R-:W-:Y:S01]  /*9cb0*/  ISETP.GE.AND P1, PT, R11, R6, PT ;  /* 0x000000060b00720c */ /* 0x000fe20003f26270 */
[----:B------:R-:W-:-:S02]  /*9cc0*/  VIADD R11, R7, 0x50 ;  /* 0x00000050070b7836 */ /* 0x000fc40000000000 */
[----:B-1----:R-:W-:Y:S01]  /*9cd0*/  SHFL.IDX PT, R3, R8, 0x4, 0x181f ;  /* 0x00981f0008037f89 */ /* 0x002fe200000e0000 */
[----:B------:R-:W-:-:S09]  /*9ce0*/  IADD3 R9, R7, 0x40, RZ ;  /* 0x0000004007097810 */ /* 0x000fd20007ffe0ff */
[----:B0-----:R-:W-:Y:S01]  /*9cf0*/  @!P1 IMAD.WIDE.U32 R4, R30, 0x2, R4 ;  /* 0x000000021e049825 */ /* 0x001fe200078e0004 */
[----:B------:R-:W-:Y:S01]  /*9d00*/  @!P1 LEA R19, R25, UR45, 0x1 ;  /* 0x0000002d19139c11 */ /* 0x000fe2000f8e08ff */
        /* <DEDUP_REMOVED lines=12> */
[----:B------:R-:W-:-:S03]  /*9dd0*/  ISETP.GE.AND P1, PT, R11, R6, PT ;  /* 0x000000060b00720c */ /* 0x000fc60003f26270 */
[----:B-1----:R-:W-:Y:S01]  /*9de0*/  SHFL.IDX PT, R3, R8, 0x6, 0x181f ;  /* 0x00d81f0008037f89 */ /* 0x002fe200000e0000 */
[----:B------:R-:W-:-:S09]  /*9df0*/  VIADD R9, R7, 0x60 ;  /* 0x0000006007097836 */ /* 0x000fd20000000000 */
[----:B------:R-:W-:Y:S01]  /*9e00*/  @!P1 LEA R19, R25, UR45, 0x1 ;  /* 0x0000002d19139c11 */ /* 0x000fe2000f8e08ff */
[----:B0-----:R-:W-:Y:S01]  /*9e10*/  @!P1 IMAD.WIDE.U32 R4, R30, 0x2, R4 ;  /* 0x000000021e049825 */ /* 0x001fe200078e0004 */
[----:B------:R-:W0:Y:S04]  /*9e20*/  SHFL.IDX PT, R2, R0, 0x6, 0x181f ;  /* 0x00d81f0000027f89 */ /* 0x000e2800000e0000 */
[----:B------:R-:W-:Y:S04]  /*9e30*/  @!P1 LDGSTS.E.BYPASS.LTC128B.128 [R19+0xec00], desc[UR38][R4.64], !P3 ;  /* 0x0ec0000004139fae */ /* 0x000fe8000d901d66 */
[----:B------:R-:W-:Y:S04]  /*9e40*/  @!P1 LDGSTS.E.BYPASS.LTC128B.128 [R19+0x12c00], desc[UR38][R4.64+0x80], !P2 ;  /* 0x12c0008004139fae */ /* 0x000fe8000d101d66 */
[----:B------:R1:W-:Y:S01]  /*9e50*/  @!P1 LDGSTS.E.BYPASS.LTC128B.128 [R19+0x16c00], desc[UR38][R4.64+0x100], !P0 ;  /* 0x16c0010004139fae */ /* 0x0003e2000c101d66 */
[----:B------:R-:W-:-:S03]  /*9e60*/  ISETP.GE.AND P1, PT, R9, R6, PT ;  /* 0x000000060900720c */ /* 0x000fc60003f26270 */
[----:B-1----:R1:W2:Y:S10]  /*9e70*/  SHFL.IDX PT, R4, R8, 0x7, 0x181f ;  /* 0x00f81f0008047f89 */ /* 0x0022b400000e0000 */
[----:B0-----:R-:W-:Y:S01]  /*9e80*/  @!P1 IMAD.WIDE.U32 R2, R30, 0x2, R2 ;  /* 0x000000021e029825 */ /* 0x001fe200078e0002 */
[----:B------:R-:W-:-:S05]  /*9e90*/  @!P1 LEA R9, R25, UR45, 0x1 ;  /* 0x0000002d19099c11 */ /* 0x000fca000f8e08ff */
[----:B------:R1:W-:Y:S04]  /*9ea0*/  @!P1 LDGSTS.E.BYPASS.LTC128B.128 [R9+0xf400], desc[UR38][R2.64], !P3 ;  /* 0x0f40000002099fae */ /* 0x0003e8000d901d66 */
[----:B------:R1:W-:Y:S04]  /*9eb0*/  @!P1 LDGSTS.E.BYPASS.LTC128B.128 [R9+0x13400], desc[UR38][R2.64+0x80], !P2 ;  /* 0x1340008002099fae */ /* 0x0003e8000d101d66 */
[----:B------:R1:W-:Y:S02]  /*9ec0*/  @!P1 LDGSTS.E.BYPASS.LTC128B.128 [R9+0x17400], desc[UR38][R2.64+0x100], !P0 ;  /* 0x1740010002099fae */ /* 0x0003e4000c101d66 */
.L_x_119:
[----:B------:R-:W-:Y:S01]  /*9ed0*/  IADD3 R7, R7, 0x70, RZ ;  /* 0x0000007007077810 */ /* 0x000fe20007ffe0ff */
[----:B------:R-:W-:Y:S01]  /*9ee0*/  BSSY B0, `(.L_x_52) ;  /* 0x000000d000007945 */ /* 0x000fe20003800000 */
[----:B-1----:R-:W-:Y:S02]  /*9ef0*/  IMAD.MOV.U32 R2, RZ, RZ, R14 ;  /* 0x000000ffff027224 */ /* 0x002fe400078e000e */
[----:B------:R-:W-:Y:S01]  /*9f00*/  ISETP.GE.AND P1, PT, R7, R6, PT ;  /* 0x000000060700720c */ /* 0x000fe20003f26270 */
[----:B--2---:R-:W-:-:S12]  /*9f10*/  IMAD.MOV.U32 R3, RZ, RZ, R4 ;  /* 0x000000ffff037224 */ /* 0x004fd800078e0004 */
[----:B------:R-:W-:Y:S05]  /*9f20*/  @P1 BRA `(.L_x_53) ;  /* 0x0000000000201947 */ /* 0x000fea0003800000 */
[----:B------:R-:W-:Y:S01]  /*9f30*/  IMAD.WIDE.U32 R2, R30, 0x2, R2 ;  /* 0x000000021e027825 */ /* 0x000fe200078e0002 */
[----:B------:R-:W-:-:S05]  /*9f40*/  LEA R5, R25, UR45, 0x1 ;  /* 0x0000002d19057c11 */ /* 0x000fca000f8e08ff */
[----:B------:R-:W-:Y:S01]  /*9f50*/  @!PT LDS RZ, [RZ] ;  /* 0x00000000fffff984 */ /* 0x000fe20000000800 */
[----:B------:R-:W-:Y:S01]  /*9f60*/  @!PT LDS RZ, [RZ] ;  /* 0x00000000fffff984 */ /* 0x000fe20000000800 */
[----:B------:R-:W-:Y:S01]  /*9f70*/  @!PT LDS RZ, [RZ] ;  /* 0x00000000fffff984 */ /* 0x000fe20000000800 */
[----:B------:R0:W-:Y:S04]  /*9f80*/  LDGSTS.E.BYPASS.LTC128B.128 [R5+0xfc00], desc[UR38][R2.64], !P3 ;  /* 0x0fc0000002057fae */ /* 0x0001e8000d901d66 */
[----:B------:R0:W-:Y:S04]  /*9f90*/  LDGSTS.E.BYPASS.LTC128B.128 [R5+0x13c00], desc[UR38][R2.64+0x80], !P2 ;  /* 0x13c0008002057fae */ /* 0x0001e8000d101d66 */
[----:B------:R0:W-:Y:S02]  /*9fa0*/  LDGSTS.E.BYPASS.LTC128B.128 [R5+0x17c00], desc[UR38][R2.64+0x100], !P0 ;  /* 0x17c0010002057fae */ /* 0x0001e4000c101d66 */
.L_x_53:
[----:B------:R-:W-:Y:S05]  /*9fb0*/  BSYNC B0 ;  /* 0x0000000000007941 */ /* 0x000fea0003800000 */
.L_x_52:
[----:B------:R-:W-:Y:S01]  /*9fc0*/  NOP ;  /* 0x0000000000007918 */ /* 0x000fe20000000000 */
[----:B------:R-:W-:Y:S01]  /*9fd0*/  SYNCS.ARRIVE.TRANS64.RED.A0T1 RZ, [UR45+0x2a800], RZ ;  /* 0x02a800ffffff79a7 */ /* 0x000fe2000820042d */
[----:B------:R-:W-:Y:S01]  /*9fe0*/  MOV R0, 0x1 ;  /* 0x0000000100007802 */ /* 0x000fe20000000f00 */
[----:B------:R-:W-:Y:S03]  /*9ff0*/  ARRIVES.LDGSTSBAR.64.TRANSCNT [UR45+0x2a800] ;  /* 0x02a80000ff0079b0 */ /* 0x000fe60008000aad */
[----:B------:R-:W-:Y:S01]  /*a000*/  SHF.L.U32 R0, R0, 0x1f, RZ ;  /* 0x0000001f00007819 */ /* 0x000fe200000006ff */
[----:B------:R-:W-:Y:S01]  /*a010*/  NOP ;  /* 0x0000000000007918 */ /* 0x000fe20000000000 */
[----:B------:R-:W-:Y:S02]  /*a020*/  SYNCS.ARRIVE.TRANS64.A1T0 RZ, [UR45+0x2a800], RZ ;  /* 0x02a800ffffff79a7 */ /* 0x000fe4000810002d */
[----:B------:R-:W1:Y:S02]  /*a030*/  SYNCS.PHASECHK.TRANS64.TRYWAIT P0, [UR45+0x2a820], R0 ;  /* 0x02a82000ff0075a7 */ /* 0x000e64000800016d */
[----:B-1----:R-:W-:Y:S05]  /*a040*/  @!P0 BRA `(.L_x_54) ;  /* 0x0000002c004c8947 */ /* 0x002fea0003800000 */
.L_x_120:
[----:B------:R-:W-:Y:S01]  /*a050*/  UIADD3 UR4, UR49, -0x2, URZ ;  /* 0xfffffffe31047890 */ /* 0x000fe2000fffe03f */
[----:B------:R-:W-:Y:S02]  /*a060*/  IMAD.MOV.U32 R24, RZ, RZ, 0x1 ;  /* 0x00000001ff187424 */ /* 0x000fe400078e00ff */
[----:B------:R-:W-:Y:S01]  /*a070*/  IMAD.MOV.U32 R21, RZ, RZ, RZ ;  /* 0x000000ffff157224 */ /* 0x000fe200078e00ff */
[----:B------:R-:W-:-:S06]  /*a080*/  UISETP.GE.AND UP0, UPT, UR4, UR48, UPT ;  /* 0x000000300400728c */ /* 0x000fcc000bf06270 */
[----:B------:R-:W-:-:S13]  /*a090*/  PLOP3.LUT P0, PT, PT, PT, UP0, 0x80, 0x0 ;  /* 0x000000000000781c */ /* 0x000fda0003f0f008 */
[----:B------:R-:W-:Y:S05]  /*a0a0*/  @!P0 BRA `(.L_x_55) ;  /* 0x0000000c00dc8947 */ /* 0x000fea0003800000 */
[----:B------:R-:W-:Y:S01]  /*a0b0*/  UIADD3 UR4, UR47, 0x1, URZ ;  /* 0x000000012f047890 */ /* 0x000fe2000fffe03f */
[----:B0-----:R-:W-:Y:S01]  /*a0c0*/  LOP3.LUT R3, RZ, UR44, RZ, 0x33, !PT ;  /* 0x0000002cff037c12 */ /* 0x001fe2000f8e33ff */
[----:B------:R-:W-:Y:S01]  /*a0d0*/  BSSY B0, `(.L_x_55) ;  /* 0x00000f4000007945 */ /* 0x000fe20003800000 */
[----:B------:R-:W-:Y:S01]  /*a0e0*/  IADD3 R18, R26, R18, R37 ;  /* 0x000000121a127210 */ /* 0x000fe20007ffe025 */
[----:B------:R-:W-:Y:S01]  /*a0f0*/  UIMAD UR4, UR4, UR37, URZ ;  /* 0x00000025040472a4 */ /* 0x000fe2000f8e023f */
[----:B------:R-:W-:Y:S01]  /*a100*/  IADD3 R5, -R37, UR43, RZ ;  /* 0x0000002b25057c10 */ /* 0x000fe2000fffe1ff */
[----:B------:R-:W-:Y:S01]  /*a110*/  IMAD.SHL.U32 R35, R30, 0x2, RZ ;  /* 0x000000021e237824 */ /* 0x000fe200078e00ff */
[----:B------:R-:W-:Y:S01]  /*a120*/  IADD3 R9, R18, -0x120, RZ ;  /* 0xfffffee012097810 */ /* 0x000fe20007ffe0ff */
[----:B------:R-:W-:Y:S01]  /*a130*/  IMAD.MOV.U32 R23, RZ, RZ, 0x1 ;  /* 0x00000001ff177424 */ /* 0x000fe200078e00ff */
[----:B------:R-:W-:Y:S02]  /*a140*/  MOV R10, RZ ;  /* 0x000000ff000a7202 */ /* 0x000fe40000000f00 */
[----:B------:R-:W-:-:S04]  /*a150*/  LOP3.LUT R0, RZ, UR4, RZ, 0x33, !PT ;  /* 0x00000004ff007c12 */ /* 0x000fc8000f8e33ff */
[----:B------:R-:W-:-:S04]  /*a160*/  VIMNMX R0, R0, R3, !PT ;  /* 0x0000000300007248 */ /* 0x000fc80007fe0100 */
[C---:B------:R-:W-:Y:S01]  /*a170*/  IADD3 R28, -R0.reuse, -0x2, RZ ;  /* 0xfffffffe001c7810 */ /* 0x040fe20007ffe1ff */
[C---:B------:R-:W-:Y:S02]  /*a180*/  IMAD R5, R0.reuse, 0x60, R5 ;  /* 0x0000006000057824 */ /* 0x040fe400078e0205 */
[----:B------:R-:W-:Y:S02]  /*a190*/  IMAD R9, R0, -0x60, R9 ;  /* 0xffffffa000097824 */ /* 0x000fe400078e0209 */
[----:B------:R-:W-:-:S07]  /*a1a0*/  VIADD R0, R5, 0xc0 ;  /* 0x000000c005007836 */ /* 0x000fce0000000000 */
.L_x_68:
[----:B------:R-:W0:Y:S01]  /*a1b0*/  LDC R2, c[0x0][0x430] ;  /* 0x00010c00ff027b82 */ /* 0x000e220000000800 */
[----:B------:R-:W-:Y:S01]  /*a1c0*/  ISETP.GT.U32.AND P1, PT, R33, 0x5f, PT ;  /* 0x0000005f2100780c */ /* 0x000fe20003f24070 */
[----:B------:R-:W-:-:S12]  /*a1d0*/  IMAD.MOV.U32 R11, RZ, RZ, R9 ;  /* 0x000000ffff0b7224 */ /* 0x000fd800078e0009 */
[----:B------:R-:W1:Y:S08]  /*a1e0*/  @!P1 LDC.64 R6, c[0x0][0x428] ;  /* 0x00010a00ff069b82 */ /* 0x000e700000000a00 */
[----:B------:R-:W2:Y:S01]  /*a1f0*/  @!P1 LDC.64 R4, c[0x0][0x418] ;  /* 0x00010600ff049b82 */ /* 0x000ea20000000a00 */
[----:B0-----:R-:W-:-:S13]  /*a200*/  ISETP.NE.AND P0, PT, R2, 0x1, PT ;  /* 0x000000010200780c */ /* 0x001fda0003f05270 */
[----:B------:R-:W0:Y:S08]  /*a210*/  @P0 LDC R2, c[0x0][0x434] ;  /* 0x00010d00ff020b82 */ /* 0x000e300000000800 */
[----:B------:R-:W3:Y:S01]  /*a220*/  @P0 LDC R3, c[0x0][0x438] ;  /* 0x00010e00ff030b82 */ /* 0x000ee20000000800 */
[----:B0-----:R-:W-:-:S05]  /*a230*/  @P0 IMAD.HI.U32 R2, R9, R2, RZ ;  /* 0x0000000209020227 */ /* 0x001fca00078e00ff */
[----:B---3--:R-:W-:Y:S01]  /*a240*/  @P0 SHF.R.U32.HI R11, RZ, R3, R2 ;  /* 0x00000003ff0b0219 */ /* 0x008fe20000011602 */
[----:B-1----:R-:W-:-:S03]  /*a250*/  @!P1 IMAD R2, R34, R6, RZ ;  /* 0x0000000622029224 */ /* 0x002fc600078e02ff */
[----:B------:R-:W-:Y:S01]  /*a260*/  @!P1 SHF.R.S32.HI R3, RZ, 0x1f, R11 ;  /* 0x0000001fff039819 */ /* 0x000fe2000001140b */
[----:B------:R-:W-:Y:S01]  /*a270*/  @!P1 IMAD R7, R32, R7, R2 ;  /* 0x0000000720079224 */ /* 0x000fe200078e0202 */
[----:B------:R-:W-:-:S05]  /*a280*/  @!P1 MOV R2, R11 ;  /* 0x0000000b00029202 */ /* 0x000fca0000000f00 */
[----:B------:R-:W-:-:S04]  /*a290*/  @!P1 IMAD.WIDE.U32 R2, R32, R6, R2 ;  /* 0x0000000620029225 */ /* 0x000fc800078e0002 */
[----:B------:R-:W-:Y:S01]  /*a2a0*/  @!P1 IMAD.IADD R3, R7, 0x1, R3 ;  /* 0x0000000107039824 */ /* 0x000fe200078e0203 */
[----:B--2---:R-:W-:Y:S01]  /*a2b0*/  @!P1 LEA R4, P0, R2, R4, 0x2 ;  /* 0x0000000402049211 */ /* 0x004fe200078010ff */
[----:B------:R-:W-:-:S03]  /*a2c0*/  IMAD.MOV.U32 R6, RZ, RZ, RZ ;  /* 0x000000ffff067224 */ /* 0x000fc600078e00ff */
[----:B------:R-:W-:-:S05]  /*a2d0*/  @!P1 LEA.HI.X R5, R2, R5, R3, 0x2, P0 ;  /* 0x0000000502059211 */ /* 0x000fca00000f1403 */
[----:B------:R0:W5:Y:S01]  /*a2e0*/  @!P1 LDG.E R6, desc[UR38][R4.64] ;  /* 0x0000002604069981 */ /* 0x000162000c1e1900 */
[----:B------:R-:W-:Y:S02]  /*a2f0*/  ISETP.NE.AND P1, PT, R36, 0x3, PT ;  /* 0x000000032400780c */ /* 0x000fe40003f25270 */
[----:B------:R-:W-:-:S04]  /*a300*/  IADD3 R21, R10, 0x1, RZ ;  /* 0x000000010a157810 */ /* 0x000fc80007ffe0ff */
[----:B------:R-:W-:-:S04]  /*a310*/  ISETP.NE.AND P0, PT, R21, 0x2, PT ;  /* 0x000000021500780c */ /* 0x000fc80003f05270 */
[----:B------:R-:W-:Y:S02]  /*a320*/  SEL R24, RZ, 0x1, P0 ;  /* 0x00000001ff187807 */ /* 0x000fe40000000000 */
[----:B------:R-:W-:Y:S02]  /*a330*/  SEL R21, R21, RZ, P0 ;  /* 0x000000ff15157207 */ /* 0x000fe40000000000 */
[----:B------:R-:W-:Y:S01]  /*a340*/  LOP3.LUT R24, R23, R24, RZ, 0x3c, !PT ;  /* 0x0000001817187212 */ /* 0x000fe200078e3cff */
[----:B0-----:R-:W-:Y:S06]  /*a350*/  @!P1 BRA `(.L_x_56) ;  /* 0x0000000000049947 */ /* 0x001fec0003800000 */
[----:B------:R-:W-:Y:S01]  /*a360*/  BPT.TRAP 0x1 ;  /* 0x000000040000795c */ /* 0x000fe20000300000 */
.L_x_56:
[----:B------:R-:W-:Y:S01]  /*a370*/  LEA R8, R21, UR45, 0x3 ;  /* 0x0000002d15087c11 */ /* 0x000fe2000f8e18ff */
[----:B------:R-:W-:Y:S01]  /*a380*/  BSSY B1, `(.L_x_57) ;  /* 0x0000004000017945 */ /* 0x000fe20003800000 */
[----:B------:R-:W-:-:S04]  /*a390*/  SHF.L.U32 R3, R24, 0x1f, RZ ;  /* 0x0000001f18037819 */ /* 0x000fc800000006ff */
[----:B------:R-:W0:Y:S02]  /*a3a0*/  SYNCS.PHASECHK.TRANS64.TRYWAIT P0, [R8+URZ+0x2a840], R3 ;  /* 0x02a84003080075a7 */ /* 0x000e24000800017f */
[----:B0-----:R-:W-:Y:S05]  /*a3b0*/  @!P0 BRA `(.L_x_58) ;  /* 0x0000002800888947 */ /* 0x001fea0003800000 */
.L_x_121:
[----:B------:R-:W-:Y:S05]  /*a3c0*/  BSYNC B1 ;  /* 0x0000000000017941 */ /* 0x000fea0003800000 */
.L_x_57:
[----:B------:R-:W-:Y:S01]  /*a3d0*/  ULDC UR4, c[0x0][0x430] ;  /* 0x00010c0000047ab9 */ /* 0x000fe20000000800 */
[----:B-----5:R-:W-:Y:S01]  /*a3e0*/  SHF.R.S32.HI R27, RZ, 0x1f, R6 ;  /* 0x0000001fff1b7819 */ /* 0x020fe20000011406 */
[----:B------:R-:W-:Y:S01]  /*a3f0*/  UIADD3 UR4, -UR4, URZ, URZ ;  /* 0x0000003f04047290 */ /* 0x000fe2000fffe13f */
[----:B------:R-:W-:Y:S01]  /*a400*/  R2UR UR6, R31 ;  /* 0x000000001f0672ca */ /* 0x000fe200000e0000 */
[----:B------:R-:W-:Y:S01]  /*a410*/  IMAD R19, R21, 0x4800, R25 ;  /* 0x0000480015137824 */ /* 0x000fe200078e0219 */
[C---:B------:R-:W-:Y:S02]  /*a420*/  LOP3.LUT P3, RZ, R22.reuse, 0x4, RZ, 0xc0, !PT ;  /* 0x0000000416ff7812 */ /* 0x040fe4000786c0ff */
[C---:B------:R-:W-:Y:S01]  /*a430*/  LOP3.LUT P2, RZ, R22.reuse, 0x2, RZ, 0xc0, !PT ;  /* 0x0000000216ff7812 */ /* 0x040fe2000784c0ff */
[----:B------:R-:W-:Y:S01]  /*a440*/  IMAD R7, R11, UR4, R9 ;  /* 0x000000040b077c24 */ /* 0x000fe2000f8e0209 */
[----:B------:R-:W-:Y:S01]  /*a450*/  ULDC.64 UR4, c[0x0][0x300] ;  /* 0x0000c00000047ab9 */ /* 0x000fe20000000a00 */
[----:B------:R-:W-:-:S03]  /*a460*/  LOP3.LUT P1, RZ, R22, 0x1, RZ, 0xc0, !PT ;  /* 0x0000000116ff7812 */ /* 0x000fc6000782c0ff */
[----:B------:R-:W-:-:S05]  /*a470*/  SHF.R.S32.HI R26, RZ, 0x1f, R7 ;  /* 0x0000001fff1a7819 */ /* 0x000fca0000011407 */
[----:B------:R-:W-:-:S04]  /*a480*/  IMAD R2, R26, UR4, RZ ;  /* 0x000000041a027c24 */ /* 0x000fc8000f8e02ff */
[C---:B------:R-:W-:Y:S02]  /*a490*/  IMAD R5, R7.reuse, UR5, R2 ;  /* 0x0000000507057c24 */ /* 0x040fe4000f8e0202 */
[----:B0-----:R-:W-:Y:S01]  /*a4a0*/  IMAD.WIDE.U32 R2, R7, UR4, RZ ;  /* 0x0000000407027c25 */ /* 0x001fe2000f8e00ff */
        /* <DEDUP_REMOVED lines=13> */
[----:B------:R-:W-:Y:S01]  /*a580*/  LEA R18, P0, R2, UR6, 0x1 ;  /* 0x0000000602127c11 */ /* 0x000fe2000f8008ff */
[----:B------:R-:W-:-:S03]  /*a590*/  UMOV UR4, 0xffffffff ;  /* 0xffffffff00047882 */ /* 0x000fc60000000000 */
[----:B------:R-:W-:Y:S01]  /*a5a0*/  LEA.HI.X R20, R2, UR7, R3, 0x1, P0 ;  /* 0x0000000702147c11 */ /* 0x000fe200080f0c03 */
[----:B------:R-:W-:Y:S08]  /*a5b0*/  BRA.DIV UR4, `(.L_x_59) ;  /* 0x0000002a041c7947 */ /* 0x000ff0000b800000 */
[----:B------:R-:W0:Y:S01]  /*a5c0*/  SHFL.IDX PT, R14, R18, RZ, 0x181f ;  /* 0x00181fff120e7589 */ /* 0x000e2200000e0000 */
[----:B------:R-:W-:-:S03]  /*a5d0*/  LEA R19, R19, UR45, 0x1 ;  /* 0x0000002d13137c11 */ /* 0x000fc6000f8e08ff */
[----:B------:R-:W1:Y:S04]  /*a5e0*/  SHFL.IDX PT, R3, R20, RZ, 0x181f ;  /* 0x00181fff14037589 */ /* 0x000e6800000e0000 */
[----:B------:R-:W-:Y:S04]  /*a5f0*/  SHFL.IDX PT, R4, R20, 0x1, 0x181f ;  /* 0x00381f0014047f89 */ /* 0x000fe800000e0000 */
[----:B------:R-:W-:Y:S04]  /*a600*/  SHFL.IDX PT, R12, R18, 0x2, 0x181f ;  /* 0x00581f00120c7f89 */ /* 0x000fe800000e0000 */
[----:B------:R-:W-:Y:S01]  /*a610*/  SHFL.IDX PT, R5, R20, 0x2, 0x181f ;  /* 0x00581f0014057f89 */ /* 0x000fe200000e0000 */
[----:B0-----:R-:W-:-:S03]  /*a620*/  IADD3 R2, P0, R14, R35, RZ ;  /* 0x000000230e027210 */ /* 0x001fc60007f1e0ff */
[----:B------:R-:W0:Y:S02]  /*a630*/  SHFL.IDX PT, R14, R18, 0x1, 0x181f ;  /* 0x00381f00120e7f89 */ /* 0x000e2400000e0000 */
[----:B-1----:R-:W-:-:S05]  /*a640*/  IMAD.X R3, RZ, RZ, R3, P0 ;  /* 0x000000ffff037224 */ /* 0x002fca00000e0603 */
[----:B------:R-:W-:Y:S04]  /*a650*/  LDGSTS.E.BYPASS.LTC128B.128 [R19+0x18400], desc[UR38][R2.64], !P3 ;  /* 0x1840000002137fae */ /* 0x000fe8000d901d66 */
[----:B------:R-:W-:Y:S04]  /*a660*/  LDGSTS.E.BYPASS.LTC128B.128 [R19+0x1b400], desc[UR38][R2.64+0x80], !P2 ;  /* 0x1b40008002137fae */ /* 0x000fe8000d101d66 */
[----:B------:R0:W-:Y:S02]  /*a670*/  LDGSTS.E.BYPASS.LTC128B.128 [R19+0x1e400], desc[UR38][R2.64+0x100], !P1 ;  /* 0x1e40010002137fae */ /* 0x0001e4000c901d66 */
[----:B0-----:R-:W-:-:S02]  /*a680*/  IADD3 R2, P0, R14, R35, RZ ;  /* 0x000000230e027210 */ /* 0x001fc40007f1e0ff */
[----:B------:R-:W0:Y:S02]  /*a690*/  SHFL.IDX PT, R14, R18, 0x3, 0x181f ;  /* 0x00781f00120e7f89 */ /* 0x000e2400000e0000 */
[----:B------:R-:W-:Y:S02]  /*a6a0*/  IADD3.X R3, RZ, R4, RZ, P0, !PT ;  /* 0x00000004ff037210 */ /* 0x000fe400007fe4ff */
[-C--:B------:R-:W-:Y:S02]  /*a6b0*/  IADD3 R4, P0, R12, R35.reuse, RZ ;  /* 0x000000230c047210 */ /* 0x080fe40007f1e0ff */
[----:B------:R-:W-:Y:S03]  /*a6c0*/  SHFL.IDX PT, R12, R18, 0x4, 0x181f ;  /* 0x00981f00120c7f89 */ /* 0x000fe600000e0000 */
[----:B------:R-:W-:Y:S01]  /*a6d0*/  IMAD.X R5, RZ, RZ, R5, P0 ;  /* 0x000000ffff057224 */ /* 0x000fe200000e0605 */
[----:B------:R-:W-:Y:S04]  /*a6e0*/  LDGSTS.E.BYPASS.LTC128B.128 [R19+0x18c00], desc[UR38][R2.64], !P3 ;  /* 0x18c0000002137fae */ /* 0x000fe8000d901d66 */
[----:B------:R-:W-:Y:S04]  /*a6f0*/  LDGSTS.E.BYPASS.LTC128B.128 [R19+0x1bc00], desc[UR38][R2.64+0x80], !P2 ;  /* 0x1bc0008002137fae */ /* 0x000fe8000d101d66 */
[----:B------:R1:W-:Y:S04]  /*a700*/  LDGSTS.E.BYPASS.LTC128B.128 [R19+0x1ec00], desc[UR38][R2.64+0x100], !P1 ;  /* 0x1ec0010002137fae */ /* 0x0003e8000c901d66 */
[----:B------:R-:W-:Y:S04]  /*a710*/  LDGSTS.E.BYPASS.LTC128B.128 [R19+0x19400], desc[UR38][R4.64], !P3 ;  /* 0x1940000004137fae */ /* 0x000fe8000d901d66 */
[----:B------:R-:W-:Y:S04]  /*a720*/  LDGSTS.E.BYPASS.LTC128B.128 [R19+0x1c400], desc[UR38][R4.64+0x80], !P2 ;  /* 0x1c40008004137fae */ /* 0x000fe8000d101d66 */
[----:B-1----:R-:W1:Y:S01]  /*a730*/  SHFL.IDX PT, R3, R20, 0x3, 0x181f ;  /* 0x00781f0014037f89 */ /* 0x002e6200000e0000 */
[----:B0-----:R-:W-:-:S03]  /*a740*/  IADD3 R2, P0, R14, R35, RZ ;  /* 0x000000230e027210 */ /* 0x001fc60007f1e0ff */
[----:B------:R0:W-:Y:S04]  /*a750*/  LDGSTS.E.BYPASS.LTC128B.128 [R19+0x1f400], desc[UR38][R4.64+0x100], !P1 ;  /* 0x1f40010004137fae */ /* 0x0001e8000c901d66 */
[----:B------:R-:W-:Y:S04]  /*a760*/  SHFL.IDX PT, R14, R18, 0x5, 0x181f ;  /* 0x00b81f00120e7f89 */ /* 0x000fe800000e0000 */
[----:B0-----:R-:W0:Y:S04]  /*a770*/  SHFL.IDX PT, R4, R20, 0x4, 0x181f ;  /* 0x00981f0014047f89 */ /* 0x001e2800000e0000 */
[----:B------:R-:W2:Y:S01]  /*a780*/  SHFL.IDX PT, R20, R20, 0x5, 0x181f ;  /* 0x00b81f0014147f89 */ /* 0x000ea200000e0000 */
[----:B-1----:R-:W-:-:S05]  /*a790*/  IMAD.X R3, RZ, RZ, R3, P0 ;  /* 0x000000ffff037224 */ /* 0x002fca00000e0603 */
[----:B------:R-:W-:Y:S04]  /*a7a0*/  LDGSTS.E.BYPASS.LTC128B.128 [R19+0x19c00], desc[UR38][R2.64], !P3 ;  /* 0x19c0000002137fae */ /* 0x000fe8000d901d66 */
[----:B------:R-:W-:Y:S04]  /*a7b0*/  LDGSTS.E.BYPASS.LTC128B.128 [R19+0x1cc00], desc[UR38][R2.64+0x80], !P2 ;  /* 0x1cc0008002137fae */ /* 0x000fe8000d101d66 */
[----:B------:R1:W-:Y:S02]  /*a7c0*/  LDGSTS.E.BYPASS.LTC128B.128 [R19+0x1fc00], desc[UR38][R2.64+0x100], !P1 ;  /* 0x1fc0010002137fae */ /* 0x0003e4000c901d66 */
[----:B-1----:R-:W-:-:S04]  /*a7d0*/  IADD3 R2, P0, R12, R35, RZ ;  /* 0x000000230c027210 */ /* 0x002fc80007f1e0ff */
[----:B0-----:R-:W-:-:S05]  /*a7e0*/  IADD3.X R3, RZ, R4, RZ, P0, !PT ;  /* 0x00000004ff037210 */ /* 0x001fca00007fe4ff */
[----:B------:R0:W-:Y:S04]  /*a7f0*/  LDGSTS.E.BYPASS.LTC128B.128 [R19+0x1a400], desc[UR38][R2.64], !P3 ;  /* 0x1a40000002137fae */ /* 0x0001e8000d901d66 */
[----:B------:R0:W-:Y:S04]  /*a800*/  LDGSTS.E.BYPASS.LTC128B.128 [R19+0x1d400], desc[UR38][R2.64+0x80], !P2 ;  /* 0x1d40008002137fae */ /* 0x0001e8000d101d66 */
[----:B--2---:R0:W-:Y:S02]  /*a810*/  LDGSTS.E.BYPASS.LTC128B.128 [R19+0x20400], desc[UR38][R2.64+0x100], !P1 ;  /* 0x2040010002137fae */ /* 0x0041e4000c901d66 */
.L_x_135:
[----:B0-----:R-:W-:-:S05]  /*a820*/  IADD3 R2, P0, R14, R35, RZ ;  /* 0x000000230e027210 */ /* 0x001fca0007f1e0ff */
[----:B------:R-:W-:Y:S01]  /*a830*/  IMAD.X R3, RZ, RZ, R20, P0 ;  /* 0x000000ffff037224 */ /* 0x000fe200000e0614 */
[----:B------:R-:W-:-:S04]  /*a840*/  PLOP3.LUT P0, PT, PT, PT, PT, 0x80, 0x0 ;  /* 0x000000000000781c */ /* 0x000fc80003f0f070 */
[----:B------:R-:W-:Y:S01]  /*a850*/  @!PT LDS RZ, [RZ] ;  /* 0x00000000fffff984 */ /* 0x000fe20000000800 */
[----:B------:R-:W-:Y:S01]  /*a860*/  @!PT LDS RZ, [RZ] ;  /* 0x00000000fffff984 */ /* 0x000fe20000000800 */
[----:B------:R-:W-:Y:S01]  /*a870*/  @!PT LDS RZ, [RZ] ;  /* 0x00000000fffff984 */ /* 0x000fe20000000800 */
[----:B------:R0:W-:Y:S04]  /*a880*/  LDGSTS.E.BYPASS.LTC128B.128 [R19+0x1ac00], desc[UR38][R2.64], !P3 ;  /* 0x1ac0000002137fae */ /* 0x0001e8000d901d66 */
[----:B------:R0:W-:Y:S04]  /*a890*/  LDGSTS.E.BYPASS.LTC128B.128 [R19+0x1dc00], desc[UR38][R2.64+0x80], !P2 ;  /* 0x1dc0008002137fae */ /* 0x0001e8000d101d66 */
[----:B------:R0:W-:Y:S01]  /*a8a0*/  LDGSTS.E.BYPASS.LTC128B.128 [R19+0x20c00], desc[UR38][R2.64+0x100], !P1 ;  /* 0x20c0010002137fae */ /* 0x0001e2000c901d66 */
[----:B------:R-:W-:Y:S01]  /*a8b0*/  NOP ;  /* 0x0000000000007918 */ /* 0x000fe20000000000 */
.L_x_60:
[----:B------:R-:W-:Y:S02]  /*a8c0*/  PLOP3.LUT P1, PT, P1, P0, PT, 0xa2, 0x0 ;  /* 0x000000000000781c */ /* 0x000fe40000f21472 */
[----:B------:R-:W-:-:S08]  /*a8d0*/  @P0 R2UR P1, UR4, R8 ;  /* 0x00000000080402ca */ /* 0x000fd00000020000 */
[----:B------:R-:W-:-:S05]  /*a8e0*/  @P0 PLOP3.LUT P0, PT, P1, PT, PT, 0x80, 0x0 ;  /* 0x000000000000081c */ /* 0x000fca0000f0f070 */
[----:B------:R-:W-:Y:S01]  /*a8f0*/  @!P1 SYNCS.ARRIVE.TRANS64.RED.A0T1 RZ, [UR4+0x2a830], RZ ;  /* 0x02a830ffffff99a7 */ /* 0x000fe20008200404 */
[----:B------:R-:W-:Y:S07]  /*a900*/  @!P1 ARRIVES.LDGSTSBAR.64.TRANSCNT [UR4+0x2a830] ;  /* 0x02a83000ff0099b0 */ /* 0x000fee0008000a84 */
[----:B------:R-:W-:Y:S05]  /*a910*/  @P0 BRA.U.ANY `(.L_x_60) ;  /* 0xfffffffd00e80947 */ /* 0x000fea000393ffff */
[----:B------:R-:W-:Y:S01]  /*a920*/  NOP ;  /* 0x0000000000007918 */ /* 0x000fe20000000000 */
[----:B------:R-:W-:-:S13]  /*a930*/  ISETP.NE.AND P2, PT, R36, 0x3, PT ;  /* 0x000000032400780c */ /* 0x000fda0003f45270 */
[----:B------:R-:W-:Y:S05]  /*a940*/  @!P2 BRA `(.L_x_61) ;  /* 0x000000000004a947 */ /* 0x000fea0003800000 */
[----:B------:R-:W-:Y:S01]  /*a950*/  BPT.TRAP 0x1 ;  /* 0x000000040000795c */ /* 0x000fe20000300000 */
.L_x_61:
[----:B------:R1:W-:Y:S01]  /*a960*/  SYNCS.ARRIVE.TRANS64.A1T0 RZ, [R8+URZ+0x2a830], RZ ;  /* 0x02a830ff08ff79a7 */ /* 0x0003e2000810003f */
[----:B------:R-:W-:Y:S05]  /*a970*/  @!P2 BRA `(.L_x_62) ;  /* 0x000000000004a947 */ /* 0x000fea0003800000 */
[----:B------:R-:W-:Y:S01]  /*a980*/  BPT.TRAP 0x1 ;  /* 0x000000040000795c */ /* 0x000fe20000300000 */
.L_x_62:
[----:B0-----:R-:W-:Y:S01]  /*a990*/  SHF.L.U32 R3, R23, 0x1f, RZ ;  /* 0x0000001f17037819 */ /* 0x001fe200000006ff */
[----:B------:R-:W-:Y:S01]  /*a9a0*/  BSSY B1, `(.L_x_63) ;  /* 0x0000004000017945 */ /* 0x000fe20003800000 */
[----:B------:R-:W-:-:S04]  /*a9b0*/  LEA R4, R10, UR45, 0x3 ;  /* 0x0000002d0a047c11 */ /* 0x000fc8000f8e18ff */
[----:B------:R-:W0:Y:S02]  /*a9c0*/  SYNCS.PHASECHK.TRANS64.TRYWAIT P0, [R4+URZ+0x2a860], R3 ;  /* 0x02a86003040075a7 */ /* 0x000e24000800017f */
[----:B0-----:R-:W-:Y:S05]  /*a9d0*/  @!P0 BRA `(.L_x_64) ;  /* 0x0000002800d08947 */ /* 0x001fea0003800000 */
.L_x_136:
[----:B------:R-:W-:Y:S05]  /*a9e0*/  BSYNC B1 ;  /* 0x0000000000017941 */ /* 0x000fea0003800000 */
.L_x_63:
[----:B------:R-:W-:Y:S01]  /*a9f0*/  UMOV UR4, 0xffffffff ;  /* 0xffffffff00047882 */ /* 0x000fe20000000000 */
[----:B------:R-:W-:Y:S01]  /*aa00*/  LOP3.LUT P0, RZ, R29, 0x2, RZ, 0xc0, !PT ;  /* 0x000000021dff7812 */ /* 0x000fe2000780c0ff */
[----:B------:R-:W-:Y:S01]  /*aa10*/  IMAD R5, R10, 0x3000, R25 ;  /* 0x000030000a057824 */ /* 0x000fe200078e0219 */
[----:B------:R-:W-:Y:S11]  /*aa20*/  BRA.DIV UR4, `(.L_x_65) ;  /* 0x0000002a04d07947 */ /* 0x000ff6000b800000 */
[----:B------:R-:W2:Y:S01]  /*aa30*/  SHFL.IDX PT, R14, R16, RZ, 0x181f ;  /* 0x00181fff100e7589 */ /* 0x000ea200000e0000 */
[----:B------:R-:W-:-:S03]  /*aa40*/  LEA R5, R5, UR45, 0x1 ;  /* 0x0000002d05057c11 */ /* 0x000fc6000f8e08ff */
[----:B0-----:R-:W0:Y:S04]  /*aa50*/  SHFL.IDX PT, R3, R17, RZ, 0x181f ;  /* 0x00181fff11037589 */ /* 0x001e2800000e0000 */
[----:B-1----:R-:W-:Y:S01]  /*aa60*/  SHFL.IDX PT, R8, R17, 0x1, 0x181f ;  /* 0x00381f0011087f89 */ /* 0x002fe200000e0000 */
[----:B--2---:R-:W-:-:S03]  /*aa70*/  IADD3 R2, P1, R14, R35, RZ ;  /* 0x000000230e027210 */ /* 0x004fc60007f3e0ff */
[----:B------:R-:W1:Y:S02]  /*aa80*/  SHFL.IDX PT, R14, R16, 0x1, 0x181f ;  /* 0x00381f00100e7f89 */ /* 0x000e6400000e0000 */
[----:B0-----:R-:W-:Y:S01]  /*aa90*/  IMAD.X R3, RZ, RZ, R3, P1 ;  /* 0x000000ffff037224 */ /* 0x001fe200008e0603 */
[----:B------:R-:W-:-:S04]  /*aaa0*/  LOP3.LUT P1, RZ, R29, 0x1, RZ, 0xc0, !PT ;  /* 0x000000011dff7812 */ /* 0x000fc8000782c0ff */
[----:B------:R-:W-:-:S13]  /*aab0*/  ISETP.LT.OR P2, PT, R0, 0x1, !P1 ;  /* 0x000000010000780c */ /* 0x000fda0004f41670 */
[----:B------:R-:W-:Y:S01]  /*aac0*/  LDGSTS.E.BYPASS.LTC128B.128 [R5+0x400], desc[UR38][R2.64], !P2 ;  /* 0x0040000002057fae */ /* 0x000fe2000d101d66 */
[----:B------:R-:W-:-:S13]  /*aad0*/  ISETP.LT.OR P2, PT, R0, 0x1, !P0 ;  /* 0x000000010000780c */ /* 0x000fda0004741670 */
[----:B------:R1:W-:Y:S02]  /*aae0*/  LDGSTS.E.BYPASS.LTC128B.128 [R5+0x3400], desc[UR38][R2.64+0x80], !P2 ;  /* 0x0340008002057fae */ /* 0x0003e4000d101d66 */
[----:B-1----:R-:W-:Y:S02]  /*aaf0*/  IADD3 R2, P2, R14, R35, RZ ;  /* 0x000000230e027210 */ /* 0x002fe40007f5e0ff */
[----:B------:R-:W0:Y:S02]  /*ab00*/  SHFL.IDX PT, R14, R16, 0x2, 0x181f ;  /* 0x00581f00100e7f89 */ /* 0x000e2400000e0000 */
[----:B------:R-:W-:Y:S02]  /*ab10*/  IADD3.X R3, RZ, R8, RZ, P2, !PT ;  /* 0x00000008ff037210 */ /* 0x000fe400017fe4ff */
[----:B------:R-:W-:Y:S01]  /*ab20*/  ISETP.LT.OR P2, PT, R0, 0x11, !P1 ;  /* 0x000000110000780c */ /* 0x000fe20004f41670 */
[----:B------:R-:W1:-:S12]  /*ab30*/  SHFL.IDX PT, R8, R17, 0x2, 0x181f ;  /* 0x00581f0011087f89 */ /* 0x000e5800000e0000 */
[----:B------:R-:W-:Y:S01]  /*ab40*/  LDGSTS.E.BYPASS.LTC128B.128 [R5+0xc00], desc[UR38][R2.64], !P2 ;  /* 0x00c0000002057fae */ /* 0x000fe2000d101d66 */
[----:B------:R-:W-:-:S13]  /*ab50*/  ISETP.LT.OR P2, PT, R0, 0x11, !P0 ;  /* 0x000000110000780c */ /* 0x000fda0004741670 */
[----:B------:R0:W-:Y:S02]  /*ab60*/  LDGSTS.E.BYPASS.LTC128B.128 [R5+0x3c00], desc[UR38][R2.64+0x80], !P2 ;  /* 0x03c0008002057fae */ /* 0x0001e4000d101d66 */
[----:B0-----:R-:W-:Y:S02]  /*ab70*/  IADD3 R2, P2, R14, R35, RZ ;  /* 0x000000230e027210 */ /* 0x001fe40007f5e0ff */
[----:B------:R-:W0:Y:S03]  /*ab80*/  SHFL.IDX PT, R14, R16, 0x3, 0x181f ;  /* 0x00781f00100e7f89 */ /* 0x000e2600000e0000 */
[----:B-1----:R-:W-:Y:S01]  /*ab90*/  IMAD.X R3, RZ, RZ, R8, P2 ;  /* 0x000000ffff037224 */ /* 0x002fe200010e0608 */
        /* <DEDUP_REMOVED lines=14> */
[----:B------:R0:W2:Y:S02]  /*ac80*/  SHFL.IDX PT, R14, R16, 0x5, 0x181f ;  /* 0x00b81f00100e7f89 */ /* 0x0000a400000e0000 */
[----:B-1----:R-:W-:Y:S02]  /*ac90*/  IADD3.X R3, RZ, R8, RZ, P2, !PT ;  /* 0x00000008ff037210 */ /* 0x002fe400017fe4ff */
[----:B------:R-:W-:Y:S01]  /*aca0*/  ISETP.LT.OR P2, PT, R0, 0x41, !P1 ;  /* 0x000000410000780c */ /* 0x000fe20004f41670 */
[----:B------:R0:W1:-:S12]  /*acb0*/  SHFL.IDX PT, R8, R17, 0x5, 0x181f ;  /* 0x00b81f0011087f89 */ /* 0x00005800000e0000 */
[----:B------:R0:W-:Y:S01]  /*acc0*/  LDGSTS.E.BYPASS.LTC128B.128 [R5+0x2400], desc[UR38][R2.64], !P2 ;  /* 0x0240000002057fae */ /* 0x0001e2000d101d66 */
[----:B------:R-:W-:-:S13]  /*acd0*/  ISETP.LT.OR P2, PT, R0, 0x41, !P0 ;  /* 0x000000410000780c */ /* 0x000fda0004741670 */
[----:B-12---:R0:W-:Y:S02]  /*ace0*/  LDGSTS.E.BYPASS.LTC128B.128 [R5+0x5400], desc[UR38][R2.64+0x80], !P2 ;  /* 0x0540008002057fae */ /* 0x0061e4000d101d66 */
.L_x_150:
[C---:B------:R-:W-:Y:S01]  /*acf0*/  ISETP.LT.OR P1, PT, R0.reuse, 0x51, !P1 ;  /* 0x000000510000780c */ /* 0x040fe20004f21670 */
[----:B------:R-:W-:Y:S01]  /*ad00*/  ULDC.64 UR4, c[0x0][0x328] ;  /* 0x0000ca0000047ab9 */ /* 0x000fe20000000a00 */
[----:B------:R-:W-:Y:S01]  /*ad10*/  ISETP.LT.OR P0, PT, R0, 0x51, !P0 ;  /* 0x000000510000780c */ /* 0x000fe20004701670 */
[----:B------:R-:W-:Y:S01]  /*ad20*/  IMAD R26, R26, UR4, RZ ;  /* 0x000000041a1a7c24 */ /* 0x000fe2000f8e02ff */
[----:B01----:R-:W-:-:S03]  /*ad30*/  IADD3 R2, P2, R14, R35, RZ ;  /* 0x000000230e027210 */ /* 0x003fc60007f5e0ff */
[----:B------:R-:W-:Y:S02]  /*ad40*/  IMAD R11, R7, UR5, R26 ;  /* 0x00000005070b7c24 */ /* 0x000fe4000f8e021a */
[----:B------:R-:W-:-:S05]  /*ad50*/  IMAD.X R3, RZ, RZ, R8, P2 ;  /* 0x000000ffff037224 */ /* 0x000fca00010e0608 */
[----:B------:R-:W-:Y:S01]  /*ad60*/  @!PT LDS RZ, [RZ] ;  /* 0x00000000fffff984 */ /* 0x000fe20000000800 */
[----:B------:R-:W-:Y:S01]  /*ad70*/  @!PT LDS RZ, [RZ] ;  /* 0x00000000fffff984 */ /* 0x000fe20000000800 */
[----:B------:R-:W-:Y:S01]  /*ad80*/  @!PT LDS RZ, [RZ] ;  /* 0x00000000fffff984 */ /* 0x000fe20000000800 */
[----:B------:R-:W-:Y:S04]  /*ad90*/  LDGSTS.E.BYPASS.LTC128B.128 [R5+0x2c00], desc[UR38][R2.64], !P1 ;  /* 0x02c0000002057fae */ /* 0x000fe8000c901d66 */
[----:B------:R0:W-:Y:S01]  /*ada0*/  LDGSTS.E.BYPASS.LTC128B.128 [R5+0x5c00], desc[UR38][R2.64+0x80], !P0 ;  /* 0x05c0008002057fae */ /* 0x0001e2000c101d66 */
[----:B------:R-:W-:Y:S01]  /*adb0*/  PLOP3.LUT P0, PT, PT, PT, PT, 0x80, 0x0 ;  /* 0x000000000000781c */ /* 0x000fe20003f0f070 */
[----:B------:R-:W-:Y:S01]  /*adc0*/  NOP ;  /* 0x0000000000007918 */ /* 0x000fe20000000000 */
[----:B0-----:R-:W-:Y:S01]  /*add0*/  IMAD.WIDE.U32 R2, R7, UR4, RZ ;  /* 0x0000000407027c25 */ /* 0x001fe2000f8e00ff */
[----:B------:R-:W-:-:S03]  /*ade0*/  ULDC.64 UR4, c[0x0][0x338] ;  /* 0x0000ce0000047ab9 */ /* 0x000fc60000000a00 */
[----:B------:R-:W-:Y:S02]  /*adf0*/  IMAD.IADD R3, R3, 0x1, R11 ;  /* 0x0000000103037824 */ /* 0x000fe400078e020b */
[----:B------:R-:W-:Y:S02]  /*ae00*/  IMAD R27, R27, UR4, RZ ;  /* 0x000000041b1b7c24 */ /* 0x000fe4000f8e02ff */
[----:B------:R-:W-:-:S04]  /*ae10*/  IMAD.WIDE.U32 R2, R6, UR4, R2 ;  /* 0x0000000406027c25 */ /* 0x000fc8000f8e0002 */
[----:B------:R-:W-:-:S05]  /*ae20*/  IMAD R27, R6, UR5, R27 ;  /* 0x00000005061b7c24 */ /* 0x000fca000f8e021b */
[----:B------:R-:W-:-:S07]  /*ae30*/  IADD3 R27, R3, R27, RZ ;  /* 0x0000001b031b7210 */ /* 0x000fce0007ffe0ff */
.L_x_66:
        /* <DEDUP_REMOVED lines=10> */
.L_x_67:
[----:B------:R-:W-:Y:S01]  /*aee0*/  R2UR UR4, R31 ;  /* 0x000000001f0472ca */ /* 0x000fe200000e0000 */
[----:B------:R-:W-:Y:S01]  /*aef0*/  ULDC.64 UR6, c[0x0][0x330] ;  /* 0x0000cc0000067ab9 */ /* 0x000fe20000000a00 */
[----:B------:R-:W-:Y:S01]  /*af00*/  IMAD.MOV.U32 R3, RZ, RZ, R27 ;  /* 0x000000ffff037224 */ /* 0x000fe200078e001b */
[----:B------:R0:W-:Y:S01]  /*af10*/  SYNCS.ARRIVE.TRANS64.A1T0 RZ, [R4+URZ+0x2a850], RZ ;  /* 0x02a850ff04ff79a7 */ /* 0x0001e2000810003f */
[----:B------:R-:W-:Y:S01]  /*af20*/  IMAD.U32 R5, RZ, RZ, UR6 ;  /* 0x00000006ff057e24 */ /* 0x000fe2000f8e00ff */
[----:B------:R-:W-:Y:S01]  /*af30*/  IADD3 R9, R9, -0x60, RZ ;  /* 0xffffffa009097810 */ /* 0x000fe20007ffe0ff */
[----:B------:R-:W-:Y:S02]  /*af40*/  VIADD R28, R28, 0xffffffff ;  /* 0xffffffff1c1c7836 */ /* 0x000fe40000000000 */
[----:B------:R-:W-:-:S04]  /*af50*/  IMAD.WIDE.U32 R2, R5, UR42, R2 ;  /* 0x0000002a05027c25 */ /* 0x000fc8000f8e0002 */
[----:B------:R-:W-:Y:S01]  /*af60*/  VIADD R0, R0, 0x60 ;  /* 0x0000006000007836 */ /* 0x000fe20000000000 */
[----:B------:R-:W-:Y:S01]  /*af70*/  UIMAD UR4, UR4, UR6, URZ ;  /* 0x00000006040472a4 */ /* 0x000fe2000f8e023f */
[----:B------:R-:W-:Y:S02]  /*af80*/  IMAD.MOV.U32 R10, RZ, RZ, R21 ;  /* 0x000000ffff0a7224 */ /* 0x000fe400078e0015 */
[----:B------:R-:W-:Y:S01]  /*af90*/  IMAD.MOV.U32 R23, RZ, RZ, R24 ;  /* 0x000000ffff177224 */ /* 0x000fe200078e0018 */
[----:B------:R-:W-:-:S03]  /*afa0*/  UIMAD UR4, UR42, UR7, UR4 ;  /* 0x000000072a0472a4 */ /* 0x000fc6000f8e0204 */
[----:B------:R-:W-:Y:S02]  /*afb0*/  ULDC.64 UR6, c[0x0][0x318] ;  /* 0x0000c60000067ab9 */ /* 0x000fe40000000a00 */
[----:B------:R-:W-:Y:S02]  /*afc0*/  LEA R16, P0, R2, UR6, 0x1 ;  /* 0x0000000602107c11 */ /* 0x000fe4000f8008ff */
[----:B------:R-:W-:-:S04]  /*afd0*/  IADD3 R17, R3, UR4, RZ ;  /* 0x0000000403117c10 */ /* 0x000fc8000fffe0ff */
[----:B------:R-:W-:Y:S02]  /*afe0*/  LEA.HI.X R17, R2, UR7, R17, 0x1, P0 ;  /* 0x0000000702117c11 */ /* 0x000fe400080f0c11 */
[----:B------:R-:W-:-:S13]  /*aff0*/  ISETP.GT.AND P0, PT, R28, UR48, PT ;  /* 0x000000301c007c0c */ /* 0x000fda000bf04270 */
[----:B0-----:R-:W-:Y:S05]  /*b000*/  @P0 BRA `(.L_x_68) ;  /* 0xfffffff000680947 */ /* 0x001fea000383ffff */
[----:B------:R-:W-:Y:S05]  /*b010*/  BSYNC B0 ;  /* 0x0000000000007941 */ /* 0x000fea0003800000 */
.L_x_55:
[----:B------:R-:W-:-:S13]  /*b020*/  ISETP.NE.AND P0, PT, R36, 0x3, PT ;  /* 0x000000032400780c */ /* 0x000fda0003f05270 */
[----:B------:R-:W-:Y:S05]  /*b030*/  @!P0 BRA `(.L_x_69) ;  /* 0x0000000000048947 */ /* 0x000fea0003800000 */
[----:B------:R-:W-:Y:S01]  /*b040*/  BPT.TRAP 0x1 ;  /* 0x000000040000795c */ /* 0x000fe20000300000 */
.L_x_69:
[C---:B0-----:R-:W-:Y:S01]  /*b050*/  LEA R0, R21.reuse, UR45, 0x3 ;  /* 0x0000002d15007c11 */ /* 0x041fe2000f8e18ff */
[----:B------:R-:W-:Y:S01]  /*b060*/  BSSY B0, `(.L_x_70) ;  /* 0x0000008000007945 */ /* 0x000fe20003800000 */
[----:B------:R-:W-:Y:S01]  /*b070*/  SHF.L.U32 R3, R24, 0x1f, RZ ;  /* 0x0000001f18037819 */ /* 0x000fe200000006ff */
[----:B------:R-:W-:Y:S01]  /*b080*/  IMAD R25, R21, 0x3000, R25 ;  /* 0x0000300015197824 */ /* 0x000fe200078e0219 */
[----:B------:R-:W-:Y:S02]  /*b090*/  MOV R5, 0xffffffa0 ;  /* 0xffffffa000057802 */ /* 0x000fe40000000f00 */
[----:B------:R-:W0:Y:S03]  /*b0a0*/  SYNCS.PHASECHK.TRANS64.TRYWAIT P0, [R0+URZ+0x2a860], R3 ;  /* 0x02a86003000075a7 */ /* 0x000e26000800017f */
[----:B------:R-:W-:-:S04]  /*b0b0*/  IMAD R28, R28, R5, UR43 ;  /* 0x0000002b1c1c7e24 */ /* 0x000fc8000f8e0205 */
[----:B------:R-:W-:Y:S01]  /*b0c0*/  IMAD.IADD R5, R28, 0x1, -R37 ;  /* 0x000000011c057824 */ /* 0x000fe200078e0a25 */
[----:B0-----:R-:W-:Y:S06]  /*b0d0*/  @!P0 BRA `(.L_x_71) ;  /* 0x0000002c002c8947 */ /* 0x001fec0003800000 */
.L_x_151:
[----:B------:R-:W-:Y:S05]  /*b0e0*/  BSYNC B0 ;  /* 0x0000000000007941 */ /* 0x000fea0003800000 */
.L_x_70:
[----:B------:R-:W-:-:S03]  /*b0f0*/  UMOV UR4, 0xffffffff ;  /* 0xffffffff00047882 */ /* 0x000fc60000000000 */
[----:B------:R-:W-:Y:S05]  /*b100*/  BRA.DIV UR4, `(.L_x_72) ;  /* 0x0000002e04347947 */ /* 0x000fea000b800000 */
[----:B0-----:R-:W-:Y:S01]  /*b110*/  SHFL.IDX PT, R3, R17, RZ, 0x181f ;  /* 0x00181fff11037589 */ /* 0x001fe200000e0000 */
[C---:B------:R-:W-:Y:S02]  /*b120*/  LOP3.LUT R4, R29.reuse, 0x1, RZ, 0xc0, !PT ;  /* 0x000000011d047812 */ /* 0x040fe400078ec0ff */
[----:B------:R-:W-:Y:S01]  /*b130*/  LOP3.LUT P0, RZ, R29, 0x2, RZ, 0xc0, !PT ;  /* 0x000000021dff7812 */ /* 0x000fe2000780c0ff */
[----:B------:R-:W0:Y:S01]  /*b140*/  SHFL.IDX PT, R2, R16, RZ, 0x181f ;  /* 0x00181fff10027589 */ /* 0x000e2200000e0000 */
[----:B------:R-:W-:Y:S02]  /*b150*/  ISETP.NE.U32.AND P1, PT, R4, 0x1, PT ;  /* 0x000000010400780c */ /* 0x000fe40003f25070 */
[C---:B------:R-:W-:Y:S01]  /*b160*/  ISETP.LT.OR P3, PT, R5.reuse, 0x1, !P0 ;  /* 0x000000010500780c */ /* 0x040fe20004761670 */
[----:B------:R-:W1:Y:S01]  /*b170*/  SHFL.IDX PT, R6, R17, 0x1, 0x181f ;  /* 0x00381f0011067f89 */ /* 0x000e6200000e0000 */
[----:B------:R-:W-:Y:S02]  /*b180*/  ISETP.LT.OR P2, PT, R5, 0x1, P1 ;  /* 0x000000010500780c */ /* 0x000fe40000f41670 */
[----:B------:R-:W-:Y:S01]  /*b190*/  LEA R4, R25, UR45, 0x1 ;  /* 0x0000002d19047c11 */ /* 0x000fe2000f8e08ff */
[----:B------:R-:W2:Y:S01]  /*b1a0*/  SHFL.IDX PT, R14, R16, 0x1, 0x181f ;  /* 0x00381f00100e7f89 */ /* 0x000ea200000e0000 */
[----:B------:R-:W-:-:S02]  /*b1b0*/  ISETP.LT.OR P4, PT, R5, 0x11, P1 ;  /* 0x000000110500780c */ /* 0x000fc40000f81670 */
[----:B------:R-:W-:Y:S01]  /*b1c0*/  ISETP.LT.OR P5, PT, R5, 0x11, !P0 ;  /* 0x000000110500780c */ /* 0x000fe200047a1670 */
[----:B------:R-:W-:Y:S04]  /*b1d0*/  SHFL.IDX PT, R8, R17, 0x2, 0x181f ;  /* 0x00581f0011087f89 */ /* 0x000fe800000e0000 */
[----:B------:R-:W3:Y:S04]  /*b1e0*/  SHFL.IDX PT, R9, R16, 0x2, 0x181f ;  /* 0x00581f0010097f89 */ /* 0x000ee800000e0000 */
[----:B------:R-:W4:Y:S01]  /*b1f0*/  SHFL.IDX PT, R19, R16, 0x3, 0x181f ;  /* 0x00781f0010137f89 */ /* 0x000f2200000e0000 */
[----:B0-----:R-:W-:-:S03]  /*b200*/  IMAD.WIDE.U32 R2, R30, 0x2, R2 ;  /* 0x000000021e027825 */ /* 0x001fc600078e0002 */
[----:B------:R-:W0:Y:S04]  /*b210*/  SHFL.IDX PT, R10, R17, 0x3, 0x181f ;  /* 0x00781f00110a7f89 */ /* 0x000e2800000e0000 */
[----:B------:R-:W-:Y:S01]  /*b220*/  LDGSTS.E.BYPASS.LTC128B.128 [R4+0x400], desc[UR38][R2.64], !P2 ;  /* 0x0040000002047fae */ /* 0x000fe2000d101d66 */
[----:B------:R-:W-:-:S03]  /*b230*/  ISETP.LT.OR P2, PT, R5, 0x21, P1 ;  /* 0x000000210500780c */ /* 0x000fc60000f41670 */
[----:B------:R-:W5:Y:S04]  /*b240*/  SHFL.IDX PT, R18, R17, 0x4, 0x181f ;  /* 0x00981f0011127f89 */ /* 0x000f6800000e0000 */
[----:B------:R1:W-:Y:S01]  /*b250*/  LDGSTS.E.BYPASS.LTC128B.128 [R4+0x3400], desc[UR38][R2.64+0x80], !P3 ;  /* 0x0340008002047fae */ /* 0x0003e2000d901d66 */
[----:B------:R-:W-:-:S03]  /*b260*/  ISETP.LT.OR P3, PT, R5, 0x21, !P0 ;  /* 0x000000210500780c */ /* 0x000fc60004761670 */
[----:B------:R-:W5:Y:S04]  /*b270*/  SHFL.IDX PT, R23, R16, 0x4, 0x181f ;  /* 0x00981f0010177f89 */ /* 0x000f6800000e0000 */
[----:B------:R-:W0:Y:S01]  /*b280*/  SHFL.IDX PT, R17, R17, 0x5, 0x181f ;  /* 0x00b81f0011117f89 */ /* 0x000e2200000e0000 */
[----:B-1----:R-:W-:Y:S01]  /*b290*/  MOV R3, R6 ;  /* 0x0000000600037202 */ /* 0x002fe20000000f00 */
[----:B--2---:R-:W-:Y:S02]  /*b2a0*/  IMAD.MOV.U32 R2, RZ, RZ, R14 ;  /* 0x000000ffff027224 */ /* 0x004fe400078e000e */
[----:B------:R1:W2:Y:S02]  /*b2b0*/  SHFL.IDX PT, R14, R16, 0x5, 0x181f ;  /* 0x00b81f00100e7f89 */ /* 0x0002a400000e0000 */
[----:B------:R-:W-:-:S04]  /*b2c0*/  IMAD.WIDE.U32 R6, R30, 0x2, R2 ;  /* 0x000000021e067825 */ /* 0x000fc800078e0002 */
[----:B---3--:R-:W-:Y:S01]  /*b2d0*/  IMAD.MOV.U32 R2, RZ, RZ, R9 ;  /* 0x000000ffff027224 */ /* 0x008fe200078e0009 */
[----:B------:R-:W-:Y:S01]  /*b2e0*/  LDGSTS.E.BYPASS.LTC128B.128 [R4+0xc00], desc[UR38][R6.64], !P4 ;  /* 0x00c0000006047fae */ /* 0x000fe2000e101d66 */
[----:B------:R-:W-:Y:S01]  /*b2f0*/  IMAD.MOV.U32 R3, RZ, RZ, R8 ;  /* 0x000000ffff037224 */ /* 0x000fe200078e0008 */
[C---:B------:R-:W-:Y:S01]  /*b300*/  ISETP.LT.OR P4, PT, R5.reuse, 0x31, P1 ;  /* 0x000000310500780c */ /* 0x040fe20000f81670 */
[----:B------:R-:W-:Y:S01]  /*b310*/  IMAD.MOV.U32 R8, RZ, RZ, RZ ;  /* 0x000000ffff087224 */ /* 0x000fe200078e00ff */
[----:B------:R-:W-:Y:S01]  /*b320*/  LDGSTS.E.BYPASS.LTC128B.128 [R4+0x3c00], desc[UR38][R6.64+0x80], !P5 ;  /* 0x03c0008006047fae */ /* 0x000fe2000e901d66 */
[----:B------:R-:W-:Y:S01]  /*b330*/  IMAD.WIDE.U32 R2, R30, 0x2, R2 ;  /* 0x000000021e027825 */ /* 0x000fe200078e0002 */
[----:B------:R-:W-:-:S04]  /*b340*/  ISETP.LT.OR P5, PT, R5, 0x31, !P0 ;  /* 0x000000310500780c */ /* 0x000fc800047a1670 */
[----:B------:R-:W-:Y:S01]  /*b350*/  LDGSTS.E.BYPASS.LTC128B.128 [R4+0x1400], desc[UR38][R2.64], !P2 ;  /* 0x0140000002047fae */ /* 0x000fe2000d101d66 */
[----:B------:R-:W-:-:S03]  /*b360*/  ISETP.LT.OR P2, PT, R5, 0x41, P1 ;  /* 0x000000410500780c */ /* 0x000fc60000f41670 */
[----:B------:R4:W-:Y:S01]  /*b370*/  LDGSTS.E.BYPASS.LTC128B.128 [R4+0x4400], desc[UR38][R2.64+0x80], !P3 ;  /* 0x0440008002047fae */ /* 0x0009e2000d901d66 */
[----:B------:R-:W-:Y:S02]  /*b380*/  ISETP.LT.OR P3, PT, R5, 0x41, !P0 ;  /* 0x000000410500780c */ /* 0x000fe40004761670 */
[----:B----4-:R-:W-:Y:S01]  /*b390*/  MOV R2, R19 ;  /* 0x0000001300027202 */ /* 0x010fe20000000f00 */
[----:B0-----:R-:W-:-:S04]  /*b3a0*/  IMAD.MOV.U32 R3, RZ, RZ, R10 ;  /* 0x000000ffff037224 */ /* 0x001fc800078e000a */
[----:B------:R-:W-:Y:S01]  /*b3b0*/  IMAD.WIDE.U32 R6, R30, 0x2, R2 ;  /* 0x000000021e067825 */ /* 0x000fe200078e0002 */
[----:B-----5:R-:W-:-:S03]  /*b3c0*/  MOV R3, R18 ;  /* 0x0000001200037202 */ /* 0x020fc60000000f00 */
[----:B------:R-:W-:Y:S01]  /*b3d0*/  IMAD.MOV.U32 R2, RZ, RZ, R23 ;  /* 0x000000ffff027224 */ /* 0x000fe200078e0017 */
[----:B------:R1:W-:Y:S03]  /*b3e0*/  LDGSTS.E.BYPASS.LTC128B.128 [R4+0x1c00], desc[UR38][R6.64], !P4 ;  /* 0x01c0000006047fae */ /* 0x0003e6000e101d66 */
[----:B------:R-:W-:Y:S01]  /*b3f0*/  IMAD.WIDE.U32 R2, R30, 0x2, R2 ;  /* 0x000000021e027825 */ /* 0x000fe200078e0002 */
[----:B------:R1:W-:Y:S04]  /*b400*/  LDGSTS.E.BYPASS.LTC128B.128 [R4+0x4c00], desc[UR38][R6.64+0x80], !P5 ;  /* 0x04c0008006047fae */ /* 0x0003e8000e901d66 */
[----:B------:R1:W-:Y:S04]  /*b410*/  LDGSTS.E.BYPASS.LTC128B.128 [R4+0x2400], desc[UR38][R2.64], !P2 ;  /* 0x0240000002047fae */ /* 0x0003e8000d101d66 */
[----:B--2---:R1:W-:Y:S02]  /*b420*/  LDGSTS.E.BYPASS.LTC128B.128 [R4+0x5400], desc[UR38][R2.64+0x80], !P3 ;  /* 0x0540008002047fae */ /* 0x0043e4000d901d66 */
.L_x_165:
[C---:B------:R-:W-:Y:S01]  /*b430*/  ISETP.LT.OR P1, PT, R5.reuse, 0x51, P1 ;  /* 0x000000510500780c */ /* 0x040fe20000f21670 */
[----:B-1----:R-:W-:Y:S01]  /*b440*/  IMAD.MOV.U32 R2, RZ, RZ, R14 ;  /* 0x000000ffff027224 */ /* 0x002fe200078e000e */
[----:B------:R-:W-:Y:S02]  /*b450*/  ISETP.LT.OR P0, PT, R5, 0x51, !P0 ;  /* 0x000000510500780c */ /* 0x000fe40004701670 */
[----:B------:R-:W-:-:S03]  /*b460*/  MOV R3, R17 ;  /* 0x0000001100037202 */ /* 0x000fc60000000f00 */
[----:B------:R-:W-:-:S06]  /*b470*/  IMAD.WIDE.U32 R2, R30, 0x2, R2 ;  /* 0x000000021e027825 */ /* 0x000fcc00078e0002 */
[----:B------:R-:W-:Y:S01]  /*b480*/  @!PT LDS RZ, [RZ] ;  /* 0x00000000fffff984 */ /* 0x000fe20000000800 */
[----:B------:R-:W-:Y:S01]  /*b490*/  @!PT LDS RZ, [RZ] ;  /* 0x00000000fffff984 */ /* 0x000fe20000000800 */
[----:B------:R-:W-:Y:S01]  /*b4a0*/  @!PT LDS RZ, [RZ] ;  /* 0x00000000fffff984 */ /* 0x000fe20000000800 */
[----:B------:R0:W-:Y:S04]  /*b4b0*/  LDGSTS.E.BYPASS.LTC128B.128 [R4+0x2c00], desc[UR38][R2.64], !P1 ;  /* 0x02c0000002047fae */ /* 0x0001e8000c901d66 */
[----:B------:R0:W-:Y:S01]  /*b4c0*/  LDGSTS.E.BYPASS.LTC128B.128 [R4+0x5c00], desc[UR38][R2.64+0x80], !P0 ;  /* 0x05c0008002047fae */ /* 0x0001e2000c101d66 */
[----:B------:R-:W-:Y:S01]  /*b4d0*/  PLOP3.LUT P0, PT, PT, PT, PT, 0x80, 0x0 ;  /* 0x000000000000781c */ /* 0x000fe20003f0f070 */
[----:B------:R-:W-:-:S12]  /*b4e0*/  NOP ;  /* 0x0000000000007918 */ /* 0x000fd80000000000 */
.L_x_73:
        /* <DEDUP_REMOVED lines=10> */
.L_x_74:
[----:B0-----:R-:W-:Y:S01]  /*b590*/  VIADD R2, R21, 0x1 ;  /* 0x0000000115027836 */ /* 0x001fe20000000000 */
[----:B------:R0:W-:Y:S04]  /*b5a0*/  SYNCS.ARRIVE.TRANS64.A1T0 RZ, [R0+URZ+0x2a850], RZ ;  /* 0x02a850ff00ff79a7 */ /* 0x0001e8000810003f */
[----:B------:R-:W-:-:S04]  /*b5b0*/  ISETP.NE.AND P0, PT, R2, 0x2, PT ;  /* 0x000000020200780c */ /* 0x000fc80003f05270 */
[----:B------:R-:W-:Y:S02]  /*b5c0*/  SEL R3, RZ, 0x1, P0 ;  /* 0x00000001ff037807 */ /* 0x000fe40000000000 */
[----:B------:R-:W-:Y:S02]  /*b5d0*/  SEL R2, R2, RZ, P0 ;  /* 0x000000ff02027207 */ /* 0x000fe40000000000 */
[----:B0-----:R-:W-:-:S07]  /*b5e0*/  LOP3.LUT R0, R24, R3, RZ, 0x3c, !PT ;  /* 0x0000000318007212 */ /* 0x001fce00078e3cff */
.L_x_40:
[----:B------:R-:W0:Y:S01]  /*b5f0*/  S2R R4, SR_CgaCtaId ;  /* 0x0000000000047919 */ /* 0x000e220000008800 */
[----:B------:R-:W-:Y:S02]  /*b600*/  MOV R3, 0x400 ;  /* 0x0000040000037802 */ /* 0x000fe40000000f00 */
[----:B------:R-:W-:Y:S02]  /*b610*/  SHF.L.U32 R8, R8, 0x1f, RZ ;  /* 0x0000001f08087819 */ /* 0x000fe400000006ff */
[----:B0-----:R-:W-:-:S04]  /*b620*/  LEA R7, R4, R3, 0x18 ;  /* 0x0000000304077211 */ /* 0x001fc800078ec0ff */
[----:B------:R-:W0:Y:S02]  /*b630*/  SYNCS.PHASECHK.TRANS64.TRYWAIT P0, [R7+URZ+0x2a820], R8 ;  /* 0x02a82008070075a7 */ /* 0x000e24000800017f */
[----:B0-----:R-:W-:Y:S05]  /*b640*/  @!P0 BRA `(.L_x_75) ;  /* 0x0000002c00d88947 */ /* 0x001fea0003800000 */
.L_x_166:
[----:B------:R-:W-:-:S03]  /*b650*/  UMOV UR4, 0xffffffff ;  /* 0xffffffff00047882 */ /* 0x000fc60000000000 */
[----:B------:R-:W-:Y:S05]  /*b660*/  BRA.DIV UR4, `(.L_x_76) ;  /* 0x0000002e04e47947 */ /* 0x000fea000b800000 */
[----:B------:R-:W1:Y:S02]  /*b670*/  S2R R3, SR_TID.X ;  /* 0x0000000000037919 */ /* 0x000e640000002100 */
[----:B-1----:R-:W-:-:S04]  /*b680*/  SHF.R.U32.HI R3, RZ, 0x5, R3 ;  /* 0x00000005ff037819 */ /* 0x002fc80000011603 */
[----:B------:R-:W-:-:S05]  /*b690*/  LOP3.LUT R3, R3, 0x3, RZ, 0xc0, !PT ;  /* 0x0000000303037812 */ /* 0x000fca00078ec0ff */
[----:B------:R1:W2:Y:S02]  /*b6a0*/  SHFL.IDX PT, R14, R3, RZ, 0x1f ;  /* 0x00001fff030e7589 */ /* 0x0002a400000e0000 */
.L_x_169:
[----:B--2---:R-:W-:-:S13]  /*b6b0*/  ISETP.NE.AND P0, PT, R14, RZ, PT ;  /* 0x000000ff0e00720c */ /* 0x004fda0003f05270 */
[----:B------:R-:W-:Y:S05]  /*b6c0*/  @P0 BRA `(.L_x_8) ;  /* 0x0000000000880947 */ /* 0x000fea0003800000 */
[----:B------:R-:W-:-:S03]  /*b6d0*/  UMOV UR4, 0xffffffff ;  /* 0xffffffff00047882 */ /* 0x000fc60000000000 */
[----:B------:R-:W-:Y:S05]  /*b6e0*/  BRA.DIV UR4, `(.L_x_77) ;  /* 0x0000002e04f87947 */ /* 0x000fea000b800000 */
[----:B------:R-:W-:-:S13]  /*b6f0*/  ELECT P6, URZ, PT ;  /* 0x00000000003f782f */ /* 0x000fda00038c0000 */
.L_x_172:
[----:B------:R-:W-:Y:S05]  /*b700*/  @!P6 BRA `(.L_x_8) ;  /* 0x000000000078e947 */ /* 0x000fea0003800000 */
[----:B------:R-:W-:-:S06]  /*b710*/  ULOP3.LUT UR4, UR36, 0x2, URZ, 0xfc, !UPT ;  /* 0x0000000224047892 */ /* 0x000fcc000f8efc3f */
[----:B-1----:R-:W-:-:S05]  /*b720*/  IMAD.U32 R3, RZ, RZ, UR4 ;  /* 0x00000004ff037e24 */ /* 0x002fca000f8e00ff */
[----:B------:R-:W-:-:S13]  /*b730*/  ISETP.NE.AND P0, PT, R3, 0x3, PT ;  /* 0x000000030300780c */ /* 0x000fda0003f05270 */
[----:B------:R-:W-:Y:S05]  /*b740*/  @!P0 BRA `(.L_x_78) ;  /* 0x0000000000048947 */ /* 0x000fea0003800000 */
[----:B------:R-:W-:Y:S01]  /*b750*/  BPT.TRAP 0x1 ;  /* 0x000000040000795c */ /* 0x000fe20000300000 */
.L_x_78:
[C---:B------:R-:W-:Y:S01]  /*b760*/  LEA R5, R2.reuse, R7, 0x3 ;  /* 0x0000000702057211 */ /* 0x040fe200078e18ff */
[----:B------:R-:W-:Y:S01]  /*b770*/  VIADD R2, R2, 0x1 ;  /* 0x0000000102027836 */ /* 0x000fe20000000000 */
[----:B------:R-:W-:-:S04]  /*b780*/  SHF.L.U32 R4, R0, 0x1f, RZ ;  /* 0x0000001f00047819 */ /* 0x000fc800000006ff */
[----:B------:R-:W1:Y:S01]  /*b790*/  SYNCS.PHASECHK.TRANS64.TRYWAIT P1, [R5+URZ+0x2a840], R4 ;  /* 0x02a84004050075a7 */ /* 0x000e62000802017f */
[----:B------:R-:W-:-:S04]  /*b7a0*/  ISETP.NE.AND P2, PT, R2, 0x2, PT ;  /* 0x000000020200780c */ /* 0x000fc80003f45270 */
[----:B------:R-:W-:Y:S01]  /*b7b0*/  SEL R3, RZ, 0x1, P2 ;  /* 0x00000001ff037807 */ /* 0x000fe20001000000 */
[----:B-1----:R-:W-:Y:S08]  /*b7c0*/  @!P1 BRA `(.L_x_79) ;  /* 0x0000002c00e09947 */ /* 0x002ff00003800000 */
.L_x_173:
[----:B------:R-:W-:Y:S02]  /*b7d0*/  SEL R2, R2, RZ, P2 ;  /* 0x000000ff02027207 */ /* 0x000fe40001000000 */
[----:B------:R-:W-:Y:S01]  /*b7e0*/  LOP3.LUT R0, R0, R3, RZ, 0x3c, !PT ;  /* 0x0000000300007212 */ /* 0x000fe200078e3cff */
[----:B------:R-:W-:Y:S06]  /*b7f0*/  @!P0 BRA `(.L_x_80) ;  /* 0x0000000000048947 */ /* 0x000fec0003800000 */
[----:B------:R-:W-:Y:S01]  /*b800*/  BPT.TRAP 0x1 ;  /* 0x000000040000795c */ /* 0x000fe20000300000 */
.L_x_80:
[----:B------:R-:W-:Y:S01]  /*b810*/  IMAD R3, R2, 0x8, R7 ;  /* 0x0000000802037824 */ /* 0x000fe200078e0207 */
[----:B------:R-:W-:-:S04]  /*b820*/  SHF.L.U32 R0, R0, 0x1f, RZ ;  /* 0x0000001f00007819 */ /* 0x000fc800000006ff */
[----:B------:R-:W2:Y:S02]  /*b830*/  SYNCS.PHASECHK.TRANS64.TRYWAIT P1, [R3+URZ+0x2a840], R0 ;  /* 0x02a84000030075a7 */ /* 0x000ea4000802017f */
[----:B--2---:R-:W-:Y:S05]  /*b840*/  @!P1 BRA `(.L_x_81) ;  /* 0x0000002c00d49947 */ /* 0x004fea0003800000 */
.L_x_174:
[----:B------:R-:W-:Y:S05]  /*b850*/  @!P0 BRA `(.L_x_82) ;  /* 0x0000000000048947 */ /* 0x000fea0003800000 */
[----:B------:R-:W-:Y:S01]  /*b860*/  BPT.TRAP 0x1 ;  /* 0x000000040000795c */ /* 0x000fe20000300000 */
.L_x_82:
[----:B------:R-:W3:Y:S02]  /*b870*/  SYNCS.PHASECHK.TRANS64.TRYWAIT P1, [R5+URZ+0x2a860], R4 ;  /* 0x02a86004050075a7 */ /* 0x000ee4000802017f */
[----:B---3--:R-:W-:Y:S05]  /*b880*/  @!P1 BRA `(.L_x_83) ;  /* 0x0000002c00d89947 */ /* 0x008fea0003800000 */
.L_x_175:
[----:B------:R-:W-:Y:S05]  /*b890*/  @!P0 BRA `(.L_x_84) ;  /* 0x0000000000048947 */ /* 0x000fea0003800000 */
[----:B------:R-:W-:Y:S01]  /*b8a0*/  BPT.TRAP 0x1 ;  /* 0x000000040000795c */ /* 0x000fe20000300000 */
.L_x_84:
[----:B----4-:R4:W0:Y:S02]  /*b8b0*/  SYNCS.PHASECHK.TRANS64.TRYWAIT P0, [R3+URZ+0x2a860], R0 ;  /* 0x02a86000030075a7 */ /* 0x010824000800017f */
[----:B0-----:R-:W-:Y:S05]  /*b8c0*/  @!P0 NANOSLEEP.SYNCS 0x989680 ;  /* 0x009896800000895d */ /* 0x001fea0003900000 */
[----:B------:R-:W0:Y:S02]  /*b8d0*/  @!P0 SYNCS.PHASECHK.TRANS64 P0, [R3+URZ+0x2a860], R0 ;  /* 0x02a86000030085a7 */ /* 0x000e24000800007f */
[----:B0-----:R-:W-:Y:S05]  /*b8e0*/  @!P0 BRA `(.L_x_84) ;  /* 0xfffffffc00f08947 */ /* 0x001fea000383ffff */
.L_x_8:
[----:B------:R-:W-:Y:S05]  /*b8f0*/  BSYNC B6 ;  /* 0x0000000000067941 */ /* 0x000fea0003800000 */
.L_x_5:
[----:B------:R-:W-:Y:S05]  /*b900*/  EXIT ;  /* 0x000000000000794d */ /* 0x000fea0003800000 */
.L_x_12:
[----:B0-----:R-:W-:-:S04]  /*b910*/  MOV R0, UR37 ;  /* 0x0000002500007c02 */ /* 0x001fc80008000f00 */
[----:B------:R0:W1:Y:S03]  /*b920*/  SYNCS.PHASECHK.TRANS64.TRYWAIT P0, [R0+URZ+0x2a800], R3 ;  /* 0x02a80003000075a7 */ /* 0x000066000800017f */
[----:B-1----:R-:W-:Y:S05]  /*b930*/  @!P0 NANOSLEEP.SYNCS 0x989680 ;  /* 0x009896800000895d */ /* 0x002fea0003900000 */
[----:B------:R-:W1:Y:S02]  /*b940*/  @!P0 SYNCS.PHASECHK.TRANS64 P0, [R0+URZ+0x2a800], R3 ;  /* 0x02a80003000085a7 */ /* 0x000e64000800007f */
[----:B-1----:R-:W-:Y:S05]  /*b950*/  @!P0 BRA `(.L_x_12) ;  /* 0xfffffffc00ec8947 */ /* 0x002fea000383ffff */
[----:B------:R-:W-:Y:S05]  /*b960*/  BRA `(.L_x_85) ;  /* 0xffffff5400fc7947 */ /* 0x000fea000383ffff */
.L_x_16:
[----:B-1----:R-:W-:-:S04]  /*b970*/  IMAD.U32 R4, RZ, RZ, UR37 ;  /* 0x00000025ff047e24 */ /* 0x002fc8000f8e00ff */
[----:B------:R1:W2:Y:S03]  /*b980*/  SYNCS.PHASECHK.TRANS64.TRYWAIT P1, [R4+URZ+0x2a830], R3 ;  /* 0x02a83003040075a7 */ /* 0x0002a6000802017f */
[----:B--2---:R-:W-:Y:S05]  /*b990*/  @!P1 NANOSLEEP.SYNCS 0x989680 ;  /* 0x009896800000995d */ /* 0x004fea0003900000 */
[----:B------:R-:W2:Y:S02]  /*b9a0*/  @!P1 SYNCS.PHASECHK.TRANS64 P1, [R4+URZ+0x2a830], R3 ;  /* 0x02a83003040095a7 */ /* 0x000ea4000802007f */
[----:B--2---:R-:W-:Y:S05]  /*b9b0*/  @!P1 BRA `(.L_x_16) ;  /* 0xfffffffc00ec9947 */ /* 0x004fea000383ffff */
[----:B------:R-:W-:Y:S05]  /*b9c0*/  BRA `(.L_x_15) ;  /* 0xffffff5800187947 */ /* 0x000fea000383ffff */
.L_x_22:
[----:B-1----:R-:W-:-:S04]  /*b9d0*/  IMAD.U32 R11, RZ, RZ, UR59 ;  /* 0x0000003bff0b7e24 */ /* 0x002fc8000f8e00ff */
[----:B------:R1:W2:Y:S03]  /*b9e0*/  SYNCS.PHASECHK.TRANS64.TRYWAIT P1, [R11+URZ+0x2a830], R10 ;  /* 0x02a8300a0b0075a7 */ /* 0x0002a6000802017f */
[----:B--2---:R-:W-:Y:S05]  /*b9f0*/  @!P1 NANOSLEEP.SYNCS 0x989680 ;  /* 0x009896800000995d */ /* 0x004fea0003900000 */
[----:B------:R-:W2:Y:S02]  /*ba00*/  @!P1 SYNCS.PHASECHK.TRANS64 P1, [R11+URZ+0x2a830], R10 ;  /* 0x02a8300a0b0095a7 */ /* 0x000ea4000802007f */
[----:B--2---:R-:W-:Y:S05]  /*ba10*/  @!P1 BRA `(.L_x_22) ;  /* 0xfffffffc00ec9947 */ /* 0x004fea000383ffff */
[----:B------:R-:W-:Y:S05]  /*ba20*/  BRA `(.L_x_21) ;  /* 0xffffff7c00dc7947 */ /* 0x000fea000383ffff */
.L_x_26:
[----:B---3--:R-:W-:-:S04]  /*ba30*/  MOV R9, UR5 ;  /* 0x0000000500097c02 */ /* 0x008fc80008000f00 */
[----:B------:R3:W4:Y:S03]  /*ba40*/  SYNCS.PHASECHK.TRANS64.TRYWAIT P1, [R9+URZ+0x2a850], R8 ;  /* 0x02a85008090075a7 */ /* 0x000726000802017f */
[----:B----4-:R-:W-:Y:S05]  /*ba50*/  @!P1 NANOSLEEP.SYNCS 0x989680 ;  /* 0x009896800000995d */ /* 0x010fea0003900000 */
[----:B------:R-:W4:Y:S02]  /*ba60*/  @!P1 SYNCS.PHASECHK.TRANS64 P1, [R9+URZ+0x2a850], R8 ;  /* 0x02a85008090095a7 */ /* 0x000f24000802007f */
[----:B----4-:R-:W-:Y:S05]  /*ba70*/  @!P1 BRA `(.L_x_26) ;  /* 0xfffffffc00ec9947 */ /* 0x010fea000383ffff */
[----:B------:R-:W-:Y:S05]  /*ba80*/  BRA `(.L_x_25) ;  /* 0xffffff8400e87947 */ /* 0x000fea000383ffff */
.L_x_33:
[----:B-1----:R-:W-:-:S04]  /*ba90*/  IMAD.U32 R4, RZ, RZ, UR5 ;  /* 0x00000005ff047e24 */ /* 0x002fc8000f8e00ff */
[----:B------:R1:W2:Y:S03]  /*baa0*/  SYNCS.PHASECHK.TRANS64.TRYWAIT P1, [R4+URZ+0x2a850], R7 ;  /* 0x02a85007040075a7 */ /* 0x0002a6000802017f */
[----:B--2---:R-:W-:Y:S05]  /*bab0*/  @!P1 NANOSLEEP.SYNCS 0x989680 ;  /* 0x009896800000995d */ /* 0x004fea0003900000 */
[----:B------:R-:W2:Y:S02]  /*bac0*/  @!P1 SYNCS.PHASECHK.TRANS64 P1, [R4+URZ+0x2a850], R7 ;  /* 0x02a85007040095a7 */ /* 0x000ea4000802007f */
[----:B--2---:R-:W-:Y:S05]  /*bad0*/  @!P1 BRA `(.L_x_33) ;  /* 0xfffffffc00ec9947 */ /* 0x004fea000383ffff */
[----:B------:R-:W-:Y:S05]  /*bae0*/  BRA `(.L_x_32) ;  /* 0xffffffa400087947 */ /* 0x000fea000383ffff */
.L_x_45:
[----:B------:R-:W-:Y:S01]  /*baf0*/  IMAD.MOV.U32 R13, RZ, RZ, R17 ;  /* 0x000000ffff0d7224 */ /* 0x000fe200078e0011 */
[----:B------:R-:W-:Y:S01]  /*bb00*/  MOV R12, RZ ;  /* 0x000000ff000c7202 */ /* 0x000fe20000000f00 */
[----:B------:R-:W-:Y:S02]  /*bb10*/  IMAD.MOV.U32 R11, RZ, RZ, 0x1f ;  /* 0x0000001fff0b7424 */ /* 0x000fe400078e00ff */
[----:B------:R-:W-:-:S07]  /*bb20*/  IMAD.MOV.U32 R15, RZ, RZ, -0x1 ;  /* 0xffffffffff0f7424 */ /* 0x000fce00078e00ff */
[----:B-----5:R-:W-:Y:S05]  /*bb30*/  WARPSYNC.COLLECTIVE R15, `(.L_x_86) ;  /* 0x000000000f087348 */ /* 0x020fea0003c00000 */
[----:B------:R0:W1:Y:S02]  /*bb40*/  SHFL.IDX P6, R14, R13, R12, R11 ;  /* 0x0000000c0d0e7389 */ /* 0x00006400000c000b */
[----:B01---5:R-:W-:Y:S01]  /*bb50*/  ENDCOLLECTIVE ;  /* 0x000000000000791b */ /* 0x023fe20003800000 */
.L_x_86:
[----:B------:R-:W-:Y:S05]  /*bb60*/  BRA `(.L_x_87) ;  /* 0xffffffd000007947 */ /* 0x000fea000383ffff */
.L_x_47:
[----:B0-----:R-:W-:-:S04]  /*bb70*/  MOV R3, UR45 ;  /* 0x0000002d00037c02 */ /* 0x001fc80008000f00 */
[----:B------:R0:W1:Y:S03]  /*bb80*/  SYNCS.PHASECHK.TRANS64.TRYWAIT P0, [R3+URZ+0x2a840], R2 ;  /* 0x02a84002030075a7 */ /* 0x000066000800017f */
[----:B-1----:R-:W-:Y:S05]  /*bb90*/  @!P0 NANOSLEEP.SYNCS 0x989680 ;  /* 0x009896800000895d */ /* 0x002fea0003900000 */
[----:B------:R-:W1:Y:S02]  /*bba0*/  @!P0 SYNCS.PHASECHK.TRANS64 P0, [R3+URZ+0x2a840], R2 ;  /* 0x02a84002030085a7 */ /* 0x000e64000800007f */
[----:B-1----:R-:W-:Y:S05]  /*bbb0*/  @!P0 BRA `(.L_x_47) ;  /* 0xfffffffc00ec8947 */ /* 0x002fea000383ffff */
[----:B------:R-:W-:Y:S05]  /*bbc0*/  BRA `(.L_x_88) ;  /* 0xffffffd400107947 */ /* 0x000fea000383ffff */
.L_x_48:
[----:B------:R-:W-:Y:S01]  /*bbd0*/  BSSY B0, `(.L_x_89) ;  /* 0x0000008000007945 */ /* 0x000fe20003800000 */
[----:B------:R-:W-:Y:S01]  /*bbe0*/  IMAD.MOV.U32 R13, RZ, RZ, R7 ;  /* 0x000000ffff0d7224 */ /* 0x000fe200078e0007 */
[----:B------:R-:W-:Y:S01]  /*bbf0*/  MOV R11, 0x181f ;  /* 0x0000181f000b7802 */ /* 0x000fe20000000f00 */
[----:B------:R-:W-:Y:S02]  /*bc00*/  IMAD.MOV.U32 R12, RZ, RZ, RZ ;  /* 0x000000ffff0c7224 */ /* 0x000fe400078e00ff */
[----:B------:R-:W-:-:S07]  /*bc10*/  IMAD.MOV.U32 R15, RZ, RZ, -0x1 ;  /* 0xffffffffff0f7424 */ /* 0x000fce00078e00ff */
[----:B------:R-:W-:Y:S05]  /*bc20*/  WARPSYNC.COLLECTIVE R15, `(.L_x_90) ;  /* 0x000000000f087348 */ /* 0x000fea0003c00000 */
[----:B------:R0:W1:Y:S02]  /*bc30*/  SHFL.IDX P6, R14, R13, R12, R11 ;  /* 0x0000000c0d0e7389 */ /* 0x00006400000c000b */
[----:B01----:R-:W-:Y:S01]  /*bc40*/  ENDCOLLECTIVE ;  /* 0x000000000000791b */ /* 0x003fe20003800000 */
.L_x_90:
[----:B------:R-:W-:Y:S05]  /*bc50*/  BSYNC B0 ;  /* 0x0000000000007941 */ /* 0x000fea0003800000 */
.L_x_89:
[----:B------:R-:W-:Y:S01]  /*bc60*/  MOV R13, R0 ;  /* 0x00000000000d7202 */ /* 0x000fe20000000f00 */
[----:B------:R-:W-:Y:S01]  /*bc70*/  IMAD.MOV.U32 R12, RZ, RZ, RZ ;  /* 0x000000ffff0c7224 */ /* 0x000fe200078e00ff */
[----:B------:R-:W-:Y:S01]  /*bc80*/  MOV R11, 0x181f ;  /* 0x0000181f000b7802 */ /* 0x000fe20000000f00 */
[----:B------:R-:W-:Y:S01]  /*bc90*/  IMAD.MOV.U32 R15, RZ, RZ, -0x1 ;  /* 0xffffffffff0f7424 */ /* 0x000fe200078e00ff */
[----:B------:R-:W-:Y:S01]  /*bca0*/  @P0 LEA R9, R25, UR45, 0x1 ;  /* 0x0000002d19090c11 */ /* 0x000fe2000f8e08ff */
[----:B------:R-:W-:-:S07]  /*bcb0*/  IMAD.MOV.U32 R3, RZ, RZ, R14 ;  /* 0x000000ffff037224 */ /* 0x000fce00078e000e */
[----:B------:R-:W-:Y:S05]  /*bcc0*/  WARPSYNC.COLLECTIVE R15, `(.L_x_91) ;  /* 0x000000000f087348 */ /* 0x000fea0003c00000 */
[----:B------:R0:W1:Y:S02]  /*bcd0*/  SHFL.IDX P6, R14, R13, R12, R11 ;  /* 0x0000000c0d0e7389 */ /* 0x00006400000c000b */
[----:B01----:R-:W-:Y:S01]  /*bce0*/  ENDCOLLECTIVE ;  /* 0x000000000000791b */ /* 0x003fe20003800000 */
.L_x_91:
[----:B------:R-:W-:Y:S01]  /*bcf0*/  IMAD.MOV.U32 R13, RZ, RZ, R7 ;  /* 0x000000ffff0d7224 */ /* 0x000fe200078e0007 */
[----:B------:R-:W-:Y:S02]  /*bd00*/  MOV R12, 0x1 ;  /* 0x00000001000c7802 */ /* 0x000fe40000000f00 */
[----:B------:R-:W-:-:S07]  /*bd10*/  MOV R2, R14 ;  /* 0x0000000e00027202 */ /* 0x000fce0000000f00 */
[----:B------:R-:W-:Y:S05]  /*bd20*/  WARPSYNC.COLLECTIVE R15, `(.L_x_92) ;  /* 0x000000000f087348 */ /* 0x000fea0003c00000 */
[----:B------:R0:W1:Y:S02]  /*bd30*/  SHFL.IDX P6, R14, R13, R12, R11 ;  /* 0x0000000c0d0e7389 */ /* 0x00006400000c000b */
[----:B01----:R-:W-:Y:S01]  /*bd40*/  ENDCOLLECTIVE ;  /* 0x000000000000791b */ /* 0x003fe20003800000 */
.L_x_92:
[----:B------:R-:W-:-:S05]  /*bd50*/  @P0 IMAD.WIDE.U32 R2, R30, 0x2, R2 ;  /* 0x000000021e020825 */ /* 0x000fca00078e0002 */
[----:B------:R-:W-:Y:S01]  /*bd60*/  @!PT LDS RZ, [RZ] ;  /* 0x00000000fffff984 */ /* 0x000fe20000000800 */
[----:B------:R-:W-:Y:S01]  /*bd70*/  @!PT LDS RZ, [RZ] ;  /* 0x00000000fffff984 */ /* 0x000fe20000000800 */
[----:B------:R-:W-:Y:S01]  /*bd80*/  @!PT LDS RZ, [RZ] ;  /* 0x00000000fffff984 */ /* 0x000fe20000000800 */
[----:B------:R0:W-:Y:S04]  /*bd90*/  @P0 LDGSTS.E.BYPASS.LTC128B.128 [R9+0x18400], desc[UR38][R2.64], !P3 ;  /* 0x1840000002090fae */ /* 0x0001e8000d901d66 */
[----:B------:R0:W-:Y:S01]  /*bda0*/  @P0 LDGSTS.E.BYPASS.LTC128B.128 [R9+0x1b400], desc[UR38][R2.64+0x80], !P2 ;  /* 0x1b40008002090fae */ /* 0x0001e2000d101d66 */
[----:B------:R-:W-:-:S03]  /*bdb0*/  MOV R13, R0 ;  /* 0x00000000000d7202 */ /* 0x000fc60000000f00 */
[----:B------:R0:W-:Y:S01]  /*bdc0*/  @P0 LDGSTS.E.BYPASS.LTC128B.128 [R9+0x1e400], desc[UR38][R2.64+0x100], !P1 ;  /* 0x1e40010002090fae */ /* 0x0001e2000c901d66 */
[----:B------:R-:W-:Y:S01]  /*bdd0*/  ISETP.GE.AND P0, PT, R6, 0x11, PT ;  /* 0x000000110600780c */ /* 0x000fe20003f06270 */
[----:B------:R-:W-:-:S12]  /*bde0*/  IMAD.MOV.U32 R5, RZ, RZ, R14 ;  /* 0x000000ffff057224 */ /* 0x000fd800078e000e */
[----:B0-----:R-:W-:Y:S05]  /*bdf0*/  WARPSYNC.COLLECTIVE R15, `(.L_x_93) ;  /* 0x000000000f087348 */ /* 0x001fea0003c00000 */
[----:B------:R1:W2:Y:S02]  /*be00*/  SHFL.IDX P6, R14, R13, R12, R11 ;  /* 0x0000000c0d0e7389 */ /* 0x0002a400000c000b */
[----:B012---:R-:W-:Y:S01]  /*be10*/  ENDCOLLECTIVE ;  /* 0x000000000000791b */ /* 0x007fe20003800000 */
.L_x_93:
[----:B------:R-:W-:Y:S02]  /*be20*/  @P0 LEA R21, R25, UR45, 0x1 ;  /* 0x0000002d19150c11 */ /* 0x000fe4000f8e08ff */
[----:B------:R-:W-:Y:S01]  /*be30*/  MOV R13, R7 ;  /* 0x00000007000d7202 */ /* 0x000fe20000000f00 */
[----:B------:R-:W-:Y:S02]  /*be40*/  IMAD.MOV.U32 R12, RZ, RZ, 0x2 ;  /* 0x00000002ff0c7424 */ /* 0x000fe400078e00ff */
[----:B------:R-:W-:-:S07]  /*be50*/  IMAD.MOV.U32 R4, RZ, RZ, R14 ;  /* 0x000000ffff047224 */ /* 0x000fce00078e000e */
[----:B------:R-:W-:Y:S05]  /*be60*/  WARPSYNC.COLLECTIVE R15, `(.L_x_94) ;  /* 0x000000000f087348 */ /* 0x000fea0003c00000 */
[----:B------:R0:W1:Y:S02]  /*be70*/  SHFL.IDX P6, R14, R13, R12, R11 ;  /* 0x0000000c0d0e7389 */ /* 0x00006400000c000b */
[----:B01----:R-:W-:Y:S01]  /*be80*/  ENDCOLLECTIVE ;  /* 0x000000000000791b */ /* 0x003fe20003800000 */
.L_x_94:
[----:B------:R-:W-:-:S05]  /*be90*/  @P0 IMAD.WIDE.U32 R4, R30, 0x2, R4 ;  /* 0x000000021e040825 */ /* 0x000fca00078e0004 */
[----:B------:R-:W-:Y:S01]  /*bea0*/  @!PT LDS RZ, [RZ] ;  /* 0x00000000fffff984 */ /* 0x000fe20000000800 */
[----:B------:R-:W-:Y:S01]  /*beb0*/  @!PT LDS RZ, [RZ] ;  /* 0x00000000fffff984 */ /* 0x000fe20000000800 */
[----:B------:R-:W-:Y:S01]  /*bec0*/  @!PT LDS RZ, [RZ] ;  /* 0x00000000fffff984 */ /* 0x000fe20000000800 */
[----:B------:R0:W-:Y:S04]  /*bed0*/  @P0 LDGSTS.E.BYPASS.LTC128B.128 [R21+0x18c00], desc[UR38][R4.64], !P3 ;  /* 0x18c0000004150fae */ /* 0x0001e8000d901d66 */
[----:B------:R0:W-:Y:S01]  /*bee0*/  @P0 LDGSTS.E.BYPASS.LTC128B.128 [R21+0x1bc00], desc[UR38][R4.64+0x80], !P2 ;  /* 0x1bc0008004150fae */ /* 0x0001e2000d101d66 */
[----:B------:R-:W-:-:S03]  /*bef0*/  IMAD.MOV.U32 R13, RZ, RZ, R0 ;  /* 0x000000ffff0d7224 */ /* 0x000fc600078e0000 */
[----:B------:R0:W-:Y:S01]  /*bf00*/  @P0 LDGSTS.E.BYPASS.LTC128B.128 [R21+0x1ec00], desc[UR38][R4.64+0x100], !P1 ;  /* 0x1ec0010004150fae */ /* 0x0001e2000c901d66 */
[----:B------:R-:W-:Y:S02]  /*bf10*/  ISETP.GE.AND P0, PT, R6, 0x21, PT ;  /* 0x000000210600780c */ /* 0x000fe40003f06270 */
[----:B------:R-:W-:-:S11]  /*bf20*/  MOV R8, R14 ;  /* 0x0000000e00087202 */ /* 0x000fd60000000f00 */
[----:B0-----:R-:W-:Y:S05]  /*bf30*/  WARPSYNC.COLLECTIVE R15, `(.L_x_95) ;  /* 0x000000000f087348 */ /* 0x001fea0003c00000 */
[----:B------:R1:W2:Y:S02]  /*bf40*/  SHFL.IDX P6, R14, R13, R12, R11 ;  /* 0x0000000c0d0e7389 */ /* 0x0002a400000c000b */
[----:B012---:R-:W-:Y:S01]  /*bf50*/  ENDCOLLECTIVE ;  /* 0x000000000000791b */ /* 0x007fe20003800000 */
.L_x_95:
[----:B------:R-:W-:Y:S01]  /*bf60*/  IMAD.MOV.U32 R3, RZ, RZ, R8 ;  /* 0x000000ffff037224 */ /* 0x000fe200078e0008 */
[----:B------:R-:W-:Y:S02]  /*bf70*/  @P0 LEA R35, R25, UR45, 0x1 ;  /* 0x0000002d19230c11 */ /* 0x000fe4000f8e08ff */
[----:B------:R-:W-:Y:S01]  /*bf80*/  MOV R13, R7 ;  /* 0x00000007000d7202 */ /* 0x000fe20000000f00 */
[----:B------:R-:W-:Y:S01]  /*bf90*/  IMAD.MOV.U32 R12, RZ, RZ, 0x3 ;  /* 0x00000003ff0c7424 */ /* 0x000fe200078e00ff */
[----:B------:R-:W-:-:S07]  /*bfa0*/  MOV R2, R14 ;  /* 0x0000000e00027202 */ /* 0x000fce0000000f00 */
[----:B------:R-:W-:Y:S05]  /*bfb0*/  WARPSYNC.COLLECTIVE R15, `(.L_x_96) ;  /* 0x000000000f087348 */ /* 0x000fea0003c00000 */
[----:B------:R0:W1:Y:S02]  /*bfc0*/  SHFL.IDX P6, R14, R13, R12, R11 ;  /* 0x0000000c0d0e7389 */ /* 0x00006400000c000b */
[----:B01----:R-:W-:Y:S01]  /*bfd0*/  ENDCOLLECTIVE ;  /* 0x000000000000791b */ /* 0x003fe20003800000 */
.L_x_96:
        /* <DEDUP_REMOVED lines=13> */
.L_x_97:
[----:B------:R-:W-:Y:S02]  /*c0b0*/  MOV R5, R9 ;  /* 0x0000000900057202 */ /* 0x000fe40000000f00 */
[----:B------:R-:W-:Y:S01]  /*c0c0*/  @P0 LEA R9, R25, UR45, 0x1 ;  /* 0x0000002d19090c11 */ /* 0x000fe2000f8e08ff */
[----:B------:R-:W-:Y:S01]  /*c0d0*/  IMAD.MOV.U32 R13, RZ, RZ, R7 ;  /* 0x000000ffff0d7224 */ /* 0x000fe200078e0007 */
[----:B------:R-:W-:Y:S02]  /*c0e0*/  MOV R12, 0x4 ;  /* 0x00000004000c7802 */ /* 0x000fe40000000f00 */
[----:B------:R-:W-:-:S07]  /*c0f0*/  MOV R10, R14 ;  /* 0x0000000e000a7202 */ /* 0x000fce0000000f00 */
[----:B------:R-:W-:Y:S05]  /*c100*/  WARPSYNC.COLLECTIVE R15, `(.L_x_98) ;  /* 0x000000000f087348 */ /* 0x000fea0003c00000 */
[----:B------:R0:W1:Y:S02]  /*c110*/  SHFL.IDX P6, R14, R13, R12, R11 ;  /* 0x0000000c0d0e7389 */ /* 0x00006400000c000b */
[----:B01----:R-:W-:Y:S01]  /*c120*/  ENDCOLLECTIVE ;  /* 0x000000000000791b */ /* 0x003fe20003800000 */
.L_x_98:
[----:B------:R-:W-:-:S04]  /*c130*/  IMAD.MOV.U32 R4, RZ, RZ, R10 ;  /* 0x000000ffff047224 */ /* 0x000fc800078e000a */
[----:B------:R-:W-:-:S05]  /*c140*/  @P0 IMAD.WIDE.U32 R4, R30, 0x2, R4 ;  /* 0x000000021e040825 */ /* 0x000fca00078e0004 */
[----:B------:R-:W-:Y:S01]  /*c150*/  @!PT LDS RZ, [RZ] ;  /* 0x00000000fffff984 */ /* 0x000fe20000000800 */
[----:B------:R-:W-:Y:S01]  /*c160*/  @!PT LDS RZ, [RZ] ;  /* 0x00000000fffff984 */ /* 0x000fe20000000800 */
[----:B------:R-:W-:Y:S01]  /*c170*/  @!PT LDS RZ, [RZ] ;  /* 0x00000000fffff984 */ /* 0x000fe20000000800 */
[----:B------:R0:W-:Y:S01]  /*c180*/  @P0 LDGSTS.E.BYPASS.LTC128B.128 [R9+0x19c00], desc[UR38][R4.64], !P3 ;  /* 0x19c0000004090fae */ /* 0x0001e2000d901d66 */
[----:B------:R-:W-:-:S03]  /*c190*/  MOV R13, R0 ;  /* 0x00000000000d7202 */ /* 0x000fc60000000f00 */
[----:B------:R0:W-:Y:S04]  /*c1a0*/  @P0 LDGSTS.E.BYPASS.LTC128B.128 [R9+0x1cc00], desc[UR38][R4.64+0x80], !P2 ;  /* 0x1cc0008004090fae */ /* 0x0001e8000d101d66 */
[----:B------:R0:W-:Y:S01]  /*c1b0*/  @P0 LDGSTS.E.BYPASS.LTC128B.128 [R9+0x1fc00], desc[UR38][R4.64+0x100], !P1 ;  /* 0x1fc0010004090fae */ /* 0x0001e2000c901d66 */
[----:B------:R-:W-:Y:S01]  /*c1c0*/  ISETP.GE.AND P0, PT, R6, 0x41, PT ;  /* 0x000000410600780c */ /* 0x000fe20003f06270 */
[----:B------:R-:W-:-:S12]  /*c1d0*/  IMAD.MOV.U32 R8, RZ, RZ, R14 ;  /* 0x000000ffff087224 */ /* 0x000fd800078e000e */
[----:B0-----:R-:W-:Y:S05]  /*c1e0*/  WARPSYNC.COLLECTIVE R15, `(.L_x_99) ;  /* 0x000000000f087348 */ /* 0x001fea0003c00000 */
[----:B------:R1:W2:Y:S02]  /*c1f0*/  SHFL.IDX P6, R14, R13, R12, R11 ;  /* 0x0000000c0d0e7389 */ /* 0x0002a400000c000b */
[----:B012---:R-:W-:Y:S01]  /*c200*/  ENDCOLLECTIVE ;  /* 0x000000000000791b */ /* 0x007fe20003800000 */
.L_x_99:
[----:B------:R-:W-:Y:S02]  /*c210*/  MOV R3, R8 ;  /* 0x0000000800037202 */ /* 0x000fe40000000f00 */
[----:B------:R-:W-:Y:S01]  /*c220*/  @P0 LEA R21, R25, UR45, 0x1 ;  /* 0x0000002d19150c11 */ /* 0x000fe2000f8e08ff */
[----:B------:R-:W-:Y:S01]  /*c230*/  IMAD.MOV.U32 R13, RZ, RZ, R7 ;  /* 0x000000ffff0d7224 */ /* 0x000fe200078e0007 */
[----:B------:R-:W-:Y:S01]  /*c240*/  MOV R12, 0x5 ;  /* 0x00000005000c7802 */ /* 0x000fe20000000f00 */
[----:B------:R-:W-:-:S07]  /*c250*/  IMAD.MOV.U32 R2, RZ, RZ, R14 ;  /* 0x000000ffff027224 */ /* 0x000fce00078e000e */
[----:B------:R-:W-:Y:S05]  /*c260*/  WARPSYNC.COLLECTIVE R15, `(.L_x_100) ;  /* 0x000000000f087348 */ /* 0x000fea0003c00000 */
[----:B------:R0:W1:Y:S02]  /*c270*/  SHFL.IDX P6, R14, R13, R12, R11 ;  /* 0x0000000c0d0e7389 */ /* 0x00006400000c000b */
[----:B01----:R-:W-:Y:S01]  /*c280*/  ENDCOLLECTIVE ;  /* 0x000000000000791b */ /* 0x003fe20003800000 */
.L_x_100:
        /* <DEDUP_REMOVED lines=8> */
[----:B------:R-:W-:-:S07]  /*c310*/  IMAD.MOV.U32 R7, RZ, RZ, R14 ;  /* 0x000000ffff077224 */ /* 0x000fce00078e000e */
[----:B0-----:R-:W-:Y:S05]  /*c320*/  WARPSYNC.COLLECTIVE R15, `(.L_x_101) ;  /* 0x000000000f087348 */ /* 0x001fea0003c00000 */
[----:B------:R1:W2:Y:S02]  /*c330*/  SHFL.IDX P6, R14, R13, R12, R11 ;  /* 0x0000000c0d0e7389 */ /* 0x0002a400000c000b */
[----:B012---:R-:W-:Y:S01]  /*c340*/  ENDCOLLECTIVE ;  /* 0x000000000000791b */ /* 0x007fe20003800000 */
.L_x_101:
[----:B------:R-:W-:Y:S05]  /*c350*/  BRA `(.L_x_102) ;  /* 0xffffffd000707947 */ /* 0x000fea000383ffff */
.L_x_51:
[----:B------:R-:W-:Y:S01]  /*c360*/  IMAD.MOV.U32 R13, RZ, RZ, R8 ;  /* 0x000000ffff0d7224 */ /* 0x000fe200078e0008 */
[----:B------:R-:W-:Y:S01]  /*c370*/  MOV R12, RZ ;  /* 0x000000ff000c7202 */ /* 0x000fe20000000f00 */
[----:B------:R-:W-:Y:S01]  /*c380*/  IMAD.MOV.U32 R11, RZ, RZ, 0x181f ;  /* 0x0000181fff0b7424 */ /* 0x000fe200078e00ff */
[----:B------:R-:W-:Y:S02]  /*c390*/  MOV R15, 0xffffffff ;  /* 0xffffffff000f7802 */ /* 0x000fe40000000f00 */
[----:B------:R-:W-:-:S07]  /*c3a0*/  LEA R7, R24, R37, 0x7 ;  /* 0x0000002518077211 */ /* 0x000fce00078e38ff */
[----:B------:R-:W-:Y:S05]  /*c3b0*/  WARPSYNC.COLLECTIVE R15, `(.L_x_103) ;  /* 0x000000000f087348 */ /* 0x000fea0003c00000 */
[----:B------:R0:W1:Y:S02]  /*c3c0*/  SHFL.IDX P6, R14, R13, R12, R11 ;  /* 0x0000000c0d0e7389 */ /* 0x00006400000c000b */
[----:B01----:R-:W-:Y:S01]  /*c3d0*/  ENDCOLLECTIVE ;  /* 0x000000000000791b */ /* 0x003fe20003800000 */
.L_x_103:
[----:B------:R-:W-:Y:S01]  /*c3e0*/  VIADD R5, R7, 0x10 ;  /* 0x0000001007057836 */ /* 0x000fe20000000000 */
[----:B------:R-:W-:Y:S01]  /*c3f0*/  MOV R13, R0 ;  /* 0x00000000000d7202 */ /* 0x000fe20000000f00 */
[----:B------:R-:W-:-:S07]  /*c400*/  IMAD.MOV.U32 R3, RZ, RZ, R14 ;  /* 0x000000ffff037224 */ /* 0x000fce00078e000e */
[----:B------:R-:W-:Y:S05]  /*c410*/  WARPSYNC.COLLECTIVE R15, `(.L_x_104) ;  /* 0x000000000f087348 */ /* 0x000fea0003c00000 */
[----:B------:R0:W1:Y:S02]  /*c420*/  SHFL.IDX P6, R14, R13, R12, R11 ;  /* 0x0000000c0d0e7389 */ /* 0x00006400000c000b */
[----:B01----:R-:W-:Y:S01]  /*c430*/  ENDCOLLECTIVE ;  /* 0x000000000000791b */ /* 0x003fe20003800000 */
.L_x_104:
[----:B------:R-:W-:Y:S02]  /*c440*/  ULDC UR4, c[0x0][0x288] ;  /* 0x0000a20000047ab9 */ /* 0x000fe40000000800 */
[----:B------:R-:W-:-:S05]  /*c450*/  IMAD R6, R6, UR4, RZ ;  /* 0x0000000406067c24 */ /* 0x000fca000f8e02ff */
[----:B------:R-:W-:Y:S02]  /*c460*/  ISETP.GE.AND P1, PT, R7, R6, PT ;  /* 0x000000060700720c */ /* 0x000fe40003f26270 */
[----:B------:R-:W-:Y:S01]  /*c470*/  MOV R13, R8 ;  /* 0x00000008000d7202 */ /* 0x000fe20000000f00 */
[----:B------:R-:W-:-:S10]  /*c480*/  IMAD.MOV.U32 R12, RZ, RZ, 0x1 ;  /* 0x00000001ff0c7424 */ /* 0x000fd400078e00ff */
[----:B------:R-:W-:Y:S01]  /*c490*/  @!P1 LEA R9, R25, UR45, 0x1 ;  /* 0x0000002d19099c11 */ /* 0x000fe2000f8e08ff */
[----:B------:R-:W-:-:S07]  /*c4a0*/  IMAD.MOV.U32 R2, RZ, RZ, R14 ;  /* 0x000000ffff027224 */ /* 0x000fce00078e000e */
[----:B------:R-:W-:Y:S05]  /*c4b0*/  WARPSYNC.COLLECTIVE R15, `(.L_x_105) ;  /* 0x000000000f087348 */ /* 0x000fea0003c00000 */
[----:B------:R0:W1:Y:S02]  /*c4c0*/  SHFL.IDX P6, R14, R13, R12, R11 ;  /* 0x0000000c0d0e7389 */ /* 0x00006400000c000b */
[----:B01----:R-:W-:Y:S01]  /*c4d0*/  ENDCOLLECTIVE ;  /* 0x000000000000791b */ /* 0x003fe20003800000 */
.L_x_105:
[----:B------:R-:W-:-:S05]  /*c4e0*/  @!P1 IMAD.WIDE.U32 R2, R30, 0x2, R2 ;  /* 0x000000021e029825 */ /* 0x000fca00078e0002 */
[----:B------:R-:W-:Y:S01]  /*c4f0*/  @!PT LDS RZ, [RZ] ;  /* 0x00000000fffff984 */ /* 0x000fe20000000800 */
[----:B------:R-:W-:Y:S01]  /*c500*/  @!PT LDS RZ, [RZ] ;  /* 0x00000000fffff984 */ /* 0x000fe20000000800 */
[----:B------:R-:W-:Y:S01]  /*c510*/  @!PT LDS RZ, [RZ] ;  /* 0x00000000fffff984 */ /* 0x000fe20000000800 */
[----:B------:R0:W-:Y:S04]  /*c520*/  @!P1 LDGSTS.E.BYPASS.LTC128B.128 [R9+0xc400], desc[UR38][R2.64], !P3 ;  /* 0x0c40000002099fae */ /* 0x0001e8000d901d66 */
[----:B------:R0:W-:Y:S01]  /*c530*/  @!P1 LDGSTS.E.BYPASS.LTC128B.128 [R9+0x10400], desc[UR38][R2.64+0x80], !P2 ;  /* 0x1040008002099fae */ /* 0x0001e2000d101d66 */
[----:B------:R-:W-:-:S03]  /*c540*/  IMAD.MOV.U32 R13, RZ, RZ, R0 ;  /* 0x000000ffff0d7224 */ /* 0x000fc600078e0000 */
[----:B------:R0:W-:Y:S01]  /*c550*/  @!P1 LDGSTS.E.BYPASS.LTC128B.128 [R9+0x14400], desc[UR38][R2.64+0x100], !P0 ;  /* 0x1440010002099fae */ /* 0x0001e2000c101d66 */
[----:B------:R-:W-:Y:S02]  /*c560*/  ISETP.GE.AND P1, PT, R5, R6, PT ;  /* 0x000000060500720c */ /* 0x000fe40003f26270 */
[----:B------:R-:W-:-:S11]  /*c570*/  MOV R5, R14 ;  /* 0x0000000e00057202 */ /* 0x000fd60000000f00 */
[----:B0-----:R-:W-:Y:S05]  /*c580*/  WARPSYNC.COLLECTIVE R15, `(.L_x_106) ;  /* 0x000000000f087348 */ /* 0x001fea0003c00000 */
[----:B------:R1:W2:Y:S02]  /*c590*/  SHFL.IDX P6, R14, R13, R12, R11 ;  /* 0x0000000c0d0e7389 */ /* 0x0002a400000c000b */
[----:B012---:R-:W-:Y:S01]  /*c5a0*/  ENDCOLLECTIVE ;  /* 0x000000000000791b */ /* 0x007fe20003800000 */
.L_x_106:
[----:B------:R-:W-:Y:S01]  /*c5b0*/  VIADD R3, R7, 0x20 ;  /* 0x0000002007037836 */ /* 0x000fe20000000000 */
[----:B------:R-:W-:Y:S02]  /*c5c0*/  @!P1 LEA R19, R25, UR45, 0x1 ;  /* 0x0000002d19139c11 */ /* 0x000fe4000f8e08ff */
[----:B------:R-:W-:Y:S01]  /*c5d0*/  MOV R13, R8 ;  /* 0x00000008000d7202 */ /* 0x000fe20000000f00 */
[----:B------:R-:W-:Y:S01]  /*c5e0*/  IMAD.MOV.U32 R12, RZ, RZ, 0x2 ;  /* 0x00000002ff0c7424 */ /* 0x000fe200078e00ff */
[----:B------:R-:W-:-:S07]  /*c5f0*/  MOV R4, R14 ;  /* 0x0000000e00047202 */ /* 0x000fce0000000f00 */
[----:B------:R-:W-:Y:S05]  /*c600*/  WARPSYNC.COLLECTIVE R15, `(.L_x_107) ;  /* 0x000000000f087348 */ /* 0x000fea0003c00000 */
[----:B------:R0:W1:Y:S02]  /*c610*/  SHFL.IDX P6, R14, R13, R12, R11 ;  /* 0x0000000c0d0e7389 */ /* 0x00006400000c000b */
[----:B01----:R-:W-:Y:S01]  /*c620*/  ENDCOLLECTIVE ;  /* 0x000000000000791b */ /* 0x003fe20003800000 */
.L_x_107:
        /* <DEDUP_REMOVED lines=13> */
.L_x_108:
        /* <DEDUP_REMOVED lines=8> */
.L_x_109:
        /* <DEDUP_REMOVED lines=13> */
.L_x_110:
        /* <DEDUP_REMOVED lines=8> */
.L_x_111:
        /* <DEDUP_REMOVED lines=13> */
.L_x_112:
        /* <DEDUP_REMOVED lines=8> */
.L_x_113:
        /* <DEDUP_REMOVED lines=13> */
.L_x_114:
        /* <DEDUP_REMOVED lines=8> */
.L_x_115:
        /* <DEDUP_REMOVED lines=13> */
.L_x_116:
[----:B------:R-:W-:Y:S01]  /*cc40*/  @!P1 LEA R9, R25, UR45, 0x1 ;  /* 0x0000002d19099c11 */ /* 0x000fe2000f8e08ff */
[----:B------:R-:W-:Y:S01]  /*cc50*/  IMAD.MOV.U32 R13, RZ, RZ, R8 ;  /* 0x000000ffff0d7224 */ /* 0x000fe200078e0008 */
[----:B------:R-:W-:Y:S02]  /*cc60*/  MOV R12, 0x7 ;  /* 0x00000007000c7802 */ /* 0x000fe40000000f00 */
[----:B------:R-:W-:-:S07]  /*cc70*/  MOV R2, R14 ;  /* 0x0000000e00027202 */ /* 0x000fce0000000f00 */
[----:B------:R-:W-:Y:S05]  /*cc80*/  WARPSYNC.COLLECTIVE R15, `(.L_x_117) ;  /* 0x000000000f087348 */ /* 0x000fea0003c00000 */
[----:B------:R0:W1:Y:S02]  /*cc90*/  SHFL.IDX P6, R14, R13, R12, R11 ;  /* 0x0000000c0d0e7389 */ /* 0x00006400000c000b */
[----:B01----:R-:W-:Y:S01]  /*cca0*/  ENDCOLLECTIVE ;  /* 0x000000000000791b */ /* 0x003fe20003800000 */
.L_x_117:
[----:B------:R-:W-:-:S05]  /*ccb0*/  @!P1 IMAD.WIDE.U32 R2, R30, 0x2, R2 ;  /* 0x000000021e029825 */ /* 0x000fca00078e0002 */
[----:B------:R-:W-:Y:S01]  /*ccc0*/  @!PT LDS RZ, [RZ] ;  /* 0x00000000fffff984 */ /* 0x000fe20000000800 */
[----:B------:R-:W-:Y:S01]  /*ccd0*/  @!PT LDS RZ, [RZ] ;  /* 0x00000000fffff984 */ /* 0x000fe20000000800 */
[----:B------:R-:W-:Y:S01]  /*cce0*/  @!PT LDS RZ, [RZ] ;  /* 0x00000000fffff984 */ /* 0x000fe20000000800 */
[----:B------:R0:W-:Y:S04]  /*ccf0*/  @!P1 LDGSTS.E.BYPASS.LTC128B.128 [R9+0xf400], desc[UR38][R2.64], !P3 ;  /* 0x0f40000002099fae */ /* 0x0001e8000d901d66 */
[----:B------:R0:W-:Y:S01]  /*cd00*/  @!P1 LDGSTS.E.BYPASS.LTC128B.128 [R9+0x13400], desc[UR38][R2.64+0x80], !P2 ;  /* 0x1340008002099fae */ /* 0x0001e2000d101d66 */
[----:B------:R-:W-:-:S03]  /*cd10*/  MOV R13, R0 ;  /* 0x00000000000d7202 */ /* 0x000fc60000000f00 */
[----:B------:R0:W-:Y:S01]  /*cd20*/  @!P1 LDGSTS.E.BYPASS.LTC128B.128 [R9+0x17400], desc[UR38][R2.64+0x100], !P0 ;  /* 0x1740010002099fae */ /* 0x0001e2000c101d66 */
[----:B------:R-:W-:-:S07]  /*cd30*/  IMAD.MOV.U32 R4, RZ, RZ, R14 ;  /* 0x000000ffff047224 */ /* 0x000fce00078e000e */
[----:B0-----:R-:W-:Y:S05]  /*cd40*/  WARPSYNC.COLLECTIVE R15, `(.L_x_118) ;  /* 0x000000000f087348 */ /* 0x001fea0003c00000 */
[----:B------:R1:W2:Y:S02]  /*cd50*/  SHFL.IDX P6, R14, R13, R12, R11 ;  /* 0x0000000c0d0e7389 */ /* 0x0002a400000c000b */
[----:B012---:R-:W-:Y:S01]  /*cd60*/  ENDCOLLECTIVE ;  /* 0x000000000000791b */ /* 0x007fe20003800000 */
.L_x_118:
[----:B------:R-:W-:Y:S05]  /*cd70*/  BRA `(.L_x_119) ;  /* 0xffffffd000547947 */ /* 0x000fea000383ffff */
.L_x_54:
[----:B0-----:R-:W-:-:S04]  /*cd80*/  IMAD.U32 R3, RZ, RZ, UR45 ;  /* 0x0000002dff037e24 */ /* 0x001fc8000f8e00ff */
[----:B------:R0:W1:Y:S03]  /*cd90*/  SYNCS.PHASECHK.TRANS64.TRYWAIT P0, [R3+URZ+0x2a820], R0 ;  /* 0x02a82000030075a7 */ /* 0x000066000800017f */
[----:B-1----:R-:W-:Y:S05]  /*cda0*/  @!P0 NANOSLEEP.SYNCS 0x989680 ;  /* 0x009896800000895d */ /* 0x002fea0003900000 */
[----:B------:R-:W1:Y:S02]  /*cdb0*/  @!P0 SYNCS.PHASECHK.TRANS64 P0, [R3+URZ+0x2a820], R0 ;  /* 0x02a82000030085a7 */ /* 0x000e64000800007f */
[----:B-1----:R-:W-:Y:S05]  /*cdc0*/  @!P0 BRA `(.L_x_54) ;  /* 0xfffffffc00ec8947 */ /* 0x002fea000383ffff */
[----:B------:R-:W-:Y:S05]  /*cdd0*/  BRA `(.L_x_120) ;  /* 0xffffffd0009c7947 */ /* 0x000fea000383ffff */
.L_x_58:
[----:B0-----:R0:W1:Y:S02]  /*cde0*/  SYNCS.PHASECHK.TRANS64.TRYWAIT P0, [R8+URZ+0x2a840], R3 ;  /* 0x02a84003080075a7 */ /* 0x001064000800017f */
[----:B-1----:R-:W-:Y:S05]  /*cdf0*/  @!P0 NANOSLEEP.SYNCS 0x989680 ;  /* 0x009896800000895d */ /* 0x002fea0003900000 */
[----:B------:R-:W1:Y:S02]  /*ce00*/  @!P0 SYNCS.PHASECHK.TRANS64 P0, [R8+URZ+0x2a840], R3 ;  /* 0x02a84003080085a7 */ /* 0x000e64000800007f */
[----:B-1----:R-:W-:Y:S05]  /*ce10*/  @!P0 BRA `(.L_x_58) ;  /* 0xfffffffc00f08947 */ /* 0x002fea000383ffff */
[----:B------:R-:W-:Y:S05]  /*ce20*/  BRA `(.L_x_121) ;  /* 0xffffffd400647947 */ /* 0x000fea000383ffff */
.L_x_59:
[----:B------:R-:W-:Y:S01]  /*ce30*/  BSSY B1, `(.L_x_122) ;  /* 0x0000008000017945 */ /* 0x000fe20003800000 */
[----:B------:R-:W-:Y:S01]  /*ce40*/  MOV R13, R20 ;  /* 0x00000014000d7202 */ /* 0x000fe20000000f00 */
[----:B------:R-:W-:Y:S01]  /*ce50*/  IMAD.MOV.U32 R12, RZ, RZ, RZ ;  /* 0x000000ffff0c7224 */ /* 0x000fe200078e00ff */
[----:B------:R-:W-:Y:S01]  /*ce60*/  MOV R11, 0x181f ;  /* 0x0000181f000b7802 */ /* 0x000fe20000000f00 */
[----:B------:R-:W-:-:S07]  /*ce70*/  IMAD.MOV.U32 R15, RZ, RZ, -0x1 ;  /* 0xffffffffff0f7424 */ /* 0x000fce00078e00ff */
[----:B------:R-:W-:Y:S05]  /*ce80*/  WARPSYNC.COLLECTIVE R15, `(.L_x_123) ;  /* 0x000000000f087348 */ /* 0x000fea0003c00000 */
[----:B------:R0:W1:Y:S02]  /*ce90*/  SHFL.IDX P6, R14, R13, R12, R11 ;  /* 0x0000000c0d0e7389 */ /* 0x00006400000c000b */
[----:B01----:R-:W-:Y:S01]  /*cea0*/  ENDCOLLECTIVE ;  /* 0x000000000000791b */ /* 0x003fe20003800000 */
.L_x_123:
[----:B------:R-:W-:Y:S05]  /*ceb0*/  BSYNC B1 ;  /* 0x0000000000017941 */ /* 0x000fea0003800000 */
.L_x_122:
[----:B------:R-:W-:Y:S01]  /*cec0*/  IMAD.MOV.U32 R13, RZ, RZ, R18 ;  /* 0x000000ffff0d7224 */ /* 0x000fe200078e0012 */
[----:B------:R-:W-:Y:S01]  /*ced0*/  MOV R12, RZ ;  /* 0x000000ff000c7202 */ /* 0x000fe20000000f00 */
[----:B------:R-:W-:Y:S01]  /*cee0*/  IMAD.MOV.U32 R11, RZ, RZ, 0x181f ;  /* 0x0000181fff0b7424 */ /* 0x000fe200078e00ff */
[----:B------:R-:W-:Y:S02]  /*cef0*/  MOV R15, 0xffffffff ;  /* 0xffffffff000f7802 */ /* 0x000fe40000000f00 */
[----:B------:R-:W-:Y:S02]  /*cf00*/  MOV R3, R14 ;  /* 0x0000000e00037202 */ /* 0x000fe40000000f00 */
[----:B------:R-:W-:-:S07]  /*cf10*/  LEA R19, R19, UR45, 0x1 ;  /* 0x0000002d13137c11 */ /* 0x000fce000f8e08ff */
[----:B------:R-:W-:Y:S05]  /*cf20*/  WARPSYNC.COLLECTIVE R15, `(.L_x_124) ;  /* 0x000000000f087348 */ /* 0x000fea0003c00000 */
[----:B------:R0:W1:Y:S02]  /*cf30*/  SHFL.IDX P6, R14, R13, R12, R11 ;  /* 0x0000000c0d0e7389 */ /* 0x00006400000c000b */
[----:B01----:R-:W-:Y:S01]  /*cf40*/  ENDCOLLECTIVE ;  /* 0x000000000000791b */ /* 0x003fe20003800000 */
.L_x_124:
[----:B------:R-:W-:Y:S01]  /*cf50*/  MOV R13, R20 ;  /* 0x00000014000d7202 */ /* 0x000fe20000000f00 */
[----:B------:R-:W-:Y:S01]  /*cf60*/  IMAD.MOV.U32 R12, RZ, RZ, 0x1 ;  /* 0x00000001ff0c7424 */ /* 0x000fe200078e00ff */
[----:B------:R-:W-:-:S13]  /*cf70*/  IADD3 R2, P0, R14, R35, RZ ;  /* 0x000000230e027210 */ /* 0x000fda0007f1e0ff */
[----:B------:R-:W-:Y:S05]  /*cf80*/  WARPSYNC.COLLECTIVE R15, `(.L_x_125) ;  /* 0x000000000f087348 */ /* 0x000fea0003c00000 */
[----:B------:R0:W1:Y:S02]  /*cf90*/  SHFL.IDX P6, R14, R13, R12, R11 ;  /* 0x0000000c0d0e7389 */ /* 0x00006400000c000b */
[----:B01----:R-:W-:Y:S01]  /*cfa0*/  ENDCOLLECTIVE ;  /* 0x000000000000791b */ /* 0x003fe20003800000 */
.L_x_125:
[----:B------:R-:W-:-:S05]  /*cfb0*/  IMAD.X R3, RZ, RZ, R3, P0 ;  /* 0x000000ffff037224 */ /* 0x000fca00000e0603 */
[----:B------:R-:W-:Y:S01]  /*cfc0*/  @!PT LDS RZ, [RZ] ;  /* 0x00000000fffff984 */ /* 0x000fe20000000800 */
[----:B------:R-:W-:Y:S01]  /*cfd0*/  @!PT LDS RZ, [RZ] ;  /* 0x00000000fffff984 */ /* 0x000fe20000000800 */
[----:B------:R-:W-:Y:S01]  /*cfe0*/  @!PT LDS RZ, [RZ] ;  /* 0x00000000fffff984 */ /* 0x000fe20000000800 */
[----:B------:R0:W-:Y:S04]  /*cff0*/  LDGSTS.E.BYPASS.LTC128B.128 [R19+0x18400], desc[UR38][R2.64], !P3 ;  /* 0x1840000002137fae */ /* 0x0001e8000d901d66 */
[----:B------:R0:W-:Y:S01]  /*d000*/  LDGSTS.E.BYPASS.LTC128B.128 [R19+0x1b400], desc[UR38][R2.64+0x80], !P2 ;  /* 0x1b40008002137fae */ /* 0x0001e2000d101d66 */
[----:B------:R-:W-:-:S03]  /*d010*/  IMAD.MOV.U32 R13, RZ, RZ, R18 ;  /* 0x000000ffff0d7224 */ /* 0x000fc600078e0012 */
[----:B------:R0:W-:Y:S01]  /*d020*/  LDGSTS.E.BYPASS.LTC128B.128 [R19+0x1e400], desc[UR38][R2.64+0x100], !P1 ;  /* 0x1e40010002137fae */ /* 0x0001e2000c901d66 */
[----:B------:R-:W-:-:S07]  /*d030*/  MOV R4, R14 ;  /* 0x0000000e00047202 */ /* 0x000fce0000000f00 */
[----:B0-----:R-:W-:Y:S05]  /*d040*/  WARPSYNC.COLLECTIVE R15, `(.L_x_126) ;  /* 0x000000000f087348 */ /* 0x001fea0003c00000 */
[----:B------:R1:W2:Y:S02]  /*d050*/  SHFL.IDX P6, R14, R13, R12, R11 ;  /* 0x0000000c0d0e7389 */ /* 0x0002a400000c000b */
[----:B012---:R-:W-:Y:S01]  /*d060*/  ENDCOLLECTIVE ;  /* 0x000000000000791b */ /* 0x007fe20003800000 */
.L_x_126:
[----:B------:R-:W-:Y:S01]  /*d070*/  IMAD.MOV.U32 R13, RZ, RZ, R20 ;  /* 0x000000ffff0d7224 */ /* 0x000fe200078e0014 */
[----:B------:R-:W-:Y:S02]  /*d080*/  MOV R12, 0x2 ;  /* 0x00000002000c7802 */ /* 0x000fe40000000f00 */
[----:B------:R-:W-:-:S13]  /*d090*/  IADD3 R2, P0, R14, R35, RZ ;  /* 0x000000230e027210 */ /* 0x000fda0007f1e0ff */
[----:B------:R-:W-:Y:S05]  /*d0a0*/  WARPSYNC.COLLECTIVE R15, `(.L_x_127) ;  /* 0x000000000f087348 */ /* 0x000fea0003c00000 */
[----:B------:R0:W1:Y:S02]  /*d0b0*/  SHFL.IDX P6, R14, R13, R12, R11 ;  /* 0x0000000c0d0e7389 */ /* 0x00006400000c000b */
[----:B01----:R-:W-:Y:S01]  /*d0c0*/  ENDCOLLECTIVE ;  /* 0x000000000000791b */ /* 0x003fe20003800000 */
.L_x_127:
[----:B------:R-:W-:-:S05]  /*d0d0*/  IADD3.X R3, RZ, R4, RZ, P0, !PT ;  /* 0x00000004ff037210 */ /* 0x000fca00007fe4ff */
[----:B------:R-:W-:Y:S01]  /*d0e0*/  @!PT LDS RZ, [RZ] ;  /* 0x00000000fffff984 */ /* 0x000fe20000000800 */
[----:B------:R-:W-:Y:S01]  /*d0f0*/  @!PT LDS RZ, [RZ] ;  /* 0x00000000fffff984 */ /* 0x000fe20000000800 */
[----:B------:R-:W-:Y:S01]  /*d100*/  @!PT LDS RZ, [RZ] ;  /* 0x00000000fffff984 */ /* 0x000fe20000000800 */
[----:B------:R0:W-:Y:S04]  /*d110*/  LDGSTS.E.BYPASS.LTC128B.128 [R19+0x18c00], desc[UR38][R2.64], !P3 ;  /* 0x18c0000002137fae */ /* 0x0001e8000d901d66 */
[----:B------:R0:W-:Y:S01]  /*d120*/  LDGSTS.E.BYPASS.LTC128B.128 [R19+0x1bc00], desc[UR38][R2.64+0x80], !P2 ;  /* 0x1bc0008002137fae */ /* 0x0001e2000d101d66 */
[----:B------:R-:W-:-:S03]  /*d130*/  MOV R13, R18 ;  /* 0x00000012000d7202 */ /* 0x000fc60000000f00 */
[----:B------:R0:W-:Y:S01]  /*d140*/  LDGSTS.E.BYPASS.LTC128B.128 [R19+0x1ec00], desc[UR38][R2.64+0x100], !P1 ;  /* 0x1ec0010002137fae */ /* 0x0001e2000c901d66 */
[----:B------:R-:W-:-:S07]  /*d150*/  IMAD.MOV.U32 R5, RZ, RZ, R14 ;  /* 0x000000ffff057224 */ /* 0x000fce00078e000e */
[----:B0-----:R-:W-:Y:S05]  /*d160*/  WARPSYNC.COLLECTIVE R15, `(.L_x_128) ;  /* 0x000000000f087348 */ /* 0x001fea0003c00000 */
[----:B------:R1:W2:Y:S02]  /*d170*/  SHFL.IDX P6, R14, R13, R12, R11 ;  /* 0x0000000c0d0e7389 */ /* 0x0002a400000c000b */
[----:B012---:R-:W-:Y:S01]  /*d180*/  ENDCOLLECTIVE ;  /* 0x000000000000791b */ /* 0x007fe20003800000 */
.L_x_128:
[----:B------:R-:W-:Y:S02]  /*d190*/  IMAD.MOV.U32 R13, RZ, RZ, R20 ;  /* 0x000000ffff0d7224 */ /* 0x000fe400078e0014 */
[----:B------:R-:W-:-:S05]  /*d1a0*/  IMAD.MOV.U32 R12, RZ, RZ, R14 ;  /* 0x000000ffff0c7224 */ /* 0x000fca00078e000e */
[----:B------:R-:W-:Y:S02]  /*d1b0*/  IADD3 R2, P0, R12, R35, RZ ;  /* 0x000000230c027210 */ /* 0x000fe40007f1e0ff */
[----:B------:R-:W-:Y:S02]  /*d1c0*/  MOV R12, 0x3 ;  /* 0x00000003000c7802 */ /* 0x000fe40000000f00 */
[----:B------:R-:W-:-:S09]  /*d1d0*/  IADD3.X R3, RZ, R5, RZ, P0, !PT ;  /* 0x00000005ff037210 */ /* 0x000fd200007fe4ff */
[----:B------:R-:W-:Y:S05]  /*d1e0*/  WARPSYNC.COLLECTIVE R15, `(.L_x_129) ;  /* 0x000000000f087348 */ /* 0x000fea0003c00000 */
[----:B------:R0:W1:Y:S02]  /*d1f0*/  SHFL.IDX P6, R14, R13, R12, R11 ;  /* 0x0000000c0d0e7389 */ /* 0x00006400000c000b */
[----:B01----:R-:W-:Y:S01]  /*d200*/  ENDCOLLECTIVE ;  /* 0x000000000000791b */ /* 0x003fe20003800000 */
.L_x_129:
[----:B------:R-:W-:Y:S01]  /*d210*/  @!PT LDS RZ, [RZ] ;  /* 0x00000000fffff984 */ /* 0x000fe20000000800 */
[----:B------:R-:W-:Y:S01]  /*d220*/  @!PT LDS RZ, [RZ] ;  /* 0x00000000fffff984 */ /* 0x000fe20000000800 */
[----:B------:R-:W-:Y:S01]  /*d230*/  @!PT LDS RZ, [RZ] ;  /* 0x00000000fffff984 */ /* 0x000fe20000000800 */
[----:B------:R-:W-:Y:S04]  /*d240*/  LDGSTS.E.BYPASS.LTC128B.128 [R19+0x19400], desc[UR38][R2.64], !P3 ;  /* 0x1940000002137fae */ /* 0x000fe8000d901d66 */
[----:B------:R-:W-:Y:S04]  /*d250*/  LDGSTS.E.BYPASS.LTC128B.128 [R19+0x1c400], desc[UR38][R2.64+0x80], !P2 ;  /* 0x1c40008002137fae */ /* 0x000fe8000d101d66 */
[----:B------:R0:W-:Y:S01]  /*d260*/  LDGSTS.E.BYPASS.LTC128B.128 [R19+0x1f400], desc[UR38][R2.64+0x100], !P1 ;  /* 0x1f40010002137fae */ /* 0x0001e2000c901d66 */
[----:B------:R-:W-:Y:S01]  /*d270*/  MOV R13, R18 ;  /* 0x00000012000d7202 */ /* 0x000fe20000000f00 */
[----:B0-----:R-:W-:-:S07]  /*d280*/  IMAD.MOV.U32 R3, RZ, RZ, R14 ;  /* 0x000000ffff037224 */ /* 0x001fce00078e000e */
[----:B------:R-:W-:Y:S05]  /*d290*/  WARPSYNC.COLLECTIVE R15, `(.L_x_130) ;  /* 0x000000000f087348 */ /* 0x000fea0003c00000 */
[----:B------:R0:W1:Y:S02]  /*d2a0*/  SHFL.IDX P6, R14, R13, R12, R11 ;  /* 0x0000000c0d0e7389 */ /* 0x00006400000c000b */
[----:B01----:R-:W-:Y:S01]  /*d2b0*/  ENDCOLLECTIVE ;  /* 0x000000000000791b */ /* 0x003fe20003800000 */
.L_x_130:
[----:B------:R-:W-:Y:S01]  /*d2c0*/  MOV R13, R20 ;  /* 0x00000014000d7202 */ /* 0x000fe20000000f00 */
[----:B------:R-:W-:Y:S01]  /*d2d0*/  IMAD.MOV.U32 R12, RZ, RZ, 0x4 ;  /* 0x00000004ff0c7424 */ /* 0x000fe200078e00ff */
[----:B------:R-:W-:-:S13]  /*d2e0*/  IADD3 R2, P0, R14, R35, RZ ;  /* 0x000000230e027210 */ /* 0x000fda0007f1e0ff */
[----:B------:R-:W-:Y:S05]  /*d2f0*/  WARPSYNC.COLLECTIVE R15, `(.L_x_131) ;  /* 0x000000000f087348 */ /* 0x000fea0003c00000 */
[----:B------:R0:W1:Y:S02]  /*d300*/  SHFL.IDX P6, R14, R13, R12, R11 ;  /* 0x0000000c0d0e7389 */ /* 0x00006400000c000b */
[----:B01----:R-:W-:Y:S01]  /*d310*/  ENDCOLLECTIVE ;  /* 0x000000000000791b */ /* 0x003fe20003800000 */
.L_x_131:
        /* <DEDUP_REMOVED lines=12> */
.L_x_132:
[----:B------:R-:W-:Y:S02]  /*d3e0*/  MOV R13, R20 ;  /* 0x00000014000d7202 */ /* 0x000fe40000000f00 */
[----:B------:R-:W-:-:S04]  /*d3f0*/  MOV R12, R14 ;  /* 0x0000000e000c7202 */ /* 0x000fc80000000f00 */
[----:B------:R-:W-:Y:S01]  /*d400*/  IADD3 R2, P0, R12, R35, RZ ;  /* 0x000000230c027210 */ /* 0x000fe20007f1e0ff */
[----:B------:R-:W-:-:S04]  /*d410*/  IMAD.MOV.U32 R12, RZ, RZ, 0x5 ;  /* 0x00000005ff0c7424 */ /* 0x000fc800078e00ff */
[----:B------:R-:W-:-:S08]  /*d420*/  IMAD.X R3, RZ, RZ, R4, P0 ;  /* 0x000000ffff037224 */ /* 0x000fd000000e0604 */
[----:B------:R-:W-:Y:S05]  /*d430*/  WARPSYNC.COLLECTIVE R15, `(.L_x_133) ;  /* 0x000000000f087348 */ /* 0x000fea0003c00000 */
[----:B------:R0:W1:Y:S02]  /*d440*/  SHFL.IDX P6, R14, R13, R12, R11 ;  /* 0x0000000c0d0e7389 */ /* 0x00006400000c000b */
[----:B01----:R-:W-:Y:S01]  /*d450*/  ENDCOLLECTIVE ;  /* 0x000000000000791b */ /* 0x003fe20003800000 */
.L_x_133:
[----:B------:R-:W-:Y:S01]  /*d460*/  @!PT LDS RZ, [RZ] ;  /* 0x00000000fffff984 */ /* 0x000fe20000000800 */
[----:B------:R-:W-:Y:S01]  /*d470*/  @!PT LDS RZ, [RZ] ;  /* 0x00000000fffff984 */ /* 0x000fe20000000800 */
[----:B------:R-:W-:Y:S01]  /*d480*/  @!PT LDS RZ, [RZ] ;  /* 0x00000000fffff984 */ /* 0x000fe20000000800 */
[----:B------:R0:W-:Y:S04]  /*d490*/  LDGSTS.E.BYPASS.LTC128B.128 [R19+0x1a400], desc[UR38][R2.64], !P3 ;  /* 0x1a40000002137fae */ /* 0x0001e8000d901d66 */
[----:B------:R0:W-:Y:S04]  /*d4a0*/  LDGSTS.E.BYPASS.LTC128B.128 [R19+0x1d400], desc[UR38][R2.64+0x80], !P2 ;  /* 0x1d40008002137fae */ /* 0x0001e8000d101d66 */
[----:B------:R0:W-:Y:S01]  /*d4b0*/  LDGSTS.E.BYPASS.LTC128B.128 [R19+0x20400], desc[UR38][R2.64+0x100], !P1 ;  /* 0x2040010002137fae */ /* 0x0001e2000c901d66 */
[----:B------:R-:W-:Y:S01]  /*d4c0*/  IMAD.MOV.U32 R13, RZ, RZ, R18 ;  /* 0x000000ffff0d7224 */ /* 0x000fe200078e0012 */
[----:B------:R-:W-:-:S07]  /*d4d0*/  MOV R20, R14 ;  /* 0x0000000e00147202 */ /* 0x000fce0000000f00 */
[----:B0-----:R-:W-:Y:S05]  /*d4e0*/  WARPSYNC.COLLECTIVE R15, `(.L_x_134) ;  /* 0x000000000f087348 */ /* 0x001fea0003c00000 */
[----:B------:R1:W2:Y:S02]  /*d4f0*/  SHFL.IDX P6, R14, R13, R12, R11 ;  /* 0x0000000c0d0e7389 */ /* 0x0002a400000c000b */
[----:B012---:R-:W-:Y:S01]  /*d500*/  ENDCOLLECTIVE ;  /* 0x000000000000791b */ /* 0x007fe20003800000 */
.L_x_134:
[----:B------:R-:W-:Y:S05]  /*d510*/  BRA `(.L_x_135) ;  /* 0xffffffd000c07947 */ /* 0x000fea000383ffff */
.L_x_64:
[----:B0-----:R0:W2:Y:S02]  /*d520*/  SYNCS.PHASECHK.TRANS64.TRYWAIT P0, [R4+URZ+0x2a860], R3 ;  /* 0x02a86003040075a7 */ /* 0x0010a4000800017f */
[----:B--2---:R-:W-:Y:S05]  /*d530*/  @!P0 NANOSLEEP.SYNCS 0x989680 ;  /* 0x009896800000895d */ /* 0x004fea0003900000 */
[----:B------:R-:W2:Y:S02]  /*d540*/  @!P0 SYNCS.PHASECHK.TRANS64 P0, [R4+URZ+0x2a860], R3 ;  /* 0x02a86003040085a7 */ /* 0x000ea4000800007f */
[----:B--2---:R-:W-:Y:S05]  /*d550*/  @!P0 BRA `(.L_x_64) ;  /* 0xfffffffc00f08947 */ /* 0x004fea000383ffff */
[----:B------:R-:W-:Y:S05]  /*d560*/  BRA `(.L_x_136) ;  /* 0xffffffd4001c7947 */ /* 0x000fea000383ffff */
.L_x_65:
[----:B------:R-:W-:Y:S01]  /*d570*/  BSSY B1, `(.L_x_137) ;  /* 0x0000008000017945 */ /* 0x000fe20003800000 */
[----:B------:R-:W-:Y:S01]  /*d580*/  MOV R13, R17 ;  /* 0x00000011000d7202 */ /* 0x000fe20000000f00 */
[----:B------:R-:W-:Y:S01]  /*d590*/  IMAD.MOV.U32 R12, RZ, RZ, RZ ;  /* 0x000000ffff0c7224 */ /* 0x000fe200078e00ff */
[----:B------:R-:W-:Y:S01]  /*d5a0*/  MOV R11, 0x181f ;  /* 0x0000181f000b7802 */ /* 0x000fe20000000f00 */
[----:B------:R-:W-:-:S07]  /*d5b0*/  IMAD.MOV.U32 R15, RZ, RZ, -0x1 ;  /* 0xffffffffff0f7424 */ /* 0x000fce00078e00ff */
[----:B01----:R-:W-:Y:S05]  /*d5c0*/  WARPSYNC.COLLECTIVE R15, `(.L_x_138) ;  /* 0x000000000f087348 */ /* 0x003fea0003c00000 */
[----:B------:R2:W3:Y:S02]  /*d5d0*/  SHFL.IDX P6, R14, R13, R12, R11 ;  /* 0x0000000c0d0e7389 */ /* 0x0004e400000c000b */
[----:B0123--:R-:W-:Y:S01]  /*d5e0*/  ENDCOLLECTIVE ;  /* 0x000000000000791b */ /* 0x00ffe20003800000 */
.L_x_138:
[----:B------:R-:W-:Y:S05]  /*d5f0*/  BSYNC B1 ;  /* 0x0000000000017941 */ /* 0x000fea0003800000 */
.L_x_137:
        /* <DEDUP_REMOVED lines=9> */
.L_x_139:
[----:B------:R-:W-:Y:S01]  /*d690*/  MOV R13, R17 ;  /* 0x00000011000d7202 */ /* 0x000fe20000000f00 */
[----:B------:R-:W-:Y:S01]  /*d6a0*/  IMAD.MOV.U32 R12, RZ, RZ, 0x1 ;  /* 0x00000001ff0c7424 */ /* 0x000fe200078e00ff */
[----:B------:R-:W-:-:S13]  /*d6b0*/  IADD3 R2, P1, R14, R35, RZ ;  /* 0x000000230e027210 */ /* 0x000fda0007f3e0ff */
[----:B------:R-:W-:Y:S05]  /*d6c0*/  WARPSYNC.COLLECTIVE R15, `(.L_x_140) ;  /* 0x000000000f087348 */ /* 0x000fea0003c00000 */
[----:B------:R0:W1:Y:S02]  /*d6d0*/  SHFL.IDX P6, R14, R13, R12, R11 ;  /* 0x0000000c0d0e7389 */ /* 0x00006400000c000b */
[----:B01----:R-:W-:Y:S01]  /*d6e0*/  ENDCOLLECTIVE ;  /* 0x000000000000791b */ /* 0x003fe20003800000 */
.L_x_140:
[----:B------:R-:W-:Y:S01]  /*d6f0*/  IMAD.X R3, RZ, RZ, R3, P1 ;  /* 0x000000ffff037224 */ /* 0x000fe200008e0603 */
[----:B------:R-:W-:-:S04]  /*d700*/  LOP3.LUT P1, RZ, R29, 0x1, RZ, 0xc0, !PT ;  /* 0x000000011dff7812 */ /* 0x000fc8000782c0ff */
[----:B------:R-:W-:Y:S01]  /*d710*/  ISETP.LT.OR P2, PT, R0, 0x1, !P1 ;  /* 0x000000010000780c */ /* 0x000fe20004f41670 */
[----:B------:R-:W-:-:S12]  /*d720*/  IMAD.MOV.U32 R13, RZ, RZ, R16 ;  /* 0x000000ffff0d7224 */ /* 0x000fd800078e0010 */
[----:B------:R-:W-:Y:S01]  /*d730*/  @!PT LDS RZ, [RZ] ;  /* 0x00000000fffff984 */ /* 0x000fe20000000800 */
[----:B------:R-:W-:Y:S01]  /*d740*/  @!PT LDS RZ, [RZ] ;  /* 0x00000000fffff984 */ /* 0x000fe20000000800 */
[----:B------:R-:W-:Y:S01]  /*d750*/  @!PT LDS RZ, [RZ] ;  /* 0x00000000fffff984 */ /* 0x000fe20000000800 */
[----:B------:R0:W-:Y:S01]  /*d760*/  LDGSTS.E.BYPASS.LTC128B.128 [R5+0x400], desc[UR38][R2.64], !P2 ;  /* 0x0040000002057fae */ /* 0x0001e2000d101d66 */
[----:B------:R-:W-:Y:S02]  /*d770*/  ISETP.LT.OR P2, PT, R0, 0x1, !P0 ;  /* 0x000000010000780c */ /* 0x000fe40004741670 */
[----:B------:R-:W-:-:S11]  /*d780*/  MOV R8, R14 ;  /* 0x0000000e00087202 */ /* 0x000fd60000000f00 */
[----:B0-----:R-:W-:Y:S05]  /*d790*/  WARPSYNC.COLLECTIVE R15, `(.L_x_141) ;  /* 0x000000000f087348 */ /* 0x001fea0003c00000 */
[----:B------:R1:W2:Y:S02]  /*d7a0*/  SHFL.IDX P6, R14, R13, R12, R11 ;  /* 0x0000000c0d0e7389 */ /* 0x0002a400000c000b */
[----:B012---:R-:W-:Y:S01]  /*d7b0*/  ENDCOLLECTIVE ;  /* 0x000000000000791b */ /* 0x007fe20003800000 */
.L_x_141:
[----:B------:R-:W-:Y:S01]  /*d7c0*/  @!PT LDS RZ, [RZ] ;  /* 0x00000000fffff984 */ /* 0x000fe20000000800 */
[----:B------:R-:W-:Y:S01]  /*d7d0*/  @!PT LDS RZ, [RZ] ;  /* 0x00000000fffff984 */ /* 0x000fe20000000800 */
[----:B------:R-:W-:Y:S01]  /*d7e0*/  @!PT LDS RZ, [RZ] ;  /* 0x00000000fffff984 */ /* 0x000fe20000000800 */
[----:B------:R0:W-:Y:S01]  /*d7f0*/  LDGSTS.E.BYPASS.LTC128B.128 [R5+0x3400], desc[UR38][R2.64+0x80], !P2 ;  /* 0x0340008002057fae */ /* 0x0001e2000d101d66 */
[----:B------:R-:W-:Y:S01]  /*d800*/  IMAD.MOV.U32 R13, RZ, RZ, R17 ;  /* 0x000000ffff0d7224 */ /* 0x000fe200078e0011 */
[----:B------:R-:W-:Y:S02]  /*d810*/  MOV R12, 0x2 ;  /* 0x00000002000c7802 */ /* 0x000fe40000000f00 */
[----:B0-----:R-:W-:-:S13]  /*d820*/  IADD3 R2, P2, R14, R35, RZ ;  /* 0x000000230e027210 */ /* 0x001fda0007f5e0ff */
[----:B------:R-:W-:Y:S05]  /*d830*/  WARPSYNC.COLLECTIVE R15, `(.L_x_142) ;  /* 0x000000000f087348 */ /* 0x000fea0003c00000 */
[----:B------:R0:W1:Y:S02]  /*d840*/  SHFL.IDX P6, R14, R13, R12, R11 ;  /* 0x0000000c0d0e7389 */ /* 0x00006400000c000b */
[----:B01----:R-:W-:Y:S01]  /*d850*/  ENDCOLLECTIVE ;  /* 0x000000000000791b */ /* 0x003fe20003800000 */
.L_x_142:
[----:B------:R-:W-:Y:S02]  /*d860*/  IADD3.X R3, RZ, R8, RZ, P2, !PT ;  /* 0x00000008ff037210 */ /* 0x000fe400017fe4ff */
[----:B------:R-:W-:Y:S02]  /*d870*/  ISETP.LT.OR P2, PT, R0, 0x11, !P1 ;  /* 0x000000110000780c */ /* 0x000fe40004f41670 */
[----:B------:R-:W-:-:S11]  /*d880*/  MOV R13, R16 ;  /* 0x00000010000d7202 */ /* 0x000fd60000000f00 */
[----:B------:R-:W-:Y:S01]  /*d890*/  @!PT LDS RZ, [RZ] ;  /* 0x00000000fffff984 */ /* 0x000fe20000000800 */
[----:B------:R-:W-:Y:S01]  /*d8a0*/  @!PT LDS RZ, [RZ] ;  /* 0x00000000fffff984 */ /* 0x000fe20000000800 */
[----:B------:R-:W-:Y:S01]  /*d8b0*/  @!PT LDS RZ, [RZ] ;  /* 0x00000000fffff984 */ /* 0x000fe20000000800 */
[----:B------:R0:W-:Y:S01]  /*d8c0*/  LDGSTS.E.BYPASS.LTC128B.128 [R5+0xc00], desc[UR38][R2.64], !P2 ;  /* 0x00c0000002057fae */ /* 0x0001e2000d101d66 */
[----:B------:R-:W-:Y:S01]  /*d8d0*/  ISETP.LT.OR P2, PT, R0, 0x11, !P0 ;  /* 0x000000110000780c */ /* 0x000fe20004741670 */
[----:B------:R-:W-:-:S12]  /*d8e0*/  IMAD.MOV.U32 R8, RZ, RZ, R14 ;  /* 0x000000ffff087224 */ /* 0x000fd800078e000e */
[----:B0-----:R-:W-:Y:S05]  /*d8f0*/  WARPSYNC.COLLECTIVE R15, `(.L_x_143) ;  /* 0x000000000f087348 */ /* 0x001fea0003c00000 */
[----:B------:R1:W2:Y:S02]  /*d900*/  SHFL.IDX P6, R14, R13, R12, R11 ;  /* 0x0000000c0d0e7389 */ /* 0x0002a400000c000b */
[----:B012---:R-:W-:Y:S01]  /*d910*/  ENDCOLLECTIVE ;  /* 0x000000000000791b */ /* 0x007fe20003800000 */
.L_x_143:
[----:B------:R-:W-:Y:S01]  /*d920*/  @!PT LDS RZ, [RZ] ;  /* 0x00000000fffff984 */ /* 0x000fe20000000800 */
[----:B------:R-:W-:Y:S01]  /*d930*/  @!PT LDS RZ, [RZ] ;  /* 0x00000000fffff984 */ /* 0x000fe20000000800 */
[----:B------:R-:W-:Y:S01]  /*d940*/  @!PT LDS RZ, [RZ] ;  /* 0x00000000fffff984 */ /* 0x000fe20000000800 */
[----:B------:R0:W-:Y:S01]  /*d950*/  LDGSTS.E.BYPASS.LTC128B.128 [R5+0x3c00], desc[UR38][R2.64+0x80], !P2 ;  /* 0x03c0008002057fae */ /* 0x0001e2000d101d66 */
[----:B------:R-:W-:Y:S01]  /*d960*/  MOV R13, R17 ;  /* 0x00000011000d7202 */ /* 0x000fe20000000f00 */
[----:B------:R-:W-:Y:S01]  /*d970*/  IMAD.MOV.U32 R12, RZ, RZ, 0x3 ;  /* 0x00000003ff0c7424 */ /* 0x000fe200078e00ff */
[----:B0-----:R-:W-:-:S13]  /*d980*/  IADD3 R2, P2, R14, R35, RZ ;  /* 0x000000230e027210 */ /* 0x001fda0007f5e0ff */
[----:B------:R-:W-:Y:S05]  /*d990*/  WARPSYNC.COLLECTIVE R15, `(.L_x_144) ;  /* 0x000000000f087348 */ /* 0x000fea0003c00000 */
[----:B------:R0:W1:Y:S02]  /*d9a0*/  SHFL.IDX P6, R14, R13, R12, R11 ;  /* 0x0000000c0d0e7389 */ /* 0x00006400000c000b */
[----:B01----:R-:W-:Y:S01]  /*d9b0*/  ENDCOLLECTIVE ;  /* 0x000000000000791b */ /* 0x003fe20003800000 */
.L_x_144:
[----:B------:R-:W-:Y:S01]  /*d9c0*/  IMAD.X R3, RZ, RZ, R8, P2 ;  /* 0x000000ffff037224 */ /* 0x000fe200010e0608 */
        /* <DEDUP_REMOVED lines=11> */
.L_x_145:
        /* <DEDUP_REMOVED lines=10> */
.L_x_146:
        /* <DEDUP_REMOVED lines=12> */
.L_x_147:
        /* <DEDUP_REMOVED lines=10> */
.L_x_148:
        /* <DEDUP_REMOVED lines=12> */
.L_x_149:
[----:B------:R-:W-:Y:S01]  /*dd40*/  @!PT LDS RZ, [RZ] ;  /* 0x00000000fffff984 */ /* 0x000fe20000000800 */
[----:B------:R-:W-:Y:S01]  /*dd50*/  @!PT LDS RZ, [RZ] ;  /* 0x00000000fffff984 */ /* 0x000fe20000000800 */
[----:B------:R-:W-:Y:S01]  /*dd60*/  @!PT LDS RZ, [RZ] ;  /* 0x00000000fffff984 */ /* 0x000fe20000000800 */
[----:B------:R1:W-:Y:S01]  /*dd70*/  LDGSTS.E.BYPASS.LTC128B.128 [R5+0x5400], desc[UR38][R2.64+0x80], !P2 ;  /* 0x0540008002057fae */ /* 0x0003e2000d101d66 */
[----:B------:R-:W-:Y:S05]  /*dd80*/  BRA `(.L_x_150) ;  /* 0xffffffcc00d87947 */ /* 0x000fea000383ffff */
.L_x_71:
[----:B0-----:R0:W1:Y:S02]  /*dd90*/  SYNCS.PHASECHK.TRANS64.TRYWAIT P0, [R0+URZ+0x2a860], R3 ;  /* 0x02a86003000075a7 */ /* 0x001064000800017f */
[----:B-1----:R-:W-:Y:S05]  /*dda0*/  @!P0 NANOSLEEP.SYNCS 0x989680 ;  /* 0x009896800000895d */ /* 0x002fea0003900000 */
[----:B------:R-:W1:Y:S02]  /*ddb0*/  @!P0 SYNCS.PHASECHK.TRANS64 P0, [R0+URZ+0x2a860], R3 ;  /* 0x02a86003000085a7 */ /* 0x000e64000800007f */
[----:B-1----:R-:W-:Y:S05]  /*ddc0*/  @!P0 BRA `(.L_x_71) ;  /* 0xfffffffc00f08947 */ /* 0x002fea000383ffff */
[----:B------:R-:W-:Y:S05]  /*ddd0*/  BRA `(.L_x_151) ;  /* 0xffffffd000c07947 */ /* 0x000fea000383ffff */
.L_x_72:
[----:B------:R-:W-:Y:S01]  /*dde0*/  BSSY B0, `(.L_x_152) ;  /* 0x0000008000007945 */ /* 0x000fe20003800000 */
[----:B------:R-:W-:Y:S01]  /*ddf0*/  MOV R13, R17 ;  /* 0x00000011000d7202 */ /* 0x000fe20000000f00 */
[----:B------:R-:W-:Y:S01]  /*de00*/  IMAD.MOV.U32 R12, RZ, RZ, RZ ;  /* 0x000000ffff0c7224 */ /* 0x000fe200078e00ff */
[----:B------:R-:W-:Y:S01]  /*de10*/  MOV R11, 0x181f ;  /* 0x0000181f000b7802 */ /* 0x000fe20000000f00 */
[----:B------:R-:W-:-:S07]  /*de20*/  IMAD.MOV.U32 R15, RZ, RZ, -0x1 ;  /* 0xffffffffff0f7424 */ /* 0x000fce00078e00ff */
[----:B0-----:R-:W-:Y:S05]  /*de30*/  WARPSYNC.COLLECTIVE R15, `(.L_x_153) ;  /* 0x000000000f087348 */ /* 0x001fea0003c00000 */
[----:B------:R1:W2:Y:S02]  /*de40*/  SHFL.IDX P6, R14, R13, R12, R11 ;  /* 0x0000000c0d0e7389 */ /* 0x0002a400000c000b */
[----:B012---:R-:W-:Y:S01]  /*de50*/  ENDCOLLECTIVE ;  /* 0x000000000000791b */ /* 0x007fe20003800000 */
.L_x_153:
[----:B------:R-:W-:Y:S05]  /*de60*/  BSYNC B0 ;  /* 0x0000000000007941 */ /* 0x000fea0003800000 */
.L_x_152:
[----:B------:R-:W-:Y:S01]  /*de70*/  IMAD.MOV.U32 R13, RZ, RZ, R16 ;  /* 0x000000ffff0d7224 */ /* 0x000fe200078e0010 */
[----:B------:R-:W-:Y:S01]  /*de80*/  MOV R12, RZ ;  /* 0x000000ff000c7202 */ /* 0x000fe20000000f00 */
[----:B------:R-:W-:Y:S01]  /*de90*/  IMAD.MOV.U32 R11, RZ, RZ, 0x181f ;  /* 0x0000181fff0b7424 */ /* 0x000fe200078e00ff */
[----:B------:R-:W-:Y:S02]  /*dea0*/  MOV R15, 0xffffffff ;  /* 0xffffffff000f7802 */ /* 0x000fe40000000f00 */
[----:B------:R-:W-:Y:S02]  /*deb0*/  MOV R3, R14 ;  /* 0x0000000e00037202 */ /* 0x000fe40000000f00 */
[----:B------:R-:W-:-:S07]  /*dec0*/  LOP3.LUT R4, R29, 0x1, RZ, 0xc0, !PT ;  /* 0x000000011d047812 */ /* 0x000fce00078ec0ff */
[----:B------:R-:W-:Y:S05]  /*ded0*/  WARPSYNC.COLLECTIVE R15, `(.L_x_154) ;  /* 0x000000000f087348 */ /* 0x000fea0003c00000 */
[----:B------:R0:W1:Y:S02]  /*dee0*/  SHFL.IDX P6, R14, R13, R12, R11 ;  /* 0x0000000c0d0e7389 */ /* 0x00006400000c000b */
[----:B01----:R-:W-:Y:S01]  /*def0*/  ENDCOLLECTIVE ;  /* 0x000000000000791b */ /* 0x003fe20003800000 */
.L_x_154:
[----:B------:R-:W-:Y:S02]  /*df00*/  LOP3.LUT P0, RZ, R29, 0x2, RZ, 0xc0, !PT ;  /* 0x000000021dff7812 */ /* 0x000fe4000780c0ff */
[----:B------:R-:W-:Y:S02]  /*df10*/  ISETP.NE.U32.AND P1, PT, R4, 0x1, PT ;  /* 0x000000010400780c */ /* 0x000fe40003f25070 */
[C---:B------:R-:W-:Y:S02]  /*df20*/  ISETP.LT.OR P3, PT, R5.reuse, 0x1, !P0 ;  /* 0x000000010500780c */ /* 0x040fe40004761670 */
[----:B------:R-:W-:Y:S02]  /*df30*/  ISETP.LT.OR P2, PT, R5, 0x1, P1 ;  /* 0x000000010500780c */ /* 0x000fe40000f41670 */
[----:B------:R-:W-:Y:S02]  /*df40*/  LEA R4, R25, UR45, 0x1 ;  /* 0x0000002d19047c11 */ /* 0x000fe4000f8e08ff */
[----:B------:R-:W-:Y:S01]  /*df50*/  MOV R13, R17 ;  /* 0x00000011000d7202 */ /* 0x000fe20000000f00 */
[----:B------:R-:W-:-:S02]  /*df60*/  IMAD.MOV.U32 R12, RZ, RZ, 0x1 ;  /* 0x00000001ff0c7424 */ /* 0x000fc400078e00ff */
[----:B------:R-:W-:-:S07]  /*df70*/  IMAD.MOV.U32 R2, RZ, RZ, R14 ;  /* 0x000000ffff027224 */ /* 0x000fce00078e000e */
[----:B------:R-:W-:Y:S05]  /*df80*/  WARPSYNC.COLLECTIVE R15, `(.L_x_155) ;  /* 0x000000000f087348 */ /* 0x000fea0003c00000 */
[----:B------:R0:W1:Y:S02]  /*df90*/  SHFL.IDX P6, R14, R13, R12, R11 ;  /* 0x0000000c0d0e7389 */ /* 0x00006400000c000b */
[----:B01----:R-:W-:Y:S01]  /*dfa0*/  ENDCOLLECTIVE ;  /* 0x000000000000791b */ /* 0x003fe20003800000 */
.L_x_155:
[----:B------:R-:W-:-:S05]  /*dfb0*/  IMAD.WIDE.U32 R2, R30, 0x2, R2 ;  /* 0x000000021e027825 */ /* 0x000fca00078e0002 */
[----:B------:R-:W-:Y:S01]  /*dfc0*/  @!PT LDS RZ, [RZ] ;  /* 0x00000000fffff984 */ /* 0x000fe20000000800 */
[----:B------:R-:W-:Y:S01]  /*dfd0*/  @!PT LDS RZ, [RZ] ;  /* 0x00000000fffff984 */ /* 0x000fe20000000800 */
[----:B------:R-:W-:Y:S01]  /*dfe0*/  @!PT LDS RZ, [RZ] ;  /* 0x00000000fffff984 */ /* 0x000fe20000000800 */
[----:B------:R0:W-:Y:S01]  /*dff0*/  LDGSTS.E.BYPASS.LTC128B.128 [R4+0x400], desc[UR38][R2.64], !P2 ;  /* 0x0040000002047fae */ /* 0x0001e2000d101d66 */
[----:B------:R-:W-:-:S03]  /*e000*/  ISETP.LT.OR P2, PT, R5, 0x11, P1 ;  /* 0x000000110500780c */ /* 0x000fc60000f41670 */
[----:B------:R0:W-:Y:S01]  /*e010*/  LDGSTS.E.BYPASS.LTC128B.128 [R4+0x3400], desc[UR38][R2.64+0x80], !P3 ;  /* 0x0340008002047fae */ /* 0x0001e2000d901d66 */
[----:B------:R-:W-:Y:S01]  /*e020*/  ISETP.LT.OR P3, PT, R5, 0x11, !P0 ;  /* 0x000000110500780c */ /* 0x000fe20004761670 */
[----:B------:R-:W-:Y:S01]  /*e030*/  IMAD.MOV.U32 R13, RZ, RZ, R16 ;  /* 0x000000ffff0d7224 */ /* 0x000fe200078e0010 */
[----:B------:R-:W-:-:S11]  /*e040*/  MOV R6, R14 ;  /* 0x0000000e00067202 */ /* 0x000fd60000000f00 */
[----:B0-----:R-:W-:Y:S05]  /*e050*/  WARPSYNC.COLLECTIVE R15, `(.L_x_156) ;  /* 0x000000000f087348 */ /* 0x001fea0003c00000 */
[----:B------:R1:W2:Y:S02]  /*e060*/  SHFL.IDX P6, R14, R13, R12, R11 ;  /* 0x0000000c0d0e7389 */ /* 0x0002a400000c000b */
[----:B012---:R-:W-:Y:S01]  /*e070*/  ENDCOLLECTIVE ;  /* 0x000000000000791b */ /* 0x007fe20003800000 */
.L_x_156:
[----:B------:R-:W-:Y:S01]  /*e080*/  IMAD.MOV.U32 R3, RZ, RZ, R6 ;  /* 0x000000ffff037224 */ /* 0x000fe200078e0006 */
[----:B------:R-:W-:Y:S01]  /*e090*/  MOV R13, R17 ;  /* 0x00000011000d7202 */ /* 0x000fe20000000f00 */
[----:B------:R-:W-:Y:S01]  /*e0a0*/  IMAD.MOV.U32 R12, RZ, RZ, 0x2 ;  /* 0x00000002ff0c7424 */ /* 0x000fe200078e00ff */
[----:B------:R-:W-:-:S07]  /*e0b0*/  MOV R2, R14 ;  /* 0x0000000e00027202 */ /* 0x000fce0000000f00 */
[----:B------:R-:W-:Y:S05]  /*e0c0*/  WARPSYNC.COLLECTIVE R15, `(.L_x_157) ;  /* 0x000000000f087348 */ /* 0x000fea0003c00000 */
[----:B------:R0:W1:Y:S02]  /*e0d0*/  SHFL.IDX P6, R14, R13, R12, R11 ;  /* 0x0000000c0d0e7389 */ /* 0x00006400000c000b */
[----:B01----:R-:W-:Y:S01]  /*e0e0*/  ENDCOLLECTIVE ;  /* 0x000000000000791b */ /* 0x003fe20003800000 */
.L_x_157:
        /* <DEDUP_REMOVED lines=13> */
.L_x_158:
[----:B------:R-:W-:Y:S01]  /*e1c0*/  MOV R3, R8 ;  /* 0x0000000800037202 */ /* 0x000fe20000000f00 */
[----:B------:R-:W-:Y:S02]  /*e1d0*/  IMAD.MOV.U32 R8, RZ, RZ, RZ ;  /* 0x000000ffff087224 */ /* 0x000fe400078e00ff */
[----:B------:R-:W-:Y:S01]  /*e1e0*/  IMAD.MOV.U32 R13, RZ, RZ, R17 ;  /* 0x000000ffff0d7224 */ /* 0x000fe200078e0011 */
[----:B------:R-:W-:Y:S02]  /*e1f0*/  MOV R12, 0x3 ;  /* 0x00000003000c7802 */ /* 0x000fe40000000f00 */
[----:B------:R-:W-:-:S07]  /*e200*/  MOV R9, R14 ;  /* 0x0000000e00097202 */ /* 0x000fce0000000f00 */
[----:B------:R-:W-:Y:S05]  /*e210*/  WARPSYNC.COLLECTIVE R15, `(.L_x_159) ;  /* 0x000000000f087348 */ /* 0x000fea0003c00000 */
[----:B------:R0:W1:Y:S02]  /*e220*/  SHFL.IDX P6, R14, R13, R12, R11 ;  /* 0x0000000c0d0e7389 */ /* 0x00006400000c000b */
[----:B01----:R-:W-:Y:S01]  /*e230*/  ENDCOLLECTIVE ;  /* 0x000000000000791b */ /* 0x003fe20003800000 */
.L_x_159:
[----:B------:R-:W-:-:S04]  /*e240*/  IMAD.MOV.U32 R2, RZ, RZ, R9 ;  /* 0x000000ffff027224 */ /* 0x000fc800078e0009 */
[----:B------:R-:W-:-:S05]  /*e250*/  IMAD.WIDE.U32 R2, R30, 0x2, R2 ;  /* 0x000000021e027825 */ /* 0x000fca00078e0002 */
[----:B------:R-:W-:Y:S01]  /*e260*/  @!PT LDS RZ, [RZ] ;  /* 0x00000000fffff984 */ /* 0x000fe20000000800 */
[----:B------:R-:W-:Y:S01]  /*e270*/  @!PT LDS RZ, [RZ] ;  /* 0x00000000fffff984 */ /* 0x000fe20000000800 */
[----:B------:R-:W-:Y:S01]  /*e280*/  @!PT LDS RZ, [RZ] ;  /* 0x00000000fffff984 */ /* 0x000fe20000000800 */
[----:B------:R0:W-:Y:S01]  /*e290*/  LDGSTS.E.BYPASS.LTC128B.128 [R4+0x1400], desc[UR38][R2.64], !P2 ;  /* 0x0140000002047fae */ /* 0x0001e2000d101d66 */
[C---:B------:R-:W-:Y:S02]  /*e2a0*/  ISETP.LT.OR P2, PT, R5.reuse, 0x31, P1 ;  /* 0x000000310500780c */ /* 0x040fe40000f41670 */
[----:B------:R-:W-:Y:S01]  /*e2b0*/  MOV R13, R16 ;  /* 0x00000010000d7202 */ /* 0x000fe20000000f00 */
[----:B------:R0:W-:Y:S01]  /*e2c0*/  LDGSTS.E.BYPASS.LTC128B.128 [R4+0x4400], desc[UR38][R2.64+0x80], !P3 ;  /* 0x0440008002047fae */ /* 0x0001e2000d901d66 */
[----:B------:R-:W-:Y:S01]  /*e2d0*/  ISETP.LT.OR P3, PT, R5, 0x31, !P0 ;  /* 0x000000310500780c */ /* 0x000fe20004761670 */
[----:B------:R-:W-:-:S12]  /*e2e0*/  IMAD.MOV.U32 R10, RZ, RZ, R14 ;  /* 0x000000ffff0a7224 */ /* 0x000fd800078e000e */
[----:B0-----:R-:W-:Y:S05]  /*e2f0*/  WARPSYNC.COLLECTIVE R15, `(.L_x_160) ;  /* 0x000000000f087348 */ /* 0x001fea0003c00000 */
[----:B------:R1:W2:Y:S02]  /*e300*/  SHFL.IDX P6, R14, R13, R12, R11 ;  /* 0x0000000c0d0e7389 */ /* 0x0002a400000c000b */
[----:B012---:R-:W-:Y:S01]  /*e310*/  ENDCOLLECTIVE ;  /* 0x000000000000791b */ /* 0x007fe20003800000 */
.L_x_160:
[----:B------:R-:W-:Y:S01]  /*e320*/  IMAD.MOV.U32 R3, RZ, RZ, R10 ;  /* 0x000000ffff037224 */ /* 0x000fe200078e000a */
[----:B------:R-:W-:Y:S01]  /*e330*/  MOV R13, R17 ;  /* 0x00000011000d7202 */ /* 0x000fe20000000f00 */
[----:B------:R-:W-:Y:S02]  /*e340*/  IMAD.MOV.U32 R12, RZ, RZ, 0x4 ;  /* 0x00000004ff0c7424 */ /* 0x000fe400078e00ff */
[----:B------:R-:W-:-:S07]  /*e350*/  IMAD.MOV.U32 R19, RZ, RZ, R14 ;  /* 0x000000ffff137224 */ /* 0x000fce00078e000e */
[----:B------:R-:W-:Y:S05]  /*e360*/  WARPSYNC.COLLECTIVE R15, `(.L_x_161) ;  /* 0x000000000f087348 */ /* 0x000fea0003c00000 */
[----:B------:R0:W1:Y:S02]  /*e370*/  SHFL.IDX P6, R14, R13, R12, R11 ;  /* 0x0000000c0d0e7389 */ /* 0x00006400000c000b */
[----:B01----:R-:W-:Y:S01]  /*e380*/  ENDCOLLECTIVE ;  /* 0x000000000000791b */ /* 0x003fe20003800000 */
.L_x_161:
[----:B------:R-:W-:-:S05]  /*e390*/  MOV R2, R19 ;  /* 0x0000001300027202 */ /* 0x000fca0000000f00 */
[----:B------:R-:W-:-:S05]  /*e3a0*/  IMAD.WIDE.U32 R2, R30, 0x2, R2 ;  /* 0x000000021e027825 */ /* 0x000fca00078e0002 */
[----:B------:R-:W-:Y:S01]  /*e3b0*/  @!PT LDS RZ, [RZ] ;  /* 0x00000000fffff984 */ /* 0x000fe20000000800 */
[----:B------:R-:W-:Y:S01]  /*e3c0*/  @!PT LDS RZ, [RZ] ;  /* 0x00000000fffff984 */ /* 0x000fe20000000800 */
[----:B------:R-:W-:Y:S01]  /*e3d0*/  @!PT LDS RZ, [RZ] ;  /* 0x00000000fffff984 */ /* 0x000fe20000000800 */
[----:B------:R0:W-:Y:S01]  /*e3e0*/  LDGSTS.E.BYPASS.LTC128B.128 [R4+0x1c00], desc[UR38][R2.64], !P2 ;  /* 0x01c0000002047fae */ /* 0x0001e2000d101d66 */
[----:B------:R-:W-:Y:S01]  /*e3f0*/  IMAD.MOV.U32 R13, RZ, RZ, R16 ;  /* 0x000000ffff0d7224 */ /* 0x000fe200078e0010 */
[C---:B------:R-:W-:Y:S02]  /*e400*/  ISETP.LT.OR P2, PT, R5.reuse, 0x41, P1 ;  /* 0x000000410500780c */ /* 0x040fe40000f41670 */
[----:B------:R0:W-:Y:S01]  /*e410*/  LDGSTS.E.BYPASS.LTC128B.128 [R4+0x4c00], desc[UR38][R2.64+0x80], !P3 ;  /* 0x04c0008002047fae */ /* 0x0001e2000d901d66 */
[----:B------:R-:W-:Y:S02]  /*e420*/  ISETP.LT.OR P3, PT, R5, 0x41, !P0 ;  /* 0x000000410500780c */ /* 0x000fe40004761670 */
[----:B------:R-:W-:-:S11]  /*e430*/  MOV R18, R14 ;  /* 0x0000000e00127202 */ /* 0x000fd60000000f00 */
[----:B0-----:R-:W-:Y:S05]  /*e440*/  WARPSYNC.COLLECTIVE R15, `(.L_x_162) ;  /* 0x000000000f087348 */ /* 0x001fea0003c00000 */
[----:B------:R1:W2:Y:S02]  /*e450*/  SHFL.IDX P6, R14, R13, R12, R11 ;  /* 0x0000000c0d0e7389 */ /* 0x0002a400000c000b */
[----:B012---:R-:W-:Y:S01]  /*e460*/  ENDCOLLECTIVE ;  /* 0x000000000000791b */ /* 0x007fe20003800000 */
.L_x_162:
[----:B------:R-:W-:Y:S01]  /*e470*/  MOV R3, R18 ;  /* 0x0000001200037202 */ /* 0x000fe20000000f00 */
[----:B------:R-:W-:Y:S01]  /*e480*/  IMAD.MOV.U32 R13, RZ, RZ, R17 ;  /* 0x000000ffff0d7224 */ /* 0x000fe200078e0011 */
[----:B------:R-:W-:Y:S02]  /*e490*/  MOV R12, 0x5 ;  /* 0x00000005000c7802 */ /* 0x000fe40000000f00 */
[----:B------:R-:W-:-:S07]  /*e4a0*/  MOV R23, R14 ;  /* 0x0000000e00177202 */ /* 0x000fce0000000f00 */
[----:B------:R-:W-:Y:S05]  /*e4b0*/  WARPSYNC.COLLECTIVE R15, `(.L_x_163) ;  /* 0x000000000f087348 */ /* 0x000fea0003c00000 */
[----:B------:R0:W1:Y:S02]  /*e4c0*/  SHFL.IDX P6, R14, R13, R12, R11 ;  /* 0x0000000c0d0e7389 */ /* 0x00006400000c000b */
[----:B01----:R-:W-:Y:S01]  /*e4d0*/  ENDCOLLECTIVE ;  /* 0x000000000000791b */ /* 0x003fe20003800000 */
.L_x_163:
[----:B------:R-:W-:-:S04]  /*e4e0*/  IMAD.MOV.U32 R2, RZ, RZ, R23 ;  /* 0x000000ffff027224 */ /* 0x000fc800078e0017 */
[----:B------:R-:W-:-:S05]  /*e4f0*/  IMAD.WIDE.U32 R2, R30, 0x2, R2 ;  /* 0x000000021e027825 */ /* 0x000fca00078e0002 */
[----:B------:R-:W-:Y:S01]  /*e500*/  @!PT LDS RZ, [RZ] ;  /* 0x00000000fffff984 */ /* 0x000fe20000000800 */
[----:B------:R-:W-:Y:S01]  /*e510*/  @!PT LDS RZ, [RZ] ;  /* 0x00000000fffff984 */ /* 0x000fe20000000800 */
[----:B------:R-:W-:Y:S01]  /*e520*/  @!PT LDS RZ, [RZ] ;  /* 0x00000000fffff984 */ /* 0x000fe20000000800 */
[----:B------:R0:W-:Y:S01]  /*e530*/  LDGSTS.E.BYPASS.LTC128B.128 [R4+0x2400], desc[UR38][R2.64], !P2 ;  /* 0x0240000002047fae */ /* 0x0001e2000d101d66 */
[----:B------:R-:W-:-:S03]  /*e540*/  MOV R13, R16 ;  /* 0x00000010000d7202 */ /* 0x000fc60000000f00 */
[----:B------:R0:W-:Y:S01]  /*e550*/  LDGSTS.E.BYPASS.LTC128B.128 [R4+0x5400], desc[UR38][R2.64+0x80], !P3 ;  /* 0x0540008002047fae */ /* 0x0001e2000d901d66 */
[----:B------:R-:W-:-:S07]  /*e560*/  IMAD.MOV.U32 R17, RZ, RZ, R14 ;  /* 0x000000ffff117224 */ /* 0x000fce00078e000e */
[----:B0-----:R-:W-:Y:S05]  /*e570*/  WARPSYNC.COLLECTIVE R15, `(.L_x_164) ;  /* 0x000000000f087348 */ /* 0x001fea0003c00000 */
[----:B------:R1:W2:Y:S02]  /*e580*/  SHFL.IDX P6, R14, R13, R12, R11 ;  /* 0x0000000c0d0e7389 */ /* 0x0002a400000c000b */
[----:B012---:R-:W-:Y:S01]  /*e590*/  ENDCOLLECTIVE ;  /* 0x000000000000791b */ /* 0x007fe20003800000 */
.L_x_164:
[----:B------:R-:W-:Y:S05]  /*e5a0*/  BRA `(.L_x_165) ;  /* 0xffffffcc00a07947 */ /* 0x000fea000383ffff */
.L_x_75:
[----:B0-----:R0:W1:Y:S02]  /*e5b0*/  SYNCS.PHASECHK.TRANS64.TRYWAIT P0, [R7+URZ+0x2a820], R8 ;  /* 0x02a82008070075a7 */ /* 0x001064000800017f */
[----:B-1----:R-:W-:Y:S05]  /*e5c0*/  @!P0 NANOSLEEP.SYNCS 0x989680 ;  /* 0x009896800000895d */ /* 0x002fea0003900000 */
[----:B------:R-:W1:Y:S02]  /*e5d0*/  @!P0 SYNCS.PHASECHK.TRANS64 P0, [R7+URZ+0x2a820], R8 ;  /* 0x02a82008070085a7 */ /* 0x000e64000800007f */
[----:B-1----:R-:W-:Y:S05]  /*e5e0*/  @!P0 BRA `(.L_x_75) ;  /* 0xfffffffc00f08947 */ /* 0x002fea000383ffff */
[----:B------:R-:W-:Y:S05]  /*e5f0*/  BRA `(.L_x_166) ;  /* 0xffffffd000147947 */ /* 0x000fea000383ffff */
.L_x_76:
[----:B------:R-:W1:Y:S01]  /*e600*/  S2R R3, SR_TID.X ;  /* 0x0000000000037919 */ /* 0x000e620000002100 */
[----:B------:R-:W-:Y:S01]  /*e610*/  BSSY B0, `(.L_x_167) ;  /* 0x000000a000007945 */ /* 0x000fe20003800000 */
[----:B------:R-:W-:Y:S01]  /*e620*/  IMAD.MOV.U32 R12, RZ, RZ, RZ ;  /* 0x000000ffff0c7224 */ /* 0x000fe200078e00ff */
[----:B------:R-:W-:Y:S01]  /*e630*/  MOV R11, 0x1f ;  /* 0x0000001f000b7802 */ /* 0x000fe20000000f00 */
[----:B------:R-:W-:Y:S01]  /*e640*/  IMAD.MOV.U32 R15, RZ, RZ, -0x1 ;  /* 0xffffffffff0f7424 */ /* 0x000fe200078e00ff */
[----:B-1----:R-:W-:-:S04]  /*e650*/  SHF.R.U32.HI R3, RZ, 0x5, R3 ;  /* 0x00000005ff037819 */ /* 0x002fc80000011603 */
[----:B------:R-:W-:-:S04]  /*e660*/  LOP3.LUT R3, R3, 0x3, RZ, 0xc0, !PT ;  /* 0x0000000303037812 */ /* 0x000fc800078ec0ff */
[----:B------:R-:W-:-:S07]  /*e670*/  MOV R13, R3 ;  /* 0x00000003000d7202 */ /* 0x000fce0000000f00 */
[----:B0----5:R-:W-:Y:S05]  /*e680*/  WARPSYNC.COLLECTIVE R15, `(.L_x_168) ;  /* 0x000000000f087348 */ /* 0x021fea0003c00000 */
[----:B------:R1:W2:Y:S02]  /*e690*/  SHFL.IDX P6, R14, R13, R12, R11 ;  /* 0x0000000c0d0e7389 */ /* 0x0002a400000c000b */
[----:B012--5:R-:W-:Y:S01]  /*e6a0*/  ENDCOLLECTIVE ;  /* 0x000000000000791b */ /* 0x027fe20003800000 */
.L_x_168:
[----:B------:R-:W-:Y:S05]  /*e6b0*/  BSYNC B0 ;  /* 0x0000000000007941 */ /* 0x000fea0003800000 */
.L_x_167:
[----:B------:R-:W-:Y:S05]  /*e6c0*/  BRA `(.L_x_169) ;  /* 0xffffffcc00f87947 */ /* 0x000fea000383ffff */
.L_x_77:
[----:B------:R-:W-:Y:S01]  /*e6d0*/  BSSY B0, `(.L_x_170) ;  /* 0x0000006000007945 */ /* 0x000fe20003800000 */
[----:B------:R-:W-:-:S07]  /*e6e0*/  MOV R15, 0xffffffff ;  /* 0xffffffff000f7802 */ /* 0x000fce0000000f00 */
[----:B01---5:R-:W-:Y:S05]  /*e6f0*/  WARPSYNC.COLLECTIVE R15, `(.L_x_171) ;  /* 0x000000000f0c7348 */ /* 0x023fea0003c00000 */
[----:B------:R-:W-:Y:S02]  /*e700*/  ELECT P6, UR62, PT ;  /* 0x00000000003e782f */ /* 0x000fe400038c0000 */
[----:B------:R-:W-:Y:S01]  /*e710*/  MOV R14, UR62 ;  /* 0x0000003e000e7c02 */ /* 0x000fe20008000f00 */
[----:B01---5:R-:W-:Y:S10]  /*e720*/  ENDCOLLECTIVE ;  /* 0x000000000000791b */ /* 0x023ff40003800000 */
.L_x_171:
[----:B------:R-:W-:Y:S05]  /*e730*/  BSYNC B0 ;  /* 0x0000000000007941 */ /* 0x000fea0003800000 */
.L_x_170:
[----:B------:R-:W-:Y:S05]  /*e740*/  BRA `(.L_x_172) ;  /* 0xffffffcc00ec7947 */ /* 0x000fea000383ffff */
.L_x_79:
[----:B-1----:R1:W2:Y:S02]  /*e750*/  SYNCS.PHASECHK.TRANS64.TRYWAIT P1, [R5+URZ+0x2a840], R4 ;  /* 0x02a84004050075a7 */ /* 0x0022a4000802017f */
[----:B--2---:R-:W-:Y:S05]  /*e760*/  @!P1 NANOSLEEP.SYNCS 0x989680 ;  /* 0x009896800000995d */ /* 0x004fea0003900000 */
[----:B------:R-:W2:Y:S02]  /*e770*/  @!P1 SYNCS.PHASECHK.TRANS64 P1, [R5+URZ+0x2a840], R4 ;  /* 0x02a84004050095a7 */ /* 0x000ea4000802007f */
[----:B--2---:R-:W-:Y:S05]  /*e780*/  @!P1 BRA `(.L_x_79) ;  /* 0xfffffffc00f09947 */ /* 0x004fea000383ffff */
[----:B------:R-:W-:Y:S05]  /*e790*/  BRA `(.L_x_173) ;  /* 0xffffffd0000c7947 */ /* 0x000fea000383ffff */
.L_x_81:
[----:B--2---:R2:W3:Y:S02]  /*e7a0*/  SYNCS.PHASECHK.TRANS64.TRYWAIT P1, [R3+URZ+0x2a840], R0 ;  /* 0x02a84000030075a7 */ /* 0x0044e4000802017f */
[----:B---3--:R-:W-:Y:S05]  /*e7b0*/  @!P1 NANOSLEEP.SYNCS 0x989680 ;  /* 0x009896800000995d */ /* 0x008fea0003900000 */
[----:B------:R-:W3:Y:S02]  /*e7c0*/  @!P1 SYNCS.PHASECHK.TRANS64 P1, [R3+URZ+0x2a840], R0 ;  /* 0x02a84000030095a7 */ /* 0x000ee4000802007f */
[----:B---3--:R-:W-:Y:S05]  /*e7d0*/  @!P1 BRA `(.L_x_81) ;  /* 0xfffffffc00f09947 */ /* 0x008fea000383ffff */
[----:B------:R-:W-:Y:S05]  /*e7e0*/  BRA `(.L_x_174) ;  /* 0xffffffd000187947 */ /* 0x000fea000383ffff */
.L_x_83:
[----:B---3--:R3:W4:Y:S02]  /*e7f0*/  SYNCS.PHASECHK.TRANS64.TRYWAIT P1, [R5+URZ+0x2a860], R4 ;  /* 0x02a86004050075a7 */ /* 0x008724000802017f */
[----:B----4-:R-:W-:Y:S05]  /*e800*/  @!P1 NANOSLEEP.SYNCS 0x989680 ;  /* 0x009896800000995d */ /* 0x010fea0003900000 */
[----:B------:R-:W4:Y:S02]  /*e810*/  @!P1 SYNCS.PHASECHK.TRANS64 P1, [R5+URZ+0x2a860], R4 ;  /* 0x02a86004050095a7 */ /* 0x000f24000802007f */
[----:B----4-:R-:W-:Y:S05]  /*e820*/  @!P1 BRA `(.L_x_83) ;  /* 0xfffffffc00f09947 */ /* 0x010fea000383ffff */
[----:B------:R-:W-:Y:S05]  /*e830*/  BRA `(.L_x_175) ;  /* 0xffffffd000147947 */ /* 0x000fea000383ffff */
.L_x_176:
[----:B------:R-:W-:-:S00]  /*e840*/  BRA `(.L_x_176) ;  /* 0xfffffffc00fc7947 */ /* 0x000fc0000383ffff */
[----:B------:R-:W-:-:S00]  /*e850*/  NOP ;  /* 0x0000000000007918 */ /* 0x000fc00000000000 */
        /* <DEDUP_REMOVED lines=10> */
.L_x_3204:


//--------------------- .text._ZN7cutlass13device_kernelIN5flash11enable_sm90INS1_16FlashAttnFwdSm90INS1_25CollectiveMainloopFwdSm90ILi2EN4cute5tupleIJNS5_1CILi1EEES8_S8_EEENS6_IJNS7_ILi128EEENS7_ILi96EEENS7_ILi192EEEEEELi128ENS_10bfloat16_tEfNS_4arch4Sm90ELb0ELb0ELb1ELb1ELb1ELb0ELb0ELb1ELb1ELb1ELb1ELb0EEENS1_21CollectiveEpilogueFwdINS6_IJSA_SA_SB_EEES9_SE_SG_Li256ELb1ELb1ELb1ELb0EEENS1_36VarlenDynamicPersistentTileSchedulerILi128ELi96ELi256ELi128ELb1ELb1ELb1ELb0ELb1ELb1EEEEEEEEEvNT_6ParamsE --------------------------
	.section	.text._ZN7cutlass13device_kernelIN5flash11enable_sm90INS1_16FlashAttnFwdSm90INS1_25CollectiveMainloopFwdSm90ILi2EN4cute5tupleIJNS5_1CILi1EEES8_S8_EEENS6_IJNS7_ILi128EEENS7_ILi96EEENS7_ILi192EEEEEELi128ENS_10bfloat16_tEfNS_4arch4Sm90ELb0ELb0ELb1ELb1ELb1ELb0ELb0ELb1ELb1ELb1ELb1ELb0EEENS1_21CollectiveEpilogueFwdINS6_IJSA_SA_SB_EEES9_SE_SG_Li256ELb1ELb1ELb1ELb0EEENS1_36VarlenDynamicPersistentTileSchedulerILi128ELi96ELi256ELi128ELb1ELb1ELb1ELb0ELb1ELb1EEEEEEEEEvNT_6ParamsE,"ax",@progbits
	.align	128
.text._ZN7cutlass13device_kernelIN5flash11enable_sm90INS1_16FlashAttnFwdSm90INS1_25CollectiveMainloopFwdSm90ILi2EN4cute5tupleIJNS5_1CILi1EEES8_S8_EEENS6_IJNS7_ILi128EEENS7_ILi96EEENS7_ILi192EEEEEELi128ENS_10bfloat16_tEfNS_4arch4Sm90ELb0ELb0ELb1ELb1ELb1ELb0ELb0ELb1ELb1ELb1ELb1ELb0EEENS1_21CollectiveEpilogueFwdINS6_IJSA_SA_SB_EEES9_SE_SG_Li256ELb1ELb1ELb1ELb0EEENS1_36VarlenDynamicPersistentTileSchedulerILi128ELi96ELi256ELi128ELb1ELb1ELb1ELb0ELb1ELb1EEEEEEEEEvNT_6ParamsE:
        .type           _ZN7cutlass13device_kernelIN5flash11enable_sm90INS1_16FlashAttnFwdSm90INS1_25CollectiveMainloopFwdSm90ILi2EN4cute5tupleIJNS5_1CILi1EEES8_S8_EEENS6_IJNS7_ILi128EEENS7_ILi96EEENS7_ILi192EEEEEELi128ENS_10bfloat16_tEfNS_4arch4Sm90ELb0ELb0ELb1ELb1ELb1ELb0ELb0ELb1ELb1ELb1ELb1ELb0EEENS1_21CollectiveEpilogueFwdINS6_IJSA_SA_SB_EEES9_SE_SG_Li256ELb1ELb1ELb1ELb0EEENS1_36VarlenDynamicPersistentTileSchedulerILi128ELi96ELi256ELi128ELb1ELb1ELb1ELb0ELb1ELb1EEEEEEEEEvNT_6ParamsE,@function
        .size           _ZN7cutlass13device_kernelIN5flash11enable_sm90INS1_16FlashAttnFwdSm90INS1_25CollectiveMainloopFwdSm90ILi2EN4cute5tupleIJNS5_1CILi1EEES8_S8_EEENS6_IJNS7_ILi128EEENS7_ILi96EEENS7_ILi192EEEEEELi128ENS_10bfloat16_tEfNS_4arch4Sm90ELb0ELb0ELb1ELb1ELb1ELb0ELb0ELb1ELb1ELb1ELb1ELb0EEENS1_21CollectiveEpilogueFwdINS6_IJSA_SA_SB_EEES9_SE_SG_Li256ELb1ELb1ELb1ELb0EEENS1_36VarlenDynamicPersistentTileSchedulerILi128ELi96ELi256ELi128ELb1ELb1ELb1ELb0ELb1ELb1EEEEEEEEEvNT_6ParamsE,(.L_x_3205 - _ZN7cutlass13device_kernelIN5flash11enable_sm90INS1_16FlashAttnFwdSm90INS1_25CollectiveMainloopFwdSm90ILi2EN4cute5tupleIJNS5_1CILi1EEES8_S8_EEENS6_IJNS7_ILi128EEENS7_ILi96EEENS7_ILi192EEEEEELi128ENS_10bfloat16_tEfNS_4arch4Sm90ELb0ELb0ELb1ELb1ELb1ELb0ELb0ELb1ELb1ELb1ELb1ELb0EEENS1_21CollectiveEpilogueFwdINS6_IJSA_SA_SB_EEES9_SE_SG_Li256ELb1ELb1ELb1ELb0EEENS1_36VarlenDynamicPersistentTileSchedulerILi128ELi96ELi256ELi128ELb1ELb1ELb1ELb0ELb1ELb1EEEEEEEEEvNT_6ParamsE)
        .other          _ZN7cutlass13device_kernelIN5flash11enable_sm90INS1_16FlashAttnFwdSm90INS1_25CollectiveMainloopFwdSm90ILi2EN4cute5tupleIJNS5_1CILi1EEES8_S8_EEENS6_IJNS7_ILi128EEENS7_ILi96EEENS7_ILi192EEEEEELi128ENS_10bfloat16_tEfNS_4arch4Sm90ELb0ELb0ELb1ELb1ELb1ELb0ELb0ELb1ELb1ELb1ELb1ELb0EEENS1_21CollectiveEpilogueFwdINS6_IJSA_SA_SB_EEES9_SE_SG_Li256ELb1ELb1ELb1ELb0EEENS1_36VarlenDynamicPersistentTileSchedulerILi128ELi96ELi256ELi128ELb1ELb1ELb1ELb0ELb1ELb1EEEEEEEEEvNT_6ParamsE,@"STO_CUDA_ENTRY STV_DEFAULT"
_ZN7cutlass13device_kernelIN5flash11enable_sm90INS1_16FlashAttnFwdSm90INS1_25CollectiveMainloopFwdSm90ILi2EN4cute5tupleIJNS5_1CILi1EEES8_S8_EEENS6_IJNS7_ILi128EEENS7_ILi96EEENS7_ILi192EEEEEELi128ENS_10bfloat16_tEfNS_4arch4Sm90ELb0ELb0ELb1ELb1ELb1ELb0ELb0ELb1ELb1ELb1ELb1ELb0EEENS1_21CollectiveEpilogueFwdINS6_IJSA_SA_SB_EEES9_SE_SG_Li256ELb1ELb1ELb1ELb0EEENS1_36VarlenDynamicPersistentTileSchedulerILi128ELi96ELi256ELi128ELb1ELb1ELb1ELb0ELb1ELb1EEEEEEEEEvNT_6ParamsE:
[----:B------:R-:W0:Y:S02]  /*0000*/  LDC R1, c[0x0][0x28] ;  /* 0x00000a00ff017b82 */ /* 0x000e240000000800 */
[----:B0-----:R-:W-:Y:S01]  /*0010*/  VIADD R1, R1, 0xffffffe0 ;  /* 0xffffffe001017836 */ /* 0x001fe20000000000 */
[----:B------:R-:W0:Y:S01]  /*0020*/  S2R R3, SR_TID.X ;  /* 0x0000000000037919 */ /* 0x000e220000002100 */
[----:B------:R-:W-:Y:S01]  /*0030*/  ELECT P0, URZ, PT ;  /* 0x00000000003f782f */ /* 0x000fe20003800000 */
[----:B------:R-:W-:Y:S01]  /*0040*/  UMOV UR4, 0x80 ;  /* 0x0000008000047882 */ /* 0x000fe20000000000 */
[----:B------:R-:W-:Y:S01]  /*0050*/  UMOV UR7, 0x100 ;  /* 0x0000010000077882 */ /* 0x000fe20000000000 */
[----:B0-----:R-:W-:-:S05]  /*0060*/  SHF.R.U32.HI R0, RZ, 0x5, R3 ;  /* 0x00000005ff007819 */ /* 0x001fca0000011603 */
[----:B------:R-:W0:Y:S02]  /*0070*/  SHFL.IDX PT, R2, R0, RZ, 0x1f ;  /* 0x00001fff00027589 */ /* 0x000e2400000e0000 */
[C---:B0-----:R-:W-:Y:S02]  /*0080*/  ISETP.NE.OR P0, PT, R2.reuse, RZ, !P0 ;  /* 0x000000ff0200720c */ /* 0x041fe40004705670 */
[----:B------:R-:W-:Y:S02]  /*0090*/  ISETP.NE.AND P1, PT, R2, RZ, PT ;  /* 0x000000ff0200720c */ /* 0x000fe40003f25270 */
[----:B------:R-:W-:-:S06]  /*00a0*/  SHF.R.U32.HI R2, RZ, 0x7, R3 ;  /* 0x00000007ff027819 */ /* 0x000fcc0000011603 */
[----:B------:R-:W0:Y:S03]  /*00b0*/  SHFL.IDX PT, R2, R2, RZ, 0x1f ;  /* 0x00001fff02027589 */ /* 0x000e2600000e0000 */
[----:B------:R-:W-:Y:S01]  /*00c0*/  VOTEU.ALL UP0, P0 ;  /* 0x00000000003f7886 */ /* 0x000fe20000000000 */
[----:B------:R-:W-:-:S04]  /*00d0*/  VOTEU.ALL UP1, P0 ;  /* 0x00000000003f7886 */ /* 0x000fc80000020000 */
[----:B------:R-:W1:Y:S01]  /*00e0*/  @!UP0 S2UR UR8, SR_CgaCtaId ;  /* 0x00000000000889c3 */ /* 0x000e620000008800 */
[----:B------:R-:W-:Y:S01]  /*00f0*/  @!UP0 UMOV UR6, 0x400 ;  /* 0x0000040000068882 */ /* 0x000fe20000000000 */
[----:B------:R-:W-:-:S04]  /*0100*/  @!UP0 UIADD3 UR4, -UR4, 0x100000, URZ ;  /* 0x0010000004048890 */ /* 0x000fc8000fffe13f */
[----:B------:R-:W-:Y:S02]  /*0110*/  @!UP0 USHF.L.U32 UR5, UR4, 0xb, URZ ;  /* 0x0000000b04058899 */ /* 0x000fe4000800063f */
[----:B------:R-:W-:Y:S02]  /*0120*/  @!UP0 USHF.L.U32 UR4, UR4, 0x1, URZ ;  /* 0x0000000104048899 */ /* 0x000fe4000800063f */
[----:B-1----:R-:W-:Y:S02]  /*0130*/  @!UP0 ULEA UR8, UR8, UR6, 0x18 ;  /* 0x0000000608088291 */ /* 0x002fe4000f8ec03f */
[----:B------:R-:W-:-:S04]  /*0140*/  @!UP0 UIADD3 UR6, -UR7, 0x100000, URZ ;  /* 0x0010000007068890 */ /* 0x000fc8000fffe13f */
[----:B------:R-:W-:Y:S02]  /*0150*/  @!UP0 USHF.L.U32 UR7, UR6, 0xb, URZ ;  /* 0x0000000b06078899 */ /* 0x000fe4000800063f */
[----:B------:R-:W-:Y:S01]  /*0160*/  @!UP0 USHF.L.U32 UR6, UR6, 0x1, URZ ;  /* 0x0000000106068899 */ /* 0x000fe2000800063f */
[----:B------:R-:W-:-:S05]  /*0170*/  VOTEU.ALL UP0, P0 ;  /* 0x00000000003f7886 */ /* 0x000fca0000000000 */
[----:B------:R1:W2:Y:S06]  /*0180*/  @!UP0 SYNCS.EXCH.64 URZ, [UR8+0x2a800], UR4 ;  /* 0x02a80004083f85b2 */ /* 0x0002ac0008000100 */
[----:B------:R1:W3:Y:S02]  /*0190*/  @!UP1 SYNCS.EXCH.64 URZ, [UR8+0x2a820], UR6 ;  /* 0x02a82006083f95b2 */ /* 0x0002e40008000100 */
[----:B01----:R-:W-:Y:S05]  /*01a0*/  @P1 BRA `(.L_x_177) ;  /* 0x0000000000481947 */ /* 0x003fea0003800000 */
        /* <DEDUP_REMOVED lines=14> */
[----:B------:R0:W4:Y:S01]  /*0290*/  SYNCS.EXCH.64 URZ, [UR8+0x2a840], UR6 ;  /* 0x02a84006083f75b2 */ /* 0x0001220008000100 */
[----:B------:R0:W0:Y:S01]  /*02a0*/  SYNCS.EXCH.64 URZ, [UR8+0x2a838], UR4 ;  /* 0x02a83804083f75b2 */ /* 0x0000220008000100 */
[----:B------:R0:W0:Y:S01]  /*02b0*/  SYNCS.EXCH.64 URZ, [UR8+0x2a848], UR6 ;  /* 0x02a84806083f75b2 */ /* 0x0000220008000100 */
[----:B------:R-:W-:Y:S01]  /*02c0*/  NOP ;  /* 0x0000000000007918 */ /* 0x000fe20000000000 */
.L_x_177:
        /* <DEDUP_REMOVED lines=22> */
.L_x_178:
        /* <DEDUP_REMOVED lines=18> */
.L_x_179:
        /* <DEDUP_REMOVED lines=22> */
.L_x_180:
        /* <DEDUP_REMOVED lines=23> */
.L_x_181:
[----:B------:R-:W-:Y:S01]  /*0820*/  UISETP.NE.AND UP0, UPT, UR9, URZ, UPT ;  /* 0x0000003f0900728c */ /* 0x000fe2000bf05270 */
[----:B------:R-:W-:Y:S01]  /*0830*/  NOP ;  /* 0x0000000000007918 */ /* 0x000fe20000000000 */
[----:B0-----:R-:W-:Y:S01]  /*0840*/  UMOV UR4, 0x1 ;  /* 0x0000000100047882 */ /* 0x001fe20000000000 */
[----:B------:R-:W-:Y:S01]  /*0850*/  ULDC.64 UR36, c[0x0][0x208] ;  /* 0x0000820000247ab9 */ /* 0x000fe20000000a00 */
[----:B------:R-:W-:Y:S01]  /*0860*/  USEL UR4, UR4, 0x2, !UP0 ;  /* 0x0000000204047887 */ /* 0x000fe2000c000000 */
[----:B-1234-:R-:W-:Y:S01]  /*0870*/  BAR.SYNC.DEFER_BLOCKING 0x0 ;  /* 0x0000000000007b1d */ /* 0x01efe20000010000 */
[----:B------:R-:W-:-:S04]  /*0880*/  PLOP3.LUT P0, PT, PT, PT, UP0, 0x80, 0x0 ;  /* 0x000000000000781c */ /* 0x000fc80003f0f008 */
[----:B------:R-:W-:-:S05]  /*0890*/  IMAD.U32 R2, RZ, RZ, UR4 ;  /* 0x00000004ff027e24 */ /* 0x000fca000f8e00ff */
[----:B------:R0:W-:Y:S04]  /*08a0*/  STL [R1+0x1c], R2 ;  /* 0x00001c0201007387 */ /* 0x0001e80000100800 */
[----:B------:R-:W-:Y:S05]  /*08b0*/  @!P0 BRA `(.L_x_182) ;  /* 0x00000098009c8947 */ /* 0x000fea0003800000 */
.L_x_183:
[----:B------:R-:W-:-:S08]  /*08c0*/  NOP ;  /* 0x0000000000007918 */ /* 0x000fd00000000000 */
[----:B------:R-:W1:Y:S02]  /*08d0*/  USETMAXREG.TRY_ALLOC.CTAPOOL UP0, 0xe8 ;  /* 0x000000e8000079c8 */ /* 0x000e640008000600 */
[----:B-1----:R-:W-:-:S13]  /*08e0*/  PLOP3.LUT P0, PT, PT, PT, UP0, 0x80, 0x0 ;  /* 0x000000000000781c */ /* 0x002fda0003f0f008 */
[----:B------:R-:W-:Y:S05]  /*08f0*/  @!P0 BRA `(.L_x_183) ;  /* 0xfffffffc00f08947 */ /* 0x000fea000383ffff */
[----:B------:R-:W1:Y:S08]  /*0900*/  S2UR UR5, SR_CgaCtaId ;  /* 0x00000000000579c3 */ /* 0x000e700000008800 */
[----:B------:R-:W-:Y:S06]  /*0910*/  BAR.ARV 0x8, 0x180 ;  /* 0x0206000000007b1d */ /* 0x000fec0000002000 */
[----:B------:R-:W-:-:S02]  /*0920*/  UMOV UR4, 0x400 ;  /* 0x0000040000047882 */ /* 0x000fc40000000000 */
[----:B------:R-:W-:Y:S01]  /*0930*/  BAR.SYNC.DEFER_BLOCKING 0x5, 0x180 ;  /* 0x0146000000007b1d */ /* 0x000fe20000010000 */
[----:B-1----:R-:W-:-:S09]  /*0940*/  ULEA UR4, UR5, UR4, 0x18 ;  /* 0x0000000405047291 */ /* 0x002fd2000f8ec03f */
[----:B------:R-:W1:Y:S01]  /*0950*/  LDS.128 R24, [UR4+0x2a8d0] ;  /* 0x02a8d004ff187984 */ /* 0x000e620008000c00 */
[----:B------:R-:W-:Y:S01]  /*0960*/  ULDC UR4, c[0x0][0xc3c] ;  /* 0x00030f0000047ab9 */ /* 0x000fe20000000800 */
[----:B------:R-:W-:Y:S06]  /*0970*/  BAR.ARV 0x4, 0x180 ;  /* 0x0106000000007b1d */ /* 0x000fec0000002000 */
[----:B-1----:R-:W-:-:S13]  /*0980*/  ISETP.GE.AND P0, PT, R27, UR4, PT ;  /* 0x000000041b007c0c */ /* 0x002fda000bf06270 */
[----:B------:R-:W-:Y:S05]  /*0990*/  @P0 EXIT ;  /* 0x000000000000094d */ /* 0x000fea0003800000 */
[----:B0-----:R-:W2:Y:S01]  /*09a0*/  LDL R2, [R1+0x1c] ;  /* 0x00001c0001027983 */ /* 0x001ea20000100800 */
[----:B------:R-:W-:Y:S01]  /*09b0*/  R2UR UR6, R25 ;  /* 0x00000000190672ca */ /* 0x000fe200000e0000 */
[----:B------:R-:W-:Y:S01]  /*09c0*/  UMOV UR39, URZ ;  /* 0x0000003f00277c82 */ /* 0x000fe20008000000 */
[----:B------:R-:W-:Y:S01]  /*09d0*/  R2UR UR5, R26 ;  /* 0x000000001a0572ca */ /* 0x000fe200000e0000 */
[----:B------:R-:W0:Y:S01]  /*09e0*/  S2R R0, SR_TID.X ;  /* 0x0000000000007919 */ /* 0x000e220000002100 */
[----:B------:R-:W-:Y:S01]  /*09f0*/  UMOV UR38, URZ ;  /* 0x0000003f00267c82 */ /* 0x000fe20008000000 */
[----:B0-----:R-:W-:-:S05]  /*0a00*/  VIADD R202, R0, 0xffffff80 ;  /* 0xffffff8000ca7836 */ /* 0x001fca0000000000 */
[----:B------:R-:W-:-:S04]  /*0a10*/  SHF.R.S32.HI R3, RZ, 0x1f, R202 ;  /* 0x0000001fff037819 */ /* 0x000fc800000114ca */
[CC--:B------:R-:W-:Y:S02]  /*0a20*/  LEA.HI R0, R3.reuse, R202.reuse, RZ, 0x7 ;  /* 0x000000ca03007211 */ /* 0x0c0fe400078f38ff */
[----:B------:R-:W-:Y:S02]  /*0a30*/  LEA.HI R4, R3, R202, RZ, 0x5 ;  /* 0x000000ca03047211 */ /* 0x000fe400078f28ff */
[----:B------:R-:W-:Y:S02]  /*0a40*/  LOP3.LUT R179, R0, 0xffffff80, RZ, 0xc0, !PT ;  /* 0xffffff8000b37812 */ /* 0x000fe400078ec0ff */
[----:B------:R-:W-:Y:S01]  /*0a50*/  SHF.R.S32.HI R195, RZ, 0x7, R0 ;  /* 0x00000007ffc37819 */ /* 0x000fe20000011400 */
[----:B------:R-:W-:Y:S02]  /*0a60*/  IMAD.SHL.U32 R4, R4, 0x20, RZ ;  /* 0x0000002004047824 */ /* 0x000fe400078e00ff */
[----:B------:R-:W-:Y:S01]  /*0a70*/  IMAD.IADD R179, R202, 0x1, -R179 ;  /* 0x00000001cab37824 */ /* 0x000fe200078e0ab3 */
[----:B------:R-:W-:-:S02]  /*0a80*/  LEA.HI R0, R0, R195, RZ, 0x1 ;  /* 0x000000c300007211 */ /* 0x000fc400078f08ff */
[----:B------:R-:W-:Y:S02]  /*0a90*/  LOP3.LUT R4, R4, 0xfffffc00, RZ, 0xc0, !PT ;  /* 0xfffffc0004047812 */ /* 0x000fe400078ec0ff */
[----:B------:R-:W-:Y:S02]  /*0aa0*/  SHF.R.S32.HI R6, RZ, 0x1f, R179 ;  /* 0x0000001fff067819 */ /* 0x000fe400000114b3 */
[----:B------:R-:W-:Y:S02]  /*0ab0*/  LOP3.LUT R0, R0, 0x3fffffe, RZ, 0xc0, !PT ;  /* 0x03fffffe00007812 */ /* 0x000fe400078ec0ff */
[CC--:B------:R-:W-:Y:S02]  /*0ac0*/  LEA.HI R8, R6.reuse, R179.reuse, RZ, 0x2 ;  /* 0x000000b306087211 */ /* 0x0c0fe400078f10ff */
[----:B------:R-:W-:Y:S01]  /*0ad0*/  LEA.HI R6, R6, R179, RZ, 0x5 ;  /* 0x000000b306067211 */ /* 0x000fe200078f28ff */
[----:B------:R-:W-:Y:S01]  /*0ae0*/  IMAD.IADD R0, R195, 0x1, -R0 ;  /* 0x00000001c3007824 */ /* 0x000fe200078e0a00 */
[----:B------:R-:W-:-:S02]  /*0af0*/  SHF.R.S32.HI R9, RZ, 0x2, R8 ;  /* 0x00000002ff097819 */ /* 0x000fc40000011408 */
[----:B------:R-:W-:Y:S02]  /*0b00*/  SHF.R.S32.HI R10, RZ, 0x1f, R8 ;  /* 0x0000001fff0a7819 */ /* 0x000fe40000011408 */
[----:B------:R-:W-:Y:S02]  /*0b10*/  LOP3.LUT R8, R8, 0x7ffffffc, RZ, 0xc0, !PT ;  /* 0x7ffffffc08087812 */ /* 0x000fe400078ec0ff */
[----:B------:R-:W-:Y:S02]  /*0b20*/  LEA.HI R10, R10, R9, RZ, 0x3 ;  /* 0x000000090a0a7211 */ /* 0x000fe400078f18ff */
[----:B------:R-:W-:Y:S01]  /*0b30*/  SHF.R.S32.HI R6, RZ, 0x5, R6 ;  /* 0x00000005ff067819 */ /* 0x000fe20000011406 */
[----:B------:R-:W-:Y:S01]  /*0b40*/  IMAD.IADD R8, R179, 0x1, -R8 ;  /* 0x00000001b3087824 */ /* 0x000fe200078e0a08 */
[----:B------:R-:W-:-:S04]  /*0b50*/  LOP3.LUT R10, R10, 0xfffffff8, RZ, 0xc0, !PT ;  /* 0xfffffff80a0a7812 */ /* 0x000fc800078ec0ff */
[----:B------:R-:W-:Y:S01]  /*0b60*/  SHF.L.U32 R173, R8, 0x1, RZ ;  /* 0x0000000108ad7819 */ /* 0x000fe200000006ff */
[----:B------:R-:W-:-:S03]  /*0b70*/  IMAD.IADD R9, R9, 0x1, -R10 ;  /* 0x0000000109097824 */ /* 0x000fc600078e0a0a */
[C---:B------:R-:W-:Y:S01]  /*0b80*/  IADD3 R167, R173.reuse, 0x30, RZ ;  /* 0x00000030ada77810 */ /* 0x040fe20007ffe0ff */
[----:B------:R-:W-:Y:S01]  /*0b90*/  IMAD R9, R6, 0x10, R9 ;  /* 0x0000001006097824 */ /* 0x000fe200078e0209 */
[C---:B------:R-:W-:Y:S01]  /*0ba0*/  IADD3 R160, R173.reuse, 0x68, RZ ;  /* 0x00000068ada07810 */ /* 0x040fe20007ffe0ff */
[C---:B------:R-:W-:Y:S01]  /*0bb0*/  VIADD R172, R173.reuse, 0x8 ;  /* 0x00000008adac7836 */ /* 0x040fe20000000000 */
[----:B------:R-:W-:Y:S01]  /*0bc0*/  SHF.R.S32.HI R189, RZ, 0x1f, R167 ;  /* 0x0000001fffbd7819 */ /* 0x000fe200000114a7 */
        /* <DEDUP_REMOVED lines=22> */
[----:B------:R-:W-:Y:S01]  /*0d30*/  VIADD R22, R173, 0x78 ;  /* 0x00000078ad167836 */ /* 0x000fe20000000000 */
[----:B------:R-:W-:Y:S01]  /*0d40*/  SHF.R.S32.HI R183, RZ, 0x1f, R161 ;  /* 0x0000001fffb77819 */ /* 0x000fe200000114a1 */
[----:B------:R-:W-:Y:S01]  /*0d50*/  IMAD R196, R0, 0x40, R9 ;  /* 0x0000004000c47824 */ /* 0x000fe200078e0209 */
[----:B------:R-:W-:-:S02]  /*0d60*/  SHF.R.S32.HI R181, RZ, 0x1f, R23 ;  /* 0x0000001fffb57819 */ /* 0x000fc40000011417 */
[----:B------:R-:W-:Y:S02]  /*0d70*/  SHF.R.S32.HI R180, RZ, 0x1f, R22 ;  /* 0x0000001fffb47819 */ /* 0x000fe40000011416 */
[----:B--2---:R-:W-:Y:S02]  /*0d80*/  R2UR UR4, R2 ;  /* 0x00000000020472ca */ /* 0x004fe400000e0000 */
[----:B------:R-:W-:-:S04]  /*0d90*/  LEA.HI R2, R3, R202, RZ, 0x4 ;  /* 0x000000ca03027211 */ /* 0x000fc800078f20ff */
[----:B------:R-:W-:Y:S02]  /*0da0*/  LOP3.LUT R5, R2, 0x3fffff0, RZ, 0xc0, !PT ;  /* 0x03fffff002057812 */ /* 0x000fe400078ec0ff */
[----:B------:R-:W-:-:S03]  /*0db0*/  SHF.R.S32.HI R7, RZ, 0x4, R2 ;  /* 0x00000004ff077819 */ /* 0x000fc60000011402 */
[----:B------:R-:W-:Y:S01]  /*0dc0*/  IMAD.IADD R5, R202, 0x1, -R5 ;  /* 0x00000001ca057824 */ /* 0x000fe200078e0a05 */
[----:B------:R-:W-:Y:S01]  /*0dd0*/  LEA.HI R2, R2, R7, RZ, 0x1 ;  /* 0x0000000702027211 */ /* 0x000fe200078f08ff */
[----:B------:R-:W-:-:S03]  /*0de0*/  ULOP3.LUT UR7, UR4, 0x1, URZ, 0xfc, !UPT ;  /* 0x0000000104077892 */ /* 0x000fc6000f8efc3f */
[----:B------:R-:W-:Y:S01]  /*0df0*/  LOP3.LUT R2, R2, 0x1ffffffe, RZ, 0xc0, !PT ;  /* 0x1ffffffe02027812 */ /* 0x000fe200078ec0ff */
[----:B------:R-:W-:Y:S01]  /*0e00*/  UMOV UR4, URZ ;  /* 0x0000003f00047c82 */ /* 0x000fe20008000000 */
[----:B------:R-:W-:Y:S01]  /*0e10*/  LEA R5, R5, R4, 0x6 ;  /* 0x0000000405057211 */ /* 0x000fe200078e30ff */
[----:B------:R-:W-:Y:S01]  /*0e20*/  IMAD.U32 R199, RZ, RZ, UR7 ;  /* 0x00000007ffc77e24 */ /* 0x000fe2000f8e00ff */
[-C--:B------:R-:W-:Y:S01]  /*0e30*/  LEA.HI R4, R3, R202.reuse, RZ, 0x2 ;  /* 0x000000ca03047211 */ /* 0x080fe200078f10ff */
[----:B------:R-:W-:Y:S01]  /*0e40*/  IMAD.IADD R2, R7, 0x1, -R2 ;  /* 0x0000000107027824 */ /* 0x000fe200078e0a02 */
[----:B------:R-:W-:Y:S01]  /*0e50*/  LEA.HI R3, R3, R202, RZ, 0x3 ;  /* 0x000000ca03037211 */ /* 0x000fe200078f18ff */
[----:B------:R-:W-:Y:S01]  /*0e60*/  IMAD.U32 R177, RZ, RZ, UR4 ;  /* 0x00000004ffb17e24 */ /* 0x000fe2000f8e00ff */
[----:B------:R-:W-:Y:S01]  /*0e70*/  LOP3.LUT R7, R4, 0xfffffffc, RZ, 0xc0, !PT ;  /* 0xfffffffc04077812 */ /* 0x000fe200078ec0ff */
[----:B------:R-:W-:Y:S01]  /*0e80*/  IMAD R198, R2, 0x8, R5 ;  /* 0x0000000802c67824 */ /* 0x000fe200078e0205 */
[----:B------:R-:W-:-:S02]  /*0e90*/  LOP3.LUT R17, R3, 0xfffffff8, RZ, 0xc0, !PT ;  /* 0xfffffff803117812 */ /* 0x000fc400078ec0ff */
[----:B------:R-:W-:Y:S01]  /*0ea0*/  SHF.R.S32.HI R176, RZ, 0x3, R3 ;  /* 0x00000003ffb07819 */ /* 0x000fe20000011403 */
[C---:B------:R-:W-:Y:S02]  /*0eb0*/  IMAD.IADD R7, R202.reuse, 0x1, -R7 ;  /* 0x00000001ca077824 */ /* 0x040fe400078e0a07 */
[----:B------:R-:W-:-:S03]  /*0ec0*/  IMAD.IADD R17, R202, 0x1, -R17 ;  /* 0x00000001ca117824 */ /* 0x000fc600078e0a11 */
[----:B------:R-:W-:-:S04]  /*0ed0*/  LEA.HI R2, R7, R7, RZ, 0x1 ;  /* 0x0000000707027211 */ /* 0x000fc800078f08ff */
[----:B------:R-:W-:-:S04]  /*0ee0*/  LOP3.LUT R2, R2, 0x1ffffffe, RZ, 0xc0, !PT ;  /* 0x1ffffffe02027812 */ /* 0x000fc800078ec0ff */
[----:B------:R-:W-:Y:S01]  /*0ef0*/  IADD3 R197, R7, -R2, RZ ;  /* 0x8000000207c57210 */ /* 0x000fe20007ffe0ff */
[----:B------:R-:W-:-:S04]  /*0f00*/  IMAD.SHL.U32 R2, R17, 0x8, RZ ;  /* 0x0000000811027824 */ /* 0x000fc800078e00ff */
[----:B------:R-:W-:Y:S01]  /*0f10*/  VIADD R16, R2, 0x40 ;  /* 0x0000004002107836 */ /* 0x000fe20000000000 */
[----:B------:R-:W-:Y:S01]  /*0f20*/  SHF.R.S32.HI R201, RZ, 0x1f, R2 ;  /* 0x0000001fffc97819 */ /* 0x000fe20000011402 */
[----:B------:R-:W-:-:S03]  /*0f30*/  IMAD R197, R197, 0x8, R196 ;  /* 0x00000008c5c57824 */ /* 0x000fc600078e02c4 */
[----:B------:R-:W-:-:S07]  /*0f40*/  SHF.R.S32.HI R200, RZ, 0x1f, R16 ;  /* 0x0000001fffc87819 */ /* 0x000fce0000011410 */
.L_x_233:
[----:B0-2-4-:R-:W0:Y:S01]  /*0f50*/  LDC.64 R4, c[0x0][0xc88] ;  /* 0x00032200ff047b82 */ /* 0x015e220000000a00 */
[----:B------:R-:W-:Y:S01]  /*0f60*/  ULDC.64 UR8, c[0x0][0xa28] ;  /* 0x00028a0000087ab9 */ /* 0x000fe20000000a00 */
[----:B------:R-:W-:Y:S01]  /*0f70*/  ULDC.64 UR10, c[0x0][0xa20] ;  /* 0x00028800000a7ab9 */ /* 0x000fe20000000a00 */
[----:B------:R-:W-:Y:S01]  /*0f80*/  ULDC UR7, c[0x0][0x424] ;  /* 0x0001090000077ab9 */ /* 0x000fe20000000800 */
[----:B0-----:R-:W-:-:S06]  /*0f90*/  IMAD.WIDE R4, R27, 0x4, R4 ;  /* 0x000000041b047825 */ /* 0x001fcc00078e0204 */
[----:B------:R-:W2:Y:S01]  /*0fa0*/  LDG.E R4, desc[UR36][R4.64] ;  /* 0x0000002404047981 */ /* 0x000ea2000c1e1900 */
[----:B------:R-:W-:Y:S02]  /*0fb0*/  UISETP.NE.U32.AND UP0, UPT, UR8, URZ, UPT ;  /* 0x0000003f0800728c */ /* 0x000fe4000bf05070 */
[----:B------:R-:W-:Y:S02]  /*0fc0*/  UISETP.NE.U32.AND UP1, UPT, UR10, URZ, UPT ;  /* 0x0000003f0a00728c */ /* 0x000fe4000bf25070 */
[----:B------:R-:W-:Y:S02]  /*0fd0*/  UISETP.NE.AND.EX UP0, UPT, UR9, URZ, UPT, UP0 ;  /* 0x0000003f0900728c */ /* 0x000fe4000bf05300 */
[----:B------:R-:W-:-:S04]  /*0fe0*/  UISETP.NE.AND.EX UP1, UPT, UR11, URZ, UPT, UP1 ;  /* 0x0000003f0b00728c */ /* 0x000fc8000bf25310 */
[----:B------:R-:W-:Y:S02]  /*0ff0*/  PLOP3.LUT P0, PT, PT, PT, UP0, 0x80, 0x0 ;  /* 0x000000000000781c */ /* 0x000fe40003f0f008 */
[----:B------:R-:W-:Y:S02]  /*1000*/  PLOP3.LUT P1, PT, PT, PT, UP1, 0x80, 0x0 ;  /* 0x000000000000781c */ /* 0x000fe40003f2f018 */
[----:B--2---:R-:W-:-:S13]  /*1010*/  R2UR UR61, R4 ;  /* 0x00000000043d72ca */ /* 0x004fda00000e0000 */
[----:B------:R-:W-:Y:S02]  /*1020*/  USHF.R.S32.HI UR4, URZ, 0x1f, UR61 ;  /* 0x0000001f3f047899 */ /* 0x000fe4000801143d */
[----:B------:R-:W-:-:S04]  /*1030*/  @UP0 ULEA UR8, UP2, UR61, UR8, 0x2 ;  /* 0x000000083d080291 */ /* 0x000fc8000f84103f */
[----:B------:R-:W-:Y:S02]  /*1040*/  @UP0 ULEA.HI.X UR9, UR61, UR9, UR4, 0x2, UP2 ;  /* 0x000000093d090291 */ /* 0x000fe400090f1404 */
[----:B------:R-:W-:Y:S01]  /*1050*/  IMAD.U32 R178, RZ, RZ, UR4 ;  /* 0x00000004ffb27e24 */ /* 0x000fe2000f8e00ff */
[----:B------:R-:W-:Y:S01]  /*1060*/  @UP1 ULEA UR10, UP0, UR61, UR10, 0x2 ;  /* 0x0000000a3d0a1291 */ /* 0x000fe2000f80103f */
[----:B------:R-:W-:-:S03]  /*1070*/  IMAD.U32 R4, RZ, RZ, UR8 ;  /* 0x00000008ff047e24 */ /* 0x000fc6000f8e00ff */
[----:B------:R-:W-:Y:S01]  /*1080*/  @UP1 ULEA.HI.X UR11, UR61, UR11, UR4, 0x2, UP0 ;  /* 0x0000000b3d0b1291 */ /* 0x000fe200080f1404 */
[----:B------:R-:W-:Y:S01]  /*1090*/  IMAD.U32 R5, RZ, RZ, UR9 ;  /* 0x00000009ff057e24 */ /* 0x000fe2000f8e00ff */
[----:B------:R-:W-:Y:S01]  /*10a0*/  MOV R6, UR10 ;  /* 0x0000000a00067c02 */ /* 0x000fe20008000f00 */
[----:B------:R-:W-:-:S03]  /*10b0*/  ULDC.64 UR8, c[0x0][0x418] ;  /* 0x0001060000087ab9 */ /* 0x000fc60000000a00 */
[----:B---3--:R-:W-:Y:S01]  /*10c0*/  IMAD.U32 R7, RZ, RZ, UR11 ;  /* 0x0000000bff077e24 */ /* 0x008fe2000f8e00ff */
[----:B------:R-:W2:Y:S04]  /*10d0*/  @P0 LDG.E R4, desc[UR36][R4.64] ;  /* 0x0000002404040981 */ /* 0x000ea8000c1e1900 */
[----:B------:R-:W3:Y:S01]  /*10e0*/  @P1 LDG.E R6, desc[UR36][R6.64] ;  /* 0x0000002406061981 */ /* 0x000ee2000c1e1900 */
[----:B------:R-:W-:Y:S01]  /*10f0*/  UISETP.NE.U32.AND UP0, UPT, UR8, URZ, UPT ;  /* 0x0000003f0800728c */ /* 0x000fe2000bf05070 */
[----:B------:R-:W-:Y:S01]  /*1100*/  IMAD.U32 R175, RZ, RZ, UR6 ;  /* 0x00000006ffaf7e24 */ /* 0x000fe2000f8e00ff */
[----:B------:R-:W-:Y:S01]  /*1110*/  UMOV UR4, URZ ;  /* 0x0000003f00047c82 */ /* 0x000fe20008000000 */
[----:B------:R-:W-:Y:S02]  /*1120*/  ULOP3.LUT UR8, UR5, 0xff000000, URZ, 0xc0, !UPT ;  /* 0xff00000005087892 */ /* 0x000fe4000f8ec03f */
[----:B------:R-:W-:-:S03]  /*1130*/  UISETP.NE.AND.EX UP0, UPT, UR9, URZ, UPT, UP0 ;  /* 0x0000003f0900728c */ /* 0x000fc6000bf05300 */
[----:B------:R-:W-:Y:S01]  /*1140*/  ULDC UR9, c[0x0][0x2f0] ;  /* 0x0000bc0000097ab9 */ /* 0x000fe20000000800 */
[----:B------:R-:W-:-:S04]  /*1150*/  USEL UR7, UR7, 0x1, UP0 ;  /* 0x0000000107077887 */ /* 0x000fc80008000000 */
[----:B------:R-:W-:Y:S01]  /*1160*/  UIMAD UR7, UR7, UR9, URZ ;  /* 0x00000009070772a4 */ /* 0x000fe2000f8e023f */
[----:B--2---:R-:W-:-:S06]  /*1170*/  @P0 R2UR UR4, R4 ;  /* 0x00000000040402ca */ /* 0x004fcc00000e0000 */
[----:B---3--:R-:W-:Y:S01]  /*1180*/  @P1 R2UR UR7, R6 ;  /* 0x00000000060712ca */ /* 0x008fe200000e0000 */
[----:B-1---5:R-:W-:-:S14]  /*1190*/  @P1 BRA `(.L_x_184) ;  /* 0x0000000000341947 */ /* 0x022fdc0003800000 */
[----:B------:R-:W-:Y:S02]  /*11a0*/  ULDC.64 UR10, c[0x0][0xa08] ;  /* 0x00028200000a7ab9 */ /* 0x000fe40000000a00 */
[----:B------:R-:W-:-:S04]  /*11b0*/  ISETP.NE.U32.AND P0, PT, RZ, UR10, PT ;  /* 0x0000000aff007c0c */ /* 0x000fc8000bf05070 */
[----:B------:R-:W-:-:S13]  /*11c0*/  ISETP.NE.AND.EX P0, PT, RZ, UR11, PT, P0 ;  /* 0x0000000bff007c0c */ /* 0x000fda000bf05300 */
[----:B------:R-:W-:Y:S05]  /*11d0*/  @!P0 BRA `(.L_x_184) ;  /* 0x0000000000248947 */ /* 0x000fea0003800000 */
[----:B------:R-:W-:Y:S02]  /*11e0*/  ULDC.64 UR6, c[0x0][0xa08] ;  /* 0x0002820000067ab9 */ /* 0x000fe40000000a00 */
[----:B------:R-:W-:-:S06]  /*11f0*/  UIMAD.WIDE UR6, UR61, 0x4, UR6 ;  /* 0x000000043d0678a5 */ /* 0x000fcc000f8e0206 */
[----:B------:R-:W-:Y:S02]  /*1200*/  IMAD.U32 R4, RZ, RZ, UR6 ;  /* 0x00000006ff047e24 */ /* 0x000fe4000f8e00ff */
[----:B------:R-:W-:-:S05]  /*1210*/  IMAD.U32 R5, RZ, RZ, UR7 ;  /* 0x00000007ff057e24 */ /* 0x000fca000f8e00ff */
[----:B------:R-:W2:Y:S04]  /*1220*/  LDG.E R3, desc[UR36][R4.64] ;  /* 0x0000002404037981 */ /* 0x000ea8000c1e1900 */
[----:B------:R-:W3:Y:S01]  /*1230*/  LDG.E R0, desc[UR36][R4.64+0x4] ;  /* 0x0000042404007981 */ /* 0x000ee2000c1e1900 */
[----:B--2---:R-:W-:Y:S02]  /*1240*/  R2UR UR7, R3 ;  /* 0x00000000030772ca */ /* 0x004fe400000e0000 */
[----:B---3--:R-:W-:-:S13]  /*1250*/  R2UR UR6, R0 ;  /* 0x00000000000672ca */ /* 0x008fda00000e0000 */
[----:B------:R-:W-:-:S12]  /*1260*/  UIADD3 UR7, -UR7, UR6, URZ ;  /* 0x0000000607077290 */ /* 0x000fd8000fffe13f */
.L_x_184:
[----:B------:R-:W-:Y:S02]  /*1270*/  UIADD3 UR7, -UR4, UR7, URZ ;  /* 0x0000000704077290 */ /* 0x000fe4000fffe13f */
[----:B------:R-:W-:Y:S02]  /*1280*/  ULOP3.LUT UR4, UR5, 0xff0000, URZ, 0xc0, !UPT ;  /* 0x00ff000005047892 */ /* 0x000fe4000f8ec03f */
[----:B------:R-:W-:Y:S02]  /*1290*/  UISETP.GE.AND UP0, UPT, UR7, 0x1, UPT ;  /* 0x000000010700788c */ /* 0x000fe4000bf06270 */
[----:B------:R-:W-:Y:S01]  /*12a0*/  USHF.R.U32.HI UR8, URZ, 0x8, UR8 ;  /* 0x000000083f087899 */ /* 0x000fe20008011608 */
[----:B------:R-:W-:Y:S01]  /*12b0*/  IMAD.U32 R98, RZ, RZ, UR7 ;  /* 0x00000007ff627e24 */ /* 0x000fe2000f8e00ff */
[----:B------:R-:W-:Y:S02]  /*12c0*/  UIADD3 UR6, UR7, 0x5f, URZ ;  /* 0x0000005f07067890 */ /* 0x000fe4000fffe03f */
[----:B------:R-:W-:Y:S01]  /*12d0*/  PLOP3.LUT P0, PT, PT, PT, UP0, 0x80, 0x0 ;  /* 0x000000000000781c */ /* 0x000fe20003f0f008 */
[----:B------:R-:W-:-:S02]  /*12e0*/  ULEA.HI UR8, UR4, UR8, URZ, 0x10 ;  /* 0x0000000804087291 */ /* 0x000fc4000f8f803f */
[----:B------:R-:W-:Y:S02]  /*12f0*/  UIMAD.WIDE UR6, UR6, 0x2aaaaaab, URZ ;  /* 0x2aaaaaab060678a5 */ /* 0x000fe4000f8e023f */
[----:B------:R-:W-:Y:S02]  /*1300*/  ULOP3.LUT UR4, UR8, 0xff, URZ, 0xc0, !UPT ;  /* 0x000000ff08047892 */ /* 0x000fe4000f8ec03f */
[----:B------:R-:W-:Y:S02]  /*1310*/  ULOP3.LUT UR9, UR5, 0xffff, URZ, 0xc0, !UPT ;  /* 0x0000ffff05097892 */ /* 0x000fe4000f8ec03f */
[----:B------:R-:W-:Y:S02]  /*1320*/  USHF.R.U32.HI UR5, URZ, 0x10, UR8 ;  /* 0x000000103f057899 */ /* 0x000fe40008011608 */
[----:B------:R-:W-:Y:S01]  /*1330*/  USHF.R.U32.HI UR6, URZ, 0x1f, UR7 ;  /* 0x0000001f3f067899 */ /* 0x000fe20008011607 */
[----:B------:R-:W-:Y:S01]  /*1340*/  IMAD.U32 R19, RZ, RZ, UR4 ;  /* 0x00000004ff137e24 */ /* 0x000fe2000f8e00ff */
[----:B------:R-:W-:Y:S01]  /*1350*/  MOV R174, UR9 ;  /* 0x0000000900ae7c02 */ /* 0x000fe20008000f00 */
[----:B------:R-:W-:Y:S01]  /*1360*/  UMOV UR4, URZ ;  /* 0x0000003f00047c82 */ /* 0x000fe20008000000 */
[----:B------:R-:W-:Y:S01]  /*1370*/  ULEA.HI.SX32 UR9, UR7, UR6, 0x1c ;  /* 0x0000000607097291 */ /* 0x000fe2000f8fe23f */
[----:B------:R-:W-:Y:S01]  /*1380*/  IMAD.U32 R18, RZ, RZ, UR5 ;  /* 0x00000005ff127e24 */ /* 0x000fe2000f8e00ff */
[----:B------:R-:W-:Y:S10]  /*1390*/  @!P0 BRA `(.L_x_185) ;  /* 0x0000000000948947 */ /* 0x000ff40003800000 */
[----:B------:R-:W-:Y:S01]  /*13a0*/  R2UR UR5, R18 ;  /* 0x00000000120572ca */ /* 0x000fe200000e0000 */
[----:B------:R-:W-:-:S12]  /*13b0*/  ULDC UR4, c[0x0][0x9f0] ;  /* 0x00027c0000047ab9 */ /* 0x000fd80000000800 */
[----:B------:R-:W-:-:S04]  /*13c0*/  UISETP.NE.AND UP0, UPT, UR5, URZ, UPT ;  /* 0x0000003f0500728c */ /* 0x000fc8000bf05270 */
[----:B------:R-:W-:-:S03]  /*13d0*/  USEL UR10, UR5, UR4, UP0 ;  /* 0x00000004050a7287 */ /* 0x000fc60008000000 */
[----:B------:R-:W-:Y:S01]  /*13e0*/  UMOV UR4, URZ ;  /* 0x0000003f00047c82 */ /* 0x000fe20008000000 */
[----:B------:R-:W-:Y:S02]  /*13f0*/  UIADD3 UR6, UR9, -0x1, UR10 ;  /* 0xffffffff09067890 */ /* 0x000fe4000fffe00a */
[----:B------:R-:W-:-:S04]  /*1400*/  IMAD.U32 R4, RZ, RZ, UR10 ;  /* 0x0000000aff047e24 */ /* 0x000fc8000f8e00ff */
[----:B------:R-:W-:Y:S01]  /*1410*/  IMAD.U32 R5, RZ, RZ, UR6 ;  /* 0x00000006ff057e24 */ /* 0x000fe2000f8e00ff */
[-C--:B------:R-:W-:Y:S01]  /*1420*/  IABS R0, R4.reuse ;  /* 0x0000000400007213 */ /* 0x080fe20000000000 */
[----:B------:R-:W-:Y:S01]  /*1430*/  ULOP3.LUT UR6, UR6, UR10, URZ, 0x3c, !UPT ;  /* 0x0000000a06067292 */ /* 0x000fe2000f8e3c3f */
[----:B------:R-:W-:Y:S02]  /*1440*/  IABS R6, R4 ;  /* 0x0000000400067213 */ /* 0x000fe40000000000 */
[----:B------:R-:W-:Y:S02]  /*1450*/  R2UR UR11, R0 ;  /* 0x00000000000b72ca */ /* 0x000fe400000e0000 */
[----:B------:R-:W-:-:S05]  /*1460*/  IABS R5, R5 ;  /* 0x0000000500057213 */ /* 0x000fca0000000000 */
[----:B------:R-:W-:-:S05]  /*1470*/  IMAD.MOV.U32 R4, RZ, RZ, R5 ;  /* 0x000000ffff047224 */ /* 0x000fca00078e0005 */
[----:B------:R-:W-:Y:S01]  /*1480*/  R2UR UR8, R4 ;  /* 0x00000000040872ca */ /* 0x000fe200000e0000 */
[----:B------:R-:W0:Y:S08]  /*1490*/  I2F.RP R0, UR11 ;  /* 0x0000000b00007d06 */ /* 0x000e300008209400 */
[----:B0-----:R-:W0:Y:S02]  /*14a0*/  MUFU.RCP R0, R0 ;  /* 0x0000000000007308 */ /* 0x001e240000001000 */
[----:B0-----:R-:W-:-:S02]  /*14b0*/  VIADD R3, R0, 0xffffffe ;  /* 0x0ffffffe00037836 */ /* 0x001fc40000000000 */
[----:B------:R-:W-:-:S04]  /*14c0*/  IMAD.MOV R0, RZ, RZ, -R6 ;  /* 0x000000ffff007224 */ /* 0x000fc800078e0a06 */
        /* <DEDUP_REMOVED lines=14> */
[----:B------:R-:W-:-:S05]  /*15b0*/  UISETP.NE.AND UP0, UPT, UR10, URZ, UPT ;  /* 0x0000003f0a00728c */ /* 0x000fca000bf05270 */
[----:B------:R-:W-:Y:S02]  /*15c0*/  UMOV UR4, UR5 ;  /* 0x0000000500047c82 */ /* 0x000fe40008000000 */
[----:B------:R-:W-:-:S04]  /*15d0*/  @!UP1 UIADD3 UR4, -UR4, URZ, URZ ;  /* 0x0000003f04049290 */ /* 0x000fc8000fffe13f */
[----:B------:R-:W-:-:S12]  /*15e0*/  @!UP0 ULOP3.LUT UR4, URZ, UR10, URZ, 0x33, !UPT ;  /* 0x0000000a3f048292 */ /* 0x000fd8000f8e333f */
.L_x_185:
[----:B------:R-:W-:Y:S01]  /*15f0*/  R2UR UR5, R19 ;  /* 0x00000000130572ca */ /* 0x000fe200000e0000 */
[----:B------:R-:W-:Y:S01]  /*1600*/  IMAD.U32 R3, RZ, RZ, UR4 ;  /* 0x00000004ff037e24 */ /* 0x000fe2000f8e00ff */
[----:B------:R-:W-:Y:S02]  /*1610*/  MOV R0, UR9 ;  /* 0x0000000900007c02 */ /* 0x000fe40008000f00 */
[----:B------:R-:W-:Y:S02]  /*1620*/  CS2R R86, SRZ ;  /* 0x0000000000567805 */ /* 0x000fe4000001ff00 */
[----:B------:R-:W-:Y:S02]  /*1630*/  PLOP3.LUT P0, PT, PT, PT, PT, 0x80, 0x0 ;  /* 0x000000000000781c */ /* 0x000fe40003f0f070 */
        /* <DEDUP_REMOVED lines=8> */
[----:B------:R-:W-:Y:S01]  /*16c0*/  UIMAD UR60, UR5, UR4, URZ ;  /* 0x00000004053c72a4 */ /* 0x000fe2000f8e023f */
[----:B------:R-:W-:-:S02]  /*16d0*/  CS2R R68, SRZ ;  /* 0x0000000000447805 */ /* 0x000fc4000001ff00 */
[----:B------:R-:W-:Y:S02]  /*16e0*/  CS2R R66, SRZ ;  /* 0x0000000000427805 */ /* 0x000fe4000001ff00 */
[----:B------:R-:W-:Y:S02]  /*16f0*/  CS2R R64, SRZ ;  /* 0x0000000000407805 */ /* 0x000fe4000001ff00 */
[----:B------:R-:W-:Y:S02]  /*1700*/  CS2R R62, SRZ ;  /* 0x00000000003e7805 */ /* 0x000fe4000001ff00 */
[----:B------:R-:W-:Y:S02]  /*1710*/  CS2R R60, SRZ ;  /* 0x00000000003c7805 */ /* 0x000fe4000001ff00 */
[----:B------:R-:W-:Y:S01]  /*1720*/  VIADDMNMX R3, R3, UR60, R0, PT ;  /* 0x0000003c03037c46 */ /* 0x000fe2000b800100 */
[----:B------:R-:W-:Y:S01]  /*1730*/  IMAD.MOV.U32 R0, RZ, RZ, RZ ;  /* 0x000000ffff007224 */ /* 0x000fe200078e00ff */
[----:B------:R-:W-:-:S02]  /*1740*/  CS2R R58, SRZ ;  /* 0x00000000003a7805 */ /* 0x000fc4000001ff00 */
[----:B------:R-:W-:Y:S02]  /*1750*/  CS2R R56, SRZ ;  /* 0x0000000000387805 */ /* 0x000fe4000001ff00 */
[----:B------:R-:W-:Y:S01]  /*1760*/  R2UR UR5, R3 ;  /* 0x00000000030572ca */ /* 0x000fe200000e0000 */
[----:B------:R-:W-:Y:S01]  /*1770*/  IMAD.MOV.U32 R3, RZ, RZ, RZ ;  /* 0x000000ffff037224 */ /* 0x000fe200078e00ff */
        /* <DEDUP_REMOVED lines=10> */
[----:B------:R-:W-:Y:S01]  /*1820*/  CS2R R96, SRZ ;  /* 0x0000000000607805 */ /* 0x000fe2000001ff00 */
[----:B------:R-:W-:Y:S02]  /*1830*/  UISETP.GT.AND UP0, UPT, UR5, UR60, UPT ;  /* 0x0000003c0500728c */ /* 0x000fe4000bf04270 */
[----:B------:R-:W-:Y:S01]  /*1840*/  IMAD.U32 R99, RZ, RZ, UR5 ;  /* 0x00000005ff637e24 */ /* 0x000fe2000f8e00ff */
[----:B------:R-:W-:Y:S02]  /*1850*/  CS2R R90, SRZ ;  /* 0x00000000005a7805 */ /* 0x000fe4000001ff00 */
[----:B------:R-:W-:Y:S02]  /*1860*/  CS2R R94, SRZ ;  /* 0x00000000005e7805 */ /* 0x000fe4000001ff00 */
[----:B------:R-:W-:Y:S02]  /*1870*/  CS2R R88, SRZ ;  /* 0x0000000000587805 */ /* 0x000fe4000001ff00 */
[----:B------:R-:W-:-:S02]  /*1880*/  CS2R R92, SRZ ;  /* 0x00000000005c7805 */ /* 0x000fc4000001ff00 */
[----:B------:R-:W-:Y:S02]  /*1890*/  PLOP3.LUT P1, PT, PT, PT, UP0, 0x80, 0x0 ;  /* 0x000000000000781c */ /* 0x000fe40003f2f008 */
[----:B------:R-:W-:-:S11]  /*18a0*/  CS2R R20, SRZ ;  /* 0x0000000000147805 */ /* 0x000fd6000001ff00 */
[----:B------:R-:W-:Y:S05]  /*18b0*/  @!P1 BRA `(.L_x_186) ;  /* 0x0000005800849947 */ /* 0x000fea0003800000 */
[----:B------:R-:W0:Y:S01]  /*18c0*/  SHFL.IDX PT, R0, R195, RZ, 0x1f ;  /* 0x00001fffc3007589 */ /* 0x000e2200000e0000 */
[----:B------:R-:W1:Y:S01]  /*18d0*/  S2UR UR6, SR_CgaCtaId ;  /* 0x00000000000679c3 */ /* 0x000e620000008800 */
[----:B------:R-:W-:Y:S01]  /*18e0*/  UMOV UR40, 0x400 ;  /* 0x0000040000287882 */ /* 0x000fe20000000000 */
[----:B0-----:R-:W-:Y:S01]  /*18f0*/  R2UR UR4, R0 ;  /* 0x00000000000472ca */ /* 0x001fe200000e0000 */
[----:B-1----:R-:W-:-:S04]  /*1900*/  ULEA UR40, UR6, UR40, 0x18 ;  /* 0x0000002806287291 */ /* 0x002fc8000f8ec03f */
[----:B------:R-:W-:-:S04]  /*1910*/  UIADD3 UR6, UR40, 0xc400, URZ ;  /* 0x0000c40028067890 */ /* 0x000fc8000fffe03f */
[----:B------:R-:W-:-:S04]  /*1920*/  ULOP3.LUT UP0, URZ, UR6, 0x1bf, URZ, 0xc0, !UPT ;  /* 0x000001bf063f7892 */ /* 0x000fc8000f80c03f */
[----:B------:R-:W-:Y:S02]  /*1930*/  ULEA.HI UR5, UR4, UR4, URZ, 0x1 ;  /* 0x0000000404057291 */ /* 0x000fe4000f8f083f */
[----:B------:R-:W-:Y:S02]  /*1940*/  PLOP3.LUT P0, PT, PT, PT, UP0, 0x80, 0x0 ;  /* 0x000000000000781c */ /* 0x000fe40003f0f008 */
        /* <DEDUP_REMOVED lines=9> */
[----:B------:R-:W-:Y:S01]  /*19e0*/  IMAD.U32 R4, RZ, RZ, UR4 ;  /* 0x00000004ff047e24 */ /* 0x000fe2000f8e00ff */
[----:B------:R0:W1:Y:S01]  /*19f0*/  LDC.64 R14, c[0x4][R0] ;  /* 0x01000000000e7b82 */ /* 0x0000620000000a00 */
[----:B------:R-:W-:Y:S01]  /*1a00*/  IMAD.U32 R5, RZ, RZ, UR5 ;  /* 0x00000005ff057e24 */ /* 0x000fe2000f8e00ff */
[----:B------:R-:W-:Y:S01]  /*1a10*/  ULDC.64 UR4, c[0x4][0x98] ;  /* 0x0100260000047ab9 */ /* 0x000fe20000000a00 */
[----:B------:R-:W-:Y:S01]  /*1a20*/  IMAD.U32 R10, RZ, RZ, UR6 ;  /* 0x00000006ff0a7e24 */ /* 0x000fe2000f8e00ff */
[----:B------:R-:W-:Y:S01]  /*1a30*/  MOV R6, UR4 ;  /* 0x0000000400067c02 */ /* 0x000fe20008000f00 */
[----:B------:R-:W-:Y:S02]  /*1a40*/  IMAD.U32 R7, RZ, RZ, UR5 ;  /* 0x00000005ff077e24 */ /* 0x000fe4000f8e00ff */
[----:B------:R-:W-:-:S02]  /*1a50*/  IMAD.U32 R11, RZ, RZ, UR7 ;  /* 0x00000007ff0b7e24 */ /* 0x000fc4000f8e00ff */
[----:B------:R-:W-:Y:S02]  /*1a60*/  IMAD.MOV.U32 R8, RZ, RZ, 0x70 ;  /* 0x00000070ff087424 */ /* 0x000fe400078e00ff */
[----:B------:R-:W-:Y:S02]  /*1a70*/  IMAD.MOV.U32 R12, RZ, RZ, 0x1 ;  /* 0x00000001ff0c7424 */ /* 0x000fe400078e00ff */
[----:B0-----:R-:W-:-:S07]  /*1a80*/  IMAD.MOV.U32 R13, RZ, RZ, RZ ;  /* 0x000000ffff0d7224 */ /* 0x001fce00078e00ff */
[----:B------:R-:W-:-:S07]  /*1a90*/  LEPC R20, `(.L_x_187) ;  /* 0x000000001014794e */ /* 0x000fce0000000000 */
[----:B-1----:R-:W-:Y:S05]  /*1aa0*/  CALL.ABS.NOINC R14 ;  /* 0x000000000e007343 */ /* 0x002fea0003c00000 */
.L_x_187:
[----:B------:R-:W-:Y:S02]  /*1ab0*/  R2UR UR6, R177 ;  /* 0x00000000b10672ca */ /* 0x000fe400000e0000 */
[----:B------:R-:W-:-:S11]  /*1ac0*/  R2UR UR5, R199 ;  /* 0x00000000c70572ca */ /* 0x000fd600000e0000 */
[----:B------:R-:W-:Y:S02]  /*1ad0*/  ULEA.HI UR4, UR6, UR6, URZ, 0x1 ;  /* 0x0000000606047291 */ /* 0x000fe4000f8f083f */
[----:B------:R-:W-:Y:S02]  /*1ae0*/  IMAD.U32 R3, RZ, RZ, UR5 ;  /* 0x00000005ff037e24 */ /* 0x000fe4000f8e00ff */
[----:B------:R-:W-:-:S03]  /*1af0*/  ULOP3.LUT UR4, UR4, 0xfffffffe, URZ, 0xc0, !UPT ;  /* 0xfffffffe04047892 */ /* 0x000fc6000f8ec03f */
[----:B------:R-:W-:Y:S01]  /*1b00*/  ISETP.NE.AND P0, PT, R3, 0x3, PT ;  /* 0x000000030300780c */ /* 0x000fe20003f05270 */
[----:B------:R-:W-:-:S06]  /*1b10*/  UIADD3 UR4, UR6, -UR4, URZ ;  /* 0x8000000406047290 */ /* 0x000fcc000fffe03f */
[----:B------:R-:W-:-:S04]  /*1b20*/  MOV R0, UR4 ;  /* 0x0000000400007c02 */ /* 0x000fc80008000f00 */
[----:B------:R-:W-:-:S04]  /*1b30*/  SHF.L.U32 R0, R0, 0x1f, RZ ;  /* 0x0000001f00007819 */ /* 0x000fc800000006ff */
[----:B------:R-:W0:Y:S02]  /*1b40*/  SYNCS.PHASECHK.TRANS64.TRYWAIT P1, [UR40+0x2a800], R0 ;  /* 0x02a80000ff0075a7 */ /* 0x000e240008020168 */
[----:B0-----:R-:W-:Y:S05]  /*1b50*/  @!P1 BRA `(.L_x_188) ;  /* 0x000000e0007c9947 */ /* 0x001fea0003800000 */
.L_x_318:
[----:B------:R-:W-:Y:S05]  /*1b60*/  @!P0 BRA `(.L_x_189) ;  /* 0x0000000000048947 */ /* 0x000fea0003800000 */
[----:B------:R-:W-:Y:S01]  /*1b70*/  BPT.TRAP 0x1 ;  /* 0x000000040000795c */ /* 0x000fe20000300000 */
.L_x_189:
[----:B0-----:R-:W-:Y:S02]  /*1b80*/  IMAD.U32 R0, RZ, RZ, UR38 ;  /* 0x00000026ff007e24 */ /* 0x001fe4000f8e00ff */
[----:B------:R-:W-:-:S03]  /*1b90*/  IMAD.U32 R3, RZ, RZ, UR39 ;  /* 0x00000027ff037e24 */ /* 0x000fc6000f8e00ff */
[----:B------:R-:W-:Y:S02]  /*1ba0*/  LEA R0, R0, UR40, 0x3 ;  /* 0x0000002800007c11 */ /* 0x000fe4000f8e18ff */
[----:B------:R-:W-:-:S04]  /*1bb0*/  SHF.L.U32 R3, R3, 0x1f, RZ ;  /* 0x0000001f03037819 */ /* 0x000fc800000006ff */
[----:B------:R0:W1:Y:S01]  /*1bc0*/  SYNCS.PHASECHK.TRANS64.TRYWAIT P1, [R0+URZ+0x2a830], R3 ;  /* 0x02a83003000075a7 */ /* 0x000062000802017f */
[----:B------:R-:W-:Y:S05]  /*1bd0*/  @!P0 BRA `(.L_x_190) ;  /* 0x0000000000048947 */ /* 0x000fea0003800000 */
[----:B------:R-:W-:Y:S01]  /*1be0*/  BPT.TRAP 0x1 ;  /* 0x000000040000795c */ /* 0x000fe20000300000 */
.L_x_190:
[----:B------:R-:W-:Y:S01]  /*1bf0*/  IMAD.MOV.U32 R87, RZ, RZ, RZ ;  /* 0x000000ffff577224 */ /* 0x000fe200078e00ff */
[----:B-1----:R-:W-:Y:S06]  /*1c00*/  @P1 BRA `(.L_x_191) ;  /* 0x0000000000081947 */ /* 0x002fec0003800000 */
[----:B------:R-:W1:Y:S02]  /*1c10*/  SYNCS.PHASECHK.TRANS64.TRYWAIT P1, [R0+URZ+0x2a830], R3 ;  /* 0x02a83003000075a7 */ /* 0x000e64000802017f */
[----:B-1----:R-:W-:Y:S05]  /*1c20*/  @!P1 BRA `(.L_x_192) ;  /* 0x000000e000609947 */ /* 0x002fea0003800000 */
.L_x_191:
[----:B------:R-:W-:Y:S05]  /*1c30*/  WARPSYNC.ALL ;  /* 0x0000000000007948 */ /* 0x000fea0003800000 */
[----:B------:R-:W-:Y:S01]  /*1c40*/  UIADD3 UR40, UR40, 0x18400, URZ ;  /* 0x0001840028287890 */ /* 0x000fe2000fffe03f */
[----:B------:R-:W-:Y:S01]  /*1c50*/  WARPGROUP.ARRIVE ;  /* 0x00000000000079c5 */ /* 0x000fe20000000000 */
[----:B------:R-:W-:Y:S02]  /*1c60*/  ULOP3.LUT UR4, UR41, 0x10000, URZ, 0xfc, !UPT ;  /* 0x0001000029047892 */ /* 0x000fe4000f8efc3f */
[----:B------:R-:W-:Y:S01]  /*1c70*/  USHF.R.U32.HI UR40, URZ, 0x4, UR40 ;  /* 0x000000043f287899 */ /* 0x000fe20008011628 */
[----:B------:R-:W-:Y:S01]  /*1c80*/  UMOV UR13, 0x40000040 ;  /* 0x40000040000d7882 */ /* 0x000fe20000000000 */
[----:B------:R-:W-:-:S02]  /*1c90*/  UMOV UR15, 0x40000040 ;  /* 0x40000040000f7882 */ /* 0x000fc40000000000 */
[----:B------:R-:W-:Y:S01]  /*1ca0*/  ULOP3.LUT UR11, UR40, 0x3fff, URZ, 0xc0, !UPT ;  /* 0x00003fff280b7892 */ /* 0x000fe2000f8ec03f */
[----:B------:R-:W-:Y:S01]  /*1cb0*/  IMAD.U32 R5, RZ, RZ, UR13 ;  /* 0x0000000dff057e24 */ /* 0x000fe2000f8e00ff */
[----:B------:R-:W-:Y:S01]  /*1cc0*/  UMOV UR12, UR4 ;  /* 0x00000004000c7c82 */ /* 0x000fe20008000000 */
[----:B------:R-:W-:Y:S01]  /*1cd0*/  UIADD3 UR6, UR4, 0x2, URZ ;  /* 0x0000000204067890 */ /* 0x000fe2000fffe03f */
[----:B------:R-:W-:Y:S01]  /*1ce0*/  IMAD.U32 R4, RZ, RZ, UR12 ;  /* 0x0000000cff047e24 */ /* 0x000fe2000f8e00ff */
[----:B------:R-:W-:Y:S02]  /*1cf0*/  ULOP3.LUT UR11, UR11, 0x10000, URZ, 0xfc, !UPT ;  /* 0x000100000b0b7892 */ /* 0x000fe4000f8efc3f */
[----:B------:R-:W-:Y:S02]  /*1d00*/  UIADD3 UR56, UR4, 0x4, URZ ;  /* 0x0000000404387890 */ /* 0x000fe4000fffe03f */
[----:B------:R-:W-:Y:S01]  /*1d10*/  UIMAD UR5, UR38, 0x900, UR11 ;  /* 0x00000900260578a4 */ /* 0x000fe2000f8e020b */
[----:B------:R-:W-:Y:S01]  /*1d20*/  UMOV UR57, 0x40000040 ;  /* 0x4000004000397882 */ /* 0x000fe20000000000 */
[----:B------:R-:W-:-:S02]  /*1d30*/  UMOV UR59, 0x40000040 ;  /* 0x40000040003b7882 */ /* 0x000fc40000000000 */
[----:B------:R-:W-:Y:S02]  /*1d40*/  UIADD3 UR7, UR5, 0x2, URZ ;  /* 0x0000000205077890 */ /* 0x000fe4000fffe03f */
[----:B------:R-:W-:Y:S02]  /*1d50*/  UIADD3 UR58, UR5, 0x4, URZ ;  /* 0x00000004053a7890 */ /* 0x000fe4000fffe03f */
[----:B------:R-:W-:Y:S01]  /*1d60*/  UMOV UR14, UR5 ;  /* 0x00000005000e7c82 */ /* 0x000fe20008000000 */
[----:B------:R-:W-:Y:S01]  /*1d70*/  UIADD3 UR52, UR4, 0x6, URZ ;  /* 0x0000000604347890 */ /* 0x000fe2000fffe03f */
[----:B------:R-:W-:Y:S01]  /*1d80*/  HGMMA.64x96x16.F32.BF16 R24, gdesc[UR12], RZ, !UPT, gsb0 ;  /* 0x016000000c1879f0 */ /* 0x000fe2000c0018ff */
[----:B------:R-:W-:Y:S01]  /*1d90*/  UMOV UR12, UR6 ;  /* 0x00000006000c7c82 */ /* 0x000fe20008000000 */
[----:B------:R-:W-:Y:S01]  /*1da0*/  UMOV UR13, 0x40000040 ;  /* 0x40000040000d7882 */ /* 0x000fe20000000000 */
[----:B------:R-:W-:Y:S01]  /*1db0*/  UMOV UR14, UR7 ;  /* 0x00000007000e7c82 */ /* 0x000fe20008000000 */
[----:B------:R-:W-:Y:S01]  /*1dc0*/  UMOV UR15, 0x40000040 ;  /* 0x40000040000f7882 */ /* 0x000fe20000000000 */
[----:B------:R-:W-:Y:S01]  /*1dd0*/  UIADD3 UR54, UR5, 0x6, URZ ;  /* 0x0000000605367890 */ /* 0x000fe2000fffe03f */
[----:B------:R-:W-:Y:S01]  /*1de0*/  MOV R6, UR12 ;  /* 0x0000000c00067c02 */ /* 0x000fe20008000f00 */
[----:B------:R-:W-:Y:S01]  /*1df0*/  UMOV UR53, 0x40000040 ;  /* 0x4000004000357882 */ /* 0x000fe20000000000 */
[----:B------:R-:W-:Y:S01]  /*1e00*/  UMOV UR55, 0x40000040 ;  /* 0x4000004000377882 */ /* 0x000fe20000000000 */
[----:B------:R-:W-:Y:S01]  /*1e10*/  UIADD3 UR48, UR4, 0x400, URZ ;  /* 0x0000040004307890 */ /* 0x000fe2000fffe03f */
[----:B------:R-:W-:Y:S01]  /*1e20*/  IMAD.U32 R7, RZ, RZ, UR13 ;  /* 0x0000000dff077e24 */ /* 0x000fe2000f8e00ff */
        /* <DEDUP_REMOVED lines=27> */
[----:B------:R-:W-:-:S02]  /*1fe0*/  WARPGROUP.DEPBAR.LE gsb0, 0x0 ;  /* 0x00008000000079c5 */ /* 0x000fc40000010000 */
[----:B------:R-:W-:-:S06]  /*1ff0*/  WARPGROUP.ARRIVE ;  /* 0x00000000000079c5 */ /* 0x000fcc0000000000 */
[----:B------:R-:W-:Y:S01]  /*2000*/  HGMMA.64x96x16.F32.BF16 R24, gdesc[UR12], R24, gsb0 ;  /* 0x016000000c1879f0 */ /* 0x000fe20008001818 */
        /* <DEDUP_REMOVED lines=37> */
.L_x_193:
[----:B------:R-:W-:Y:S01]  /*2260*/  R2UR UR5, R98 ;  /* 0x00000000620572ca */ /* 0x000fe200000e0000 */
[----:B------:R-:W-:Y:S01]  /*2270*/  ULDC UR4, c[0x0][0x9d8] ;  /* 0x0002760000047ab9 */ /* 0x000fe20000000800 */
[----:B------:R-:W-:Y:S01]  /*2280*/  R2UR UR6, R99 ;  /* 0x00000000630672ca */ /* 0x000fe200000e0000 */
        /* <DEDUP_REMOVED lines=10> */
[----:B------:R-:W-:-:S02]  /*2330*/  IMAD.U32 R10, RZ, RZ, UR5 ;  /* 0x00000005ff0a7e24 */ /* 0x000fc4000f8e00ff */
[----:B------:R-:W-:Y:S01]  /*2340*/  FMUL.FTZ R37, R37, UR4 ;  /* 0x0000000425257c20 */ /* 0x000fe20008410000 */
[----:B------:R-:W-:Y:S02]  /*2350*/  IMAD.U32 R12, RZ, RZ, UR6 ;  /* 0x00000006ff0c7e24 */ /* 0x000fe4000f8e00ff */
[----:B------:R-:W-:Y:S01]  /*2360*/  FMUL.FTZ R30, R30, UR4 ;  /* 0x000000041e1e7c20 */ /* 0x000fe20008410000 */
[----:B------:R-:W3:Y:S01]  /*2370*/  MUFU.TANH R25, R25 ;  /* 0x0000001900197308 */ /* 0x000ee20000002400 */
[----:B------:R-:W-:Y:S01]  /*2380*/  IADD3 R9, R10, 0x60, -R173 ;  /* 0x000000600a097810 */ /* 0x000fe20007ffe8ad */
[----:B------:R-:W-:Y:S01]  /*2390*/  FMUL.FTZ R40, R40, UR4 ;  /* 0x0000000428287c20 */ /* 0x000fe20008410000 */
[----:B------:R-:W-:Y:S01]  /*23a0*/  FMUL.FTZ R31, R31, UR4 ;  /* 0x000000041f1f7c20 */ /* 0x000fe20008410000 */
[----:B------:R-:W-:Y:S01]  /*23b0*/  FMUL.FTZ R41, R41, UR4 ;  /* 0x0000000429297c20 */ /* 0x000fe20008410000 */
[----:B------:R-:W-:Y:S01]  /*23c0*/  FMUL.FTZ R34, R34, UR4 ;  /* 0x0000000422227c20 */ /* 0x000fe20008410000 */
[----:B------:R-:W-:-:S02]  /*23d0*/  IMAD R9, R12, -0x60, R9 ;  /* 0xffffffa00c097824 */ /* 0x000fc400078e0209 */
[----:B------:R-:W-:Y:S01]  /*23e0*/  FMUL.FTZ R35, R35, UR4 ;  /* 0x0000000423237c20 */ /* 0x000fe20008410000 */
[----:B------:R-:W4:Y:S01]  /*23f0*/  MUFU.TANH R28, R28 ;  /* 0x0000001c001c7308 */ /* 0x000f220000002400 */
[----:B------:R-:W-:Y:S01]  /*2400*/  FMUL.FTZ R44, R44, UR4 ;  /* 0x000000042c2c7c20 */ /* 0x000fe20008410000 */
[----:B------:R-:W-:Y:S01]  /*2410*/  FMUL.FTZ R45, R45, UR4 ;  /* 0x000000042d2d7c20 */ /* 0x000fe20008410000 */
[C---:B------:R-:W-:Y:S01]  /*2420*/  ISETP.GT.AND P6, PT, R9.reuse, RZ, PT ;  /* 0x000000ff0900720c */ /* 0x040fe20003fc4270 */
[----:B------:R-:W-:Y:S01]  /*2430*/  FMUL.FTZ R38, R38, UR4 ;  /* 0x0000000426267c20 */ /* 0x000fe20008410000 */
[----:B------:R-:W-:Y:S01]  /*2440*/  ISETP.GT.AND P5, PT, R9, 0x1, PT ;  /* 0x000000010900780c */ /* 0x000fe20003fa4270 */
[----:B------:R-:W-:Y:S01]  /*2450*/  FMUL.FTZ R39, R39, UR4 ;  /* 0x0000000427277c20 */ /* 0x000fe20008410000 */
[----:B------:R-:W-:Y:S01]  /*2460*/  ISETP.GT.AND P4, PT, R9, 0x8, PT ;  /* 0x000000080900780c */ /* 0x000fe20003f84270 */
[----:B------:R-:W5:Y:S01]  /*2470*/  MUFU.TANH R29, R29 ;  /* 0x0000001d001d7308 */ /* 0x000f620000002400 */
[----:B--2---:R-:W-:Y:S01]  /*2480*/  FSEL R11, R24, -INF , P6 ;  /* 0xff800000180b7808 */ /* 0x004fe20003000000 */
[----:B------:R-:W-:Y:S01]  /*2490*/  FMUL.FTZ R48, R48, UR4 ;  /* 0x0000000430307c20 */ /* 0x000fe20008410000 */
[----:B---3--:R-:W-:Y:S01]  /*24a0*/  FSEL R10, R25, -INF , P5 ;  /* 0xff800000190a7808 */ /* 0x008fe20002800000 */
[----:B------:R-:W-:Y:S01]  /*24b0*/  FMUL.FTZ R49, R49, UR4 ;  /* 0x0000000431317c20 */ /* 0x000fe20008410000 */
[----:B------:R-:W-:Y:S01]  /*24c0*/  ISETP.GT.AND P3, PT, R9, 0x9, PT ;  /* 0x000000090900780c */ /* 0x000fe20003f64270 */
[----:B------:R-:W-:Y:S01]  /*24d0*/  FMUL.FTZ R42, R42, UR4 ;  /* 0x000000042a2a7c20 */ /* 0x000fe20008410000 */
[----:B------:R-:W-:Y:S01]  /*24e0*/  FMNMX.FTZ R12, R11, R10, !PT ;  /* 0x0000000a0b0c7209 */ /* 0x000fe20007810000 */
[----:B------:R-:W2:Y:S01]  /*24f0*/  MUFU.TANH R32, R32 ;  /* 0x0000002000207308 */ /* 0x000ea20000002400 */
[----:B----4-:R-:W-:Y:S01]  /*2500*/  FSEL R73, R28, -INF , P4 ;  /* 0xff8000001c497808 */ /* 0x010fe20002000000 */
[----:B------:R-:W-:Y:S01]  /*2510*/  FMUL.FTZ R43, R43, UR4 ;  /* 0x000000042b2b7c20 */ /* 0x000fe20008410000 */
[----:B------:R-:W-:Y:S01]  /*2520*/  ISETP.GT.AND P2, PT, R9, 0x10, PT ;  /* 0x000000100900780c */ /* 0x000fe20003f44270 */
[----:B------:R-:W-:Y:S01]  /*2530*/  FMUL.FTZ R52, R52, UR4 ;  /* 0x0000000434347c20 */ /* 0x000fe20008410000 */
[----:B------:R-:W-:Y:S01]  /*2540*/  FMNMX.FTZ R12, R73, R12, !PT ;  /* 0x0000000c490c7209 */ /* 0x000fe20007810000 */
[----:B------:R-:W-:Y:S01]  /*2550*/  FMUL.FTZ R46, R46, UR4 ;  /* 0x000000042e2e7c20 */ /* 0x000fe20008410000 */
[----:B------:R-:W-:Y:S01]  /*2560*/  ISETP.GT.AND P1, PT, R9, 0x11, PT ;  /* 0x000000110900780c */ /* 0x000fe20003f24270 */
[----:B01----:R-:W0:Y:S01]  /*2570*/  MUFU.TANH R3, R26 ;  /* 0x0000001a00037308 */ /* 0x003e220000002400 */
[----:B-----5:R-:W-:Y:S01]  /*2580*/  FSEL R75, R29, -INF , P3 ;  /* 0xff8000001d4b7808 */ /* 0x020fe20001800000 */
        /* <DEDUP_REMOVED lines=9> */
[----:B------:R-:W-:Y:S01]  /*2620*/  FMUL.FTZ R60, R60, UR4 ;  /* 0x000000043c3c7c20 */ /* 0x000fe20008410000 */
[----:B------:R-:W-:Y:S01]  /*2630*/  FMUL.FTZ R54, R54, UR4 ;  /* 0x0000000436367c20 */ /* 0x000fe20008410000 */
[----:B------:R-:W-:Y:S01]  /*2640*/  FMNMX.FTZ R12, R77, R12, !PT ;  /* 0x0000000c4d0c7209 */ /* 0x000fe20007810000 */
[----:B------:R-:W-:Y:S01]  /*2650*/  FMUL.FTZ R61, R61, UR4 ;  /* 0x000000043d3d7c20 */ /* 0x000fe20008410000 */
[----:B------:R-:W-:Y:S01]  /*2660*/  FMUL.FTZ R55, R55, UR4 ;  /* 0x0000000437377c20 */ /* 0x000fe20008410000 */
[----:B------:R-:W2:Y:S01]  /*2670*/  MUFU.TANH R8, R27 ;  /* 0x0000001b00087308 */ /* 0x000ea20000002400 */
[----:B0-----:R-:W-:Y:S01]  /*2680*/  FSEL R3, R3, -INF , P6 ;  /* 0xff80000003037808 */ /* 0x001fe20003000000 */
[----:B------:R-:W-:Y:S01]  /*2690*/  FMUL.FTZ R64, R64, UR4 ;  /* 0x0000000440407c20 */ /* 0x000fe20008410000 */
[----:B------:R-:W-:Y:S01]  /*26a0*/  ISETP.GT.AND P6, PT, R9, 0x18, PT ;  /* 0x000000180900780c */ /* 0x000fe20003fc4270 */
[----:B------:R-:W-:Y:S01]  /*26b0*/  FMUL.FTZ R58, R58, UR4 ;  /* 0x000000043a3a7c20 */ /* 0x000fe20008410000 */
[----:B------:R-:W-:Y:S01]  /*26c0*/  FMUL.FTZ R65, R65, UR4 ;  /* 0x0000000441417c20 */ /* 0x000fe20008410000 */
[----:B------:R-:W-:Y:S01]  /*26d0*/  FMUL.FTZ R59, R59, UR4 ;  /* 0x000000043b3b7c20 */ /* 0x000fe20008410000 */
[----:B------:R-:W-:Y:S01]  /*26e0*/  FMUL.FTZ R68, R68, UR4 ;  /* 0x0000000444447c20 */ /* 0x000fe20008410000 */
[----:B------:R-:W0:Y:S01]  /*26f0*/  MUFU.TANH R36, R36 ;  /* 0x0000002400247308 */ /* 0x000e220000002400 */
[----:B-1----:R-:W-:Y:S01]  /*2700*/  FSEL R79, R33, -INF , P1 ;  /* 0xff800000214f7808 */ /* 0x002fe20000800000 */
[----:B------:R-:W-:Y:S01]  /*2710*/  FMUL.FTZ R69, R69, UR4 ;  /* 0x0000000445457c20 */ /* 0x000fe20008410000 */
[----:B------:R-:W-:Y:S01]  /*2720*/  ULDC UR5, c[0x0][0x988] ;  /* 0x0002620000057ab9 */ /* 0x000fe20000000800 */
[----:B------:R-:W-:Y:S01]  /*2730*/  P2R R14, PR, RZ, 0x1 ;  /* 0x00000001ff0e7803 */ /* 0x000fe20000000000 */
[----:B------:R-:W-:Y:S01]  /*2740*/  FMUL.FTZ R62, R62, UR4 ;  /* 0x000000043e3e7c20 */ /* 0x000fe20008410000 */
[----:B------:R-:W-:Y:S01]  /*2750*/  FMNMX.FTZ R12, R79, R12, !PT ;  /* 0x0000000c4f0c7209 */ /* 0x000fe20007810000 */
[----:B------:R-:W-:Y:S01]  /*2760*/  FMUL.FTZ R63, R63, UR4 ;  /* 0x000000043f3f7c20 */ /* 0x000fe20008410000 */
[----:B------:R-:W1:Y:S01]  /*2770*/  MUFU.TANH R13, R30 ;  /* 0x0000001e000d7308 */ /* 0x000e620000002400 */
[----:B--2---:R-:W-:Y:S01]  /*2780*/  FSEL R8, R8, -INF , P5 ;  /* 0xff80000008087808 */ /* 0x004fe20002800000 */
[----:B------:R-:W-:Y:S01]  /*2790*/  FMUL.FTZ R66, R66, UR4 ;  /* 0x0000000442427c20 */ /* 0x000fe20008410000 */
[----:B------:R-:W-:Y:S01]  /*27a0*/  ISETP.GT.AND P5, PT, R9, 0x19, PT ;  /* 0x000000190900780c */ /* 0x000fe20003fa4270 */
[----:B------:R-:W-:Y:S01]  /*27b0*/  FMUL.FTZ R67, R67, UR4 ;  /* 0x0000000443437c20 */ /* 0x000fe20008410000 */
[----:B------:R-:W-:Y:S01]  /*27c0*/  FMUL.FTZ R70, R70, UR4 ;  /* 0x0000000446467c20 */ /* 0x000fe20008410000 */
[----:B------:R-:W-:Y:S01]  /*27d0*/  FMUL.FTZ R71, R71, UR4 ;  /* 0x0000000447477c20 */ /* 0x000fe20008410000 */
[----:B------:R-:W-:Y:S01]  /*27e0*/  R2UR UR4, R0 ;  /* 0x00000000000472ca */ /* 0x000fe200000e0000 */
[----:B------:R-:W2:Y:S01]  /*27f0*/  MUFU.TANH R37, R37 ;  /* 0x0000002500257308 */ /* 0x000ea20000002400 */
[----:B0-----:R-:W-:Y:S01]  /*2800*/  FSEL R81, R36, -INF , P6 ;  /* 0xff80000024517808 */ /* 0x001fe20003000000 */
[--C-:B------:R-:W-:Y:S01]  /*2810*/  IMAD.MOV.U32 R84, RZ, RZ, R87.reuse ;  /* 0x000000ffff547224 */ /* 0x100fe200078e0057 */
[-C--:B------:R-:W-:Y:S01]  /*2820*/  MOV R86, R87.reuse ;  /* 0x0000005700567202 */ /* 0x080fe20000000f00 */
[--C-:B------:R-:W-:Y:S01]  /*2830*/  IMAD.MOV.U32 R82, RZ, RZ, R87.reuse ;  /* 0x000000ffff527224 */ /* 0x100fe200078e0057 */
[----:B------:R-:W-:Y:S01]  /*2840*/  FMNMX.FTZ R12, R81, R12, !PT ;  /* 0x0000000c510c7209 */ /* 0x000fe20007810000 */
[--C-:B------:R-:W-:Y:S01]  /*2850*/  IMAD.MOV.U32 R80, RZ, RZ, R87.reuse ;  /* 0x000000ffff507224 */ /* 0x100fe200078e0057 */
[----:B------:R-:W-:Y:S01]  /*2860*/  MOV R72, R87 ;  /* 0x0000005700487202 */ /* 0x000fe20000000f00 */
[----:B------:R-:W0:Y:S01]  /*2870*/  MUFU.TANH R15, R31 ;  /* 0x0000001f000f7308 */ /* 0x000e220000002400 */
[----:B-1----:R-:W-:Y:S01]  /*2880*/  FSEL R13, R13, -INF , P4 ;  /* 0xff8000000d0d7808 */ /* 0x002fe20002000000 */
[--C-:B------:R-:W-:Y:S01]  /*2890*/  IMAD.MOV.U32 R78, RZ, RZ, R87.reuse ;  /* 0x000000ffff4e7224 */ /* 0x100fe200078e0057 */
[----:B------:R-:W-:Y:S01]  /*28a0*/  ISETP.GT.AND P4, PT, R9, 0x20, PT ;  /* 0x000000200900780c */ /* 0x000fe20003f84270 */
[----:B------:R-:W-:Y:S01]  /*28b0*/  UIADD3 UR4, UR4, 0x2a840, URZ ;  /* 0x0002a84004047890 */ /* 0x000fe2000fffe03f */
[----:B------:R-:W-:-:S02]  /*28c0*/  IMAD.MOV.U32 R76, RZ, RZ, R87 ;  /* 0x000000ffff4c7224 */ /* 0x000fc400078e0057 */
[----:B------:R-:W-:Y:S01]  /*28d0*/  IMAD.MOV.U32 R74, RZ, RZ, R87 ;  /* 0x000000ffff4a7224 */ /* 0x000fe200078e0057 */
[----:B------:R-:W1:Y:S01]  /*28e0*/  MUFU.TANH R40, R40 ;  /* 0x0000002800287308 */ /* 0x000e620000002400 */
[----:B--2---:R-:W-:-:S04]  /*28f0*/  FSEL R83, R37, -INF , P5 ;  /* 0xff80000025537808 */ /* 0x004fc80002800000 */
        /* <DEDUP_REMOVED lines=26> */
[----:B------:R1:W3:Y:S01]  /*2aa0*/  MUFU.TANH R31, R42 ;  /* 0x0000002a001f7308 */ /* 0x0002e20000002400 */
[----:B--2---:R-:W-:Y:S02]  /*2ab0*/  FSEL R29, R39, -INF , P5 ;  /* 0xff800000271d7808 */ /* 0x004fe40002800000 */
[----:B------:R-:W-:-:S05]  /*2ac0*/  ISETP.GT.AND P5, PT, R9, 0x31, PT ;  /* 0x000000310900780c */ /* 0x000fca0003fa4270 */
[----:B------:R-:W2:Y:S01]  /*2ad0*/  MUFU.TANH R49, R49 ;  /* 0x0000003100317308 */ /* 0x000ea20000002400 */
[----:B0-----:R-:W-:Y:S01]  /*2ae0*/  FSEL R95, R48, -INF , P6 ;  /* 0xff800000305f7808 */ /* 0x001fe20003000000 */
[--C-:B------:R-:W-:Y:S02]  /*2af0*/  IMAD.MOV.U32 R48, RZ, RZ, R87.reuse ;  /* 0x000000ffff307224 */ /* 0x100fe400078e0057 */
[----:B-1----:R-:W-:Y:S01]  /*2b00*/  IMAD.MOV.U32 R42, RZ, RZ, R87 ;  /* 0x000000ffff2a7224 */ /* 0x002fe200078e0057 */
[----:B------:R-:W-:-:S03]  /*2b10*/  FMNMX.FTZ R12, R95, R12, !PT ;  /* 0x0000000c5f0c7209 */ /* 0x000fc60007810000 */
[----:B------:R-:W0:Y:S01]  /*2b20*/  MUFU.TANH R43, R43 ;  /* 0x0000002b002b7308 */ /* 0x000e220000002400 */
[----:B---3--:R-:W-:Y:S02]  /*2b30*/  FSEL R31, R31, -INF , P4 ;  /* 0xff8000001f1f7808 */ /* 0x008fe40002000000 */
[----:B------:R-:W-:-:S05]  /*2b40*/  ISETP.GT.AND P4, PT, R9, 0x38, PT ;  /* 0x000000380900780c */ /* 0x000fca0003f84270 */
        /* <DEDUP_REMOVED lines=21> */
[----:B--2---:R-:W-:Y:S01]  /*2ca0*/  FSEL R103, R56, -INF , P2 ;  /* 0xff80000038677808 */ /* 0x004fe20001000000 */
[----:B------:R-:W-:-:S03]  /*2cb0*/  IMAD.MOV.U32 R56, RZ, RZ, R87 ;  /* 0x000000ffff387224 */ /* 0x000fc600078e0057 */
        /* <DEDUP_REMOVED lines=16> */
[----:B-1----:R-:W-:Y:S01]  /*2dc0*/  FSEL R43, R54, -INF , P4 ;  /* 0xff800000362b7808 */ /* 0x002fe20002000000 */
[----:B------:R-:W-:Y:S01]  /*2dd0*/  IMAD.MOV.U32 R54, RZ, RZ, R87 ;  /* 0x000000ffff367224 */ /* 0x000fe200078e0057 */
        /* <DEDUP_REMOVED lines=12> */
[----:B--2---:R-:W-:Y:S02]  /*2ea0*/  FSEL R47, R58, -INF , P2 ;  /* 0xff8000003a2f7808 */ /* 0x004fe40001000000 */
[----:B------:R-:W-:Y:S02]  /*2eb0*/  ISETP.GT.AND P2, PT, R9, 0x58, PT ;  /* 0x000000580900780c */ /* 0x000fe40003f44270 */
[----:B------:R-:W-:-:S03]  /*2ec0*/  MOV R58, R87 ;  /* 0x00000057003a7202 */ /* 0x000fc60000000f00 */
        /* <DEDUP_REMOVED lines=11> */
[----:B0-----:R-:W-:-:S04]  /*2f80*/  FSEL R115, R69, -INF , P1 ;  /* 0xff80000045737808 */ /* 0x001fc80000800000 */
[----:B------:R-:W-:Y:S01]  /*2f90*/  FMNMX.FTZ R20, R115, R12, !PT ;  /* 0x0000000c73147209 */ /* 0x000fe20007810000 */
[----:B------:R-:W-:Y:S01]  /*2fa0*/  IMAD.U32 R12, RZ, RZ, UR5 ;  /* 0x00000005ff0c7e24 */ /* 0x000fe2000f8e00ff */
[----:B------:R-:W-:Y:S01]  /*2fb0*/  UIADD3 UR5, UR6, -0x2, URZ ;  /* 0xfffffffe06057890 */ /* 0x000fe2000fffe03f */
[----:B------:R-:W0:Y:S01]  /*2fc0*/  MUFU.TANH R66, R66 ;  /* 0x0000004200427308 */ /* 0x000e220000002400 */
[----:B-1----:R-:W-:Y:S01]  /*2fd0*/  FSEL R59, R62, -INF , P6 ;  /* 0xff8000003e3b7808 */ /* 0x002fe20003000000 */
[----:B------:R-:W1:Y:S01]  /*2fe0*/  SHFL.BFLY PT, R9, R20, 0x2, 0x1f ;  /* 0x0c401f0014097f89 */ /* 0x000e6200000e0000 */
[----:B------:R-:W3:Y:S01]  /*2ff0*/  S2UR UR6, SR_CgaCtaId ;  /* 0x00000000000679c3 */ /* 0x000ee20000008800 */
[----:B------:R-:W-:Y:S01]  /*3000*/  UISETP.GE.AND UP0, UPT, UR5, UR60, UPT ;  /* 0x0000003c0500728c */ /* 0x000fe2000bf06270 */
[----:B------:R-:W-:-:S03]  /*3010*/  IMAD.MOV.U32 R62, RZ, RZ, R87 ;  /* 0x000000ffff3e7224 */ /* 0x000fc600078e0057 */
[----:B------:R-:W4:Y:S01]  /*3020*/  MUFU.TANH R67, R67 ;  /* 0x0000004300437308 */ /* 0x000f220000002400 */
[----:B--2---:R-:W-:-:S07]  /*3030*/  FSEL R63, R63, -INF , P5 ;  /* 0xff8000003f3f7808 */ /* 0x004fce0002800000 */
[----:B------:R-:W2:Y:S01]  /*3040*/  MUFU.TANH R70, R70 ;  /* 0x0000004600467308 */ /* 0x000ea20000002400 */
[----:B0-----:R-:W-:Y:S01]  /*3050*/  FSEL R65, R66, -INF , P4 ;  /* 0xff80000042417808 */ /* 0x001fe20002000000 */
[----:B------:R-:W-:-:S06]  /*3060*/  IMAD.MOV.U32 R66, RZ, RZ, R87 ;  /* 0x000000ffff427224 */ /* 0x000fcc00078e0057 */
[----:B------:R-:W0:Y:S01]  /*3070*/  MUFU.TANH R71, R71 ;  /* 0x0000004700477308 */ /* 0x000e220000002400 */
[----:B----4-:R-:W-:Y:S02]  /*3080*/  FSEL R67, R67, -INF , P3 ;  /* 0xff80000043437808 */ /* 0x010fe40001800000 */
[----:B-1----:R-:W-:Y:S01]  /*3090*/  FMNMX.FTZ R24, R20, R9, !PT ;  /* 0x0000000914187209 */ /* 0x002fe20007810000 */
[----:B---3--:R-:W-:-:S04]  /*30a0*/  UPRMT UR4, UR6, 0x654, UR4 ;  /* 0x0000065406047896 */ /* 0x008fc80008000004 */
[----:B------:R-:W1:Y:S01]  /*30b0*/  SHFL.BFLY PT, R9, R24, 0x1, 0x1f ;  /* 0x0c201f0018097f89 */ /* 0x000e6200000e0000 */
[----:B--2---:R-:W-:Y:S01]  /*30c0*/  FSEL R69, R70, -INF , P2 ;  /* 0xff80000046457808 */ /* 0x004fe20001000000 */
[----:B------:R-:W-:-:S03]  /*30d0*/  IMAD.MOV.U32 R70, RZ, RZ, R87 ;  /* 0x000000ffff467224 */ /* 0x000fc600078e0057 */
[----:B------:R-:W-:Y:S01]  /*30e0*/  SYNCS.ARRIVE.TRANS64.RED.A1T0 RZ, [UR4], RZ ;  /* 0x000000ffffff79a7 */ /* 0x000fe20008100404 */
[----:B0-----:R-:W-:Y:S02]  /*30f0*/  FSEL R71, R71, -INF , P1 ;  /* 0xff80000047477808 */ /* 0x001fe40000800000 */
[----:B-1----:R-:W-:-:S04]  /*3100*/  FMNMX.FTZ R9, R24, R9, !PT ;  /* 0x0000000918097209 */ /* 0x002fc80007810000 */
[C---:B------:R-:W-:Y:S01]  /*3110*/  FSETP.NEU.FTZ.AND P0, PT, R9.reuse, -INF , PT ;  /* 0xff8000000900780b */ /* 0x040fe20003f1d000 */
[----:B------:R-:W-:-:S05]  /*3120*/  FMUL.FTZ R26, R9, R12 ;  /* 0x0000000c091a7220 */ /* 0x000fca0000410000 */
[----:B------:R-:W-:Y:S02]  /*3130*/  FSEL R26, R26, RZ, P0 ;  /* 0x000000ff1a1a7208 */ /* 0x000fe40000000000 */
[----:B------:R-:W-:Y:S02]  /*3140*/  ISETP.NE.AND P0, PT, R14, RZ, PT ;  /* 0x000000ff0e00720c */ /* 0x000fe40003f05270 */
[----:B------:R-:W-:Y:S01]  /*3150*/  FMNMX.FTZ R14, R3, R8, !PT ;  /* 0x00000008030e7209 */ /* 0x000fe20007810000 */
[-CC-:B------:R-:W-:Y:S01]  /*3160*/  FFMA.FTZ R136, R11, R12.reuse, -R26.reuse ;  /* 0x0000000c0b887223 */ /* 0x180fe2000001081a */
[-CC-:B------:R-:W-:Y:S01]  /*3170*/  FFMA.FTZ R51, R10, R12.reuse, -R26.reuse ;  /* 0x0000000c0a337223 */ /* 0x180fe2000001081a */
[--C-:B------:R-:W-:Y:S01]  /*3180*/  FFMA.FTZ R138, R73, R12, -R26.reuse ;  /* 0x0000000c498a7223 */ /* 0x100fe2000001081a */
[----:B------:R-:W-:Y:S01]  /*3190*/  FMNMX.FTZ R14, R13, R14, !PT ;  /* 0x0000000e0d0e7209 */ /* 0x000fe20007810000 */
[-CC-:B------:R-:W-:Y:S01]  /*31a0*/  FFMA.FTZ R53, R75, R12.reuse, -R26.reuse ;  /* 0x0000000c4b357223 */ /* 0x180fe2000001081a */
[--C-:B------:R-:W-:Y:S01]  /*31b0*/  FFMA.FTZ R140, R77, R12, -R26.reuse ;  /* 0x0000000c4d8c7223 */ /* 0x100fe2000001081a */
[----:B------:R-:W-:Y:S01]  /*31c0*/  MUFU.EX2 R136, R136 ;  /* 0x0000008800887308 */ /* 0x000fe20000000800 */
[----:B------:R-:W-:Y:S01]  /*31d0*/  FMNMX.FTZ R14, R15, R14, !PT ;  /* 0x0000000e0f0e7209 */ /* 0x000fe20007810000 */
[-CC-:B------:R-:W-:Y:S01]  /*31e0*/  FFMA.FTZ R55, R79, R12.reuse, -R26.reuse ;  /* 0x0000000c4f377223 */ /* 0x180fe2000001081a */
[-CC-:B------:R-:W-:Y:S01]  /*31f0*/  FFMA.FTZ R142, R81, R12.reuse, -R26.reuse ;  /* 0x0000000c518e7223 */ /* 0x180fe2000001081a */
        /* <DEDUP_REMOVED lines=10> */
[-CC-:B------:R-:W-:Y:S01]  /*32a0*/  FFMA.FTZ R97, R97, R12.reuse, -R26.reuse ;  /* 0x0000000c61617223 */ /* 0x180fe2000001081a */
[--C-:B------:R-:W-:Y:S01]  /*32b0*/  FFMA.FTZ R99, R99, R12, -R26.reuse ;  /* 0x0000000c63637223 */ /* 0x100fe2000001081a */
[----:B------:R-:W1:Y:S01]  /*32c0*/  MUFU.EX2 R138, R138 ;  /* 0x0000008a008a7308 */ /* 0x000e620000000800 */
[----:B------:R-:W-:Y:S01]  /*32d0*/  FMNMX.FTZ R14, R29, R14, !PT ;  /* 0x0000000e1d0e7209 */ /* 0x000fe20007810000 */
[-CC-:B------:R-:W-:Y:S01]  /*32e0*/  FFMA.FTZ R101, R101, R12.reuse, -R26.reuse ;  /* 0x0000000c65657223 */ /* 0x180fe2000001081a */
[-CC-:B------:R-:W-:Y:S01]  /*32f0*/  FFMA.FTZ R103, R103, R12.reuse, -R26.reuse ;  /* 0x0000000c67677223 */ /* 0x180fe2000001081a */
[--C-:B------:R-:W-:Y:S01]  /*3300*/  FFMA.FTZ R105, R105, R12, -R26.reuse ;  /* 0x0000000c69697223 */ /* 0x100fe2000001081a */
[----:B------:R-:W-:Y:S01]  /*3310*/  FMNMX.FTZ R14, R31, R14, !PT ;  /* 0x0000000e1f0e7209 */ /* 0x000fe20007810000 */
[-CC-:B------:R-:W-:Y:S01]  /*3320*/  FFMA.FTZ R107, R107, R12.reuse, -R26.reuse ;  /* 0x0000000c6b6b7223 */ /* 0x180fe2000001081a */
[--C-:B------:R-:W-:Y:S01]  /*3330*/  FFMA.FTZ R61, R61, R12, -R26.reuse ;  /* 0x0000000c3d3d7223 */ /* 0x100fe2000001081a */
[----:B------:R-:W2:Y:S01]  /*3340*/  MUFU.EX2 R53, R53 ;  /* 0x0000003500357308 */ /* 0x000ea20000000800 */
[----:B------:R-:W-:Y:S01]  /*3350*/  FMNMX.FTZ R14, R33, R14, !PT ;  /* 0x0000000e210e7209 */ /* 0x000fe20007810000 */
[-CC-:B------:R-:W-:Y:S01]  /*3360*/  FFMA.FTZ R109, R109, R12.reuse, -R26.reuse ;  /* 0x0000000c6d6d7223 */ /* 0x180fe2000001081a */
[-CC-:B------:R-:W-:Y:S01]  /*3370*/  FFMA.FTZ R111, R111, R12.reuse, -R26.reuse ;  /* 0x0000000c6f6f7223 */ /* 0x180fe2000001081a */
[--C-:B------:R-:W-:Y:S01]  /*3380*/  FFMA.FTZ R113, R113, R12, -R26.reuse ;  /* 0x0000000c71717223 */ /* 0x100fe2000001081a */
[----:B------:R-:W-:Y:S01]  /*3390*/  FMNMX.FTZ R14, R35, R14, !PT ;  /* 0x0000000e230e7209 */ /* 0x000fe20007810000 */
[----:B------:R-:W-:Y:S01]  /*33a0*/  FFMA.FTZ R26, R115, R12, -R26 ;  /* 0x0000000c731a7223 */ /* 0x000fe2000001081a */
[--C-:B------:R-:W-:Y:S01]  /*33b0*/  IMAD.MOV.U32 R85, RZ, RZ, R87.reuse ;  /* 0x000000ffff557224 */ /* 0x100fe200078e0057 */
[----:B------:R-:W3:Y:S01]  /*33c0*/  MUFU.EX2 R140, R140 ;  /* 0x0000008c008c7308 */ /* 0x000ee20000000800 */
[----:B------:R-:W-:Y:S01]  /*33d0*/  FMNMX.FTZ R14, R37, R14, !PT ;  /* 0x0000000e250e7209 */ /* 0x000fe20007810000 */
[--C-:B------:R-:W-:Y:S01]  /*33e0*/  IMAD.MOV.U32 R83, RZ, RZ, R87.reuse ;  /* 0x000000ffff537224 */ /* 0x100fe200078e0057 */
[----:B------:R-:W-:Y:S01]  /*33f0*/  MOV R79, R87 ;  /* 0x00000057004f7202 */ /* 0x000fe20000000f00 */
[--C-:B------:R-:W-:Y:S01]  /*3400*/  IMAD.MOV.U32 R81, RZ, RZ, R87.reuse ;  /* 0x000000ffff517224 */ /* 0x100fe200078e0057 */
[----:B------:R-:W-:Y:S01]  /*3410*/  FMNMX.FTZ R14, R39, R14, !PT ;  /* 0x0000000e270e7209 */ /* 0x000fe20007810000 */
[----:B------:R-:W-:-:S02]  /*3420*/  IMAD.MOV.U32 R77, RZ, RZ, R87 ;  /* 0x000000ffff4d7224 */ /* 0x000fc400078e0057 */
[----:B------:R-:W-:Y:S01]  /*3430*/  MUFU.EX2 R55, R55 ;  /* 0x0000003700377308 */ /* 0x000fe20000000800 */
[----:B------:R-:W-:Y:S01]  /*3440*/  FMNMX.FTZ R14, R41, R14, !PT ;  /* 0x0000000e290e7209 */ /* 0x000fe20007810000 */
[--C-:B------:R-:W-:Y:S02]  /*3450*/  IMAD.MOV.U32 R75, RZ, RZ, R87.reuse ;  /* 0x000000ffff4b7224 */ /* 0x100fe400078e0057 */
[----:B------:R-:W-:Y:S01]  /*3460*/  IMAD.MOV.U32 R73, RZ, RZ, R87 ;  /* 0x000000ffff497224 */ /* 0x000fe200078e0057 */
[----:B------:R-:W-:-:S03]  /*3470*/  FMNMX.FTZ R14, R43, R14, !PT ;  /* 0x0000000e2b0e7209 */ /* 0x000fc60007810000 */
[----:B------:R-:W-:Y:S01]  /*3480*/  MUFU.EX2 R142, R142 ;  /* 0x0000008e008e7308 */ /* 0x000fe20000000800 */
[----:B------:R-:W-:-:S04]  /*3490*/  FMNMX.FTZ R14, R45, R14, !PT ;  /* 0x0000000e2d0e7209 */ /* 0x000fc80007810000 */
        /* <DEDUP_REMOVED lines=11> */
[----:B------:R-:W-:-:S05]  /*3550*/  FMNMX.FTZ R14, R71, R14, !PT ;  /* 0x0000000e470e7209 */ /* 0x000fca0007810000 */
[----:B------:R-:W4:Y:S02]  /*3560*/  SHFL.BFLY PT, R11, R14, 0x2, 0x1f ;  /* 0x0c401f000e0b7f89 */ /* 0x000f2400000e0000 */
[----:B------:R-:W-:Y:S08]  /*3570*/  MUFU.EX2 R146, R93 ;  /* 0x0000005d00927308 */ /* 0x000ff00000000800 */
[----:B------:R-:W-:Y:S08]  /*3580*/  MUFU.EX2 R95, R95 ;  /* 0x0000005f005f7308 */ /* 0x000ff00000000800 */
[----:B------:R-:W-:Y:S01]  /*3590*/  MUFU.EX2 R148, R97 ;  /* 0x0000006100947308 */ /* 0x000fe20000000800 */
[----:B----4-:R-:W-:-:S07]  /*35a0*/  FMNMX.FTZ R10, R14, R11, !PT ;  /* 0x0000000b0e0a7209 */ /* 0x010fce0007810000 */
[----:B------:R-:W-:Y:S01]  /*35b0*/  MUFU.EX2 R99, R99 ;  /* 0x0000006300637308 */ /* 0x000fe20000000800 */
[----:B------:R-:W4:Y:S07]  /*35c0*/  SHFL.BFLY PT, R11, R10, 0x1, 0x1f ;  /* 0x0c201f000a0b7f89 */ /* 0x000f2e00000e0000 */
[----:B------:R-:W-:Y:S08]  /*35d0*/  MUFU.EX2 R150, R101 ;  /* 0x0000006500967308 */ /* 0x000ff00000000800 */
[----:B------:R-:W-:Y:S08]  /*35e0*/  MUFU.EX2 R103, R103 ;  /* 0x0000006700677308 */ /* 0x000ff00000000800 */
[----:B------:R-:W-:Y:S01]  /*35f0*/  MUFU.EX2 R152, R105 ;  /* 0x0000006900987308 */ /* 0x000fe20000000800 */
[----:B----4-:R-:W-:-:S04]  /*3600*/  FMNMX.FTZ R11, R10, R11, !PT ;  /* 0x0000000b0a0b7209 */ /* 0x010fc80007810000 */
[C---:B------:R-:W-:Y:S01]  /*3610*/  FSETP.NEU.FTZ.AND P1, PT, R11.reuse, -INF , PT ;  /* 0xff8000000b00780b */ /* 0x040fe20003f3d000 */
[----:B------:R-:W-:Y:S02]  /*3620*/  FMUL.FTZ R10, R11, R12 ;  /* 0x0000000c0b0a7220 */ /* 0x000fe40000410000 */
[----:B------:R-:W-:Y:S03]  /*3630*/  MUFU.EX2 R107, R107 ;  /* 0x0000006b006b7308 */ /* 0x000fe60000000800 */
[----:B------:R-:W-:Y:S02]  /*3640*/  FSEL R10, R10, RZ, P1 ;  /* 0x000000ff0a0a7208 */ /* 0x000fe40000800000 */
[----:B------:R-:W-:-:S03]  /*3650*/  PLOP3.LUT P1, PT, PT, PT, UP0, 0x80, 0x0 ;  /* 0x000000000000781c */ /* 0x000fc60003f2f008 */
        /* <DEDUP_REMOVED lines=8> */
[----:B------:R0:W-:Y:S01]  /*36e0*/  MUFU.EX2 R137, R3 ;  /* 0x0000000300897308 */ /* 0x0001e20000000800 */
[-CC-:B------:R-:W-:Y:S01]  /*36f0*/  FFMA.FTZ R29, R29, R12.reuse, -R10.reuse ;  /* 0x0000000c1d1d7223 */ /* 0x180fe2000001080a */
[-CC-:B------:R-:W-:Y:S01]  /*3700*/  FFMA.FTZ R31, R31, R12.reuse, -R10.reuse ;  /* 0x0000000c1f1f7223 */ /* 0x180fe2000001080a */
[-CC-:B------:R-:W-:Y:S01]  /*3710*/  FFMA.FTZ R33, R33, R12.reuse, -R10.reuse ;  /* 0x0000000c21217223 */ /* 0x180fe2000001080a */
[-CC-:B------:R-:W-:Y:S01]  /*3720*/  FFMA.FTZ R35, R35, R12.reuse, -R10.reuse ;  /* 0x0000000c23237223 */ /* 0x180fe2000001080a */
[-CC-:B------:R-:W-:Y:S01]  /*3730*/  FFMA.FTZ R37, R37, R12.reuse, -R10.reuse ;  /* 0x0000000c25257223 */ /* 0x180fe2000001080a */
[-CC-:B------:R-:W-:Y:S01]  /*3740*/  FFMA.FTZ R39, R39, R12.reuse, -R10.reuse ;  /* 0x0000000c27277223 */ /* 0x180fe2000001080a */
[-CC-:B------:R-:W-:Y:S01]  /*3750*/  FFMA.FTZ R41, R41, R12.reuse, -R10.reuse ;  /* 0x0000000c29297223 */ /* 0x180fe2000001080a */
[----:B------:R-:W4:Y:S01]  /*3760*/  MUFU.EX2 R8, R8 ;  /* 0x0000000800087308 */ /* 0x000f220000000800 */
[----:B0-----:R-:W-:Y:S01]  /*3770*/  FADD.FTZ R3, R136, R51 ;  /* 0x0000003388037221 */ /* 0x001fe20000010000 */
[-CC-:B------:R-:W-:Y:S01]  /*3780*/  FFMA.FTZ R43, R43, R12.reuse, -R10.reuse ;  /* 0x0000000c2b2b7223 */ /* 0x180fe2000001080a */
[-CC-:B------:R-:W-:Y:S01]  /*3790*/  FFMA.FTZ R45, R45, R12.reuse, -R10.reuse ;  /* 0x0000000c2d2d7223 */ /* 0x180fe2000001080a */
[-CC-:B------:R-:W-:Y:S01]  /*37a0*/  FFMA.FTZ R47, R47, R12.reuse, -R10.reuse ;  /* 0x0000000c2f2f7223 */ /* 0x180fe2000001080a */
[----:B-1----:R-:W-:Y:S01]  /*37b0*/  FADD.FTZ R34, R138, R3 ;  /* 0x000000038a227221 */ /* 0x002fe20000010000 */
[-CC-:B------:R-:W-:Y:S01]  /*37c0*/  FFMA.FTZ R49, R49, R12.reuse, -R10.reuse ;  /* 0x0000000c31317223 */ /* 0x180fe2000001080a */
[-C--:B------:R-:W-:Y:S01]  /*37d0*/  FFMA.FTZ R59, R59, R12.reuse, -R10 ;  /* 0x0000000c3b3b7223 */ /* 0x080fe2000001080a */
[----:B------:R-:W0:Y:S01]  /*37e0*/  MUFU.EX2 R13, R13 ;  /* 0x0000000d000d7308 */ /* 0x000e220000000800 */
[----:B--2---:R-:W-:Y:S01]  /*37f0*/  FADD.FTZ R3, R53, R34 ;  /* 0x0000002235037221 */ /* 0x004fe20000010000 */
[-CC-:B------:R-:W-:Y:S01]  /*3800*/  FFMA.FTZ R63, R63, R12.reuse, -R10.reuse ;  /* 0x0000000c3f3f7223 */ /* 0x180fe2000001080a */
[-CC-:B------:R-:W-:Y:S01]  /*3810*/  FFMA.FTZ R65, R65, R12.reuse, -R10.reuse ;  /* 0x0000000c41417223 */ /* 0x180fe2000001080a */
[-CC-:B------:R-:W-:Y:S01]  /*3820*/  FFMA.FTZ R67, R67, R12.reuse, -R10.reuse ;  /* 0x0000000c43437223 */ /* 0x180fe2000001080a */
[----:B---3--:R-:W-:Y:S01]  /*3830*/  FADD.FTZ R36, R140, R3 ;  /* 0x000000038c247221 */ /* 0x008fe20000010000 */
[-CC-:B------:R-:W-:Y:S01]  /*3840*/  FFMA.FTZ R69, R69, R12.reuse, -R10.reuse ;  /* 0x0000000c45457223 */ /* 0x180fe2000001080a */
[----:B------:R-:W-:Y:S01]  /*3850*/  FFMA.FTZ R71, R71, R12, -R10 ;  /* 0x0000000c47477223 */ /* 0x000fe2000001080a */
[----:B------:R1:W2:Y:S01]  /*3860*/  MUFU.EX2 R14, R15 ;  /* 0x0000000f000e7308 */ /* 0x0002a20000000800 */
[----:B----4-:R-:W-:Y:S01]  /*3870*/  FADD.FTZ R34, R137, R8 ;  /* 0x0000000889227221 */ /* 0x010fe20000010000 */
[----:B------:R-:W-:Y:S01]  /*3880*/  F2FP.BF16.F32.PACK_AB R137, R8, R137 ;  /* 0x000000890889723e */ /* 0x000fe200000010ff */
[----:B------:R-:W-:Y:S01]  /*3890*/  IMAD.MOV.U32 R61, RZ, RZ, R87 ;  /* 0x000000ffff3d7224 */ /* 0x000fe200078e0057 */
[----:B------:R-:W-:-:S02]  /*38a0*/  F2FP.BF16.F32.PACK_AB R136, R51, R136 ;  /* 0x000000883388723e */ /* 0x000fc400000010ff */
[----:B------:R-:W-:Y:S01]  /*38b0*/  F2FP.BF16.F32.PACK_AB R138, R53, R138 ;  /* 0x0000008a358a723e */ /* 0x000fe200000010ff */
[--C-:B------:R-:W-:Y:S01]  /*38c0*/  IMAD.MOV.U32 R53, RZ, RZ, R87.reuse ;  /* 0x000000ffff357224 */ /* 0x100fe200078e0057 */
[----:B------:R-:W3:Y:S01]  /*38d0*/  MUFU.EX2 R21, R21 ;  /* 0x0000001500157308 */ /* 0x000ee20000000800 */
[----:B-1----:R-:W-:Y:S01]  /*38e0*/  FADD.FTZ R15, R55, R36 ;  /* 0x00000024370f7221 */ /* 0x002fe20000010000 */
[----:B0-----:R-:W-:Y:S01]  /*38f0*/  FADD.FTZ R3, R13, R34 ;  /* 0x000000220d037221 */ /* 0x001fe20000010000 */
[----:B------:R-:W-:Y:S01]  /*3900*/  F2FP.BF16.F32.PACK_AB R140, R55, R140 ;  /* 0x0000008c378c723e */ /* 0x000fe200000010ff */
[----:B------:R-:W-:Y:S02]  /*3910*/  IMAD.MOV.U32 R55, RZ, RZ, R87 ;  /* 0x000000ffff377224 */ /* 0x000fe400078e0057 */
[----:B------:R-:W-:Y:S01]  /*3920*/  FADD.FTZ R38, R142, R15 ;  /* 0x0000000f8e267221 */ /* 0x000fe20000010000 */
[C---:B------:R-:W-:Y:S01]  /*3930*/  F2FP.BF16.F32.PACK_AB R142, R57.reuse, R142 ;  /* 0x0000008e398e723e */ /* 0x040fe200000010ff */
[----:B------:R0:W1:Y:S01]  /*3940*/  MUFU.EX2 R20, R25 ;  /* 0x0000001900147308 */ /* 0x0000620000000800 */
[C---:B--2---:R-:W-:Y:S01]  /*3950*/  FADD.FTZ R36, R14.reuse, R3 ;  /* 0x000000030e247221 */ /* 0x044fe20000010000 */
[----:B------:R-:W-:Y:S01]  /*3960*/  FADD.FTZ R15, R57, R38 ;  /* 0x00000026390f7221 */ /* 0x000fe20000010000 */
[----:B------:R-:W-:Y:S01]  /*3970*/  F2FP.BF16.F32.PACK_AB R139, R14, R13 ;  /* 0x0000000d0e8b723e */ /* 0x000fe200000010ff */
[----:B------:R-:W-:Y:S01]  /*3980*/  IMAD.MOV.U32 R57, RZ, RZ, R87 ;  /* 0x000000ffff397224 */ /* 0x000fe200078e0057 */
[----:B------:R-:W-:Y:S01]  /*3990*/  MOV R51, R87 ;  /* 0x0000005700337202 */ /* 0x000fe20000000f00 */
[----:B------:R-:W-:Y:S01]  /*39a0*/  FADD.FTZ R38, R144, R15 ;  /* 0x0000000f90267221 */ /* 0x000fe20000010000 */
[----:B------:R-:W-:Y:S01]  /*39b0*/  F2FP.BF16.F32.PACK_AB R144, R89, R144 ;  /* 0x000000905990723e */ /* 0x000fe200000010ff */
[----:B------:R-:W2:Y:S01]  /*39c0*/  MUFU.EX2 R27, R27 ;  /* 0x0000001b001b7308 */ /* 0x000ea20000000800 */
[----:B---3--:R-:W-:Y:S01]  /*39d0*/  FADD.FTZ R3, R21, R36 ;  /* 0x0000002415037221 */ /* 0x008fe20000010000 */
[----:B------:R-:W-:Y:S01]  /*39e0*/  FADD.FTZ R38, R89, R38 ;  /* 0x0000002659267221 */ /* 0x000fe20000010000 */
[----:B0-----:R-:W-:-:S03]  /*39f0*/  IMAD.MOV.U32 R25, RZ, RZ, R87 ;  /* 0x000000ffff197224 */ /* 0x001fc600078e0057 */
[----:B------:R-:W-:Y:S02]  /*3a00*/  FADD.FTZ R15, R91, R38 ;  /* 0x000000265b0f7221 */ /* 0x000fe40000010000 */
[----:B------:R0:W3:Y:S01]  /*3a10*/  MUFU.EX2 R24, R29 ;  /* 0x0000001d00187308 */ /* 0x0000e20000000800 */
[----:B-1----:R-:W-:Y:S01]  /*3a20*/  FADD.FTZ R36, R20, R3 ;  /* 0x0000000314247221 */ /* 0x002fe20000010000 */
[C---:B------:R-:W-:Y:S01]  /*3a30*/  FADD.FTZ R40, R146.reuse, R15 ;  /* 0x0000000f92287221 */ /* 0x040fe20000010000 */
[----:B------:R-:W-:Y:S02]  /*3a40*/  F2FP.BF16.F32.PACK_AB R146, R146, R91 ;  /* 0x0000005b9292723e */ /* 0x000fe400000010ff */
[----:B------:R-:W-:Y:S01]  /*3a50*/  F2FP.BF16.F32.PACK_AB R141, R20, R21 ;  /* 0x00000015148d723e */ /* 0x000fe200000010ff */
[----:B------:R-:W-:Y:S02]  /*3a60*/  FADD.FTZ R15, R95, R40 ;  /* 0x000000285f0f7221 */ /* 0x000fe40000010000 */
[----:B------:R-:W1:Y:S01]  /*3a70*/  MUFU.EX2 R31, R31 ;  /* 0x0000001f001f7308 */ /* 0x000e620000000800 */
[----:B--2---:R-:W-:Y:S01]  /*3a80*/  FADD.FTZ R3, R27, R36 ;  /* 0x000000241b037221 */ /* 0x004fe20000010000 */
[----:B0-----:R-:W-:-:S06]  /*3a90*/  IMAD.MOV.U32 R29, RZ, RZ, R87 ;  /* 0x000000ffff1d7224 */ /* 0x001fcc00078e0057 */
[----:B------:R0:W2:Y:S01]  /*3aa0*/  MUFU.EX2 R28, R33 ;  /* 0x00000021001c7308 */ /* 0x0000a20000000800 */
[C---:B---3--:R-:W-:Y:S01]  /*3ab0*/  FADD.FTZ R38, R24.reuse, R3 ;  /* 0x0000000318267221 */ /* 0x048fe20000010000 */
[----:B------:R-:W-:Y:S01]  /*3ac0*/  F2FP.BF16.F32.PACK_AB R143, R24, R27 ;  /* 0x0000001b188f723e */ /* 0x000fe200000010ff */
[--C-:B------:R-:W-:Y:S02]  /*3ad0*/  IMAD.MOV.U32 R27, RZ, RZ, R87.reuse ;  /* 0x000000ffff1b7224 */ /* 0x100fe400078e0057 */
[----:B------:R-:W-:-:S03]  /*3ae0*/  IMAD.MOV.U32 R24, RZ, RZ, R87 ;  /* 0x000000ffff187224 */ /* 0x000fc600078e0057 */
[----:B------:R-:W3:Y:S01]  /*3af0*/  MUFU.EX2 R35, R35 ;  /* 0x0000002300237308 */ /* 0x000ee20000000800 */
[----:B-1----:R-:W-:Y:S01]  /*3b00*/  FADD.FTZ R3, R31, R38 ;  /* 0x000000261f037221 */ /* 0x002fe20000010000 */
[C---:B------:R-:W-:Y:S01]  /*3b10*/  FADD.FTZ R38, R148.reuse, R15 ;  /* 0x0000000f94267221 */ /* 0x040fe20000010000 */
[----:B------:R-:W-:Y:S01]  /*3b20*/  F2FP.BF16.F32.PACK_AB R148, R148, R95 ;  /* 0x0000005f9494723e */ /* 0x000fe200000010ff */
[----:B0-----:R-:W-:Y:S02]  /*3b30*/  IMAD.MOV.U32 R33, RZ, RZ, R87 ;  /* 0x000000ffff217224 */ /* 0x001fe400078e0057 */
[----:B------:R-:W-:Y:S02]  /*3b40*/  FADD.FTZ R15, R99, R38 ;  /* 0x00000026630f7221 */ /* 0x000fe40000010000 */
[----:B------:R0:W1:Y:S01]  /*3b50*/  MUFU.EX2 R30, R37 ;  /* 0x00000025001e7308 */ /* 0x0000620000000800 */
[----:B--2---:R-:W-:Y:S01]  /*3b60*/  FADD.FTZ R0, R28, R3 ;  /* 0x000000031c007221 */ /* 0x004fe20000010000 */
[----:B------:R-:W-:Y:S01]  /*3b70*/  FADD.FTZ R40, R150, R15 ;  /* 0x0000000f96287221 */ /* 0x000fe20000010000 */
[----:B------:R-:W-:Y:S01]  /*3b80*/  F2FP.BF16.F32.PACK_AB R145, R28, R31 ;  /* 0x0000001f1c91723e */ /* 0x000fe200000010ff */
[--C-:B------:R-:W-:Y:S01]  /*3b90*/  IMAD.MOV.U32 R31, RZ, RZ, R87.reuse ;  /* 0x000000ffff1f7224 */ /* 0x100fe200078e0057 */
[----:B------:R-:W-:Y:S01]  /*3ba0*/  F2FP.BF16.F32.PACK_AB R150, R150, R99 ;  /* 0x000000639696723e */ /* 0x000fe200000010ff */
[----:B------:R-:W-:Y:S01]  /*3bb0*/  FADD.FTZ R15, R103, R40 ;  /* 0x00000028670f7221 */ /* 0x000fe20000010000 */
[----:B------:R-:W-:Y:S01]  /*3bc0*/  IMAD.MOV.U32 R28, RZ, RZ, R87 ;  /* 0x000000ffff1c7224 */ /* 0x000fe200078e0057 */
[----:B------:R-:W2:Y:S01]  /*3bd0*/  MUFU.EX2 R39, R39 ;  /* 0x0000002700277308 */ /* 0x000ea20000000800 */
[----:B---3--:R-:W-:Y:S01]  /*3be0*/  FADD.FTZ R3, R35, R0 ;  /* 0x0000000023037221 */ /* 0x008fe20000010000 */
[----:B0-----:R-:W-:-:S06]  /*3bf0*/  MOV R37, R87 ;  /* 0x0000005700257202 */ /* 0x001fcc0000000f00 */
[----:B------:R0:W3:Y:S01]  /*3c00*/  MUFU.EX2 R32, R41 ;  /* 0x0000002900207308 */ /* 0x0000e20000000800 */
[C---:B-1----:R-:W-:Y:S01]  /*3c10*/  FADD.FTZ R38, R30.reuse, R3 ;  /* 0x000000031e267221 */ /* 0x042fe20000010000 */
[----:B------:R-:W-:Y:S01]  /*3c20*/  F2FP.BF16.F32.PACK_AB R147, R30, R35 ;  /* 0x000000231e93723e */ /* 0x000fe200000010ff */
[----:B------:R-:W-:Y:S01]  /*3c30*/  IMAD.MOV.U32 R35, RZ, RZ, R87 ;  /* 0x000000ffff237224 */ /* 0x000fe200078e0057 */
[----:B------:R-:W-:-:S04]  /*3c40*/  MOV R30, R87 ;  /* 0x00000057001e7202 */ /* 0x000fc80000000f00 */
[----:B------:R-:W1:Y:S01]  /*3c50*/  MUFU.EX2 R43, R43 ;  /* 0x0000002b002b7308 */ /* 0x000e620000000800 */
[----:B--2---:R-:W-:Y:S01]  /*3c60*/  FADD.FTZ R3, R39, R38 ;  /* 0x0000002627037221 */ /* 0x004fe20000010000 */
[C---:B------:R-:W-:Y:S01]  /*3c70*/  FADD.FTZ R38, R152.reuse, R15 ;  /* 0x0000000f98267221 */ /* 0x040fe20000010000 */
[----:B------:R-:W-:Y:S01]  /*3c80*/  F2FP.BF16.F32.PACK_AB R152, R152, R103 ;  /* 0x000000679898723e */ /* 0x000fe200000010ff */
[----:B0-----:R-:W-:Y:S02]  /*3c90*/  IMAD.MOV.U32 R41, RZ, RZ, R87 ;  /* 0x000000ffff297224 */ /* 0x001fe400078e0057 */
[----:B------:R-:W-:Y:S02]  /*3ca0*/  FADD.FTZ R15, R107, R38 ;  /* 0x000000266b0f7221 */ /* 0x000fe40000010000 */
[----:B------:R0:W2:Y:S01]  /*3cb0*/  MUFU.EX2 R34, R45 ;  /* 0x0000002d00227308 */ /* 0x0000a20000000800 */
[----:B---3--:R-:W-:Y:S01]  /*3cc0*/  FADD.FTZ R10, R32, R3 ;  /* 0x00000003200a7221 */ /* 0x008fe20000010000 */
[----:B------:R-:W-:Y:S01]  /*3cd0*/  FADD.FTZ R40, R154, R15 ;  /* 0x0000000f9a287221 */ /* 0x000fe20000010000 */
[----:B------:R-:W-:Y:S01]  /*3ce0*/  F2FP.BF16.F32.PACK_AB R149, R32, R39 ;  /* 0x000000272095723e */ /* 0x000fe200000010ff */
[--C-:B------:R-:W-:Y:S01]  /*3cf0*/  IMAD.MOV.U32 R39, RZ, RZ, R87.reuse ;  /* 0x000000ffff277224 */ /* 0x100fe200078e0057 */
[----:B------:R-:W-:Y:S01]  /*3d00*/  F2FP.BF16.F32.PACK_AB R154, R154, R107 ;  /* 0x0000006b9a9a723e */ /* 0x000fe200000010ff */
[----:B------:R-:W-:-:S02]  /*3d10*/  IMAD.MOV.U32 R32, RZ, RZ, R87 ;  /* 0x000000ffff207224 */ /* 0x000fc400078e0057 */
[----:B------:R-:W3:Y:S01]  /*3d20*/  MUFU.EX2 R47, R47 ;  /* 0x0000002f002f7308 */ /* 0x000ee20000000800 */
[----:B-1----:R-:W-:Y:S01]  /*3d30*/  FADD.FTZ R3, R43, R10 ;  /* 0x0000000a2b037221 */ /* 0x002fe20000010000 */
[----:B0-----:R-:W-:-:S06]  /*3d40*/  IMAD.MOV.U32 R45, RZ, RZ, R87 ;  /* 0x000000ffff2d7224 */ /* 0x001fcc00078e0057 */
[----:B------:R-:W0:Y:S01]  /*3d50*/  MUFU.EX2 R109, R109 ;  /* 0x0000006d006d7308 */ /* 0x000e220000000800 */
[C---:B--2---:R-:W-:Y:S01]  /*3d60*/  FADD.FTZ R38, R34.reuse, R3 ;  /* 0x0000000322267221 */ /* 0x044fe20000010000 */
[----:B------:R-:W-:Y:S01]  /*3d70*/  F2FP.BF16.F32.PACK_AB R151, R34, R43 ;  /* 0x0000002b2297723e */ /* 0x000fe200000010ff */
[--C-:B------:R-:W-:Y:S02]  /*3d80*/  IMAD.MOV.U32 R43, RZ, RZ, R87.reuse ;  /* 0x000000ffff2b7224 */ /* 0x100fe400078e0057 */
[----:B------:R-:W-:-:S03]  /*3d90*/  IMAD.MOV.U32 R34, RZ, RZ, R87 ;  /* 0x000000ffff227224 */ /* 0x000fc600078e0057 */
[----:B------:R1:W2:Y:S01]  /*3da0*/  MUFU.EX2 R36, R49 ;  /* 0x0000003100247308 */ /* 0x0002a20000000800 */
[----:B---3--:R-:W-:-:S07]  /*3db0*/  FADD.FTZ R3, R47, R38 ;  /* 0x000000262f037221 */ /* 0x008fce0000010000 */
[----:B------:R-:W3:Y:S01]  /*3dc0*/  MUFU.EX2 R156, R111 ;  /* 0x0000006f009c7308 */ /* 0x000ee20000000800 */
[----:B0-----:R-:W-:Y:S01]  /*3dd0*/  FADD.FTZ R15, R109, R40 ;  /* 0x000000286d0f7221 */ /* 0x001fe20000010000 */
[----:B-1----:R-:W-:-:S06]  /*3de0*/  IMAD.MOV.U32 R49, RZ, RZ, R87 ;  /* 0x000000ffff317224 */ /* 0x002fcc00078e0057 */
[----:B------:R-:W0:Y:S01]  /*3df0*/  MUFU.EX2 R59, R59 ;  /* 0x0000003b003b7308 */ /* 0x000e220000000800 */
[C---:B--2---:R-:W-:Y:S01]  /*3e00*/  FADD.FTZ R38, R36.reuse, R3 ;  /* 0x0000000324267221 */ /* 0x044fe20000010000 */
[----:B------:R-:W-:Y:S01]  /*3e10*/  F2FP.BF16.F32.PACK_AB R153, R36, R47 ;  /* 0x0000002f2499723e */ /* 0x000fe200000010ff */
[--C-:B------:R-:W-:Y:S02]  /*3e20*/  IMAD.MOV.U32 R47, RZ, RZ, R87.reuse ;  /* 0x000000ffff2f7224 */ /* 0x100fe400078e0057 */
[----:B------:R-:W-:-:S03]  /*3e30*/  IMAD.MOV.U32 R36, RZ, RZ, R87 ;  /* 0x000000ffff247224 */ /* 0x000fc600078e0057 */
[----:B------:R-:W1:Y:S01]  /*3e40*/  MUFU.EX2 R113, R113 ;  /* 0x0000007100717308 */ /* 0x000e620000000800 */
[C---:B---3--:R-:W-:Y:S01]  /*3e50*/  FADD.FTZ R40, R156.reuse, R15 ;  /* 0x0000000f9c287221 */ /* 0x048fe20000010000 */
[----:B------:R-:W-:-:S06]  /*3e60*/  F2FP.BF16.F32.PACK_AB R156, R156, R109 ;  /* 0x0000006d9c9c723e */ /* 0x000fcc00000010ff */
[----:B------:R2:W3:Y:S01]  /*3e70*/  MUFU.EX2 R0, R63 ;  /* 0x0000003f00007308 */ /* 0x0004e20000000800 */
[----:B0-----:R-:W-:-:S07]  /*3e80*/  FADD.FTZ R3, R59, R38 ;  /* 0x000000263b037221 */ /* 0x001fce0000010000 */
[----:B------:R-:W0:Y:S01]  /*3e90*/  MUFU.EX2 R65, R65 ;  /* 0x0000004100417308 */ /* 0x000e220000000800 */
[----:B-1----:R-:W-:Y:S01]  /*3ea0*/  FADD.FTZ R15, R113, R40 ;  /* 0x00000028710f7221 */ /* 0x002fe20000010000 */
[----:B--2---:R-:W-:-:S06]  /*3eb0*/  IMAD.MOV.U32 R63, RZ, RZ, R87 ;  /* 0x000000ffff3f7224 */ /* 0x004fcc00078e0057 */
[----:B------:R1:W2:Y:S01]  /*3ec0*/  MUFU.EX2 R10, R67 ;  /* 0x00000043000a7308 */ /* 0x0002a20000000800 */
[C---:B---3--:R-:W-:Y:S01]  /*3ed0*/  FADD.FTZ R40, R0.reuse, R3 ;  /* 0x0000000300287221 */ /* 0x048fe20000010000 */
[----:B------:R-:W-:Y:S01]  /*3ee0*/  F2FP.BF16.F32.PACK_AB R155, R0, R59 ;  /* 0x0000003b009b723e */ /* 0x000fe200000010ff */
[----:B------:R-:W-:-:S05]  /*3ef0*/  IMAD.MOV.U32 R59, RZ, RZ, R87 ;  /* 0x000000ffff3b7224 */ /* 0x000fca00078e0057 */
[----:B------:R-:W3:Y:S01]  /*3f00*/  MUFU.EX2 R69, R69 ;  /* 0x0000004500457308 */ /* 0x000ee20000000800 */
[----:B0-----:R-:W-:Y:S01]  /*3f10*/  FADD.FTZ R13, R65, R40 ;  /* 0x00000028410d7221 */ /* 0x001fe20000010000 */
[--C-:B-1----:R-:W-:Y:S02]  /*3f20*/  IMAD.MOV.U32 R67, RZ, RZ, R87.reuse ;  /* 0x000000ffff437224 */ /* 0x102fe400078e0057 */
[----:B------:R-:W-:-:S04]  /*3f30*/  IMAD.MOV.U32 R40, RZ, RZ, R87 ;  /* 0x000000ffff287224 */ /* 0x000fc800078e0057 */
[----:B------:R-:W0:Y:S01]  /*3f40*/  MUFU.EX2 R26, R26 ;  /* 0x0000001a001a7308 */ /* 0x000e220000000800 */
[C---:B--2---:R-:W-:Y:S01]  /*3f50*/  FADD.FTZ R8, R10.reuse, R13 ;  /* 0x0000000d0a087221 */ /* 0x044fe20000010000 */
[----:B------:R-:W-:Y:S01]  /*3f60*/  F2FP.BF16.F32.PACK_AB R157, R10, R65 ;  /* 0x000000410a9d723e */ /* 0x000fe200000010ff */
[----:B------:R-:W-:Y:S01]  /*3f70*/  IMAD.MOV.U32 R10, RZ, RZ, 0x3f800000 ;  /* 0x3f800000ff0a7424 */ /* 0x000fe200078e00ff */
[----:B------:R-:W-:-:S04]  /*3f80*/  MOV R65, R87 ;  /* 0x0000005700417202 */ /* 0x000fc80000000f00 */
[----:B------:R1:W2:Y:S01]  /*3f90*/  MUFU.EX2 R38, R71 ;  /* 0x0000004700267308 */ /* 0x0002a20000000800 */
[----:B---3--:R-:W-:Y:S01]  /*3fa0*/  FADD.FTZ R13, R69, R8 ;  /* 0x00000008450d7221 */ /* 0x008fe20000010000 */
[----:B------:R-:W-:Y:S02]  /*3fb0*/  IMAD.MOV.U32 R8, RZ, RZ, 0x3f800000 ;  /* 0x3f800000ff087424 */ /* 0x000fe400078e00ff */
[C---:B0-----:R-:W-:Y:S01]  /*3fc0*/  FADD.FTZ R3, R26.reuse, R15 ;  /* 0x0000000f1a037221 */ /* 0x041fe20000010000 */
[----:B------:R-:W-:Y:S01]  /*3fd0*/  F2FP.BF16.F32.PACK_AB R158, R26, R113 ;  /* 0x000000711a9e723e */ /* 0x000fe200000010ff */
[--C-:B-1----:R-:W-:Y:S02]  /*3fe0*/  IMAD.MOV.U32 R71, RZ, RZ, R87.reuse ;  /* 0x000000ffff477224 */ /* 0x102fe400078e0057 */
[----:B------:R-:W-:Y:S02]  /*3ff0*/  IMAD.MOV.U32 R26, RZ, RZ, R87 ;  /* 0x000000ffff1a7224 */ /* 0x000fe400078e0057 */
[C---:B--2---:R-:W-:Y:S01]  /*4000*/  FADD.FTZ R0, R38.reuse, R13 ;  /* 0x0000000d26007221 */ /* 0x044fe20000010000 */
[----:B------:R-:W-:Y:S01]  /*4010*/  F2FP.BF16.F32.PACK_AB R159, R38, R69 ;  /* 0x00000045269f723e */ /* 0x000fe200000010ff */
[----:B------:R-:W-:-:S02]  /*4020*/  IMAD.MOV.U32 R69, RZ, RZ, R87 ;  /* 0x000000ffff457224 */ /* 0x000fc400078e0057 */
[----:B------:R-:W-:Y:S01]  /*4030*/  IMAD.MOV.U32 R38, RZ, RZ, R87 ;  /* 0x000000ffff267224 */ /* 0x000fe200078e0057 */
[----:B------:R-:W-:Y:S06]  /*4040*/  @!P1 BRA `(.L_x_194) ;  /* 0x00000024003c9947 */ /* 0x000fec0003800000 */
[----:B------:R-:W-:Y:S01]  /*4050*/  MOV R20, R11 ;  /* 0x0000000b00147202 */ /* 0x000fe20000000f00 */
[----:B------:R-:W-:Y:S01]  /*4060*/  IMAD.MOV.U32 R14, RZ, RZ, R9 ;  /* 0x000000ffff0e7224 */ /* 0x000fe200078e0009 */
        /* <DEDUP_REMOVED lines=33> */
[----:B------:R-:W-:Y:S01]  /*4280*/  UMOV UR4, UR5 ;  /* 0x0000000500047c82 */ /* 0x000fe20008000000 */
[----:B------:R-:W-:Y:S01]  /*4290*/  UMOV UR5, UR39 ;  /* 0x0000002700057c82 */ /* 0x000fe20008000000 */
[----:B------:R-:W-:Y:S01]  /*42a0*/  UMOV UR6, UR38 ;  /* 0x0000002600067c82 */ /* 0x000fe20008000000 */
[----:B------:R-:W-:-:S05]  /*42b0*/  ULDC UR7, c[0x0][0x9d8] ;  /* 0x0002760000077ab9 */ /* 0x000fca0000000800 */
.L_x_205:
[----:B------:R-:W-:-:S04]  /*42c0*/  UISETP.NE.AND UP0, UPT, UR6, 0x1, UPT ;  /* 0x000000010600788c */ /* 0x000fc8000bf05270 */
[----:B------:R-:W-:-:S04]  /*42d0*/  USEL UR39, URZ, 0x1, UP0 ;  /* 0x000000013f277887 */ /* 0x000fc80008000000 */
[----:B------:R-:W-:Y:S01]  /*42e0*/  ULOP3.LUT UR39, UR5, UR39, URZ, 0x3c, !UPT ;  /* 0x0000002705277292 */ /* 0x000fe2000f8e3c3f */
[----:B------:R-:W-:Y:S11]  /*42f0*/  @!P0 BRA `(.L_x_195) ;  /* 0x0000000000048947 */ /* 0x000ff60003800000 */
[----:B------:R-:W-:Y:S01]  /*4300*/  BPT.TRAP 0x1 ;  /* 0x000000040000795c */ /* 0x000fe20000300000 */
.L_x_195:
[----:B------:R-:W0:Y:S01]  /*4310*/  S2UR UR42, SR_CgaCtaId ;  /* 0x00000000002a79c3 */ /* 0x000e220000008800 */
[----:B------:R-:W-:Y:S01]  /*4320*/  UIADD3 UR38, UR6, 0x1, URZ ;  /* 0x0000000106267890 */ /* 0x000fe2000fffe03f */
[----:B------:R-:W-:Y:S01]  /*4330*/  IMAD.U32 R9, RZ, RZ, UR39 ;  /* 0x00000027ff097e24 */ /* 0x000fe2000f8e00ff */
[----:B------:R-:W-:Y:S02]  /*4340*/  UMOV UR8, 0x400 ;  /* 0x0000040000087882 */ /* 0x000fe40000000000 */
[----:B------:R-:W-:Y:S02]  /*4350*/  UISETP.NE.AND UP0, UPT, UR38, 0x2, UPT ;  /* 0x000000022600788c */ /* 0x000fe4000bf05270 */
[----:B------:R-:W-:Y:S02]  /*4360*/  SHF.L.U32 R9, R9, 0x1f, RZ ;  /* 0x0000001f09097819 */ /* 0x000fe400000006ff */
[----:B------:R-:W-:Y:S02]  /*4370*/  USEL UR38, UR38, URZ, UP0 ;  /* 0x0000003f26267287 */ /* 0x000fe40008000000 */
[----:B0-----:R-:W-:-:S04]  /*4380*/  ULEA UR8, UR42, UR8, 0x18 ;  /* 0x000000082a087291 */ /* 0x001fc8000f8ec03f */
[----:B------:R-:W-:-:S09]  /*4390*/  ULEA UR9, UR38, UR8, 0x3 ;  /* 0x0000000826097291 */ /* 0x000fd2000f8e183f */
[----:B------:R0:W1:Y:S01]  /*43a0*/  SYNCS.PHASECHK.TRANS64.TRYWAIT P1, [UR9+0x2a830], R9 ;  /* 0x02a83009ff0075a7 */ /* 0x0000620008020149 */
[----:B------:R-:W-:Y:S05]  /*43b0*/  @!P0 BRA `(.L_x_196) ;  /* 0x0000000000048947 */ /* 0x000fea0003800000 */
[----:B------:R-:W-:Y:S01]  /*43c0*/  BPT.TRAP 0x1 ;  /* 0x000000040000795c */ /* 0x000fe20000300000 */
.L_x_196:
[----:B-1----:R-:W-:Y:S05]  /*43d0*/  @P1 BRA `(.L_x_197) ;  /* 0x0000000000081947 */ /* 0x002fea0003800000 */
[----:B------:R-:W1:Y:S02]  /*43e0*/  SYNCS.PHASECHK.TRANS64.TRYWAIT P1, [UR9+0x2a830], R9 ;  /* 0x02a83009ff0075a7 */ /* 0x000e640008020149 */
[----:B-1----:R-:W-:Y:S05]  /*43f0*/  @!P1 BRA `(.L_x_198) ;  /* 0x000000b800809947 */ /* 0x002fea0003800000 */
.L_x_197:
[----:B------:R-:W-:Y:S01]  /*4400*/  R2UR UR32, R4 ;  /* 0x00000000042072ca */ /* 0x000fe200000e0000 */
[----:B------:R-:W-:Y:S01]  /*4410*/  UIMAD UR10, UR38, 0x900, UR11 ;  /* 0x00000900260a78a4 */ /* 0x000fe2000f8e020b */
[----:B------:R-:W-:Y:S01]  /*4420*/  R2UR UR33, R5 ;  /* 0x00000000052172ca */ /* 0x000fe200000e0000 */
[----:B------:R-:W-:Y:S01]  /*4430*/  WARPGROUP.ARRIVE ;  /* 0x00000000000079c5 */ /* 0x000fe20000000000 */
[----:B------:R-:W-:Y:S01]  /*4440*/  UMOV UR35, 0x40000040 ;  /* 0x4000004000237882 */ /* 0x000fe20000000000 */
[----:B------:R-:W-:Y:S01]  /*4450*/  UIADD3 UR14, UR10, 0x304, URZ ;  /* 0x000003040a0e7890 */ /* 0x000fe2000fffe03f */
[-C--:B------:R-:W-:Y:S01]  /*4460*/  FMUL.FTZ R24, R24, R10.reuse ;  /* 0x0000000a18187220 */ /* 0x080fe20000410000 */
[----:B------:R-:W-:Y:S01]  /*4470*/  UMOV UR15, 0x40000040 ;  /* 0x40000040000f7882 */ /* 0x000fe20000000000 */
[----:B------:R-:W-:Y:S01]  /*4480*/  UMOV UR34, UR10 ;  /* 0x0000000a00227c82 */ /* 0x000fe20008000000 */
[----:B------:R-:W-:Y:S01]  /*4490*/  UIADD3 UR18, UR10, 0x306, URZ ;  /* 0x000003060a127890 */ /* 0x000fe2000fffe03f */
[-C--:B------:R-:W-:Y:S01]  /*44a0*/  FMUL.FTZ R25, R25, R10.reuse ;  /* 0x0000000a19197220 */ /* 0x080fe20000410000 */
[----:B------:R-:W-:Y:S01]  /*44b0*/  UMOV UR19, 0x40000040 ;  /* 0x4000004000137882 */ /* 0x000fe20000000000 */
[----:B------:R-:W-:Y:S01]  /*44c0*/  UIADD3 UR22, UR10, 0x600, URZ ;  /* 0x000006000a167890 */ /* 0x000fe2000fffe03f */
[-C--:B------:R-:W-:Y:S01]  /*44d0*/  FMUL.FTZ R28, R28, R10.reuse ;  /* 0x0000000a1c1c7220 */ /* 0x080fe20000410000 */
[----:B------:R-:W-:Y:S01]  /*44e0*/  UMOV UR23, 0x40000040 ;  /* 0x4000004000177882 */ /* 0x000fe20000000000 */
[----:B------:R-:W-:Y:S01]  /*44f0*/  HGMMA.64x96x16.F32.BF16 R88, gdesc[UR32], RZ, !UPT, gsb0 ;  /* 0x01600000205879f0 */ /* 0x000fe2000c0018ff */
[----:B------:R-:W-:Y:S01]  /*4500*/  R2UR UR32, R6 ;  /* 0x00000000062072ca */ /* 0x000fe200000e0000 */
[----:B------:R-:W-:Y:S01]  /*4510*/  UIADD3 UR34, UR10, 0x2, URZ ;  /* 0x000000020a227890 */ /* 0x000fe2000fffe03f */
[----:B------:R-:W-:Y:S01]  /*4520*/  R2UR UR33, R7 ;  /* 0x00000000072172ca */ /* 0x000fe200000e0000 */
[----:B------:R-:W-:Y:S01]  /*4530*/  UMOV UR35, 0x40000040 ;  /* 0x4000004000237882 */ /* 0x000fe20000000000 */
[----:B------:R-:W-:Y:S01]  /*4540*/  UIADD3 UR26, UR10, 0x602, URZ ;  /* 0x000006020a1a7890 */ /* 0x000fe2000fffe03f */
[-C--:B------:R-:W-:Y:S01]  /*4550*/  FMUL.FTZ R29, R29, R10.reuse ;  /* 0x0000000a1d1d7220 */ /* 0x080fe20000410000 */
[----:B------:R-:W-:Y:S01]  /*4560*/  UMOV UR27, 0x40000040 ;  /* 0x40000040001b7882 */ /* 0x000fe20000000000 */
        /* <DEDUP_REMOVED lines=64> */
[----:B------:R-:W-:Y:S01]  /*4970*/  HGMMA.64x96x16.F32.BF16 R88, gdesc[UR32], R88, gsb0 ;  /* 0x01600000205879f0 */ /* 0x000fe20008001858 */
[----:B------:R-:W-:Y:S01]  /*4980*/  UIADD3 UR34, UR10, 0x4, URZ ;  /* 0x000000040a227890 */ /* 0x000fe2000fffe03f */
[----:B------:R-:W-:Y:S01]  /*4990*/  UMOV UR32, UR56 ;  /* 0x0000003800207c82 */ /* 0x000fe20008000000 */
[----:B------:R-:W-:Y:S01]  /*49a0*/  UMOV UR33, UR57 ;  /* 0x0000003900217c82 */ /* 0x000fe20008000000 */
[----:B------:R-:W-:Y:S01]  /*49b0*/  UMOV UR35, 0x40000040 ;  /* 0x4000004000237882 */ /* 0x000fe20000000000 */
[----:B------:R-:W-:Y:S02]  /*49c0*/  WARPGROUP.DEPBAR.LE gsb0, 0x0 ;  /* 0x00008000000079c5 */ /* 0x000fe40000010000 */
        /* <DEDUP_REMOVED lines=48> */
.L_x_199:
[----:B------:R-:W-:Y:S01]  /*4cd0*/  ULEA UR10, UR6, UR8, 0x3 ;  /* 0x00000008060a7291 */ /* 0x000fe2000f8e183f */
[----:B------:R-:W-:-:S05]  /*4ce0*/  IMAD.U32 R8, RZ, RZ, UR5 ;  /* 0x00000005ff087e24 */ /* 0x000fca000f8e00ff */
[----:B------:R-:W-:-:S04]  /*4cf0*/  SHF.L.U32 R8, R8, 0x1f, RZ ;  /* 0x0000001f08087819 */ /* 0x000fc800000006ff */
[----:B------:R2:W3:Y:S01]  /*4d00*/  SYNCS.PHASECHK.TRANS64.TRYWAIT P1, [UR10+0x2a850], R8 ;  /* 0x02a85008ff0075a7 */ /* 0x0004e2000802014a */
[----:B------:R-:W-:Y:S05]  /*4d10*/  @!P0 BRA `(.L_x_200) ;  /* 0x0000000000048947 */ /* 0x000fea0003800000 */
[----:B------:R-:W-:Y:S01]  /*4d20*/  BPT.TRAP 0x1 ;  /* 0x000000040000795c */ /* 0x000fe20000300000 */
.L_x_200:
[----:B---3--:R-:W-:Y:S05]  /*4d30*/  @P1 BRA `(.L_x_201) ;  /* 0x0000000000081947 */ /* 0x008fea0003800000 */
[----:B------:R-:W3:Y:S02]  /*4d40*/  SYNCS.PHASECHK.TRANS64.TRYWAIT P1, [UR10+0x2a850], R8 ;  /* 0x02a85008ff0075a7 */ /* 0x000ee4000802014a */
[----:B---3--:R-:W-:Y:S05]  /*4d50*/  @!P1 BRA `(.L_x_202) ;  /* 0x000000b000409947 */ /* 0x008fea0003800000 */
.L_x_201:
[----:B------:R-:W-:Y:S01]  /*4d60*/  UIADD3 UR8, UR8, 0x400, URZ ;  /* 0x0000040008087890 */ /* 0x000fe2000fffe03f */
[----:B------:R-:W-:Y:S01]  /*4d70*/  WARPGROUP.ARRIVE ;  /* 0x00000000000079c5 */ /* 0x000fe20000000000 */
[----:B------:R-:W-:Y:S02]  /*4d80*/  UMOV UR15, 0x40000040 ;  /* 0x40000040000f7882 */ /* 0x000fe40000000000 */
[----:B------:R-:W-:-:S04]  /*4d90*/  USHF.R.U32.HI UR8, URZ, 0x4, UR8 ;  /* 0x000000043f087899 */ /* 0x000fc80008011608 */
[----:B------:R-:W-:-:S04]  /*4da0*/  ULOP3.LUT UR8, UR8, 0x3fff, URZ, 0xc0, !UPT ;  /* 0x00003fff08087892 */ /* 0x000fc8000f8ec03f */
[----:B------:R-:W-:-:S04]  /*4db0*/  ULOP3.LUT UR5, UR8, 0x3000000, URZ, 0xfc, !UPT ;  /* 0x0300000008057892 */ /* 0x000fc8000f8efc3f */
[----:B------:R-:W-:-:S07]  /*4dc0*/  UIMAD UR5, UR6, 0x600, UR5 ;  /* 0x00000600060578a4 */ /* 0x000fce000f8e0205 */
[----:B------:R-:W-:Y:S02]  /*4dd0*/  UMOV UR14, UR5 ;  /* 0x00000005000e7c82 */ /* 0x000fe40008000000 */
        /* <DEDUP_REMOVED lines=25> */
[----:B------:R-:W-:Y:S03]  /*4f70*/  HGMMA.64x128x16.F32.BF16 R24, R156, gdesc[UR12].tnspB, R24, gsb0 ;  /* 0x41e0000c9c187df0 */ /* 0x000fe60008001818 */
[----:B------:R-:W-:Y:S02]  /*4f80*/  WARPGROUP.DEPBAR.LE gsb0, 0x0 ;  /* 0x00008000000079c5 */ /* 0x000fe40000010000 */
[----:B------:R-:W-:Y:S05]  /*4f90*/  @!P0 BRA `(.L_x_203) ;  /* 0x0000000000048947 */ /* 0x000fea0003800000 */
[----:B------:R-:W-:Y:S01]  /*4fa0*/  BPT.TRAP 0x1 ;  /* 0x000000040000795c */ /* 0x000fe20000300000 */
.L_x_203:
[----:B------:R-:W-:Y:S01]  /*4fb0*/  FMUL.FTZ R137, R88, UR7 ;  /* 0x0000000758897c20 */ /* 0x000fe20008410000 */
[----:B------:R-:W-:Y:S01]  /*4fc0*/  FMUL.FTZ R139, R89, UR7 ;  /* 0x00000007598b7c20 */ /* 0x000fe20008410000 */
[----:B------:R-:W-:Y:S01]  /*4fd0*/  FMUL.FTZ R13, R90, UR7 ;  /* 0x000000075a0d7c20 */ /* 0x000fe20008410000 */
[----:B------:R-:W-:Y:S01]  /*4fe0*/  FMUL.FTZ R141, R92, UR7 ;  /* 0x000000075c8d7c20 */ /* 0x000fe20008410000 */
[----:B------:R-:W-:Y:S01]  /*4ff0*/  FMUL.FTZ R15, R91, UR7 ;  /* 0x000000075b0f7c20 */ /* 0x000fe20008410000 */
[----:B------:R-:W-:Y:S01]  /*5000*/  FMUL.FTZ R143, R93, UR7 ;  /* 0x000000075d8f7c20 */ /* 0x000fe20008410000 */
[----:B------:R-:W0:Y:S01]  /*5010*/  MUFU.TANH R137, R137 ;  /* 0x0000008900897308 */ /* 0x000e220000002400 */
[----:B------:R-:W-:Y:S01]  /*5020*/  FMUL.FTZ R21, R94, UR7 ;  /* 0x000000075e157c20 */ /* 0x000fe20008410000 */
[----:B------:R-:W-:Y:S01]  /*5030*/  FMUL.FTZ R145, R96, UR7 ;  /* 0x0000000760917c20 */ /* 0x000fe20008410000 */
[----:B------:R-:W-:Y:S01]  /*5040*/  FMUL.FTZ R89, R95, UR7 ;  /* 0x000000075f597c20 */ /* 0x000fe20008410000 */
[----:B------:R-:W-:Y:S01]  /*5050*/  FMUL.FTZ R147, R97, UR7 ;  /* 0x0000000761937c20 */ /* 0x000fe20008410000 */
[----:B------:R-:W-:Y:S01]  /*5060*/  FMUL.FTZ R91, R98, UR7 ;  /* 0x00000007625b7c20 */ /* 0x000fe20008410000 */
[----:B------:R-:W-:Y:S01]  /*5070*/  FMUL.FTZ R149, R100, UR7 ;  /* 0x0000000764957c20 */ /* 0x000fe20008410000 */
[----:B------:R-:W-:Y:S01]  /*5080*/  FMUL.FTZ R93, R99, UR7 ;  /* 0x00000007635d7c20 */ /* 0x000fe20008410000 */
[----:B------:R-:W3:Y:S01]  /*5090*/  MUFU.TANH R139, R139 ;  /* 0x0000008b008b7308 */ /* 0x000ee20000002400 */
        /* <DEDUP_REMOVED lines=8> */
[----:B0-2---:R-:W-:Y:S01]  /*5120*/  FMNMX.FTZ R8, R137, R14, !PT ;  /* 0x0000000e89087209 */ /* 0x005fe20007810000 */
[----:B------:R-:W-:Y:S01]  /*5130*/  FMUL.FTZ R101, R107, UR7 ;  /* 0x000000076b657c20 */ /* 0x000fe20008410000 */
[----:B------:R-:W-:Y:S01]  /*5140*/  FMUL.FTZ R159, R109, UR7 ;  /* 0x000000076d9f7c20 */ /* 0x000fe20008410000 */
[----:B------:R-:W-:Y:S01]  /*5150*/  FMUL.FTZ R103, R110, UR7 ;  /* 0x000000076e677c20 */ /* 0x000fe20008410000 */
[----:B------:R-:W-:Y:S01]  /*5160*/  FMUL.FTZ R203, R112, UR7 ;  /* 0x0000000770cb7c20 */ /* 0x000fe20008410000 */
[----:B------:R-:W-:Y:S01]  /*5170*/  FMUL.FTZ R105, R111, UR7 ;  /* 0x000000076f697c20 */ /* 0x000fe20008410000 */
[----:B------:R-:W-:Y:S01]  /*5180*/  FMUL.FTZ R205, R113, UR7 ;  /* 0x0000000771cd7c20 */ /* 0x000fe20008410000 */
[----:B------:R-:W0:Y:S01]  /*5190*/  MUFU.TANH R141, R141 ;  /* 0x0000008d008d7308 */ /* 0x000e220000002400 */
[----:B---3--:R-:W-:Y:S01]  /*51a0*/  FMNMX.FTZ R8, R139, R8, !PT ;  /* 0x000000088b087209 */ /* 0x008fe20007810000 */
[----:B------:R-:W-:Y:S01]  /*51b0*/  FMUL.FTZ R107, R114, UR7 ;  /* 0x00000007726b7c20 */ /* 0x000fe20008410000 */
[----:B------:R-:W-:Y:S01]  /*51c0*/  FMUL.FTZ R207, R116, UR7 ;  /* 0x0000000774cf7c20 */ /* 0x000fe20008410000 */
[----:B------:R-:W-:Y:S01]  /*51d0*/  FMUL.FTZ R109, R115, UR7 ;  /* 0x00000007736d7c20 */ /* 0x000fe20008410000 */
[----:B------:R-:W-:Y:S01]  /*51e0*/  FMUL.FTZ R209, R117, UR7 ;  /* 0x0000000775d17c20 */ /* 0x000fe20008410000 */
[----:B------:R-:W-:Y:S01]  /*51f0*/  FMUL.FTZ R111, R118, UR7 ;  /* 0x00000007766f7c20 */ /* 0x000fe20008410000 */
[----:B------:R-:W-:Y:S01]  /*5200*/  FMUL.FTZ R211, R120, UR7 ;  /* 0x0000000778d37c20 */ /* 0x000fe20008410000 */
[----:B------:R-:W2:Y:S01]  /*5210*/  MUFU.TANH R15, R15 ;  /* 0x0000000f000f7308 */ /* 0x000ea20000002400 */
[----:B----4-:R-:W-:Y:S01]  /*5220*/  FMNMX.FTZ R10, R13, R20, !PT ;  /* 0x000000140d0a7209 */ /* 0x010fe20007810000 */
[----:B------:R-:W-:Y:S01]  /*5230*/  FMUL.FTZ R113, R119, UR7 ;  /* 0x0000000777717c20 */ /* 0x000fe20008410000 */
[----:B------:R-:W-:Y:S01]  /*5240*/  FMUL.FTZ R213, R121, UR7 ;  /* 0x0000000779d57c20 */ /* 0x000fe20008410000 */
[----:B------:R-:W-:Y:S01]  /*5250*/  FMUL.FTZ R115, R122, UR7 ;  /* 0x000000077a737c20 */ /* 0x000fe20008410000 */
[----:B------:R-:W-:Y:S01]  /*5260*/  FMUL.FTZ R215, R124, UR7 ;  /* 0x000000077cd77c20 */ /* 0x000fe20008410000 */
[----:B------:R-:W-:Y:S01]  /*5270*/  FMUL.FTZ R117, R123, UR7 ;  /* 0x000000077b757c20 */ /* 0x000fe20008410000 */
[----:B------:R-:W-:Y:S01]  /*5280*/  FMUL.FTZ R125, R125, UR7 ;  /* 0x000000077d7d7c20 */ /* 0x000fe20008410000 */
[----:B------:R-:W3:Y:S01]  /*5290*/  MUFU.TANH R143, R143 ;  /* 0x0000008f008f7308 */ /* 0x000ee20000002400 */
[----:B0-----:R-:W-:Y:S01]  /*52a0*/  FMNMX.FTZ R8, R141, R8, !PT ;  /* 0x000000088d087209 */ /* 0x001fe20007810000 */
        /* <DEDUP_REMOVED lines=8> */
[----:B------:R-:W-:Y:S01]  /*5330*/  FMUL.FTZ R127, R131, UR7 ;  /* 0x00000007837f7c20 */ /* 0x000fe20008410000 */
[----:B------:R-:W-:Y:S01]  /*5340*/  FMUL.FTZ R221, R133, UR7 ;  /* 0x0000000785dd7c20 */ /* 0x000fe20008410000 */
[----:B------:R-:W-:Y:S01]  /*5350*/  FMUL.FTZ R131, R134, UR7 ;  /* 0x0000000786837c20 */ /* 0x000fe20008410000 */
[----:B------:R-:W-:Y:S01]  /*5360*/  FMUL.FTZ R133, R135, UR7 ;  /* 0x0000000787857c20 */ /* 0x000fe20008410000 */
[----:B-1----:R-:W1:Y:S01]  /*5370*/  LDC R12, c[0x0][0x988] ;  /* 0x00026200ff0c7b82 */ /* 0x002e620000000800 */
[----:B------:R-:W-:Y:S01]  /*5380*/  UIADD3 UR9, UR9, 0x2a840, URZ ;  /* 0x0002a84009097890 */ /* 0x000fe2000fffe03f */
[----:B------:R-:W2:Y:S01]  /*5390*/  MUFU.TANH R145, R145 ;  /* 0x0000009100917308 */ /* 0x000ea20000002400 */
[----:B---3--:R-:W-:-:S02]  /*53a0*/  FMNMX.FTZ R8, R143, R8, !PT ;  /* 0x000000088f087209 */ /* 0x008fc40007810000 */
[----:B------:R-:W-:-:S05]  /*53b0*/  UPRMT UR9, UR42, 0x654, UR9 ;  /* 0x000006542a097896 */ /* 0x000fca0008000009 */
[----:B------:R-:W3:Y:S01]  /*53c0*/  MUFU.TANH R89, R89 ;  /* 0x0000005900597308 */ /* 0x000ee20000002400 */
[----:B0-----:R-:W-:-:S03]  /*53d0*/  FMNMX.FTZ R10, R21, R10, !PT ;  /* 0x0000000a150a7209 */ /* 0x001fc60007810000 */
[----:B------:R-:W-:Y:S04]  /*53e0*/  SYNCS.ARRIVE.TRANS64.RED.A1T0 RZ, [UR9], RZ ;  /* 0x000000ffffff79a7 */ /* 0x000fe80008100409 */
[----:B------:R-:W0:Y:S01]  /*53f0*/  MUFU.TANH R147, R147 ;  /* 0x0000009300937308 */ /* 0x000e220000002400 */
[----:B--2---:R-:W-:-:S07]  /*5400*/  FMNMX.FTZ R8, R145, R8, !PT ;  /* 0x0000000891087209 */ /* 0x004fce0007810000 */
[----:B------:R-:W2:Y:S01]  /*5410*/  MUFU.TANH R91, R91 ;  /* 0x0000005b005b7308 */ /* 0x000ea20000002400 */
[----:B---3--:R-:W-:-:S07]  /*5420*/  FMNMX.FTZ R10, R89, R10, !PT ;  /* 0x0000000a590a7209 */ /* 0x008fce0007810000 */
[----:B------:R-:W3:Y:S01]  /*5430*/  MUFU.TANH R149, R149 ;  /* 0x0000009500957308 */ /* 0x000ee20000002400 */
[----:B0-----:R-:W-:-:S07]  /*5440*/  FMNMX.FTZ R8, R147, R8, !PT ;  /* 0x0000000893087209 */ /* 0x001fce0007810000 */
        /* <DEDUP_REMOVED lines=71> */
[----:B0-----:R-:W-:-:S05]  /*58c0*/  FMNMX.FTZ R8, R221, R8, !PT ;  /* 0x00000008dd087209 */ /* 0x001fca0007810000 */
[----:B------:R-:W0:Y:S01]  /*58d0*/  SHFL.BFLY PT, R9, R8, 0x2, 0x1f ;  /* 0x0c401f0008097f89 */ /* 0x000e2200000e0000 */
[----:B--2---:R-:W-:-:S04]  /*58e0*/  FMNMX.FTZ R10, R131, R10, !PT ;  /* 0x0000000a830a7209 */ /* 0x004fc80007810000 */
[----:B---3--:R-:W-:-:S05]  /*58f0*/  FMNMX.FTZ R10, R133, R10, !PT ;  /* 0x0000000a850a7209 */ /* 0x008fca0007810000 */
[----:B------:R-:W2:Y:S01]  /*5900*/  SHFL.BFLY PT, R11, R10, 0x2, 0x1f ;  /* 0x0c401f000a0b7f89 */ /* 0x000ea200000e0000 */
[----:B0-----:R-:W-:-:S05]  /*5910*/  FMNMX.FTZ R88, R8, R9, !PT ;  /* 0x0000000908587209 */ /* 0x001fca0007810000 */
[----:B------:R-:W0:Y:S01]  /*5920*/  SHFL.BFLY PT, R9, R88, 0x1, 0x1f ;  /* 0x0c201f0058097f89 */ /* 0x000e2200000e0000 */
[----:B--2---:R-:W-:-:S05]  /*5930*/  FMNMX.FTZ R90, R10, R11, !PT ;  /* 0x0000000b0a5a7209 */ /* 0x004fca0007810000 */
[----:B------:R-:W2:Y:S01]  /*5940*/  SHFL.BFLY PT, R11, R90, 0x1, 0x1f ;  /* 0x0c201f005a0b7f89 */ /* 0x000ea200000e0000 */
[----:B0-----:R-:W-:-:S05]  /*5950*/  FMNMX.FTZ R9, R88, R9, !PT ;  /* 0x0000000958097209 */ /* 0x001fca0007810000 */
[----:B------:R-:W-:-:S04]  /*5960*/  FADD.FTZ R135, -R9, R14 ;  /* 0x0000000e09877221 */ /* 0x000fc80000010100 */
[----:B-1----:R-:W-:-:S04]  /*5970*/  FMUL.FTZ R14, R135, R12 ;  /* 0x0000000c870e7220 */ /* 0x002fc80000410000 */
[----:B------:R0:W-:Y:S01]  /*5980*/  MUFU.EX2 R10, R14 ;  /* 0x0000000e000a7308 */ /* 0x0001e20000000800 */
[----:B--2---:R-:W-:-:S05]  /*5990*/  FMNMX.FTZ R11, R90, R11, !PT ;  /* 0x0000000b5a0b7209 */ /* 0x004fca0007810000 */
[----:B------:R-:W-:Y:S01]  /*59a0*/  FADD.FTZ R135, -R11, R20 ;  /* 0x000000140b877221 */ /* 0x000fe20000010100 */
[-C--:B------:R-:W-:Y:S01]  /*59b0*/  FMUL.FTZ R20, R9, R12.reuse ;  /* 0x0000000c09147220 */ /* 0x080fe20000410000 */
[-C--:B0-----:R-:W-:Y:S02]  /*59c0*/  FMUL.FTZ R14, R11, R12.reuse ;  /* 0x0000000c0b0e7220 */ /* 0x081fe40000410000 */
[-C--:B------:R-:W-:Y:S01]  /*59d0*/  FMUL.FTZ R8, R135, R12.reuse ;  /* 0x0000000c87087220 */ /* 0x080fe20000410000 */
[-CC-:B------:R-:W-:Y:S01]  /*59e0*/  FFMA.FTZ R135, R137, R12.reuse, -R20.reuse ;  /* 0x0000000c89877223 */ /* 0x180fe20000010814 */
[-CC-:B------:R-:W-:Y:S01]  /*59f0*/  FFMA.FTZ R136, R139, R12.reuse, -R20.reuse ;  /* 0x0000000c8b887223 */ /* 0x180fe20000010814 */
[-C--:B------:R-:W-:Y:S01]  /*5a00*/  FFMA.FTZ R138, R141, R12.reuse, -R20 ;  /* 0x0000000c8d8a7223 */ /* 0x080fe20000010814 */
[-C--:B------:R-:W-:Y:S01]  /*5a10*/  FFMA.FTZ R137, R13, R12.reuse, -R14 ;  /* 0x0000000c0d897223 */ /* 0x080fe2000001080e */
        /* <DEDUP_REMOVED lines=39> */
[----:B0-----:R-:W-:Y:S01]  /*5c90*/  FFMA.FTZ R3, R10, R3, R135 ;  /* 0x000000030a037223 */ /* 0x001fe20000010087 */
[-CC-:B------:R-:W-:Y:S01]  /*5ca0*/  FFMA.FTZ R155, R119, R12.reuse, -R14.reuse ;  /* 0x0000000c779b7223 */ /* 0x180fe2000001080e */
[-CC-:B------:R-:W-:Y:S01]  /*5cb0*/  FFMA.FTZ R121, R121, R12.reuse, -R14.reuse ;  /* 0x0000000c79797223 */ /* 0x180fe2000001080e */
[-CC-:B------:R-:W-:Y:S01]  /*5cc0*/  FFMA.FTZ R123, R123, R12.reuse, -R14.reuse ;  /* 0x0000000c7b7b7223 */ /* 0x180fe2000001080e */
[-CC-:B------:R-:W-:Y:S01]  /*5cd0*/  FFMA.FTZ R127, R127, R12.reuse, -R14.reuse ;  /* 0x0000000c7f7f7223 */ /* 0x180fe2000001080e */
[----:B------:R-:W-:-:S02]  /*5ce0*/  FFMA.FTZ R131, R131, R12, -R14 ;  /* 0x0000000c83837223 */ /* 0x000fc4000001080e */
[----:B------:R-:W0:Y:S08]  /*5cf0*/  MUFU.EX2 R136, R136 ;  /* 0x0000008800887308 */ /* 0x000e300000000800 */
[----:B------:R-:W2:Y:S01]  /*5d00*/  MUFU.EX2 R20, R20 ;  /* 0x0000001400147308 */ /* 0x000ea20000000800 */
[----:B-1----:R-:W-:-:S07]  /*5d10*/  FFMA.FTZ R97, R8, R0, R137 ;  /* 0x0000000008617223 */ /* 0x002fce0000010089 */
[----:B------:R-:W1:Y:S01]  /*5d20*/  MUFU.EX2 R138, R138 ;  /* 0x0000008a008a7308 */ /* 0x000e620000000800 */
[----:B0-----:R-:W-:-:S07]  /*5d30*/  FADD.FTZ R3, R136, R3 ;  /* 0x0000000388037221 */ /* 0x001fce0000010000 */
[----:B------:R-:W0:Y:S01]  /*5d40*/  MUFU.EX2 R13, R13 ;  /* 0x0000000d000d7308 */ /* 0x000e220000000800 */
[----:B--2---:R-:W-:Y:S01]  /*5d50*/  FADD.FTZ R0, R20, R97 ;  /* 0x0000006114007221 */ /* 0x004fe20000010000 */
[----:B------:R-:W-:-:S06]  /*5d60*/  FFMA.FTZ R97, R115, R12, -R14 ;  /* 0x0000000c73617223 */ /* 0x000fcc000001080e */
[----:B------:R-:W2:Y:S01]  /*5d70*/  MUFU.EX2 R139, R139 ;  /* 0x0000008b008b7308 */ /* 0x000ea20000000800 */
[----:B-1----:R-:W-:-:S07]  /*5d80*/  FADD.FTZ R102, R138, R3 ;  /* 0x000000038a667221 */ /* 0x002fce0000010000 */
[----:B------:R-:W1:Y:S01]  /*5d90*/  MUFU.EX2 R88, R88 ;  /* 0x0000005800587308 */ /* 0x000e620000000800 */
[----:B0-----:R-:W-:-:S07]  /*5da0*/  FADD.FTZ R3, R13, R0 ;  /* 0x000000000d037221 */ /* 0x001fce0000010000 */
[----:B------:R-:W0:Y:S01]  /*5db0*/  MUFU.EX2 R140, R140 ;  /* 0x0000008c008c7308 */ /* 0x000e220000000800 */
[----:B--2---:R-:W-:-:S07]  /*5dc0*/  FADD.FTZ R99, R139, R102 ;  /* 0x000000668b637221 */ /* 0x004fce0000010000 */
[----:B------:R-:W2:Y:S01]  /*5dd0*/  MUFU.EX2 R15, R15 ;  /* 0x0000000f000f7308 */ /* 0x000ea20000000800 */
[----:B-1----:R-:W-:-:S07]  /*5de0*/  FADD.FTZ R0, R88, R3 ;  /* 0x0000000358007221 */ /* 0x002fce0000010000 */
[----:B------:R-:W1:Y:S01]  /*5df0*/  MUFU.EX2 R141, R141 ;  /* 0x0000008d008d7308 */ /* 0x000e620000000800 */
[----:B0-----:R-:W-:-:S07]  /*5e00*/  FADD.FTZ R102, R140, R99 ;  /* 0x000000638c667221 */ /* 0x001fce0000010000 */
[----:B------:R-:W0:Y:S01]  /*5e10*/  MUFU.EX2 R90, R90 ;  /* 0x0000005a005a7308 */ /* 0x000e220000000800 */
[----:B--2---:R-:W-:-:S07]  /*5e20*/  FADD.FTZ R3, R15, R0 ;  /* 0x000000000f037221 */ /* 0x004fce0000010000 */
[----:B------:R-:W2:Y:S01]  /*5e30*/  MUFU.EX2 R142, R142 ;  /* 0x0000008e008e7308 */ /* 0x000ea20000000800 */
[----:B-1----:R-:W-:Y:S01]  /*5e40*/  FADD.FTZ R99, R141, R102 ;  /* 0x000000668d637221 */ /* 0x002fe20000010000 */
[-CC-:B------:R-:W-:Y:S01]  /*5e50*/  FFMA.FTZ R102, R117, R12.reuse, -R14.reuse ;  /* 0x0000000c75667223 */ /* 0x180fe2000001080e */
[----:B------:R-:W-:-:S05]  /*5e60*/  FFMA.FTZ R14, R133, R12, -R14 ;  /* 0x0000000c850e7223 */ /* 0x000fca000001080e */
        /* <DEDUP_REMOVED lines=69> */
[----:B--2---:R-:W-:Y:S01]  /*62c0*/  FADD.FTZ R0, R131, R0 ;  /* 0x0000000083007221 */ /* 0x004fe20000010000 */
[----:B-1----:R-:W-:-:S03]  /*62d0*/  FADD.FTZ R3, R159, R104 ;  /* 0x000000689f037221 */ /* 0x002fc60000010000 */
[----:B0-----:R-:W-:Y:S01]  /*62e0*/  FADD.FTZ R0, R14, R0 ;  /* 0x000000000e007221 */ /* 0x001fe20000010000 */
[----:B------:R-:W-:Y:S06]  /*62f0*/  @!P0 BRA `(.L_x_204) ;  /* 0x0000000000048947 */ /* 0x000fec0003800000 */
[----:B------:R-:W-:Y:S01]  /*6300*/  BPT.TRAP 0x1 ;  /* 0x000000040000795c */ /* 0x000fe20000300000 */
.L_x_204:
[----:B------:R-:W-:Y:S01]  /*6310*/  UISETP.GT.AND UP0, UPT, UR4, UR60, UPT ;  /* 0x0000003c0400728c */ /* 0x000fe2000bf04270 */
[----:B------:R-:W-:Y:S01]  /*6320*/  F2FP.BF16.F32.PACK_AB R158, R159, R158 ;  /* 0x0000009e9f9e723e */ /* 0x000fe200000010ff */
[----:B------:R-:W-:Y:S01]  /*6330*/  UIADD3 UR10, UR10, 0x2a860, URZ ;  /* 0x0002a8600a0a7890 */ /* 0x000fe2000fffe03f */
[----:B------:R-:W-:Y:S01]  /*6340*/  F2FP.BF16.F32.PACK_AB R137, R20, R137 ;  /* 0x000000891489723e */ /* 0x000fe200000010ff */
[----:B------:R-:W-:Y:S01]  /*6350*/  UIADD3 UR4, UR4, -0x1, URZ ;  /* 0xffffffff04047890 */ /* 0x000fe2000fffe03f */
[----:B------:R-:W-:Y:S01]  /*6360*/  F2FP.BF16.F32.PACK_AB R138, R139, R138 ;  /* 0x0000008a8b8a723e */ /* 0x000fe200000010ff */
[----:B------:R-:W-:Y:S01]  /*6370*/  UPRMT UR10, UR42, 0x654, UR10 ;  /* 0x000006542a0a7896 */ /* 0x000fe2000800000a */
[----:B------:R-:W-:Y:S01]  /*6380*/  PLOP3.LUT P1, PT, PT, PT, UP0, 0x80, 0x0 ;  /* 0x000000000000781c */ /* 0x000fe20003f2f008 */
[----:B------:R-:W-:Y:S01]  /*6390*/  UMOV UR5, UR39 ;  /* 0x0000002700057c82 */ /* 0x000fe20008000000 */
[----:B------:R-:W-:Y:S01]  /*63a0*/  UMOV UR6, UR38 ;  /* 0x0000002600067c82 */ /* 0x000fe20008000000 */
[----:B------:R-:W-:Y:S01]  /*63b0*/  F2FP.BF16.F32.PACK_AB R140, R141, R140 ;  /* 0x0000008c8d8c723e */ /* 0x000fe200000010ff */
[----:B------:R-:W-:Y:S01]  /*63c0*/  IMAD.MOV.U32 R20, RZ, RZ, R11 ;  /* 0x000000ffff147224 */ /* 0x000fe200078e000b */
[----:B------:R-:W-:-:S02]  /*63d0*/  F2FP.BF16.F32.PACK_AB R142, R143, R142 ;  /* 0x0000008e8f8e723e */ /* 0x000fc400000010ff */
[----:B------:R-:W-:Y:S01]  /*63e0*/  F2FP.BF16.F32.PACK_AB R144, R145, R144 ;  /* 0x000000909190723e */ /* 0x000fe200000010ff */
[----:B------:R-:W-:Y:S01]  /*63f0*/  SYNCS.ARRIVE.TRANS64.RED.A1T0 RZ, [UR10], RZ ;  /* 0x000000ffffff79a7 */ /* 0x000fe2000810040a */
[----:B------:R-:W-:Y:S02]  /*6400*/  F2FP.BF16.F32.PACK_AB R146, R147, R146 ;  /* 0x000000929392723e */ /* 0x000fe400000010ff */
[----:B------:R-:W-:Y:S02]  /*6410*/  F2FP.BF16.F32.PACK_AB R148, R149, R148 ;  /* 0x000000949594723e */ /* 0x000fe400000010ff */
[----:B------:R-:W-:Y:S02]  /*6420*/  F2FP.BF16.F32.PACK_AB R150, R151, R150 ;  /* 0x000000969796723e */ /* 0x000fe400000010ff */
[----:B------:R-:W-:Y:S02]  /*6430*/  F2FP.BF16.F32.PACK_AB R152, R153, R152 ;  /* 0x000000989998723e */ /* 0x000fe400000010ff */
[----:B------:R-:W-:Y:S01]  /*6440*/  F2FP.BF16.F32.PACK_AB R159, R14, R131 ;  /* 0x000000830e9f723e */ /* 0x000fe200000010ff */
[----:B------:R-:W-:Y:S01]  /*6450*/  IMAD.MOV.U32 R14, RZ, RZ, R9 ;  /* 0x000000ffff0e7224 */ /* 0x000fe200078e0009 */
        /* <DEDUP_REMOVED lines=12> */
[----:B------:R-:W-:Y:S01]  /*6520*/  F2FP.BF16.F32.PACK_AB R157, R127, R123 ;  /* 0x0000007b7f9d723e */ /* 0x000fe200000010ff */
[----:B------:R-:W-:Y:S06]  /*6530*/  @P1 BRA `(.L_x_205) ;  /* 0xffffffdc00601947 */ /* 0x000fec000383ffff */
.L_x_194:
        /* <DEDUP_REMOVED lines=67> */
.L_x_206:
[----:B------:R-:W0:Y:S01]  /*6970*/  S2UR UR8, SR_CgaCtaId ;  /* 0x00000000000879c3 */ /* 0x000e220000008800 */
[----:B------:R-:W-:Y:S01]  /*6980*/  UMOV UR4, 0x400 ;  /* 0x0000040000047882 */ /* 0x000fe20000000000 */
[----:B------:R-:W-:-:S04]  /*6990*/  MOV R4, UR39 ;  /* 0x0000002700047c02 */ /* 0x000fc80008000f00 */
[----:B------:R-:W-:Y:S01]  /*69a0*/  SHF.L.U32 R4, R4, 0x1f, RZ ;  /* 0x0000001f04047819 */ /* 0x000fe200000006ff */
[----:B0-----:R-:W-:-:S04]  /*69b0*/  ULEA UR4, UR8, UR4, 0x18 ;  /* 0x0000000408047291 */ /* 0x001fc8000f8ec03f */
[----:B------:R-:W-:-:S09]  /*69c0*/  ULEA UR5, UR38, UR4, 0x3 ;  /* 0x0000000426057291 */ /* 0x000fd2000f8e183f */
[----:B------:R0:W1:Y:S01]  /*69d0*/  SYNCS.PHASECHK.TRANS64.TRYWAIT P1, [UR5+0x2a850], R4 ;  /* 0x02a85004ff0075a7 */ /* 0x0000620008020145 */
[----:B------:R-:W-:Y:S05]  /*69e0*/  @!P0 BRA `(.L_x_207) ;  /* 0x0000000000048947 */ /* 0x000fea0003800000 */
[----:B------:R-:W-:Y:S01]  /*69f0*/  BPT.TRAP 0x1 ;  /* 0x000000040000795c */ /* 0x000fe20000300000 */
.L_x_207:
[----:B-1----:R-:W-:Y:S05]  /*6a00*/  @P1 BRA `(.L_x_208) ;  /* 0x0000000000081947 */ /* 0x002fea0003800000 */
[----:B------:R-:W1:Y:S02]  /*6a10*/  SYNCS.PHASECHK.TRANS64.TRYWAIT P1, [UR5+0x2a850], R4 ;  /* 0x02a85004ff0075a7 */ /* 0x000e640008020145 */
[----:B-1----:R-:W-:Y:S05]  /*6a20*/  @!P1 BRA `(.L_x_209) ;  /* 0x0000009400249947 */ /* 0x002fea0003800000 */
.L_x_208:
[----:B------:R-:W-:Y:S01]  /*6a30*/  UIADD3 UR4, UR4, 0x400, URZ ;  /* 0x0000040004047890 */ /* 0x000fe2000fffe03f */
[----:B------:R-:W-:Y:S01]  /*6a40*/  WARPGROUP.ARRIVE ;  /* 0x00000000000079c5 */ /* 0x000fe20000000000 */
[----:B------:R-:W-:Y:S01]  /*6a50*/  UMOV UR7, 0x40000040 ;  /* 0x4000004000077882 */ /* 0x000fe20000000000 */
[----:B01----:R-:W0:Y:S01]  /*6a60*/  SHFL.BFLY PT, R4, R3, 0x2, 0x1f ;  /* 0x0c401f0003047f89 */ /* 0x003e2200000e0000 */
[----:B------:R-:W-:Y:S01]  /*6a70*/  USHF.R.U32.HI UR4, URZ, 0x4, UR4 ;  /* 0x000000043f047899 */ /* 0x000fe20008011604 */
[----:B------:R-:W-:Y:S02]  /*6a80*/  IMAD.MOV.U32 R8, RZ, RZ, RZ ;  /* 0x000000ffff087224 */ /* 0x000fe400078e00ff */
[----:B------:R-:W1:Y:S01]  /*6a90*/  SHFL.BFLY PT, R5, R0, 0x2, 0x1f ;  /* 0x0c401f0000057f89 */ /* 0x000e6200000e0000 */
[----:B------:R-:W-:-:S04]  /*6aa0*/  ULOP3.LUT UR4, UR4, 0x3fff, URZ, 0xc0, !UPT ;  /* 0x00003fff04047892 */ /* 0x000fc8000f8ec03f */
[----:B------:R-:W-:-:S04]  /*6ab0*/  ULOP3.LUT UR4, UR4, 0x3000000, URZ, 0xfc, !UPT ;  /* 0x0300000004047892 */ /* 0x000fc8000f8efc3f */
[----:B------:R-:W-:-:S07]  /*6ac0*/  UIMAD UR4, UR38, 0x600, UR4 ;  /* 0x00000600260478a4 */ /* 0x000fce000f8e0204 */
[----:B------:R-:W-:Y:S02]  /*6ad0*/  UMOV UR6, UR4 ;  /* 0x0000000400067c82 */ /* 0x000fe40008000000 */
[----:B------:R-:W-:Y:S01]  /*6ae0*/  HGMMA.64x128x16.F32.BF16 R24, R136, gdesc[UR4].tnspB, R24, gsb0 ;  /* 0x41e0000488187df0 */ /* 0x000fe20008001818 */
[----:B------:R-:W-:Y:S01]  /*6af0*/  UIADD3 UR6, UR4, 0x80, URZ ;  /* 0x0000008004067890 */ /* 0x000fe2000fffe03f */
[----:B0-----:R-:W-:Y:S01]  /*6b00*/  FADD.FTZ R4, R4, R3 ;  /* 0x0000000304047221 */ /* 0x001fe20000010000 */
[----:B------:R-:W-:Y:S01]  /*6b10*/  UMOV UR7, 0x40000040 ;  /* 0x4000004000077882 */ /* 0x000fe20000000000 */
[----:B------:R-:W-:Y:S02]  /*6b20*/  IMAD.MOV.U32 R3, RZ, RZ, -0x800000 ;  /* 0xff800000ff037424 */ /* 0x000fe400078e00ff */
[----:B-1----:R-:W-:Y:S01]  /*6b30*/  FADD.FTZ R6, R5, R0 ;  /* 0x0000000005067221 */ /* 0x002fe20000010000 */
[----:B------:R-:W-:Y:S01]  /*6b40*/  IMAD.MOV.U32 R0, RZ, RZ, -0x800000 ;  /* 0xff800000ff007424 */ /* 0x000fe200078e00ff */
[----:B------:R-:W0:Y:S04]  /*6b50*/  SHFL.BFLY PT, R5, R4, 0x1, 0x1f ;  /* 0x0c201f0004057f89 */ /* 0x000e2800000e0000 */
[----:B------:R-:W1:Y:S01]  /*6b60*/  SHFL.BFLY PT, R7, R6, 0x1, 0x1f ;  /* 0x0c201f0006077f89 */ /* 0x000e6200000e0000 */
[----:B0-----:R-:W-:Y:S01]  /*6b70*/  FADD.FTZ R13, R4, R5 ;  /* 0x00000005040d7221 */ /* 0x001fe20000010000 */
[----:B------:R-:W-:-:S02]  /*6b80*/  IMAD.MOV.U32 R5, RZ, RZ, RZ ;  /* 0x000000ffff057224 */ /* 0x000fc400078e00ff */
[----:B-1----:R-:W-:Y:S02]  /*6b90*/  FADD.FTZ R14, R6, R7 ;  /* 0x00000007060e7221 */ /* 0x002fe40000010000 */
[----:B------:R-:W-:-:S03]  /*6ba0*/  FSETP.NE.FTZ.AND P1, PT, R13, RZ, PT ;  /* 0x000000ff0d00720b */ /* 0x000fc60003f35000 */
[----:B------:R-:W-:-:S10]  /*6bb0*/  FSETP.NE.FTZ.AND P2, PT, R14, RZ, PT ;  /* 0x000000ff0e00720b */ /* 0x000fd40003f55000 */
[----:B------:R-:W0:Y:S01]  /*6bc0*/  @P1 MUFU.LG2 R7, R13 ;  /* 0x0000000d00071308 */ /* 0x000e220000000c00 */
[C---:B------:R-:W-:Y:S02]  /*6bd0*/  @P1 FMUL.FTZ R4, R12.reuse, 0.69314718246459960938 ;  /* 0x3f3172180c041820 */ /* 0x040fe40000410000 */
[----:B------:R-:W-:-:S05]  /*6be0*/  @P2 FMUL.FTZ R15, R12, 0.69314718246459960938 ;  /* 0x3f3172180c0f2820 */ /* 0x000fca0000410000 */
        /* <DEDUP_REMOVED lines=34> */
.L_x_210:
[----:B------:R-:W-:Y:S01]  /*6e10*/  R2UR UR6, R177 ;  /* 0x00000000b10672ca */ /* 0x000fe200000e0000 */
[----:B------:R-:W-:Y:S01]  /*6e20*/  UIADD3 UR4, UR5, 0x2a860, URZ ;  /* 0x0002a86005047890 */ /* 0x000fe2000fffe03f */
[-C--:B------:R-:W-:Y:S01]  /*6e30*/  FMUL.FTZ R20, R24, R5.reuse ;  /* 0x0000000518147220 */ /* 0x080fe20000410000 */
[----:B------:R-:W-:Y:S01]  /*6e40*/  UIADD3 UR38, UR38, 0x1, URZ ;  /* 0x0000000126267890 */ /* 0x000fe2000fffe03f */
[-C--:B------:R-:W-:Y:S01]  /*6e50*/  FMUL.FTZ R21, R25, R5.reuse ;  /* 0x0000000519157220 */ /* 0x080fe20000410000 */
[----:B------:R-:W-:Y:S01]  /*6e60*/  UPRMT UR4, UR8, 0x654, UR4 ;  /* 0x0000065408047896 */ /* 0x000fe20008000004 */
[-C--:B------:R-:W-:Y:S01]  /*6e70*/  FMUL.FTZ R88, R28, R5.reuse ;  /* 0x000000051c587220 */ /* 0x080fe20000410000 */
[----:B------:R-:W-:Y:S01]  /*6e80*/  UISETP.NE.AND UP0, UPT, UR38, 0x2, UPT ;  /* 0x000000022600788c */ /* 0x000fe2000bf05270 */
[-C--:B------:R-:W-:Y:S01]  /*6e90*/  FMUL.FTZ R89, R29, R5.reuse ;  /* 0x000000051d597220 */ /* 0x080fe20000410000 */
[-C--:B------:R-:W-:Y:S01]  /*6ea0*/  FMUL.FTZ R90, R32, R5.reuse ;  /* 0x00000005205a7220 */ /* 0x080fe20000410000 */
[-C--:B------:R-:W-:Y:S01]  /*6eb0*/  FMUL.FTZ R91, R33, R5.reuse ;  /* 0x00000005215b7220 */ /* 0x080fe20000410000 */
[-C--:B------:R-:W-:Y:S01]  /*6ec0*/  FMUL.FTZ R36, R36, R5.reuse ;  /* 0x0000000524247220 */ /* 0x080fe20000410000 */
[-C--:B------:R-:W-:Y:S01]  /*6ed0*/  FMUL.FTZ R37, R37, R5.reuse ;  /* 0x0000000525257220 */ /* 0x080fe20000410000 */
[----:B------:R-:W-:Y:S01]  /*6ee0*/  UIADD3 UR6, UR6, 0x1, URZ ;  /* 0x0000000106067890 */ /* 0x000fe2000fffe03f */
[----:B------:R-:W-:Y:S01]  /*6ef0*/  SYNCS.ARRIVE.TRANS64.RED.A1T0 RZ, [UR4], RZ ;  /* 0x000000ffffff79a7 */ /* 0x000fe20008100404 */
[----:B------:R-:W-:Y:S01]  /*6f00*/  USEL UR4, URZ, 0x1, UP0 ;  /* 0x000000013f047887 */ /* 0x000fe20008000000 */
        /* <DEDUP_REMOVED lines=26> */
[----:B------:R-:W-:Y:S01]  /*70b0*/  FMUL.FTZ R93, R27, R8 ;  /* 0x000000081b5d7220 */ /* 0x000fe20000410000 */
[----:B------:R-:W-:-:S02]  /*70c0*/  IMAD.U32 R177, RZ, RZ, UR6 ;  /* 0x00000006ffb17e24 */ /* 0x000fc4000f8e00ff */
        /* <DEDUP_REMOVED lines=30> */
[----:B------:R-:W-:-:S02]  /*72b0*/  USEL UR38, UR38, URZ, UP0 ;  /* 0x0000003f26267287 */ /* 0x000fc40008000000 */
[----:B------:R-:W-:-:S12]  /*72c0*/  ULOP3.LUT UR39, UR39, UR4, URZ, 0x3c, !UPT ;  /* 0x0000000427277292 */ /* 0x000fd8000f8e3c3f */
.L_x_186:
[----:B------:R-:W0:Y:S01]  /*72d0*/  S2R R5, SR_CgaCtaId ;  /* 0x0000000000057919 */ /* 0x000e220000008800 */
[----:B------:R-:W-:Y:S01]  /*72e0*/  MOV R98, 0x400 ;  /* 0x0000040000627802 */ /* 0x000fe20000000f00 */
[----:B------:R-:W-:Y:S01]  /*72f0*/  BSSY B0, `(.L_x_211) ;  /* 0x00002ff000007945 */ /* 0x000fe20003800000 */
[----:B------:R-:W-:Y:S02]  /*7300*/  BAR.SYNC.DEFER_BLOCKING 0x5, 0x180 ;  /* 0x0146000000007b1d */ /* 0x000fe40000010000 */
[----:B0-----:R-:W-:-:S05]  /*7310*/  LEA R98, R5, R98, 0x18 ;  /* 0x0000006205627211 */ /* 0x001fca00078ec0ff */
[----:B------:R-:W0:Y:S02]  /*7320*/  LDS.128 R24, [R98+0x2a8d0] ;  /* 0x02a8d00062187984 */ /* 0x000e240000000c00 */
[----:B0-----:R-:W-:Y:S02]  /*7330*/  R2UR UR6, R25 ;  /* 0x00000000190672ca */ /* 0x001fe400000e0000 */
[----:B------:R-:W-:Y:S01]  /*7340*/  R2UR UR5, R26 ;  /* 0x000000001a0572ca */ /* 0x000fe200000e0000 */
[----:B------:R-:W-:Y:S06]  /*7350*/  BAR.ARV 0x4, 0x180 ;  /* 0x0106000000007b1d */ /* 0x000fec0000002000 */
[----:B------:R-:W-:Y:S08]  /*7360*/  @P0 BRA `(.L_x_212) ;  /* 0x0000002000940947 */ /* 0x000ff00003800000 */
[----:B------:R-:W0:Y:S01]  /*7370*/  S2R R5, SR_SWINHI ;  /* 0x0000000000057919 */ /* 0x000e220000002f00 */
[----:B------:R-:W-:Y:S01]  /*7380*/  R2UR UR16, R18 ;  /* 0x00000000121072ca */ /* 0x000fe200000e0000 */
[----:B------:R-:W-:Y:S01]  /*7390*/  USHF.L.U32 UR4, UR61, 0x2, URZ ;  /* 0x000000023d047899 */ /* 0x000fe2000800063f */
[----:B------:R-:W-:Y:S01]  /*73a0*/  F2FP.BF16.F32.PACK_AB R34, R53, R52 ;  /* 0x000000343522723e */ /* 0x000fe200000010ff */
[----:B------:R-:W-:Y:S01]  /*73b0*/  BAR.SYNC.DEFER_BLOCKING 0x1, 0x100 ;  /* 0x0044000000007b1d */ /* 0x000fe20000010000 */
[----:B------:R-:W-:Y:S02]  /*73c0*/  R2UR UR13, R178 ;  /* 0x00000000b20d72ca */ /* 0x000fe400000e0000 */
[----:B------:R-:W-:Y:S02]  /*73d0*/  R2UR UR15, R175 ;  /* 0x00000000af0f72ca */ /* 0x000fe400000e0000 */
[----:B------:R-:W-:Y:S01]  /*73e0*/  R2UR UR14, R19 ;  /* 0x00000000130e72ca */ /* 0x000fe200000e0000 */
[----:B------:R-:W-:Y:S01]  /*73f0*/  ULDC.64 UR10, c[0x0][0xc00] ;  /* 0x00030000000a7ab9 */ /* 0x000fe20000000a00 */
[----:B------:R-:W-:Y:S01]  /*7400*/  R2UR UR18, R174 ;  /* 0x00000000ae1272ca */ /* 0x000fe200000e0000 */
[----:B------:R-:W-:-:S06]  /*7410*/  UIADD3 UR7, UP0, UR4, UR10, URZ ;  /* 0x0000000a04077290 */ /* 0x000fcc000ff1e03f */
[----:B------:R-:W-:-:S04]  /*7420*/  USHF.L.U64.HI UR12, UR61, 0x2, UR13 ;  /* 0x000000023d0c7899 */ /* 0x000fc8000801020d */
[----:B------:R-:W-:Y:S01]  /*7430*/  UIADD3.X UR8, UR12, UR11, URZ, UP0, !UPT ;  /* 0x0000000b0c087290 */ /* 0x000fe200087fe43f */
[----:B------:R-:W-:Y:S02]  /*7440*/  MOV R24, R98 ;  /* 0x0000006200187202 */ /* 0x000fe40000000f00 */
[----:B0-----:R-:W-:-:S03]  /*7450*/  MOV R25, R5 ;  /* 0x0000000500197202 */ /* 0x001fc60000000f00 */
[----:B------:R-:W-:-:S03]  /*7460*/  IMAD.WIDE R4, R198, 0x2, R24 ;  /* 0x00000002c6047825 */ /* 0x000fc600078e0218 */
[C---:B------:R-:W-:Y:S02]  /*7470*/  LOP3.LUT R7, R4.reuse, 0x380, RZ, 0xc0, !PT ;  /* 0x0000038004077812 */ /* 0x040fe400078ec0ff */
[C---:B------:R-:W-:Y:S02]  /*7480*/  IADD3 R8, P5, R4.reuse, 0x40, RZ ;  /* 0x0000004004087810 */ /* 0x040fe40007fbe0ff */
[----:B------:R-:W-:Y:S02]  /*7490*/  SHF.R.U64 R7, R7, 0x3, RZ ;  /* 0x0000000307077819 */ /* 0x000fe400000012ff */
[C---:B------:R-:W-:Y:S02]  /*74a0*/  IADD3 R35, P6, R4.reuse, 0x20, RZ ;  /* 0x0000002004237810 */ /* 0x040fe40007fde0ff */
[C---:B------:R-:W-:Y:S02]  /*74b0*/  IADD3 R99, P4, R4.reuse, 0x60, RZ ;  /* 0x0000006004637810 */ /* 0x040fe40007f9e0ff */
[C---:B------:R-:W-:Y:S01]  /*74c0*/  IADD3 R101, P3, R4.reuse, 0x4000, RZ ;  /* 0x0000400004657810 */ /* 0x040fe20007f7e0ff */
[--C-:B------:R-:W-:Y:S01]  /*74d0*/  IMAD.X R33, RZ, RZ, R5.reuse, P6 ;  /* 0x000000ffff217224 */ /* 0x100fe200030e0605 */
[C---:B------:R-:W-:Y:S01]  /*74e0*/  IADD3 R103, P2, R4.reuse, 0x4020, RZ ;  /* 0x0000402004677810 */ /* 0x040fe20007f5e0ff */
[--C-:B------:R-:W-:Y:S01]  /*74f0*/  IMAD.X R29, RZ, RZ, R5.reuse, P4 ;  /* 0x000000ffff1d7224 */ /* 0x100fe200020e0605 */
[C---:B------:R-:W-:Y:S01]  /*7500*/  IADD3 R105, P1, R4.reuse, 0x4040, RZ ;  /* 0x0000404004697810 */ /* 0x040fe20007f3e0ff */
[--C-:B------:R-:W-:Y:S01]  /*7510*/  IMAD.X R15, RZ, RZ, R5.reuse, P3 ;  /* 0x000000ffff0f7224 */ /* 0x100fe200018e0605 */
[----:B------:R-:W-:Y:S01]  /*7520*/  IADD3 R107, P0, R4, 0x4060, RZ ;  /* 0x00004060046b7810 */ /* 0x000fe20007f1e0ff */
[--C-:B------:R-:W-:Y:S01]  /*7530*/  IMAD.X R13, RZ, RZ, R5.reuse, P2 ;  /* 0x000000ffff0d7224 */ /* 0x100fe200010e0605 */
[----:B------:R-:W-:Y:S01]  /*7540*/  LOP3.LUT R4, R7, R4, RZ, 0x3c, !PT ;  /* 0x0000000407047212 */ /* 0x000fe200078e3cff */
[--C-:B------:R-:W-:Y:S01]  /*7550*/  IMAD.X R11, RZ, RZ, R5.reuse, P1 ;  /* 0x000000ffff0b7224 */ /* 0x100fe200008e0605 */
[----:B------:R-:W-:Y:S01]  /*7560*/  LOP3.LUT R7, R8, 0x380, RZ, 0xc0, !PT ;  /* 0x0000038008077812 */ /* 0x000fe200078ec0ff */
[----:B------:R-:W-:Y:S01]  /*7570*/  IMAD.X R9, RZ, RZ, R5, P0 ;  /* 0x000000ffff097224 */ /* 0x000fe200000e0605 */
[----:B------:R-:W-:-:S02]  /*7580*/  LOP3.LUT R10, R99, 0x380, RZ, 0xc0, !PT ;  /* 0x00000380630a7812 */ /* 0x000fc400078ec0ff */
[----:B------:R-:W-:Y:S02]  /*7590*/  SHF.R.U64 R7, R7, 0x3, RZ ;  /* 0x0000000307077819 */ /* 0x000fe400000012ff */
[----:B------:R-:W-:Y:S02]  /*75a0*/  LOP3.LUT R12, R101, 0x380, RZ, 0xc0, !PT ;  /* 0x00000380650c7812 */ /* 0x000fe400078ec0ff */
[----:B------:R-:W-:Y:S02]  /*75b0*/  LOP3.LUT R30, R7, R8, RZ, 0x3c, !PT ;  /* 0x00000008071e7212 */ /* 0x000fe400078e3cff */
[----:B------:R-:W-:Y:S02]  /*75c0*/  SHF.R.U64 R10, R10, 0x3, RZ ;  /* 0x000000030a0a7819 */ /* 0x000fe400000012ff */
[----:B------:R-:W-:Y:S02]  /*75d0*/  LOP3.LUT R8, R103, 0x380, RZ, 0xc0, !PT ;  /* 0x0000038067087812 */ /* 0x000fe400078ec0ff */
[----:B------:R-:W-:-:S02]  /*75e0*/  LOP3.LUT R6, R35, 0x380, RZ, 0xc0, !PT ;  /* 0x0000038023067812 */ /* 0x000fc400078ec0ff */
[----:B------:R-:W-:Y:S02]  /*75f0*/  SHF.R.U64 R12, R12, 0x3, RZ ;  /* 0x000000030c0c7819 */ /* 0x000fe400000012ff */
[----:B------:R-:W-:Y:S02]  /*7600*/  LOP3.LUT R28, R10, R99, RZ, 0x3c, !PT ;  /* 0x000000630a1c7212 */ /* 0x000fe400078e3cff */
[----:B------:R-:W-:Y:S02]  /*7610*/  LOP3.LUT R18, R107, 0x380, RZ, 0xc0, !PT ;  /* 0x000003806b127812 */ /* 0x000fe400078ec0ff */
[----:B------:R-:W-:Y:S02]  /*7620*/  SHF.R.U64 R8, R8, 0x3, RZ ;  /* 0x0000000308087819 */ /* 0x000fe400000012ff */
[----:B------:R-:W-:Y:S02]  /*7630*/  SHF.R.U64 R6, R6, 0x3, RZ ;  /* 0x0000000306067819 */ /* 0x000fe400000012ff */
[----:B------:R-:W-:-:S02]  /*7640*/  LOP3.LUT R10, R105, 0x380, RZ, 0xc0, !PT ;  /* 0x00000380690a7812 */ /* 0x000fc400078ec0ff */
[----:B------:R-:W-:Y:S02]  /*7650*/  LOP3.LUT R14, R12, R101, RZ, 0x3c, !PT ;  /* 0x000000650c0e7212 */ /* 0x000fe400078e3cff */
[----:B------:R-:W-:Y:S02]  /*7660*/  SHF.R.U64 R18, R18, 0x3, RZ ;  /* 0x0000000312127819 */ /* 0x000fe400000012ff */
[----:B------:R-:W-:Y:S02]  /*7670*/  LOP3.LUT R12, R8, R103, RZ, 0x3c, !PT ;  /* 0x00000067080c7212 */ /* 0x000fe400078e3cff */
[----:B------:R-:W-:Y:S02]  /*7680*/  IADD3.X R31, RZ, R5, RZ, P5, !PT ;  /* 0x00000005ff1f7210 */ /* 0x000fe40002ffe4ff */
[----:B------:R-:W-:Y:S02]  /*7690*/  LOP3.LUT R32, R6, R35, RZ, 0x3c, !PT ;  /* 0x0000002306207212 */ /* 0x000fe400078e3cff */
[----:B------:R-:W-:-:S02]  /*76a0*/  SHF.R.U64 R10, R10, 0x3, RZ ;  /* 0x000000030a0a7819 */ /* 0x000fc400000012ff */
[----:B------:R-:W-:Y:S02]  /*76b0*/  MOV R26, R4 ;  /* 0x00000004001a7202 */ /* 0x000fe40000000f00 */
[----:B------:R-:W-:Y:S02]  /*76c0*/  F2FP.BF16.F32.PACK_AB R4, R21, R20 ;  /* 0x000000141504723e */ /* 0x000fe400000010ff */
[----:B------:R-:W-:Y:S02]  /*76d0*/  F2FP.BF16.F32.PACK_AB R5, R93, R92 ;  /* 0x0000005c5d05723e */ /* 0x000fe400000010ff */
[----:B------:R-:W-:Y:S02]  /*76e0*/  F2FP.BF16.F32.PACK_AB R6, R89, R88 ;  /* 0x000000585906723e */ /* 0x000fe400000010ff */
[----:B------:R-:W-:Y:S02]  /*76f0*/  F2FP.BF16.F32.PACK_AB R7, R95, R94 ;  /* 0x0000005e5f07723e */ /* 0x000fe400000010ff */
[----:B------:R-:W-:-:S02]  /*7700*/  LOP3.LUT R8, R18, R107, RZ, 0x3c, !PT ;  /* 0x0000006b12087212 */ /* 0x000fc400078e3cff */
[----:B------:R-:W-:Y:S01]  /*7710*/  MOV R101, R14 ;  /* 0x0000000e00657202 */ /* 0x000fe20000000f00 */
[----:B------:R0:W-:Y:S01]  /*7720*/  STSM.16.M88.4 [R26], R4 ;  /* 0x000000041a007844 */ /* 0x0001e20000000200 */
[----:B------:R-:W-:Y:S02]  /*7730*/  MOV R100, R12 ;  /* 0x0000000c00647202 */ /* 0x000fe40000000f00 */
[----:B------:R-:W-:Y:S02]  /*7740*/  LOP3.LUT R10, R10, R105, RZ, 0x3c, !PT ;  /* 0x000000690a0a7212 */ /* 0x000fe400078e3cff */
[----:B------:R-:W-:Y:S02]  /*7750*/  MOV R103, R32 ;  /* 0x0000002000677202 */ /* 0x000fe40000000f00 */
[----:B------:R-:W-:Y:S02]  /*7760*/  MOV R102, R30 ;  /* 0x0000001e00667202 */ /* 0x000fe40000000f00 */
[----:B------:R-:W-:-:S02]  /*7770*/  MOV R18, R28 ;  /* 0x0000001c00127202 */ /* 0x000fc40000000f00 */
[----:B------:R-:W-:Y:S02]  /*7780*/  F2FP.BF16.F32.PACK_AB R12, R91, R90 ;  /* 0x0000005a5b0c723e */ /* 0x000fe400000010ff */
[----:B------:R-:W-:Y:S02]  /*7790*/  F2FP.BF16.F32.PACK_AB R13, R97, R96 ;  /* 0x00000060610d723e */ /* 0x000fe400000010ff */
[----:B------:R-:W-:Y:S02]  /*77a0*/  F2FP.BF16.F32.PACK_AB R14, R37, R36 ;  /* 0x00000024250e723e */ /* 0x000fe400000010ff */
[----:B------:R-:W-:Y:S02]  /*77b0*/  F2FP.BF16.F32.PACK_AB R15, R39, R38 ;  /* 0x00000026270f723e */ /* 0x000fe400000010ff */
[----:B------:R-:W-:Y:S02]  /*77c0*/  F2FP.BF16.F32.PACK_AB R28, R41, R40 ;  /* 0x00000028291c723e */ /* 0x000fe400000010ff */
[----:B------:R-:W-:Y:S01]  /*77d0*/  F2FP.BF16.F32.PACK_AB R29, R43, R42 ;  /* 0x0000002a2b1d723e */ /* 0x000fe200000010ff */
[----:B------:R-:W-:Y:S01]  /*77e0*/  STSM.16.M88.4 [R103], R12 ;  /* 0x0000000c67007844 */ /* 0x000fe20000000200 */
[----:B------:R-:W-:-:S02]  /*77f0*/  F2FP.BF16.F32.PACK_AB R30, R45, R44 ;  /* 0x0000002c2d1e723e */ /* 0x000fc400000010ff */
[----:B------:R-:W-:Y:S02]  /*7800*/  F2FP.BF16.F32.PACK_AB R31, R47, R46 ;  /* 0x0000002e2f1f723e */ /* 0x000fe400000010ff */
[----:B------:R-:W-:Y:S02]  /*7810*/  F2FP.BF16.F32.PACK_AB R32, R49, R48 ;  /* 0x000000303120723e */ /* 0x000fe400000010ff */
[----:B------:R-:W-:Y:S01]  /*7820*/  F2FP.BF16.F32.PACK_AB R33, R51, R50 ;  /* 0x000000323321723e */ /* 0x000fe200000010ff */
[----:B------:R-:W-:Y:S01]  /*7830*/  STSM.16.M88.4 [R102], R28 ;  /* 0x0000001c66007844 */ /* 0x000fe20000000200 */
[----:B------:R-:W-:Y:S02]  /*7840*/  F2FP.BF16.F32.PACK_AB R35, R55, R54 ;  /* 0x000000363723723e */ /* 0x000fe400000010ff */
[----:B------:R-:W-:Y:S02]  /*7850*/  MOV R99, R10 ;  /* 0x0000000a00637202 */ /* 0x000fe40000000f00 */
[----:B0-----:R-:W-:Y:S01]  /*7860*/  MOV R26, R8 ;  /* 0x00000008001a7202 */ /* 0x001fe20000000f00 */
[----:B------:R0:W-:Y:S01]  /*7870*/  STSM.16.M88.4 [R18], R32 ;  /* 0x0000002012007844 */ /* 0x0001e20000000200 */
[----:B------:R-:W-:-:S02]  /*7880*/  F2FP.BF16.F32.PACK_AB R4, R57, R56 ;  /* 0x000000383904723e */ /* 0x000fc400000010ff */
[----:B------:R-:W-:Y:S02]  /*7890*/  F2FP.BF16.F32.PACK_AB R5, R59, R58 ;  /* 0x0000003a3b05723e */ /* 0x000fe400000010ff */
[----:B------:R-:W-:Y:S02]  /*78a0*/  F2FP.BF16.F32.PACK_AB R6, R61, R60 ;  /* 0x0000003c3d06723e */ /* 0x000fe400000010ff */
[----:B------:R-:W-:Y:S02]  /*78b0*/  F2FP.BF16.F32.PACK_AB R7, R63, R62 ;  /* 0x0000003e3f07723e */ /* 0x000fe400000010ff */
[----:B------:R-:W-:Y:S02]  /*78c0*/  F2FP.BF16.F32.PACK_AB R8, R65, R64 ;  /* 0x000000404108723e */ /* 0x000fe400000010ff */
[----:B------:R-:W-:Y:S01]  /*78d0*/  F2FP.BF16.F32.PACK_AB R9, R67, R66 ;  /* 0x000000424309723e */ /* 0x000fe200000010ff */
[----:B------:R-:W-:Y:S01]  /*78e0*/  STSM.16.M88.4 [R101], R4 ;  /* 0x0000000465007844 */ /* 0x000fe20000000200 */
[----:B------:R-:W-:-:S02]  /*78f0*/  F2FP.BF16.F32.PACK_AB R10, R69, R68 ;  /* 0x00000044450a723e */ /* 0x000fc400000010ff */
[----:B------:R-:W-:Y:S01]  /*7900*/  F2FP.BF16.F32.PACK_AB R11, R71, R70 ;  /* 0x00000046470b723e */ /* 0x000fe200000010ff */
[----:B0-----:R-:W-:Y:S01]  /*7910*/  IMAD.U32 R32, RZ, RZ, UR7 ;  /* 0x00000007ff207e24 */ /* 0x001fe2000f8e00ff */
[----:B------:R-:W-:Y:S02]  /*7920*/  F2FP.BF16.F32.PACK_AB R12, R73, R72 ;  /* 0x00000048490c723e */ /* 0x000fe400000010ff */
[----:B------:R-:W-:Y:S01]  /*7930*/  F2FP.BF16.F32.PACK_AB R13, R75, R74 ;  /* 0x0000004a4b0d723e */ /* 0x000fe200000010ff */
[----:B------:R-:W-:Y:S01]  /*7940*/  STSM.16.M88.4 [R100], R8 ;  /* 0x0000000864007844 */ /* 0x000fe20000000200 */
[----:B------:R-:W-:Y:S02]  /*7950*/  F2FP.BF16.F32.PACK_AB R14, R77, R76 ;  /* 0x0000004c4d0e723e */ /* 0x000fe400000010ff */
[----:B------:R-:W-:Y:S02]  /*7960*/  F2FP.BF16.F32.PACK_AB R15, R79, R78 ;  /* 0x0000004e4f0f723e */ /* 0x000fe400000010ff */
[----:B------:R-:W-:-:S02]  /*7970*/  F2FP.BF16.F32.PACK_AB R28, R81, R80 ;  /* 0x00000050511c723e */ /* 0x000fc400000010ff */
[----:B------:R-:W-:Y:S01]  /*7980*/  F2FP.BF16.F32.PACK_AB R29, R83, R82 ;  /* 0x00000052531d723e */ /* 0x000fe200000010ff */
[----:B------:R-:W-:Y:S01]  /*7990*/  STSM.16.M88.4 [R99], R12 ;  /* 0x0000000c63007844 */ /* 0x000fe20000000200 */
[----:B------:R-:W-:Y:S02]  /*79a0*/  F2FP.BF16.F32.PACK_AB R30, R85, R84 ;  /* 0x00000054551e723e */ /* 0x000fe400000010ff */
[----:B------:R-:W-:Y:S02]  /*79b0*/  F2FP.BF16.F32.PACK_AB R31, R87, R86 ;  /* 0x00000056571f723e */ /* 0x000fe400000010ff */
[----:B------:R-:W-:Y:S02]  /*79c0*/  ISETP.NE.U32.AND P0, PT, RZ, UR10, PT ;  /* 0x0000000aff007c0c */ /* 0x000fe4000bf05070 */
[----:B------:R-:W-:Y:S01]  /*79d0*/  MOV R33, UR8 ;  /* 0x0000000800217c02 */ /* 0x000fe20008000f00 */
[----:B------:R0:W-:Y:S01]  /*79e0*/  STSM.16.M88.4 [R26], R28 ;  /* 0x0000001c1a007844 */ /* 0x0001e20000000200 */
[----:B------:R-:W-:Y:S01]  /*79f0*/  BAR.SYNC.DEFER_BLOCKING 0x1, 0x100 ;  /* 0x0044000000007b1d */ /* 0x000fe20000010000 */
[----:B------:R-:W-:-:S05]  /*7a00*/  ISETP.NE.AND.EX P0, PT, RZ, UR11, PT, P0 ;  /* 0x0000000bff007c0c */ /* 0x000fca000bf05300 */
[----:B------:R-:W-:Y:S02]  /*7a10*/  ULDC.64 UR8, c[0x0][0xc08] ;  /* 0x0003020000087ab9 */ /* 0x000fe40000000a00 */
[----:B0-----:R-:W0:Y:S06]  /*7a20*/  LDC R26, c[0x0][0xbe8] ;  /* 0x0002fa00ff1a7b82 */ /* 0x001e2c0000000800 */
[----:B------:R-:W2:Y:S01]  /*7a30*/  @P0 LDG.E R18, desc[UR36][R32.64] ;  /* 0x0000002420120981 */ /* 0x000ea2000c1e1900 */
[----:B------:R-:W-:-:S04]  /*7a40*/  UISETP.NE.U32.AND UP0, UPT, UR8, URZ, UPT ;  /* 0x0000003f0800728c */ /* 0x000fc8000bf05070 */
[----:B------:R-:W-:-:S06]  /*7a50*/  UISETP.NE.AND.EX UP0, UPT, UR9, URZ, UPT, UP0 ;  /* 0x0000003f0900728c */ /* 0x000fcc000bf05300 */
[----:B------:R-:W-:Y:S02]  /*7a60*/  PLOP3.LUT P4, PT, PT, PT, UP0, 0x80, 0x0 ;  /* 0x000000000000781c */ /* 0x000fe40003f8f008 */
[----:B0-----:R-:W-:-:S03]  /*7a70*/  ISETP.NE.AND P1, PT, R26, 0x1, PT ;  /* 0x000000011a00780c */ /* 0x001fc60003f25270 */
[----:B------:R-:W-:-:S03]  /*7a80*/  @UP0 UIADD3 UR8, UP1, UR4, UR8, URZ ;  /* 0x0000000804080290 */ /* 0x000fc6000ff3e03f */
[----:B------:R-:W-:Y:S01]  /*7a90*/  ULDC UR4, c[0x0][0xa88] ;  /* 0x0002a20000047ab9 */ /* 0x000fe20000000800 */
[----:B------:R-:W-:Y:S01]  /*7aa0*/  @UP0 UIADD3.X UR9, UR12, UR9, URZ, UP1, !UPT ;  /* 0x000000090c090290 */ /* 0x000fe20008ffe43f */
[----:B------:R-:W-:Y:S01]  /*7ab0*/  IMAD.U32 R9, RZ, RZ, UR4 ;  /* 0x00000004ff097e24 */ /* 0x000fe2000f8e00ff */
[----:B------:R-:W-:Y:S01]  /*7ac0*/  UISETP.NE.AND UP0, UPT, UR16, URZ, UPT ;  /* 0x0000003f1000728c */ /* 0x000fe2000bf05270 */
[----:B------:R-:W-:Y:S01]  /*7ad0*/  IMAD.U32 R4, RZ, RZ, UR8 ;  /* 0x00000008ff047e24 */ /* 0x000fe2000f8e00ff */
[----:B------:R-:W-:Y:S02]  /*7ae0*/  ULDC UR4, c[0x0][0xad4] ;  /* 0x0002b50000047ab9 */ /* 0x000fe40000000800 */
[----:B------:R-:W0:Y:S01]  /*7af0*/  @P1 LDC R6, c[0x0][0xbec] ;  /* 0x0002fb00ff061b82 */ /* 0x000e220000000800 */
[----:B------:R-:W-:Y:S01]  /*7b00*/  USEL UR4, UR16, UR4, UP0 ;  /* 0x0000000410047287 */ /* 0x000fe20008000000 */
[----:B------:R-:W-:Y:S01]  /*7b10*/  IMAD.U32 R5, RZ, RZ, UR9 ;  /* 0x00000009ff057e24 */ /* 0x000fe2000f8e00ff */
[----:B------:R-:W-:-:S02]  /*7b20*/  UMOV UR17, 0x9b8 ;  /* 0x000009b800117882 */ /* 0x000fc40000000000 */
[----:B------:R-:W-:-:S03]  /*7b30*/  UISETP.GT.AND UP1, UPT, UR4, 0x1, UPT ;  /* 0x000000010400788c */ /* 0x000fc6000bf24270 */
[----:B------:R-:W1:Y:S01]  /*7b40*/  @P1 LDC R11, c[0x0][0xbf0] ;  /* 0x0002fc00ff0b1b82 */ /* 0x000e620000000800 */
[----:B------:R-:W-:Y:S01]  /*7b50*/  USEL UR17, UR17, 0x978, UP1 ;  /* 0x0000097811117887 */ /* 0x000fe20008800000 */
[----:B------:R3:W5:Y:S01]  /*7b60*/  @P4 LDG.E R9, desc[UR36][R4.64] ;  /* 0x0000002404094981 */ /* 0x000762000c1e1900 */
[----:B------:R-:W-:Y:S01]  /*7b70*/  UISETP.NE.U32.AND UP0, UPT, UR10, URZ, UPT ;  /* 0x0000003f0a00728c */ /* 0x000fe2000bf05070 */
[----:B------:R-:W-:Y:S01]  /*7b80*/  UMOV UR4, URZ ;  /* 0x0000003f00047c82 */ /* 0x000fe20008000000 */
[----:B------:R-:W-:Y:S02]  /*7b90*/  USEL UR7, UR14, URZ, UP1 ;  /* 0x0000003f0e077287 */ /* 0x000fe40008800000 */
[----:B------:R-:W-:Y:S01]  /*7ba0*/  UISETP.NE.AND.EX UP0, UPT, UR11, URZ, UPT, UP0 ;  /* 0x0000003f0b00728c */ /* 0x000fe2000bf05300 */
[----:B---3--:R-:W-:-:S03]  /*7bb0*/  IMAD.U32 R4, RZ, RZ, UR15 ;  /* 0x0000000fff047e24 */ /* 0x008fc6000f8e00ff */
[----:B------:R-:W-:Y:S02]  /*7bc0*/  USEL UR61, UR61, URZ, !UP0 ;  /* 0x0000003f3d3d7287 */ /* 0x000fe4000c000000 */
[----:B------:R-:W-:Y:S01]  /*7bd0*/  ULDC.64 UR8, c[0x0][UR17+0x218] ;  /* 0x0000860011087abb */ /* 0x000fe20008000a00 */
[----:B------:R-:W-:Y:S01]  /*7be0*/  IMAD R13, R4, 0x80, R197 ;  /* 0x00000080040d7824 */ /* 0x000fe200078e02c5 */
[----:B------:R-:W-:Y:S01]  /*7bf0*/  ULDC.64 UR10, c[0x0][UR17+0x220] ;  /* 0x00008800110a7abb */ /* 0x000fe20008000a00 */
[----:B------:R-:W-:Y:S02]  /*7c00*/  USEL UR16, UR13, URZ, !UP0 ;  /* 0x0000003f0d107287 */ /* 0x000fe4000c000000 */
[----:B0-----:R-:W-:Y:S01]  /*7c10*/  @P1 IMAD.HI.U32 R4, R13, R6, RZ ;  /* 0x000000060d041227 */ /* 0x001fe200078e00ff */
[----:B------:R-:W-:Y:S01]  /*7c20*/  ULDC.64 UR12, c[0x0][UR17+0x228] ;  /* 0x00008a00110c7abb */ /* 0x000fe20008000a00 */
[----:B------:R-:W-:Y:S02]  /*7c30*/  UIMAD.WIDE.U32 UR14, UR8, UR18, URZ ;  /* 0x00000012080e72a5 */ /* 0x000fe4000f8e003f */
[----:B------:R-:W-:Y:S01]  /*7c40*/  UIMAD UR11, UR11, UR61, URZ ;  /* 0x0000003d0b0b72a4 */ /* 0x000fe2000f8e023f */
[----:B------:R-:W-:Y:S01]  /*7c50*/  IMAD.MOV.U32 R7, RZ, RZ, R13 ;  /* 0x000000ffff077224 */ /* 0x000fe200078e000d */
[----:B------:R-:W-:Y:S01]  /*7c60*/  UIMAD UR18, UR9, UR18, URZ ;  /* 0x00000012091272a4 */ /* 0x000fe2000f8e023f */
[----:B-1----:R-:W-:Y:S01]  /*7c70*/  @P1 SHF.R.U32.HI R7, RZ, R11, R4 ;  /* 0x0000000bff071219 */ /* 0x002fe20000011604 */
[----:B------:R-:W-:-:S02]  /*7c80*/  UIMAD.WIDE.U32 UR8, UR10, UR61, URZ ;  /* 0x0000003d0a0872a5 */ /* 0x000fc4000f8e003f */
[----:B------:R-:W-:Y:S01]  /*7c90*/  UIMAD.WIDE.U32 UR20, UR12, UR7, URZ ;  /* 0x000000070c1472a5 */ /* 0x000fe2000f8e003f */
[----:B------:R-:W-:Y:S01]  /*7ca0*/  IADD3 R11, -R7, RZ, RZ ;  /* 0x000000ff070b7210 */ /* 0x000fe20007ffe1ff */
[----:B------:R-:W-:Y:S02]  /*7cb0*/  UIMAD UR7, UR13, UR7, URZ ;  /* 0x000000070d0772a4 */ /* 0x000fe4000f8e023f */
[----:B------:R-:W-:Y:S02]  /*7cc0*/  UIMAD UR11, UR10, UR16, UR11 ;  /* 0x000000100a0b72a4 */ /* 0x000fe4000f8e020b */
[----:B------:R-:W-:Y:S01]  /*7cd0*/  UIADD3 UR18, UR15, UR18, URZ ;  /* 0x000000120f127290 */ /* 0x000fe2000fffe03f */
[----:B------:R-:W-:Y:S02]  /*7ce0*/  IMAD.U32 R4, RZ, RZ, UR20 ;  /* 0x00000014ff047e24 */ /* 0x000fe4000f8e00ff */
[----:B------:R-:W-:Y:S01]  /*7cf0*/  IMAD.U32 R5, RZ, RZ, UR21 ;  /* 0x00000015ff057e24 */ /* 0x000fe2000f8e00ff */
[----:B------:R-:W-:Y:S01]  /*7d00*/  SHF.R.S32.HI R5, RZ, 0x1f, R7 ;  /* 0x0000001fff057819 */ /* 0x000fe20000011407 */
[----:B------:R-:W-:-:S05]  /*7d10*/  IMAD R11, R26, R11, R13 ;  /* 0x0000000b1a0b7224 */ /* 0x000fca00078e020d */
[----:B------:R-:W-:Y:S02]  /*7d20*/  SHF.R.S32.HI R6, RZ, 0x1f, R11 ;  /* 0x0000001fff067819 */ /* 0x000fe4000001140b */
[----:B--2---:R-:W-:-:S13]  /*7d30*/  @P0 R2UR UR4, R18 ;  /* 0x00000000120402ca */ /* 0x004fda00000e0000 */
[----:B------:R-:W-:Y:S02]  /*7d40*/  UIADD3 UR14, UP0, UP2, UR8, UR14, UR4 ;  /* 0x0000000e080e7290 */ /* 0x000fe4000fa1e004 */
[----:B------:R-:W-:Y:S02]  /*7d50*/  UIADD3 UR8, UR21, UR7, URZ ;  /* 0x0000000715087290 */ /* 0x000fe4000fffe03f */
[----:B------:R-:W-:Y:S02]  /*7d60*/  UIADD3 UR7, UR9, UR11, URZ ;  /* 0x0000000b09077290 */ /* 0x000fe4000fffe03f */
[----:B------:R-:W-:Y:S01]  /*7d70*/  USHF.R.S32.HI UR12, URZ, 0x1f, UR4 ;  /* 0x0000001f3f0c7899 */ /* 0x000fe20008011404 */
[----:B------:R-:W-:Y:S01]  /*7d80*/  IADD3 R4, P2, P3, R7, UR14, R4 ;  /* 0x0000000e07047c10 */ /* 0x000fe2000fb5e004 */
[----:B------:R-:W-:Y:S01]  /*7d90*/  IMAD.U32 R8, RZ, RZ, UR8 ;  /* 0x00000008ff087e24 */ /* 0x000fe2000f8e00ff */
[----:B------:R-:W-:Y:S01]  /*7da0*/  ULDC.64 UR8, c[0x0][UR17+0x210] ;  /* 0x0000840011087abb */ /* 0x000fe20008000a00 */
[----:B------:R-:W-:Y:S01]  /*7db0*/  UIADD3.X UR7, UR7, UR18, UR12, UP0, UP2 ;  /* 0x0000001207077290 */ /* 0x000fe200087e440c */
[----:B------:R-:W-:Y:S01]  /*7dc0*/  IMAD R7, R11, UR9, RZ ;  /* 0x000000090b077c24 */ /* 0x000fe2000f8e02ff */
[----:B------:R-:W-:Y:S01]  /*7dd0*/  ULDC.64 UR10, c[0x0][0xba8] ;  /* 0x0002ea00000a7ab9 */ /* 0x000fe20000000a00 */
[----:B------:R-:W-:Y:S01]  /*7de0*/  @!UP1 ULDC UR10, c[0x0][0xb50] ;  /* 0x0002d400000a9ab9 */ /* 0x000fe20000000800 */
[----:B------:R-:W-:Y:S01]  /*7df0*/  @!UP1 ULDC UR11, c[0x0][0xb54] ;  /* 0x0002d500000b9ab9 */ /* 0x000fe20000000800 */
[----:B------:R-:W-:Y:S01]  /*7e00*/  IMAD R7, R6, UR8, R7 ;  /* 0x0000000806077c24 */ /* 0x000fe2000f8e0207 */
[----:B------:R-:W-:-:S03]  /*7e10*/  IADD3.X R5, R5, UR7, R8, P2, P3 ;  /* 0x0000000705057c10 */ /* 0x000fc600097e6408 */
[----:B------:R-:W-:-:S04]  /*7e20*/  IMAD.WIDE.U32 R4, R11, UR8, R4 ;  /* 0x000000080b047c25 */ /* 0x000fc8000f8e0004 */
[----:B------:R-:W-:Y:S01]  /*7e30*/  IMAD.IADD R5, R5, 0x1, R7 ;  /* 0x0000000105057824 */ /* 0x000fe200078e0207 */
[----:B------:R-:W-:-:S04]  /*7e40*/  LEA R8, P2, R4, UR10, 0x2 ;  /* 0x0000000a04087c11 */ /* 0x000fc8000f8410ff */
[----:B------:R-:W-:Y:S01]  /*7e50*/  LEA.HI.X R10, R4, UR11, R5, 0x2, P2 ;  /* 0x0000000b040a7c11 */ /* 0x000fe200090f1405 */
[----:B------:R-:W-:Y:S08]  /*7e60*/  @P4 BRA `(.L_x_213) ;  /* 0x0000000000104947 */ /* 0x000ff00003800000 */
[----:B------:R-:W-:Y:S05]  /*7e70*/  @!P0 BRA `(.L_x_213) ;  /* 0x00000000000c8947 */ /* 0x000fea0003800000 */
[----:B------:R-:W2:Y:S04]  /*7e80*/  LDG.E R4, desc[UR36][R32.64] ;  /* 0x0000002420047981 */ /* 0x000ea8000c1e1900 */
[----:B-----5:R-:W2:Y:S02]  /*7e90*/  LDG.E R9, desc[UR36][R32.64+0x4] ;  /* 0x0000042420097981 */ /* 0x020ea4000c1e1900 */
[----:B--2---:R-:W-:-:S07]  /*7ea0*/  IMAD.IADD R9, R9, 0x1, -R4 ;  /* 0x0000000109097824 */ /* 0x004fce00078e0a04 */
.L_x_213:
[----:B------:R-:W-:Y:S01]  /*7eb0*/  R2UR UR7, R175 ;  /* 0x00000000af0772ca */ /* 0x000fe200000e0000 */
[----:B------:R-:W-:Y:S01]  /*7ec0*/  SHFL.IDX PT, R4, R8, RZ, 0x1c1f ;  /* 0x001c1fff08047589 */ /* 0x000fe200000e0000 */
[----:B-----5:R-:W-:Y:S01]  /*7ed0*/  IMAD R18, R9, R26, RZ ;  /* 0x0000001a09127224 */ /* 0x020fe200078e02ff */
[----:B------:R-:W-:Y:S02]  /*7ee0*/  LOP3.LUT P0, RZ, R179, 0x3, RZ, 0xc0, !PT ;  /* 0x00000003b3ff7812 */ /* 0x000fe4000780c0ff */
[----:B------:R-:W0:Y:S01]  /*7ef0*/  SHFL.IDX PT, R5, R10, RZ, 0x1c1f ;  /* 0x001c1fff0a057589 */ /* 0x000e2200000e0000 */
[----:B------:R-:W-:-:S03]  /*7f00*/  PLOP3.LUT P3, PT, PT, PT, UP1, 0x80, 0x0 ;  /* 0x000000000000781c */ /* 0x000fc60003f6f018 */
[----:B------:R-:W-:Y:S04]  /*7f10*/  SHFL.IDX PT, R6, R8, 0x1, 0x1c1f ;  /* 0x003c1f0008067f89 */ /* 0x000fe800000e0000 */
[----:B------:R-:W-:Y:S01]  /*7f20*/  IMAD.U32 R11, RZ, RZ, UR7 ;  /* 0x00000007ff0b7e24 */ /* 0x000fe2000f8e00ff */
[----:B------:R-:W1:Y:S04]  /*7f30*/  SHFL.IDX PT, R7, R10, 0x1, 0x1c1f ;  /* 0x003c1f000a077f89 */ /* 0x000e6800000e0000 */
[----:B------:R-:W-:-:S04]  /*7f40*/  LEA R11, R11, R196, 0x7 ;  /* 0x000000c40b0b7211 */ /* 0x000fc800078e38ff */
[C---:B------:R-:W-:Y:S01]  /*7f50*/  ISETP.GE.OR P2, PT, R11.reuse, R18, P0 ;  /* 0x000000120b00720c */ /* 0x040fe20000746670 */
[----:B------:R-:W-:-:S05]  /*7f60*/  VIADD R9, R11, 0x8 ;  /* 0x000000080b097836 */ /* 0x000fca0000000000 */
[----:B------:R-:W-:-:S07]  /*7f70*/  ISETP.GE.OR P0, PT, R9, R18, P0 ;  /* 0x000000120900720c */ /* 0x000fce0000706670 */
[----:B0-----:R0:W-:Y:S01]  /*7f80*/  @!P2 ST.E desc[UR36][R4.64], R3 ;  /* 0x000000030400a985 */ /* 0x0011e2000c101924 */
[----:B------:R-:W-:-:S05]  /*7f90*/  ISETP.GE.AND P2, PT, R11, R18, PT ;  /* 0x000000120b00720c */ /* 0x000fca0003f46270 */
[----:B-1----:R0:W-:Y:S01]  /*7fa0*/  @!P0 ST.E desc[UR36][R6.64], R0 ;  /* 0x0000000006008985 */ /* 0x0021e2000c101924 */
[----:B------:R-:W-:Y:S01]  /*7fb0*/  ISETP.GE.AND P0, PT, R9, R18, PT ;  /* 0x000000120900720c */ /* 0x000fe20003f06270 */
[----:B------:R-:W-:-:S12]  /*7fc0*/  @P3 BRA `(.L_x_214) ;  /* 0x0000000800983947 */ /* 0x000fd80003800000 */
[----:B0-----:R-:W-:Y:S01]  /*7fd0*/  IMAD R3, R176, 0x40, R2 ;  /* 0x00000040b0037824 */ /* 0x001fe200078e0202 */
[----:B------:R-:W0:Y:S01]  /*7fe0*/  @P1 LDC R19, c[0x0][0xbec] ;  /* 0x0002fb00ff131b82 */ /* 0x000e220000000800 */
[----:B------:R-:W-:Y:S01]  /*7ff0*/  R2UR UR14, R175 ;  /* 0x00000000af0e72ca */ /* 0x000fe200000e0000 */
[----:B------:R-:W-:Y:S01]  /*8000*/  ULDC.64 UR10, c[0x0][0xaa0] ;  /* 0x0002a800000a7ab9 */ /* 0x000fe20000000a00 */
[----:B------:R-:W-:Y:S01]  /*8010*/  IMAD.WIDE R24, R3, 0x2, R24 ;  /* 0x0000000203187825 */ /* 0x000fe200078e0218 */
[----:B------:R-:W-:Y:S02]  /*8020*/  R2UR UR15, R174 ;  /* 0x00000000ae0f72ca */ /* 0x000fe400000e0000 */
[C---:B------:R-:W-:Y:S02]  /*8030*/  IADD3 R9, P6, R24.reuse, 0x1000, RZ ;  /* 0x0000100018097810 */ /* 0x040fe40007fde0ff */
[----:B------:R-:W1:Y:S01]  /*8040*/  @P1 LDC R21, c[0x0][0xbf0] ;  /* 0x0002fc00ff151b82 */ /* 0x000e620000000800 */
[----:B------:R-:W-:-:S02]  /*8050*/  LOP3.LUT R5, R24, 0x380, RZ, 0xc0, !PT ;  /* 0x0000038018057812 */ /* 0x000fc400078ec0ff */
[----:B------:R-:W-:Y:S01]  /*8060*/  LOP3.LUT R8, R9, 0x380, RZ, 0xc0, !PT ;  /* 0x0000038009087812 */ /* 0x000fe200078ec0ff */
[----:B------:R-:W-:Y:S01]  /*8070*/  UIMAD UR7, UR12, UR10, URZ ;  /* 0x0000000a0c0772a4 */ /* 0x000fe2000f8e023f */
[----:B------:R-:W-:Y:S02]  /*8080*/  SHF.R.U64 R5, R5, 0x3, RZ ;  /* 0x0000000305057819 */ /* 0x000fe400000012ff */
[----:B------:R-:W-:Y:S01]  /*8090*/  SHF.R.U64 R8, R8, 0x3, RZ ;  /* 0x0000000308087819 */ /* 0x000fe200000012ff */
[----:B------:R-:W-:Y:S01]  /*80a0*/  UIMAD.WIDE.U32 UR8, UR4, UR10, URZ ;  /* 0x0000000a040872a5 */ /* 0x000fe2000f8e003f */
[----:B------:R-:W-:Y:S01]  /*80b0*/  IADD3 R13, P5, R24, 0x2000, RZ ;  /* 0x00002000180d7810 */ /* 0x000fe20007fbe0ff */
[----:B------:R-:W-:Y:S01]  /*80c0*/  ULDC.64 UR12, c[0x0][0xaf0] ;  /* 0x0002bc00000c7ab9 */ /* 0x000fe20000000a00 */
[----:B------:R-:W-:Y:S01]  /*80d0*/  LOP3.LUT R8, R8, R9, RZ, 0x3c, !PT ;  /* 0x0000000908087212 */ /* 0x000fe200078e3cff */
[----:B------:R-:W-:Y:S01]  /*80e0*/  IMAD.X R9, RZ, RZ, R25, P6 ;  /* 0x000000ffff097224 */ /* 0x000fe200030e0619 */
[C---:B------:R-:W-:Y:S01]  /*80f0*/  IADD3 R3, P6, R24.reuse, 0x7000, RZ ;  /* 0x0000700018037810 */ /* 0x040fe20007fde0ff */
[----:B------:R-:W-:Y:S01]  /*8100*/  UIMAD UR7, UR4, UR11, UR7 ;  /* 0x0000000b040772a4 */ /* 0x000fe2000f8e0207 */
[----:B------:R-:W-:-:S02]  /*8110*/  IADD3 R29, P4, R24, 0x3000, RZ ;  /* 0x00003000181d7810 */ /* 0x000fc40007f9e0ff */
[----:B------:R-:W-:Y:S02]  /*8120*/  LOP3.LUT R0, R3, 0x380, RZ, 0xc0, !PT ;  /* 0x0000038003007812 */ /* 0x000fe400078ec0ff */
[----:B------:R-:W-:Y:S01]  /*8130*/  IADD3 R33, P3, R24, 0x4000, RZ ;  /* 0x0000400018217810 */ /* 0x000fe20007f7e0ff */
[----:B------:R-:W-:Y:S01]  /*8140*/  ULDC.64 UR10, c[0x0][0xae8] ;  /* 0x0002ba00000a7ab9 */ /* 0x000fe20000000a00 */
[----:B------:R-:W-:Y:S02]  /*8150*/  SHF.R.U64 R0, R0, 0x3, RZ ;  /* 0x0000000300007819 */ /* 0x000fe400000012ff */
[C---:B------:R-:W-:Y:S01]  /*8160*/  IADD3 R37, P2, R24.reuse, 0x5000, RZ ;  /* 0x0000500018257810 */ /* 0x040fe20007f5e0ff */
[----:B------:R-:W-:Y:S01]  /*8170*/  IMAD.X R45, RZ, RZ, R25, P6 ;  /* 0x000000ffff2d7224 */ /* 0x000fe200030e0619 */
[----:B------:R-:W-:Y:S01]  /*8180*/  IADD3 R41, P0, R24, 0x6000, RZ ;  /* 0x0000600018297810 */ /* 0x000fe20007f1e0ff */
[----:B------:R-:W5:Y:S01]  /*8190*/  LD.E.128 R8, desc[UR36][R8.64] ;  /* 0x0000002408087980 */ /* 0x000f62000c101d00 */
[----:B------:R-:W-:-:S02]  /*81a0*/  LOP3.LUT R24, R5, R24, RZ, 0x3c, !PT ;  /* 0x0000001805187212 */ /* 0x000fc400078e3cff */
[----:B------:R-:W-:Y:S01]  /*81b0*/  LOP3.LUT R44, R0, R3, RZ, 0x3c, !PT ;  /* 0x00000003002c7212 */ /* 0x000fe200078e3cff */
[----:B------:R-:W-:Y:S01]  /*81c0*/  IMAD R0, R17, 0x20, R176 ;  /* 0x0000002011007824 */ /* 0x000fe200078e02b0 */
[----:B------:R-:W-:Y:S01]  /*81d0*/  UIADD3 UR9, UR9, UR7, URZ ;  /* 0x0000000709097290 */ /* 0x000fe2000fffe03f */
[----:B------:R-:W-:Y:S01]  /*81e0*/  IMAD.U32 R3, RZ, RZ, UR14 ;  /* 0x0000000eff037e24 */ /* 0x000fe2000f8e00ff */
[----:B------:R2:W5:Y:S01]  /*81f0*/  LD.E.128 R4, desc[UR36][R24.64] ;  /* 0x0000002418047980 */ /* 0x000562000c101d00 */
[----:B------:R-:W-:Y:S01]  /*8200*/  USHF.R.S32.HI UR4, URZ, 0x1f, UR61 ;  /* 0x0000001f3f047899 */ /* 0x000fe2000801143d */
[----:B------:R-:W-:Y:S01]  /*8210*/  LOP3.LUT R12, R13, 0x380, RZ, 0xc0, !PT ;  /* 0x000003800d0c7812 */ /* 0x000fe200078ec0ff */
[----:B------:R-:W-:Y:S01]  /*8220*/  UIMAD.WIDE.U32 UR8, UR15, UR10, UR8 ;  /* 0x0000000a0f0872a5 */ /* 0x000fe2000f8e0008 */
[----:B------:R-:W-:Y:S01]  /*8230*/  LOP3.LUT R28, R29, 0x380, RZ, 0xc0, !PT ;  /* 0x000003801d1c7812 */ /* 0x000fe200078ec0ff */
[----:B------:R-:W5:Y:S01]  /*8240*/  LD.E.128 R44, desc[UR36][R44.64] ;  /* 0x000000242c2c7980 */ /* 0x000f62000c101d00 */
[----:B------:R-:W-:-:S02]  /*8250*/  LOP3.LUT R32, R33, 0x380, RZ, 0xc0, !PT ;  /* 0x0000038021207812 */ /* 0x000fc400078ec0ff */
[----:B------:R-:W-:Y:S01]  /*8260*/  LOP3.LUT R36, R37, 0x380, RZ, 0xc0, !PT ;  /* 0x0000038025247812 */ /* 0x000fe200078ec0ff */
[----:B--2---:R-:W-:Y:S01]  /*8270*/  IMAD R24, R3, 0x80, R0 ;  /* 0x0000008003187824 */ /* 0x004fe200078e0200 */
[----:B------:R-:W-:Y:S01]  /*8280*/  LOP3.LUT R40, R41, 0x380, RZ, 0xc0, !PT ;  /* 0x0000038029287812 */ /* 0x000fe200078ec0ff */
[----:B------:R-:W-:Y:S01]  /*8290*/  UIMAD UR4, UR4, UR12, URZ ;  /* 0x0000000c040472a4 */ /* 0x000fe2000f8e023f */
[----:B------:R-:W-:Y:S01]  /*82a0*/  SHF.R.U64 R12, R12, 0x3, RZ ;  /* 0x000000030c0c7819 */ /* 0x000fe200000012ff */
[----:B0-----:R-:W-:Y:S01]  /*82b0*/  @P1 IMAD.HI.U32 R0, R24, R19, RZ ;  /* 0x0000001318001227 */ /* 0x001fe200078e00ff */
[----:B------:R-:W-:Y:S01]  /*82c0*/  UIMAD UR9, UR15, UR11, UR9 ;  /* 0x0000000b0f0972a4 */ /* 0x000fe2000f8e0209 */
[----:B------:R-:W-:Y:S02]  /*82d0*/  SHF.R.U64 R28, R28, 0x3, RZ ;  /* 0x000000031c1c7819 */ /* 0x000fe400000012ff */
[----:B------:R-:W-:Y:S01]  /*82e0*/  IMAD.MOV.U32 R3, RZ, RZ, R24 ;  /* 0x000000ffff037224 */ /* 0x000fe200078e0018 */
[----:B-1----:R-:W-:Y:S01]  /*82f0*/  @P1 SHF.R.U32.HI R3, RZ, R21, R0 ;  /* 0x00000015ff031219 */ /* 0x002fe20000011600 */
[----:B------:R-:W-:Y:S01]  /*8300*/  UIMAD UR4, UR61, UR13, UR4 ;  /* 0x0000000d3d0472a4 */ /* 0x000fe2000f8e0204 */
[----:B------:R-:W-:Y:S01]  /*8310*/  SHF.R.U64 R32, R32, 0x3, RZ ;  /* 0x0000000320207819 */ /* 0x000fe200000012ff */
[----:B------:R-:W-:Y:S01]  /*8320*/  UIMAD.WIDE.U32 UR8, UR61, UR12, UR8 ;  /* 0x0000000c3d0872a5 */ /* 0x000fe2000f8e0008 */
[----:B------:R-:W-:-:S02]  /*8330*/  SHF.R.U64 R36, R36, 0x3, RZ ;  /* 0x0000000324247819 */ /* 0x000fc400000012ff */
[----:B------:R-:W-:Y:S01]  /*8340*/  SHF.R.U64 R40, R40, 0x3, RZ ;  /* 0x0000000328287819 */ /* 0x000fe200000012ff */
[----:B------:R-:W-:Y:S01]  /*8350*/  UIADD3 UR4, UR9, UR4, URZ ;  /* 0x0000000409047290 */ /* 0x000fe2000fffe03f */
[--C-:B------:R-:W-:Y:S01]  /*8360*/  SHF.R.S32.HI R0, RZ, 0x1f, R3.reuse ;  /* 0x0000001fff007819 */ /* 0x100fe20000011403 */
[----:B------:R-:W-:Y:S01]  /*8370*/  IMAD.MOV R19, RZ, RZ, -R3 ;  /* 0x000000ffff137224 */ /* 0x000fe200078e0a03 */
[----:B------:R-:W-:Y:S01]  /*8380*/  LOP3.LUT R12, R12, R13, RZ, 0x3c, !PT ;  /* 0x0000000d0c0c7212 */ /* 0x000fe200078e3cff */
[--C-:B------:R-:W-:Y:S01]  /*8390*/  IMAD.X R13, RZ, RZ, R25.reuse, P5 ;  /* 0x000000ffff0d7224 */ /* 0x100fe200028e0619 */
[----:B------:R-:W-:Y:S01]  /*83a0*/  LOP3.LUT R28, R28, R29, RZ, 0x3c, !PT ;  /* 0x0000001d1c1c7212 */ /* 0x000fe200078e3cff */
[--C-:B------:R-:W-:Y:S01]  /*83b0*/  IMAD.X R29, RZ, RZ, R25.reuse, P4 ;  /* 0x000000ffff1d7224 */ /* 0x100fe200020e0619 */
[----:B------:R-:W-:Y:S01]  /*83c0*/  LOP3.LUT R32, R32, R33, RZ, 0x3c, !PT ;  /* 0x0000002120207212 */ /* 0x000fe200078e3cff */
[--C-:B------:R-:W-:Y:S01]  /*83d0*/  IMAD.X R33, RZ, RZ, R25.reuse, P3 ;  /* 0x000000ffff217224 */ /* 0x100fe200018e0619 */
[----:B------:R-:W-:Y:S01]  /*83e0*/  LOP3.LUT R36, R36, R37, RZ, 0x3c, !PT ;  /* 0x0000002524247212 */ /* 0x000fe200078e3cff */
[----:B------:R-:W-:Y:S01]  /*83f0*/  ULDC.64 UR10, c[0x0][0xae0] ;  /* 0x0002b800000a7ab9 */ /* 0x000fe20000000a00 */
[----:B------:R-:W-:Y:S01]  /*8400*/  LOP3.LUT R40, R40, R41, RZ, 0x3c, !PT ;  /* 0x0000002928287212 */ /* 0x000fe200078e3cff */
[----:B------:R-:W-:Y:S01]  /*8410*/  IMAD.X R41, RZ, RZ, R25, P0 ;  /* 0x000000ffff297224 */ /* 0x000fe200000e0619 */
[----:B------:R-:W-:Y:S01]  /*8420*/  IADD3.X R37, RZ, R25, RZ, P2, !PT ;  /* 0x00000019ff257210 */ /* 0x000fe200017fe4ff */
[----:B------:R-:W-:Y:S01]  /*8430*/  IMAD R0, R0, UR10, RZ ;  /* 0x0000000a00007c24 */ /* 0x000fe2000f8e02ff */
[----:B------:R-:W-:Y:S01]  /*8440*/  MOV R20, UR8 ;  /* 0x0000000800147c02 */ /* 0x000fe20008000f00 */
[----:B------:R-:W-:Y:S01]  /*8450*/  IMAD R19, R26, R19, R24 ;  /* 0x000000131a137224 */ /* 0x000fe200078e0218 */
[----:B------:R-:W5:Y:S01]  /*8460*/  LD.E.128 R12, desc[UR36][R12.64] ;  /* 0x000000240c0c7980 */ /* 0x000f62000c101d00 */
[----:B------:R-:W-:Y:S01]  /*8470*/  IMAD.U32 R21, RZ, RZ, UR9 ;  /* 0x00000009ff157e24 */ /* 0x000fe2000f8e00ff */
[----:B------:R-:W-:Y:S01]  /*8480*/  ULDC.64 UR8, c[0x0][0xad8] ;  /* 0x0002b60000087ab9 */ /* 0x000fe20000000a00 */
[----:B------:R-:W-:Y:S01]  /*8490*/  IMAD.U32 R21, RZ, RZ, UR4 ;  /* 0x00000004ff157e24 */ /* 0x000fe2000f8e00ff */
[----:B------:R-:W5:Y:S01]  /*84a0*/  LD.E.128 R28, desc[UR36][R28.64] ;  /* 0x000000241c1c7980 */ /* 0x000f62000c101d00 */
[----:B------:R-:W-:Y:S01]  /*84b0*/  IMAD R25, R3, UR11, R0 ;  /* 0x0000000b03197c24 */ /* 0x000fe2000f8e0200 */
[----:B------:R-:W-:-:S02]  /*84c0*/  SHF.R.S32.HI R0, RZ, 0x1f, R19 ;  /* 0x0000001fff007819 */ /* 0x000fc40000011413 */
[----:B------:R-:W5:Y:S01]  /*84d0*/  LD.E.128 R32, desc[UR36][R32.64] ;  /* 0x0000002420207980 */ /* 0x000f62000c101d00 */
[----:B------:R-:W-:-:S03]  /*84e0*/  IMAD.WIDE.U32 R20, R3, UR10, R20 ;  /* 0x0000000a03147c25 */ /* 0x000fc6000f8e0014 */
[----:B------:R-:W5:Y:S04]  /*84f0*/  LD.E.128 R36, desc[UR36][R36.64] ;  /* 0x0000002424247980 */ /* 0x000f68000c101d00 */
[----:B------:R-:W5:Y:S01]  /*8500*/  LD.E.128 R40, desc[UR36][R40.64] ;  /* 0x0000002428287980 */ /* 0x000f62000c101d00 */
[----:B------:R-:W-:Y:S01]  /*8510*/  IMAD.U32 R49, RZ, RZ, UR14 ;  /* 0x0000000eff317e24 */ /* 0x000fe2000f8e00ff */
[----:B------:R-:W-:Y:S01]  /*8520*/  @!PT LDS RZ, [RZ] ;  /* 0x00000000fffff984 */ /* 0x000fe20000000800 */
[----:B------:R-:W-:Y:S01]  /*8530*/  @!PT LDS RZ, [RZ] ;  /* 0x00000000fffff984 */ /* 0x000fe20000000800 */
[----:B------:R-:W-:Y:S01]  /*8540*/  @!PT LDS RZ, [RZ] ;  /* 0x00000000fffff984 */ /* 0x000fe20000000800 */
[----:B------:R-:W-:Y:S01]  /*8550*/  @!PT LDS RZ, [RZ] ;  /* 0x00000000fffff984 */ /* 0x000fe20000000800 */
[----:B------:R0:W-:Y:S06]  /*8560*/  MEMBAR.ALL.CTA ;  /* 0x0000000000007992 */ /* 0x0001ec0000008000 */
[----:B0-----:R-:W0:Y:S01]  /*8570*/  FENCE.VIEW.ASYNC.S ;  /* 0x00000000000073c6 */ /* 0x001e220000000000 */
[----:B------:R-:W-:-:S02]  /*8580*/  IMAD.IADD R21, R21, 0x1, R25 ;  /* 0x0000000115157824 */ /* 0x000fc400078e0219 */
[----:B------:R-:W-:Y:S02]  /*8590*/  IMAD R0, R0, UR8, RZ ;  /* 0x0000000800007c24 */ /* 0x000fe4000f8e02ff */
[----:B------:R-:W-:Y:S02]  /*85a0*/  IMAD R49, R49, 0x80, R176 ;  /* 0x0000008031317824 */ /* 0x000fe400078e02b0 */
[C---:B------:R-:W-:Y:S02]  /*85b0*/  IMAD R25, R19.reuse, UR9, R0 ;  /* 0x0000000913197c24 */ /* 0x040fe4000f8e0200 */
[----:B------:R-:W-:Y:S01]  /*85c0*/  IMAD.WIDE.U32 R20, R19, UR8, R20 ;  /* 0x0000000813147c25 */ /* 0x000fe2000f8e0014 */
[CC--:B------:R-:W-:Y:S01]  /*85d0*/  ISETP.GE.AND P2, PT, R49.reuse, R18.reuse, PT ;  /* 0x000000123100720c */ /* 0x0c0fe20003f46270 */
[----:B------:R-:W-:Y:S01]  /*85e0*/  ULDC.64 UR8, c[0x0][0xa80] ;  /* 0x0002a00000087ab9 */ /* 0x000fe20000000a00 */
[----:B------:R-:W-:Y:S01]  /*85f0*/  IADD3 R3, R49, 0x20, RZ ;  /* 0x0000002031037810 */ /* 0x000fe20007ffe0ff */
[----:B------:R-:W-:Y:S01]  /*8600*/  IMAD.IADD R19, R21, 0x1, R25 ;  /* 0x0000000115137824 */ /* 0x000fe200078e0219 */
[----:B------:R-:W-:Y:S01]  /*8610*/  LEA R0, P3, R20, UR8, 0x1 ;  /* 0x0000000814007c11 */ /* 0x000fe2000f8608ff */
[----:B------:R-:W-:Y:S01]  /*8620*/  VIADD R98, R98, 0x2a820 ;  /* 0x0002a82062627836 */ /* 0x000fe20000000000 */
[----:B------:R-:W-:Y:S01]  /*8630*/  ISETP.GE.AND P0, PT, R3, R18, PT ;  /* 0x000000120300720c */ /* 0x000fe20003f06270 */
[----:B------:R-:W-:Y:S01]  /*8640*/  VIADD R3, R49, 0x40 ;  /* 0x0000004031037836 */ /* 0x000fe20000000000 */
[----:B------:R-:W-:-:S02]  /*8650*/  LEA.HI.X R19, R20, UR9, R19, 0x1, P3 ;  /* 0x0000000914137c11 */ /* 0x000fc400098f0c13 */
[----:B------:R-:W-:Y:S01]  /*8660*/  PRMT R98, RZ, 0x654, R98 ;  /* 0x00000654ff627816 */ /* 0x000fe20000000062 */
[----:B0-----:R0:W1:Y:S01]  /*8670*/  SHFL.IDX PT, R25, R0, RZ, 0x181f ;  /* 0x00181fff00197589 */ /* 0x00106200000e0000 */
[----:B------:R-:W-:Y:S01]  /*8680*/  ISETP.GE.AND P1, PT, R3, R18, PT ;  /* 0x000000120300720c */ /* 0x000fe20003f26270 */
[----:B------:R-:W-:Y:S01]  /*8690*/  BSSY B1, `(.L_x_215) ;  /* 0x000000d000017945 */ /* 0x000fe20003800000 */
[----:B------:R0:W-:Y:S01]  /*86a0*/  SYNCS.ARRIVE.TRANS64.RED.A1T0 RZ, [R98+URZ], RZ ;  /* 0x000000ff62ff79a7 */ /* 0x0001e2000810043f */
[----:B------:R0:W2:Y:S02]  /*86b0*/  SHFL.IDX PT, R3, R19, RZ, 0x181f ;  /* 0x00181fff13037589 */ /* 0x0000a400000e0000 */
[----:B------:R-:W-:Y:S08]  /*86c0*/  @P2 BRA `(.L_x_216) ;  /* 0x0000000000242947 */ /* 0x000ff00003800000 */
[----:B------:R-:W-:Y:S02]  /*86d0*/  ULDC UR4, c[0x0][0xac8] ;  /* 0x0002b20000047ab9 */ /* 0x000fe40000000800 */
[----:B------:R-:W-:Y:S02]  /*86e0*/  ISETP.GE.AND P2, PT, R2, UR4, PT ;  /* 0x0000000402007c0c */ /* 0x000fe4000bf46270 */
[----:B------:R-:W-:-:S11]  /*86f0*/  ISETP.GE.AND P3, PT, R16, UR4, PT ;  /* 0x0000000410007c0c */ /* 0x000fd6000bf66270 */
[-C--:B-1----:R-:W-:Y:S02]  /*8700*/  @!P2 LEA R20, P4, R2, R25.reuse, 0x1 ;  /* 0x000000190214a211 */ /* 0x082fe400078808ff */
[----:B------:R-:W-:Y:S02]  /*8710*/  @!P3 LEA R24, P5, R16, R25, 0x1 ;  /* 0x000000191018b211 */ /* 0x000fe400078a08ff */
[-C--:B--2---:R-:W-:Y:S02]  /*8720*/  @!P2 LEA.HI.X R21, R2, R3.reuse, R201, 0x1, P4 ;  /* 0x000000030215a211 */ /* 0x084fe400020f0cc9 */
[----:B------:R-:W-:-:S03]  /*8730*/  @!P3 LEA.HI.X R25, R16, R3, R200, 0x1, P5 ;  /* 0x000000031019b211 */ /* 0x000fc600028f0cc8 */
[----:B-----5:R3:W-:Y:S04]  /*8740*/  @!P2 ST.E.128 desc[UR36][R20.64], R4 ;  /* 0x000000041400a985 */ /* 0x0207e8000c101d24 */
[----:B------:R3:W-:Y:S02]  /*8750*/  @!P3 ST.E.128 desc[UR36][R24.64], R32 ;  /* 0x000000201800b985 */ /* 0x0007e4000c101d24 */
.L_x_216:
[----:B------:R-:W-:Y:S05]  /*8760*/  BSYNC B1 ;  /* 0x0000000000017941 */ /* 0x000fea0003800000 */
.L_x_215:
[----:B--2---:R2:W4:Y:S01]  /*8770*/  SHFL.IDX PT, R3, R19, 0x1, 0x181f ;  /* 0x00381f0013037f89 */ /* 0x00452200000e0000 */
[----:B------:R-:W-:Y:S03]  /*8780*/  BSSY B1, `(.L_x_217) ;  /* 0x000000c000017945 */ /* 0x000fe60003800000 */
[----:B---3-5:R2:W3:Y:S01]  /*8790*/  SHFL.IDX PT, R7, R0, 0x1, 0x181f ;  /* 0x00381f0000077f89 */ /* 0x0284e200000e0000 */
[----:B------:R-:W-:Y:S05]  /*87a0*/  @P0 BRA `(.L_x_218) ;  /* 0x0000000000240947 */ /* 0x000fea0003800000 */
[----:B------:R-:W-:Y:S02]  /*87b0*/  ULDC UR4, c[0x0][0xac8] ;  /* 0x0002b20000047ab9 */ /* 0x000fe40000000800 */
[----:B------:R-:W-:Y:S02]  /*87c0*/  ISETP.GE.AND P3, PT, R2, UR4, PT ;  /* 0x0000000402007c0c */ /* 0x000fe4000bf66270 */
[----:B------:R-:W-:-:S11]  /*87d0*/  ISETP.GE.AND P4, PT, R16, UR4, PT ;  /* 0x0000000410007c0c */ /* 0x000fd6000bf86270 */
[-C--:B---3--:R-:W-:Y:S02]  /*87e0*/  @!P3 LEA R4, P0, R2, R7.reuse, 0x1 ;  /* 0x000000070204b211 */ /* 0x088fe400078008ff */
[----:B------:R-:W-:Y:S02]  /*87f0*/  @!P4 LEA R6, P2, R16, R7, 0x1 ;  /* 0x000000071006c211 */ /* 0x000fe400078408ff */
[-C--:B----4-:R-:W-:Y:S02]  /*8800*/  @!P3 LEA.HI.X R5, R2, R3.reuse, R201, 0x1, P0 ;  /* 0x000000030205b211 */ /* 0x090fe400000f0cc9 */
[----:B------:R-:W-:-:S03]  /*8810*/  @!P4 LEA.HI.X R7, R16, R3, R200, 0x1, P2 ;  /* 0x000000031007c211 */ /* 0x000fc600010f0cc8 */
[----:B------:R3:W-:Y:S04]  /*8820*/  @!P3 ST.E.128 desc[UR36][R4.64], R8 ;  /* 0x000000080400b985 */ /* 0x0007e8000c101d24 */
[----:B------:R3:W-:Y:S02]  /*8830*/  @!P4 ST.E.128 desc[UR36][R6.64], R36 ;  /* 0x000000240600c985 */ /* 0x0007e4000c101d24 */
.L_x_218:
[----:B------:R-:W-:Y:S05]  /*8840*/  BSYNC B1 ;  /* 0x0000000000017941 */ /* 0x000fea0003800000 */
.L_x_217:
[----:B----4-:R4:W0:Y:S01]  /*8850*/  SHFL.IDX PT, R3, R19, 0x2, 0x181f ;  /* 0x00581f0013037f89 */ /* 0x01082200000e0000 */
[----:B------:R-:W-:Y:S03]  /*8860*/  BSSY B1, `(.L_x_219) ;  /* 0x000000c000017945 */ /* 0x000fe60003800000 */
[----:B---3--:R4:W3:Y:S01]  /*8870*/  SHFL.IDX PT, R7, R0, 0x2, 0x181f ;  /* 0x00581f0000077f89 */ /* 0x0088e200000e0000 */
[----:B------:R-:W-:Y:S05]  /*8880*/  @P1 BRA `(.L_x_220) ;  /* 0x0000000000241947 */ /* 0x000fea0003800000 */
[----:B------:R-:W-:Y:S02]  /*8890*/  ULDC UR4, c[0x0][0xac8] ;  /* 0x0002b20000047ab9 */ /* 0x000fe40000000800 */
[----:B------:R-:W-:Y:S02]  /*88a0*/  ISETP.GE.AND P2, PT, R2, UR4, PT ;  /* 0x0000000402007c0c */ /* 0x000fe4000bf46270 */
[----:B------:R-:W-:-:S11]  /*88b0*/  ISETP.GE.AND P3, PT, R16, UR4, PT ;  /* 0x0000000410007c0c */ /* 0x000fd6000bf66270 */
[-C--:B---3--:R-:W-:Y:S02]  /*88c0*/  @!P2 LEA R4, P0, R2, R7.reuse, 0x1 ;  /* 0x000000070204a211 */ /* 0x088fe400078008ff */
[----:B------:R-:W-:Y:S02]  /*88d0*/  @!P3 LEA R6, P1, R16, R7, 0x1 ;  /* 0x000000071006b211 */ /* 0x000fe400078208ff */
[-C--:B0-----:R-:W-:Y:S02]  /*88e0*/  @!P2 LEA.HI.X R5, R2, R3.reuse, R201, 0x1, P0 ;  /* 0x000000030205a211 */ /* 0x081fe400000f0cc9 */
[----:B------:R-:W-:-:S03]  /*88f0*/  @!P3 LEA.HI.X R7, R16, R3, R200, 0x1, P1 ;  /* 0x000000031007b211 */ /* 0x000fc600008f0cc8 */
[----:B------:R0:W-:Y:S04]  /*8900*/  @!P2 ST.E.128 desc[UR36][R4.64], R12 ;  /* 0x0000000c0400a985 */ /* 0x0001e8000c101d24 */
[----:B------:R0:W-:Y:S02]  /*8910*/  @!P3 ST.E.128 desc[UR36][R6.64], R40 ;  /* 0x000000280600b985 */ /* 0x0001e4000c101d24 */
.L_x_220:
[----:B------:R-:W-:Y:S05]  /*8920*/  BSYNC B1 ;  /* 0x0000000000017941 */ /* 0x000fea0003800000 */
.L_x_219:
[----:B0-----:R-:W-:Y:S01]  /*8930*/  VIADD R3, R49, 0x60 ;  /* 0x0000006031037836 */ /* 0x001fe20000000000 */
[----:B--2-4-:R-:W0:Y:S04]  /*8940*/  SHFL.IDX PT, R19, R19, 0x3, 0x181f ;  /* 0x00781f0013137f89 */ /* 0x014e2800000e0000 */
[----:B------:R-:W-:Y:S01]  /*8950*/  ISETP.GE.AND P0, PT, R3, R18, PT ;  /* 0x000000120300720c */ /* 0x000fe20003f06270 */
[----:B---3--:R2:W3:-:S12]  /*8960*/  SHFL.IDX PT, R7, R0, 0x3, 0x181f ;  /* 0x00781f0000077f89 */ /* 0x0084d800000e0000 */
[----:B--2---:R-:W-:Y:S05]  /*8970*/  @P0 BRA `(.L_x_221) ;  /* 0x0000001800580947 */ /* 0x004fea0003800000 */
[----:B------:R-:W-:Y:S02]  /*8980*/  ULDC UR4, c[0x0][0xac8] ;  /* 0x0002b20000047ab9 */ /* 0x000fe40000000800 */
[----:B------:R-:W-:-:S13]  /*8990*/  ISETP.GE.AND P1, PT, R2, UR4, PT ;  /* 0x0000000402007c0c */ /* 0x000fda000bf26270 */
[----:B---3--:R-:W-:-:S04]  /*89a0*/  @!P1 LEA R4, P0, R2, R7, 0x1 ;  /* 0x0000000702049211 */ /* 0x008fc800078008ff */
[----:B0-----:R-:W-:Y:S02]  /*89b0*/  @!P1 LEA.HI.X R5, R2, R19, R201, 0x1, P0 ;  /* 0x0000001302059211 */ /* 0x001fe400000f0cc9 */
[----:B------:R-:W-:-:S03]  /*89c0*/  ISETP.GE.AND P0, PT, R16, UR4, PT ;  /* 0x0000000410007c0c */ /* 0x000fc6000bf06270 */
[----:B------:R2:W-:Y:S10]  /*89d0*/  @!P1 ST.E.128 desc[UR36][R4.64], R28 ;  /* 0x0000001c04009985 */ /* 0x0005f4000c101d24 */
[----:B------:R-:W-:Y:S05]  /*89e0*/  @P0 BRA `(.L_x_221) ;  /* 0x00000018003c0947 */ /* 0x000fea0003800000 */
[----:B--2---:R-:W-:-:S04]  /*89f0*/  LEA R4, P0, R16, R7, 0x1 ;  /* 0x0000000710047211 */ /* 0x004fc800078008ff */
[----:B------:R-:W-:-:S05]  /*8a00*/  LEA.HI.X R5, R16, R19, R200, 0x1, P0 ;  /* 0x0000001310057211 */ /* 0x000fca00000f0cc8 */
[----:B------:R4:W-:Y:S01]  /*8a10*/  ST.E.128 desc[UR36][R4.64], R44 ;  /* 0x0000002c04007985 */ /* 0x0009e2000c101d24 */
[----:B------:R-:W-:Y:S05]  /*8a20*/  BRA `(.L_x_221) ;  /* 0x00000018002c7947 */ /* 0x000fea0003800000 */
.L_x_214:
[----:B------:R-:W-:Y:S01]  /*8a30*/  ULDC.64 UR10, c[0x0][0xb08] ;  /* 0x0002c200000a7ab9 */ /* 0x000fe20000000a00 */
[----:B------:R-:W-:Y:S01]  /*8a40*/  R2UR UR14, R174 ;  /* 0x00000000ae0e72ca */ /* 0x000fe200000e0000 */
[----:B------:R-:W-:Y:S01]  /*8a50*/  UIMAD UR7, UR12, UR10, URZ ;  /* 0x0000000a0c0772a4 */ /* 0x000fe2000f8e023f */
[----:B0-----:R-:W0:Y:S01]  /*8a60*/  @P1 LDC R0, c[0x0][0xbec] ;  /* 0x0002fb00ff001b82 */ /* 0x001e220000000800 */
[----:B------:R-:W-:Y:S01]  /*8a70*/  UIMAD.WIDE.U32 UR8, UR4, UR10, URZ ;  /* 0x0000000a040872a5 */ /* 0x000fe2000f8e003f */
[----:B------:R-:W-:Y:S01]  /*8a80*/  R2UR UR13, R19 ;  /* 0x00000000130d72ca */ /* 0x000fe200000e0000 */
[----:B------:R-:W-:Y:S01]  /*8a90*/  UIMAD UR7, UR4, UR11, UR7 ;  /* 0x0000000b040772a4 */ /* 0x000fe2000f8e0207 */
[----:B------:R-:W-:Y:S01]  /*8aa0*/  IMAD.MOV.U32 R3, RZ, RZ, R13 ;  /* 0x000000ffff037224 */ /* 0x000fe200078e000d */
[----:B------:R-:W-:Y:S01]  /*8ab0*/  USHF.R.S32.HI UR4, URZ, 0x1f, UR61 ;  /* 0x0000001f3f047899 */ /* 0x000fe2000801143d */
[----:B------:R-:W-:Y:S01]  /*8ac0*/  VIADD R98, R98, 0x2a820 ;  /* 0x0002a82062627836 */ /* 0x000fe20000000000 */
[----:B------:R-:W-:Y:S01]  /*8ad0*/  UIADD3 UR9, UR9, UR7, URZ ;  /* 0x0000000709097290 */ /* 0x000fe2000fffe03f */
[----:B------:R-:W1:Y:S01]  /*8ae0*/  @P1 LDC R5, c[0x0][0xbf0] ;  /* 0x0002fc00ff051b82 */ /* 0x000e620000000800 */
[----:B------:R-:W-:Y:S01]  /*8af0*/  ULDC.64 UR10, c[0x0][0xb38] ;  /* 0x0002ce00000a7ab9 */ /* 0x000fe20000000a00 */
[----:B------:R-:W-:Y:S01]  /*8b00*/  BSSY B1, `(.L_x_222) ;  /* 0x0000066000017945 */ /* 0x000fe20003800000 */
[----:B------:R-:W-:Y:S01]  /*8b10*/  UIMAD.WIDE.U32 UR8, UR14, UR10, UR8 ;  /* 0x0000000a0e0872a5 */ /* 0x000fe2000f8e0008 */
[----:B------:R-:W-:-:S03]  /*8b20*/  PRMT R98, RZ, 0x654, R98 ;  /* 0x00000654ff627816 */ /* 0x000fc60000000062 */
[----:B------:R-:W-:Y:S01]  /*8b30*/  UIMAD UR9, UR14, UR11, UR9 ;  /* 0x0000000b0e0972a4 */ /* 0x000fe2000f8e0209 */
[----:B------:R2:W-:Y:S02]  /*8b40*/  SYNCS.ARRIVE.TRANS64.RED.A1T0 RZ, [R98+URZ], RZ ;  /* 0x000000ff62ff79a7 */ /* 0x0005e4000810043f */
[----:B------:R-:W-:Y:S02]  /*8b50*/  ULDC.64 UR10, c[0x0][0xb40] ;  /* 0x0002d000000a7ab9 */ /* 0x000fe40000000a00 */
[----:B------:R-:W-:Y:S02]  /*8b60*/  UIMAD UR4, UR4, UR10, URZ ;  /* 0x0000000a040472a4 */ /* 0x000fe4000f8e023f */
[----:B------:R-:W-:Y:S02]  /*8b70*/  UIMAD.WIDE.U32 UR8, UR61, UR10, UR8 ;  /* 0x0000000a3d0872a5 */ /* 0x000fe4000f8e0008 */
[----:B------:R-:W-:Y:S01]  /*8b80*/  UIMAD UR4, UR61, UR11, UR4 ;  /* 0x0000000b3d0472a4 */ /* 0x000fe2000f8e0204 */
[----:B0-----:R-:W-:-:S02]  /*8b90*/  @P1 IMAD.HI.U32 R0, R13, R0, RZ ;  /* 0x000000000d001227 */ /* 0x001fc400078e00ff */
[----:B------:R-:W-:Y:S01]  /*8ba0*/  ULDC.64 UR10, c[0x0][0xb48] ;  /* 0x0002d200000a7ab9 */ /* 0x000fe20000000a00 */
[----:B------:R-:W-:Y:S02]  /*8bb0*/  UIADD3 UR9, UR9, UR4, URZ ;  /* 0x0000000409097290 */ /* 0x000fe4000fffe03f */
[----:B-1----:R-:W-:Y:S02]  /*8bc0*/  @P1 SHF.R.U32.HI R3, RZ, R5, R0 ;  /* 0x00000005ff031219 */ /* 0x002fe40000011600 */
[----:B------:R-:W-:Y:S02]  /*8bd0*/  UIMAD.WIDE.U32 UR8, UR13, UR10, UR8 ;  /* 0x0000000a0d0872a5 */ /* 0x000fe4000f8e0008 */
[--C-:B------:R-:W-:Y:S01]  /*8be0*/  SHF.R.S32.HI R0, RZ, 0x1f, R3.reuse ;  /* 0x0000001fff007819 */ /* 0x100fe20000011403 */
[----:B------:R-:W-:Y:S01]  /*8bf0*/  IMAD.MOV R7, RZ, RZ, -R3 ;  /* 0x000000ffff077224 */ /* 0x000fe200078e0a03 */
[----:B------:R-:W-:Y:S02]  /*8c00*/  UIMAD UR4, UR13, UR11, UR9 ;  /* 0x0000000b0d0472a4 */ /* 0x000fe4000f8e0209 */
[----:B------:R-:W-:Y:S01]  /*8c10*/  MOV R4, UR8 ;  /* 0x0000000800047c02 */ /* 0x000fe20008000f00 */
[----:B------:R-:W-:Y:S01]  /*8c20*/  IMAD.U32 R5, RZ, RZ, UR9 ;  /* 0x00000009ff057e24 */ /* 0x000fe2000f8e00ff */
[----:B------:R-:W-:Y:S01]  /*8c30*/  ULDC.64 UR10, c[0x0][0xb30] ;  /* 0x0002cc00000a7ab9 */ /* 0x000fe20000000a00 */
[----:B------:R-:W-:Y:S01]  /*8c40*/  IMAD R7, R26, R7, R13 ;  /* 0x000000071a077224 */ /* 0x000fe200078e020d */
[----:B------:R-:W-:Y:S01]  /*8c50*/  ULDC.64 UR8, c[0x0][0xb28] ;  /* 0x0002ca0000087ab9 */ /* 0x000fe20000000a00 */
[----:B------:R-:W-:-:S02]  /*8c60*/  IMAD R0, R0, UR10, RZ ;  /* 0x0000000a00007c24 */ /* 0x000fc4000f8e02ff */
[----:B------:R-:W-:Y:S02]  /*8c70*/  IMAD.U32 R5, RZ, RZ, UR4 ;  /* 0x00000004ff057e24 */ /* 0x000fe4000f8e00ff */
[C---:B------:R-:W-:Y:S01]  /*8c80*/  IMAD R9, R3.reuse, UR11, R0 ;  /* 0x0000000b03097c24 */ /* 0x040fe2000f8e0200 */
[----:B------:R-:W-:Y:S01]  /*8c90*/  SHF.R.S32.HI R0, RZ, 0x1f, R7 ;  /* 0x0000001fff007819 */ /* 0x000fe20000011407 */
[----:B------:R-:W-:-:S04]  /*8ca0*/  IMAD.WIDE.U32 R4, R3, UR10, R4 ;  /* 0x0000000a03047c25 */ /* 0x000fc8000f8e0004 */
[----:B------:R-:W-:Y:S02]  /*8cb0*/  IMAD R0, R0, UR8, RZ ;  /* 0x0000000800007c24 */ /* 0x000fe4000f8e02ff */
[----:B------:R-:W-:Y:S02]  /*8cc0*/  IMAD.IADD R5, R5, 0x1, R9 ;  /* 0x0000000105057824 */ /* 0x000fe400078e0209 */
[C---:B------:R-:W-:Y:S02]  /*8cd0*/  IMAD R3, R7.reuse, UR9, R0 ;  /* 0x0000000907037c24 */ /* 0x040fe4000f8e0200 */
[----:B------:R-:W-:Y:S01]  /*8ce0*/  IMAD.WIDE.U32 R4, R7, UR8, R4 ;  /* 0x0000000807047c25 */ /* 0x000fe2000f8e0004 */
[----:B------:R-:W-:-:S03]  /*8cf0*/  ULDC.64 UR8, c[0x0][0xb00] ;  /* 0x0002c00000087ab9 */ /* 0x000fc60000000a00 */
[----:B------:R-:W-:Y:S01]  /*8d00*/  IMAD.IADD R3, R5, 0x1, R3 ;  /* 0x0000000105037824 */ /* 0x000fe200078e0203 */
[----:B------:R-:W-:-:S04]  /*8d10*/  LEA R0, P1, R4, UR8, 0x2 ;  /* 0x0000000804007c11 */ /* 0x000fc8000f8210ff */
[----:B------:R-:W-:Y:S01]  /*8d20*/  LEA.HI.X R3, R4, UR9, R3, 0x2, P1 ;  /* 0x0000000904037c11 */ /* 0x000fe200088f1403 */
[----:B------:R2:W0:Y:S04]  /*8d30*/  SHFL.IDX PT, R6, R0, RZ, 0x1c1f ;  /* 0x001c1fff00067589 */ /* 0x00042800000e0000 */
[----:B------:R2:W1:Y:S01]  /*8d40*/  SHFL.IDX PT, R7, R3, RZ, 0x1c1f ;  /* 0x001c1fff03077589 */ /* 0x00046200000e0000 */
[----:B------:R-:W-:Y:S05]  /*8d50*/  @P2 BRA `(.L_x_223) ;  /* 0x0000000400002947 */ /* 0x000fea0003800000 */
[----:B------:R-:W-:Y:S02]  /*8d60*/  ULDC UR4, c[0x0][0xac8] ;  /* 0x0002b20000047ab9 */ /* 0x000fe40000000800 */
[----:B------:R-:W-:Y:S02]  /*8d70*/  ISETP.GE.AND P3, PT, R172, UR4, PT ;  /* 0x00000004ac007c0c */ /* 0x000fe4000bf66270 */
[----:B------:R-:W-:Y:S02]  /*8d80*/  ISETP.GE.AND P1, PT, R173, UR4, PT ;  /* 0x00000004ad007c0c */ /* 0x000fe4000bf26270 */
[----:B------:R-:W-:Y:S02]  /*8d90*/  ISETP.GE.AND P4, PT, R171, UR4, PT ;  /* 0x00000004ab007c0c */ /* 0x000fe4000bf86270 */
[----:B------:R-:W-:-:S07]  /*8da0*/  ISETP.GE.AND P2, PT, R170, UR4, PT ;  /* 0x00000004aa007c0c */ /* 0x000fce000bf46270 */
[CC--:B0-----:R-:W-:Y:S02]  /*8db0*/  @!P3 LEA R8, P5, R172.reuse, R6.reuse, 0x2 ;  /* 0x00000006ac08b211 */ /* 0x0c1fe400078a10ff */
[----:B-1----:R-:W-:Y:S02]  /*8dc0*/  @!P1 IMAD.WIDE R4, R173, 0x4, R6 ;  /* 0x00000004ad049825 */ /* 0x002fe400078e0206 */
[----:B------:R-:W-:Y:S02]  /*8dd0*/  @!P3 LEA.HI.X R9, R172, R7, R194, 0x2, P5 ;  /* 0x00000007ac09b211 */ /* 0x000fe400028f14c2 */
[-C--:B------:R-:W-:Y:S01]  /*8de0*/  @!P4 LEA R10, P5, R171, R6.reuse, 0x2 ;  /* 0x00000006ab0ac211 */ /* 0x080fe200078a10ff */
[----:B------:R0:W-:Y:S01]  /*8df0*/  @!P1 ST.E.64 desc[UR36][R4.64], R20 ;  /* 0x0000001404009985 */ /* 0x0001e2000c101b24 */
[----:B------:R-:W-:Y:S02]  /*8e00*/  ISETP.GE.AND P1, PT, R169, UR4, PT ;  /* 0x00000004a9007c0c */ /* 0x000fe4000bf26270 */
[----:B------:R-:W-:Y:S01]  /*8e10*/  @!P2 LEA R12, P6, R170, R6, 0x2 ;  /* 0x00000006aa0ca211 */ /* 0x000fe200078c10ff */
[----:B------:R1:W-:Y:S01]  /*8e20*/  @!P3 ST.E.64 desc[UR36][R8.64], R88 ;  /* 0x000000580800b985 */ /* 0x0003e2000c101b24 */
[----:B------:R-:W-:-:S02]  /*8e30*/  ISETP.GE.AND P3, PT, R168, UR4, PT ;  /* 0x00000004a8007c0c */ /* 0x000fc4000bf66270 */
[-C--:B------:R-:W-:Y:S02]  /*8e40*/  @!P4 LEA.HI.X R11, R171, R7.reuse, R193, 0x2, P5 ;  /* 0x00000007ab0bc211 */ /* 0x080fe400028f14c1 */
[----:B------:R-:W-:Y:S02]  /*8e50*/  @!P2 LEA.HI.X R13, R170, R7, R192, 0x2, P6 ;  /* 0x00000007aa0da211 */ /* 0x000fe400030f14c0 */
[----:B------:R-:W-:Y:S01]  /*8e60*/  ISETP.GE.AND P5, PT, R167, UR4, PT ;  /* 0x00000004a7007c0c */ /* 0x000fe2000bfa6270 */
[----:B------:R3:W-:Y:S02]  /*8e70*/  @!P4 ST.E.64 desc[UR36][R10.64], R90 ;  /* 0x0000005a0a00c985 */ /* 0x0007e4000c101b24 */
[----:B------:R-:W-:Y:S02]  /*8e80*/  @!P1 LEA R14, P4, R169, R6, 0x2 ;  /* 0x00000006a90e9211 */ /* 0x000fe400078810ff */
[----:B------:R4:W-:Y:S01]  /*8e90*/  @!P2 ST.E.64 desc[UR36][R12.64], R36 ;  /* 0x000000240c00a985 */ /* 0x0009e2000c101b24 */
[----:B------:R-:W-:-:S02]  /*8ea0*/  ISETP.GE.AND P2, PT, R166, UR4, PT ;  /* 0x00000004a6007c0c */ /* 0x000fc4000bf46270 */
[CC--:B0-----:R-:W-:Y:S02]  /*8eb0*/  @!P3 LEA R4, P6, R168.reuse, R6.reuse, 0x2 ;  /* 0x00000006a804b211 */ /* 0x0c1fe400078c10ff */
[-C--:B------:R-:W-:Y:S02]  /*8ec0*/  @!P1 LEA.HI.X R15, R169, R7.reuse, R191, 0x2, P4 ;  /* 0x00000007a90f9211 */ /* 0x080fe400020f14bf */
[----:B------:R-:W-:Y:S02]  /*8ed0*/  @!P3 LEA.HI.X R5, R168, R7, R190, 0x2, P6 ;  /* 0x00000007a805b211 */ /* 0x000fe400030f14be */
[----:B------:R-:W-:Y:S01]  /*8ee0*/  ISETP.GE.AND P4, PT, R165, UR4, PT ;  /* 0x00000004a5007c0c */ /* 0x000fe2000bf86270 */
[----:B------:R0:W-:Y:S01]  /*8ef0*/  @!P1 ST.E.64 desc[UR36][R14.64], R40 ;  /* 0x000000280e009985 */ /* 0x0001e2000c101b24 */
[----:B-1----:R-:W-:-:S03]  /*8f00*/  @!P5 LEA R8, P1, R167, R6, 0x2 ;  /* 0x00000006a708d211 */ /* 0x002fc600078210ff */
[----:B------:R1:W-:Y:S01]  /*8f10*/  @!P3 ST.E.64 desc[UR36][R4.64], R44 ;  /* 0x0000002c0400b985 */ /* 0x0003e2000c101b24 */
[-C--:B---3--:R-:W-:Y:S02]  /*8f20*/  @!P2 LEA R10, P6, R166, R6.reuse, 0x2 ;  /* 0x00000006a60aa211 */ /* 0x088fe400078c10ff */
[----:B------:R-:W-:Y:S02]  /*8f30*/  ISETP.GE.AND P3, PT, R164, UR4, PT ;  /* 0x00000004a4007c0c */ /* 0x000fe4000bf66270 */
[-C--:B------:R-:W-:Y:S02]  /*8f40*/  @!P5 LEA.HI.X R9, R167, R7.reuse, R189, 0x2, P1 ;  /* 0x00000007a709d211 */ /* 0x080fe400008f14bd */
[----:B------:R-:W-:Y:S02]  /*8f50*/  ISETP.GE.AND P1, PT, R163, UR4, PT ;  /* 0x00000004a3007c0c */ /* 0x000fe4000bf26270 */
[----:B------:R-:W-:Y:S01]  /*8f60*/  @!P2 LEA.HI.X R11, R166, R7, R188, 0x2, P6 ;  /* 0x00000007a60ba211 */ /* 0x000fe200030f14bc */
[----:B------:R3:W-:Y:S01]  /*8f70*/  @!P5 ST.E.64 desc[UR36][R8.64], R48 ;  /* 0x000000300800d985 */ /* 0x0007e2000c101b24 */
[----:B----4-:R-:W-:-:S03]  /*8f80*/  @!P4 LEA R12, P6, R165, R6, 0x2 ;  /* 0x00000006a50cc211 */ /* 0x010fc600078c10ff */
[----:B------:R4:W-:Y:S01]  /*8f90*/  @!P2 ST.E.64 desc[UR36][R10.64], R52 ;  /* 0x000000340a00a985 */ /* 0x0009e2000c101b24 */
[----:B------:R-:W-:Y:S02]  /*8fa0*/  ISETP.GE.AND P2, PT, R162, UR4, PT ;  /* 0x00000004a2007c0c */ /* 0x000fe4000bf46270 */
[-C--:B------:R-:W-:Y:S02]  /*8fb0*/  @!P4 LEA.HI.X R13, R165, R7.reuse, R187, 0x2, P6 ;  /* 0x00000007a50dc211 */ /* 0x080fe400030f14bb */
[CC--:B0-----:R-:W-:Y:S02]  /*8fc0*/  @!P3 LEA R14, P5, R164.reuse, R6.reuse, 0x2 ;  /* 0x00000006a40eb211 */ /* 0x0c1fe400078a10ff */
[----:B-1----:R-:W-:Y:S01]  /*8fd0*/  @!P1 LEA R4, P6, R163, R6, 0x2 ;  /* 0x00000006a3049211 */ /* 0x002fe200078c10ff */
[----:B------:R0:W-:Y:S01]  /*8fe0*/  @!P4 ST.E.64 desc[UR36][R12.64], R56 ;  /* 0x000000380c00c985 */ /* 0x0001e2000c101b24 */
[----:B------:R-:W-:Y:S02]  /*8ff0*/  @!P3 LEA.HI.X R15, R164, R7, R186, 0x2, P5 ;  /* 0x00000007a40fb211 */ /* 0x000fe400028f14ba */
[----:B------:R-:W-:-:S02]  /*9000*/  ISETP.GE.AND P4, PT, R161, UR4, PT ;  /* 0x00000004a1007c0c */ /* 0x000fc4000bf86270 */
[-C--:B------:R-:W-:Y:S01]  /*9010*/  @!P1 LEA.HI.X R5, R163, R7.reuse, R185, 0x2, P6 ;  /* 0x00000007a3059211 */ /* 0x080fe200030f14b9 */
[----:B------:R1:W-:Y:S01]  /*9020*/  @!P3 ST.E.64 desc[UR36][R14.64], R60 ;  /* 0x0000003c0e00b985 */ /* 0x0003e2000c101b24 */
[----:B------:R-:W-:Y:S02]  /*9030*/  ISETP.GE.AND P5, PT, R160, UR4, PT ;  /* 0x00000004a0007c0c */ /* 0x000fe4000bfa6270 */
[----:B---3--:R-:W-:Y:S01]  /*9040*/  @!P2 LEA R8, P6, R162, R6, 0x2 ;  /* 0x00000006a208a211 */ /* 0x008fe200078c10ff */
[----:B------:R3:W-:Y:S01]  /*9050*/  @!P1 ST.E.64 desc[UR36][R4.64], R64 ;  /* 0x0000004004009985 */ /* 0x0007e2000c101b24 */
[----:B------:R-:W-:Y:S02]  /*9060*/  ISETP.GE.AND P3, PT, R23, UR4, PT ;  /* 0x0000000417007c0c */ /* 0x000fe4000bf66270 */
[----:B------:R-:W-:Y:S02]  /*9070*/  ISETP.GE.AND P1, PT, R22, UR4, PT ;  /* 0x0000000416007c0c */ /* 0x000fe4000bf26270 */
[----:B------:R-:W-:-:S02]  /*9080*/  @!P2 LEA.HI.X R9, R162, R7, R184, 0x2, P6 ;  /* 0x00000007a209a211 */ /* 0x000fc400030f14b8 */
[----:B----4-:R-:W-:-:S03]  /*9090*/  @!P4 LEA R10, P6, R161, R6, 0x2 ;  /* 0x00000006a10ac211 */ /* 0x010fc600078c10ff */
[----:B------:R3:W-:Y:S01]  /*90a0*/  @!P2 ST.E.64 desc[UR36][R8.64], R68 ;  /* 0x000000440800a985 */ /* 0x0007e2000c101b24 */
[CC--:B0-----:R-:W-:Y:S02]  /*90b0*/  @!P5 LEA R12, P2, R160.reuse, R6.reuse, 0x2 ;  /* 0x00000006a00cd211 */ /* 0x0c1fe400078410ff */
[-C--:B------:R-:W-:Y:S02]  /*90c0*/  @!P4 LEA.HI.X R11, R161, R7.reuse, R183, 0x2, P6 ;  /* 0x00000007a10bc211 */ /* 0x080fe400030f14b7 */
[CC--:B-1----:R-:W-:Y:S02]  /*90d0*/  @!P3 LEA R14, P6, R23.reuse, R6.reuse, 0x2 ;  /* 0x00000006170eb211 */ /* 0x0c2fe400078c10ff */
[-C--:B------:R-:W-:Y:S01]  /*90e0*/  @!P5 LEA.HI.X R13, R160, R7.reuse, R182, 0x2, P2 ;  /* 0x00000007a00dd211 */ /* 0x080fe200010f14b6 */
[----:B------:R3:W-:Y:S01]  /*90f0*/  @!P4 ST.E.64 desc[UR36][R10.64], R72 ;  /* 0x000000480a00c985 */ /* 0x0007e2000c101b24 */
[C---:B------:R-:W-:Y:S02]  /*9100*/  @!P1 LEA R6, P2, R22.reuse, R6, 0x2 ;  /* 0x0000000616069211 */ /* 0x040fe400078410ff */
[-C--:B------:R-:W-:Y:S01]  /*9110*/  @!P3 LEA.HI.X R15, R23, R7.reuse, R181, 0x2, P6 ;  /* 0x00000007170fb211 */ /* 0x080fe200030f14b5 */
[----:B------:R3:W-:Y:S01]  /*9120*/  @!P5 ST.E.64 desc[UR36][R12.64], R76 ;  /* 0x0000004c0c00d985 */ /* 0x0007e2000c101b24 */
[----:B------:R-:W-:-:S03]  /*9130*/  @!P1 LEA.HI.X R7, R22, R7, R180, 0x2, P2 ;  /* 0x0000000716079211 */ /* 0x000fc600010f14b4 */
[----:B------:R3:W-:Y:S04]  /*9140*/  @!P3 ST.E.64 desc[UR36][R14.64], R80 ;  /* 0x000000500e00b985 */ /* 0x0007e8000c101b24 */
[----:B------:R3:W-:Y:S02]  /*9150*/  @!P1 ST.E.64 desc[UR36][R6.64], R84 ;  /* 0x0000005406009985 */ /* 0x0007e4000c101b24 */
.L_x_223:
[----:B------:R-:W-:Y:S05]  /*9160*/  BSYNC B1 ;  /* 0x0000000000017941 */ /* 0x000fea0003800000 */
.L_x_222:
[----:B-1-3--:R1:W3:Y:S04]  /*9170*/  SHFL.IDX PT, R7, R3, 0x1, 0x1c1f ;  /* 0x003c1f0003077f89 */ /* 0x00a2e800000e0000 */
[----:B0-----:R1:W0:Y:S01]  /*9180*/  SHFL.IDX PT, R6, R0, 0x1, 0x1c1f ;  /* 0x003c1f0000067f89 */ /* 0x00122200000e0000 */
[----:B------:R-:W-:Y:S05]  /*9190*/  @P0 BRA `(.L_x_221) ;  /* 0x0000001000500947 */ /* 0x000fea0003800000 */
[----:B------:R-:W-:Y:S02]  /*91a0*/  ULDC UR4, c[0x0][0xac8] ;  /* 0x0002b20000047ab9 */ /* 0x000fe40000000800 */
[----:B------:R-:W-:Y:S02]  /*91b0*/  ISETP.GE.AND P1, PT, R172, UR4, PT ;  /* 0x00000004ac007c0c */ /* 0x000fe4000bf26270 */
[----:B------:R-:W-:Y:S02]  /*91c0*/  ISETP.GE.AND P0, PT, R171, UR4, PT ;  /* 0x00000004ab007c0c */ /* 0x000fe4000bf06270 */
[----:B------:R-:W-:Y:S02]  /*91d0*/  ISETP.GE.AND P2, PT, R173, UR4, PT ;  /* 0x00000004ad007c0c */ /* 0x000fe4000bf46270 */
[----:B------:R-:W-:Y:S02]  /*91e0*/  ISETP.GE.AND P4, PT, R169, UR4, PT ;  /* 0x00000004a9007c0c */ /* 0x000fe4000bf86270 */
[----:B------:R-:W-:-:S05]  /*91f0*/  ISETP.GE.AND P3, PT, R170, UR4, PT ;  /* 0x00000004aa007c0c */ /* 0x000fca000bf66270 */
[CC--:B0-----:R-:W-:Y:S02]  /*9200*/  @!P1 LEA R8, P5, R172.reuse, R6.reuse, 0x2 ;  /* 0x00000006ac089211 */ /* 0x0c1fe400078a10ff */
[-C--:B------:R-:W-:Y:S02]  /*9210*/  @!P0 LEA R10, P6, R171, R6.reuse, 0x2 ;  /* 0x00000006ab0a8211 */ /* 0x080fe400078c10ff */
[-C--:B---3--:R-:W-:Y:S01]  /*9220*/  @!P1 LEA.HI.X R9, R172, R7.reuse, R194, 0x2, P5 ;  /* 0x00000007ac099211 */ /* 0x088fe200028f14c2 */
[----:B------:R-:W-:Y:S01]  /*9230*/  @!P2 IMAD.WIDE R4, R173, 0x4, R6 ;  /* 0x00000004ad04a825 */ /* 0x000fe200078e0206 */
[----:B------:R-:W-:Y:S02]  /*9240*/  ISETP.GE.AND P5, PT, R168, UR4, PT ;  /* 0x00000004a8007c0c */ /* 0x000fe4000bfa6270 */
[----:B------:R-:W-:Y:S02]  /*9250*/  @!P0 LEA.HI.X R11, R171, R7, R193, 0x2, P6 ;  /* 0x00000007ab0b8211 */ /* 0x000fe400030f14c1 */
[----:B------:R0:W-:Y:S01]  /*9260*/  @!P2 ST.E.64 desc[UR36][R4.64], R92 ;  /* 0x0000005c0400a985 */ /* 0x0001e2000c101b24 */
[----:B------:R-:W-:-:S02]  /*9270*/  @!P4 LEA R14, P2, R169, R6, 0x2 ;  /* 0x00000006a90ec211 */ /* 0x000fc400078410ff */
[----:B------:R-:W-:Y:S01]  /*9280*/  @!P3 LEA R12, P6, R170, R6, 0x2 ;  /* 0x00000006aa0cb211 */ /* 0x000fe200078c10ff */
[----:B------:R-:W-:Y:S01]  /*9290*/  @!P1 ST.E.64 desc[UR36][R8.64], R94 ;  /* 0x0000005e08009985 */ /* 0x000fe2000c101b24 */
[----:B------:R-:W-:Y:S02]  /*92a0*/  ISETP.GE.AND P1, PT, R166, UR4, PT ;  /* 0x00000004a6007c0c */ /* 0x000fe4000bf26270 */
[-C--:B------:R-:W-:Y:S01]  /*92b0*/  @!P4 LEA.HI.X R15, R169, R7.reuse, R191, 0x2, P2 ;  /* 0x00000007a90fc211 */ /* 0x080fe200010f14bf */
[----:B------:R3:W-:Y:S01]  /*92c0*/  @!P0 ST.E.64 desc[UR36][R10.64], R96 ;  /* 0x000000600a008985 */ /* 0x0007e2000c101b24 */
[----:B------:R-:W-:Y:S02]  /*92d0*/  ISETP.GE.AND P0, PT, R167, UR4, PT ;  /* 0x00000004a7007c0c */ /* 0x000fe4000bf06270 */
[----:B------:R-:W-:Y:S02]  /*92e0*/  ISETP.GE.AND P2, PT, R165, UR4, PT ;  /* 0x00000004a5007c0c */ /* 0x000fe4000bf46270 */
[----:B------:R-:W-:-:S02]  /*92f0*/  @!P3 LEA.HI.X R13, R170, R7, R192, 0x2, P6 ;  /* 0x00000007aa0db211 */ /* 0x000fc400030f14c0 */
[----:B------:R-:W-:-:S03]  /*9300*/  @!P5 LEA R18, P6, R168, R6, 0x2 ;  /* 0x00000006a812d211 */ /* 0x000fc600078c10ff */
[----:B------:R4:W-:Y:S01]  /*9310*/  @!P3 ST.E.64 desc[UR36][R12.64], R38 ;  /* 0x000000260c00b985 */ /* 0x0009e2000c101b24 */
[-C--:B------:R-:W-:Y:S02]  /*9320*/  @!P5 LEA.HI.X R19, R168, R7.reuse, R190, 0x2, P6 ;  /* 0x00000007a813d211 */ /* 0x080fe400030f14be */
[----:B------:R-:W-:Y:S01]  /*9330*/  ISETP.GE.AND P3, PT, R164, UR4, PT ;  /* 0x00000004a4007c0c */ /* 0x000fe2000bf66270 */
[----:B------:R5:W-:Y:S01]  /*9340*/  @!P4 ST.E.64 desc[UR36][R14.64], R42 ;  /* 0x0000002a0e00c985 */ /* 0x000be2000c101b24 */
[-C--:B0-----:R-:W-:Y:S02]  /*9350*/  @!P0 LEA R4, P4, R167, R6.reuse, 0x2 ;  /* 0x00000006a7048211 */ /* 0x081fe400078810ff */
[-C--:B---3--:R-:W-:Y:S01]  /*9360*/  @!P2 LEA R10, P6, R165, R6.reuse, 0x2 ;  /* 0x00000006a50aa211 */ /* 0x088fe200078c10ff */
[----:B------:R-:W-:Y:S01]  /*9370*/  @!P5 ST.E.64 desc[UR36][R18.64], R46 ;  /* 0x0000002e1200d985 */ /* 0x000fe2000c101b24 */
[----:B------:R-:W-:Y:S02]  /*9380*/  @!P1 LEA R8, P5, R166, R6, 0x2 ;  /* 0x00000006a6089211 */ /* 0x000fe400078a10ff */
[----:B------:R-:W-:-:S02]  /*9390*/  @!P0 LEA.HI.X R5, R167, R7, R189, 0x2, P4 ;  /* 0x00000007a7058211 */ /* 0x000fc400020f14bd */
[-C--:B------:R-:W-:Y:S02]  /*93a0*/  @!P1 LEA.HI.X R9, R166, R7.reuse, R188, 0x2, P5 ;  /* 0x00000007a6099211 */ /* 0x080fe400028f14bc */
[----:B------:R-:W-:Y:S01]  /*93b0*/  ISETP.GE.AND P4, PT, R163, UR4, PT ;  /* 0x00000004a3007c0c */ /* 0x000fe2000bf86270 */
[----:B------:R-:W-:Y:S01]  /*93c0*/  @!P0 ST.E.64 desc[UR36][R4.64], R50 ;  /* 0x0000003204008985 */ /* 0x000fe2000c101b24 */
[----:B------:R-:W-:Y:S02]  /*93d0*/  @!P2 LEA.HI.X R11, R165, R7, R187, 0x2, P6 ;  /* 0x00000007a50ba211 */ /* 0x000fe400030f14bb */
[----:B----4-:R-:W-:Y:S01]  /*93e0*/  @!P3 LEA R12, P5, R164, R6, 0x2 ;  /* 0x00000006a40cb211 */ /* 0x010fe200078a10ff */
[----:B------:R0:W-:Y:S01]  /*93f0*/  @!P1 ST.E.64 desc[UR36][R8.64], R54 ;  /* 0x0000003608009985 */ /* 0x0001e2000c101b24 */
[----:B------:R-:W-:Y:S02]  /*9400*/  ISETP.GE.AND P1, PT, R161, UR4, PT ;  /* 0x00000004a1007c0c */ /* 0x000fe4000bf26270 */
[----:B------:R-:W-:Y:S01]  /*9410*/  ISETP.GE.AND P0, PT, R160, UR4, PT ;  /* 0x00000004a0007c0c */ /* 0x000fe2000bf06270 */
[----:B------:R3:W-:Y:S01]  /*9420*/  @!P2 ST.E.64 desc[UR36][R10.64], R58 ;  /* 0x0000003a0a00a985 */ /* 0x0007e2000c101b24 */
[----:B------:R-:W-:-:S02]  /*9430*/  ISETP.GE.AND P2, PT, R162, UR4, PT ;  /* 0x00000004a2007c0c */ /* 0x000fc4000bf46270 */
[-C--:B------:R-:W-:Y:S02]  /*9440*/  @!P3 LEA.HI.X R13, R164, R7.reuse, R186, 0x2, P5 ;  /* 0x00000007a40db211 */ /* 0x080fe400028f14ba */
[----:B------:R-:W-:Y:S02]  /*9450*/  ISETP.GE.AND P5, PT, R23, UR4, PT ;  /* 0x0000000417007c0c */ /* 0x000fe4000bfa6270 */
[CC--:B-----5:R-:W-:Y:S01]  /*9460*/  @!P4 LEA R14, P6, R163.reuse, R6.reuse, 0x2 ;  /* 0x00000006a30ec211 */ /* 0x0e0fe200078c10ff */
[----:B------:R4:W-:Y:S03]  /*9470*/  @!P3 ST.E.64 desc[UR36][R12.64], R62 ;  /* 0x0000003e0c00b985 */ /* 0x0009e6000c101b24 */
[----:B------:R-:W-:Y:S02]  /*9480*/  @!P4 LEA.HI.X R15, R163, R7, R185, 0x2, P6 ;  /* 0x00000007a30fc211 */ /* 0x000fe400030f14b9 */
[----:B0-----:R-:W-:-:S02]  /*9490*/  @!P1 LEA R8, P6, R161, R6, 0x2 ;  /* 0x00000006a1089211 */ /* 0x001fc400078c10ff */
[-C--:B------:R-:W-:Y:S01]  /*94a0*/  @!P2 LEA R4, P3, R162, R6.reuse, 0x2 ;  /* 0x00000006a204a211 */ /* 0x080fe200078610ff */
[----:B------:R4:W-:Y:S01]  /*94b0*/  @!P4 ST.E.64 desc[UR36][R14.64], R66 ;  /* 0x000000420e00c985 */ /* 0x0009e2000c101b24 */
[-C--:B---3--:R-:W-:Y:S02]  /*94c0*/  @!P0 LEA R10, P4, R160, R6.reuse, 0x2 ;  /* 0x00000006a00a8211 */ /* 0x088fe400078810ff */
[-C--:B------:R-:W-:Y:S02]  /*94d0*/  @!P2 LEA.HI.X R5, R162, R7.reuse, R184, 0x2, P3 ;  /* 0x00000007a205a211 */ /* 0x080fe400018f14b8 */
[----:B------:R-:W-:Y:S02]  /*94e0*/  @!P5 LEA R18, P3, R23, R6, 0x2 ;  /* 0x000000061712d211 */ /* 0x000fe400078610ff */
[-C--:B------:R-:W-:Y:S01]  /*94f0*/  @!P1 LEA.HI.X R9, R161, R7.reuse, R183, 0x2, P6 ;  /* 0x00000007a1099211 */ /* 0x080fe200030f14b7 */
[----:B------:R4:W-:Y:S01]  /*9500*/  @!P2 ST.E.64 desc[UR36][R4.64], R70 ;  /* 0x000000460400a985 */ /* 0x0009e2000c101b24 */
[----:B------:R-:W-:-:S02]  /*9510*/  @!P0 LEA.HI.X R11, R160, R7, R182, 0x2, P4 ;  /* 0x00000007a00b8211 */ /* 0x000fc400020f14b6 */
[----:B------:R-:W-:Y:S01]  /*9520*/  @!P5 LEA.HI.X R19, R23, R7, R181, 0x2, P3 ;  /* 0x000000071713d211 */ /* 0x000fe200018f14b5 */
[----:B------:R4:W-:Y:S04]  /*9530*/  @!P1 ST.E.64 desc[UR36][R8.64], R74 ;  /* 0x0000004a08009985 */ /* 0x0009e8000c101b24 */
[----:B------:R4:W-:Y:S01]  /*9540*/  @!P0 ST.E.64 desc[UR36][R10.64], R78 ;  /* 0x0000004e0a008985 */ /* 0x0009e2000c101b24 */
[----:B------:R-:W-:-:S03]  /*9550*/  ISETP.GE.AND P0, PT, R22, UR4, PT ;  /* 0x0000000416007c0c */ /* 0x000fc6000bf06270 */
[----:B------:R4:W-:Y:S10]  /*9560*/  @!P5 ST.E.64 desc[UR36][R18.64], R82 ;  /* 0x000000521200d985 */ /* 0x0009f4000c101b24 */
[----:B------:R-:W-:Y:S05]  /*9570*/  @P0 BRA `(.L_x_221) ;  /* 0x0000000c00580947 */ /* 0x000fea0003800000 */
[----:B----4-:R-:W-:-:S04]  /*9580*/  LEA R4, P0, R22, R6, 0x2 ;  /* 0x0000000616047211 */ /* 0x010fc800078010ff */
[----:B------:R-:W-:-:S05]  /*9590*/  LEA.HI.X R5, R22, R7, R180, 0x2, P0 ;  /* 0x0000000716057211 */ /* 0x000fca00000f14b4 */
[----:B------:R0:W-:Y:S01]  /*95a0*/  ST.E.64 desc[UR36][R4.64], R86 ;  /* 0x0000005604007985 */ /* 0x0001e2000c101b24 */
[----:B------:R-:W-:Y:S05]  /*95b0*/  BRA `(.L_x_221) ;  /* 0x0000000c00487947 */ /* 0x000fea0003800000 */
.L_x_212:
[----:B------:R-:W-:Y:S01]  /*95c0*/  ULDC.64 UR8, c[0x0][0xc00] ;  /* 0x0003000000087ab9 */ /* 0x000fe20000000a00 */
[----:B------:R-:W-:Y:S01]  /*95d0*/  R2UR UR7, R18 ;  /* 0x00000000120772ca */ /* 0x000fe200000e0000 */
[----:B------:R-:W-:-:S04]  /*95e0*/  UISETP.NE.U32.AND UP0, UPT, UR8, URZ, UPT ;  /* 0x0000003f0800728c */ /* 0x000fc8000bf05070 */
[----:B------:R-:W-:-:S03]  /*95f0*/  UISETP.NE.AND.EX UP0, UPT, UR9, URZ, UPT, UP0 ;  /* 0x0000003f0900728c */ /* 0x000fc6000bf05300 */
[----:B------:R-:W-:Y:S02]  /*9600*/  ULDC.64 UR8, c[0x0][0xc00] ;  /* 0x0003000000087ab9 */ /* 0x000fe40000000a00 */
[----:B------:R-:W-:Y:S01]  /*9610*/  UIMAD.WIDE UR8, UR61, 0x4, UR8 ;  /* 0x000000043d0878a5 */ /* 0x000fe2000f8e0208 */
[----:B------:R-:W-:-:S05]  /*9620*/  PLOP3.LUT P1, PT, PT, PT, UP0, 0x80, 0x0 ;  /* 0x000000000000781c */ /* 0x000fca0003f2f008 */
[----:B------:R-:W-:Y:S01]  /*9630*/  IMAD.U32 R4, RZ, RZ, UR8 ;  /* 0x00000008ff047e24 */ /* 0x000fe2000f8e00ff */
[----:B------:R-:W-:Y:S01]  /*9640*/  MOV R5, UR9 ;  /* 0x0000000900057c02 */ /* 0x000fe20008000f00 */
[----:B------:R-:W-:Y:S02]  /*9650*/  ULDC.64 UR8, c[0x0][0xc08] ;  /* 0x0003020000087ab9 */ /* 0x000fe40000000a00 */
[----:B------:R-:W-:-:S04]  /*9660*/  UISETP.NE.U32.AND UP1, UPT, UR8, URZ, UPT ;  /* 0x0000003f0800728c */ /* 0x000fc8000bf25070 */
[----:B------:R-:W-:Y:S01]  /*9670*/  UISETP.NE.AND.EX UP1, UPT, UR9, URZ, UPT, UP1 ;  /* 0x0000003f0900728c */ /* 0x000fe2000bf25310 */
[----:B------:R-:W2:Y:S01]  /*9680*/  @P1 LDG.E R3, desc[UR36][R4.64] ;  /* 0x0000002404031981 */ /* 0x000ea2000c1e1900 */
[----:B------:R-:W-:Y:S02]  /*9690*/  ULDC UR4, c[0x0][0xa88] ;  /* 0x0002a20000047ab9 */ /* 0x000fe40000000800 */
[----:B------:R-:W-:Y:S02]  /*96a0*/  IMAD.U32 R0, RZ, RZ, UR4 ;  /* 0x00000004ff007e24 */ /* 0x000fe4000f8e00ff */
[----:B------:R-:W-:-:S05]  /*96b0*/  PLOP3.LUT P2, PT, PT, PT, UP1, 0x80, 0x0 ;  /* 0x000000000000781c */ /* 0x000fca0003f4f018 */
[----:B------:R-:W-:Y:S02]  /*96c0*/  @UP1 ULDC.64 UR8, c[0x0][0xc08] ;  /* 0x0003020000081ab9 */ /* 0x000fe40000000a00 */
[----:B------:R-:W-:-:S06]  /*96d0*/  @UP1 UIMAD.WIDE UR8, UR61, 0x4, UR8 ;  /* 0x000000043d0818a5 */ /* 0x000fcc000f8e0208 */
[----:B------:R-:W-:Y:S02]  /*96e0*/  IMAD.U32 R6, RZ, RZ, UR8 ;  /* 0x00000008ff067e24 */ /* 0x000fe4000f8e00ff */
[----:B------:R-:W-:-:S05]  /*96f0*/  IMAD.U32 R7, RZ, RZ, UR9 ;  /* 0x00000009ff077e24 */ /* 0x000fca000f8e00ff */
[----:B------:R0:W5:Y:S01]  /*9700*/  @P2 LDG.E R0, desc[UR36][R6.64] ;  /* 0x0000002406002981 */ /* 0x000162000c1e1900 */
[----:B------:R-:W-:Y:S01]  /*9710*/  UMOV UR4, URZ ;  /* 0x0000003f00047c82 */ /* 0x000fe20008000000 */
[----:B------:R-:W-:Y:S01]  /*9720*/  UISETP.NE.AND UP1, UPT, UR7, URZ, UPT ;  /* 0x0000003f0700728c */ /* 0x000fe2000bf25270 */
[----:B------:R-:W-:-:S10]  /*9730*/  ISETP.GT.AND P0, PT, R202, 0x7f, PT ;  /* 0x0000007fca00780c */ /* 0x000fd40003f04270 */
[----:B------:R-:W-:Y:S02]  /*9740*/  @!UP1 ULDC UR7, c[0x0][0xad4] ;  /* 0x0002b50000079ab9 */ /* 0x000fe40000000800 */
[----:B------:R-:W-:Y:S01]  /*9750*/  IMAD.U32 R18, RZ, RZ, UR7 ;  /* 0x00000007ff127e24 */ /* 0x000fe2000f8e00ff */
[----:B--2---:R-:W-:-:S13]  /*9760*/  @P1 R2UR UR4, R3 ;  /* 0x00000000030412ca */ /* 0x004fda00000e0000 */
[----:B------:R-:W-:Y:S01]  /*9770*/  USHF.R.S32.HI UR19, URZ, 0x1f, UR4 ;  /* 0x0000001f3f137899 */ /* 0x000fe20008011404 */
[----:B0-----:R-:W-:Y:S11]  /*9780*/  @P2 BRA `(.L_x_224) ;  /* 0x0000000000102947 */ /* 0x001ff60003800000 */
[----:B------:R-:W-:Y:S05]  /*9790*/  @!P1 BRA `(.L_x_224) ;  /* 0x00000000000c9947 */ /* 0x000fea0003800000 */
[----:B------:R-:W2:Y:S04]  /*97a0*/  LDG.E R3, desc[UR36][R4.64] ;  /* 0x0000002404037981 */ /* 0x000ea8000c1e1900 */
[----:B-----5:R-:W2:Y:S02]  /*97b0*/  LDG.E R0, desc[UR36][R4.64+0x4] ;  /* 0x0000042404007981 */ /* 0x020ea4000c1e1900 */
[----:B--2---:R-:W-:-:S07]  /*97c0*/  IMAD.IADD R0, R0, 0x1, -R3 ;  /* 0x0000000100007824 */ /* 0x004fce00078e0a03 */
.L_x_224:
[----:B------:R-:W-:Y:S01]  /*97d0*/  R2UR UR7, R178 ;  /* 0x00000000b20772ca */ /* 0x000fe200000e0000 */
[----:B------:R-:W-:Y:S01]  /*97e0*/  USEL UR61, UR61, URZ, !UP0 ;  /* 0x0000003f3d3d7287 */ /* 0x000fe2000c000000 */
[----:B------:R-:W-:Y:S11]  /*97f0*/  BSSY B1, `(.L_x_225) ;  /* 0x000003d000017945 */ /* 0x000ff60003800000 */
[----:B------:R-:W-:Y:S01]  /*9800*/  USEL UR7, UR7, URZ, !UP0 ;  /* 0x0000003f07077287 */ /* 0x000fe2000c000000 */
[----:B------:R-:W-:Y:S11]  /*9810*/  @P0 BRA `(.L_x_226) ;  /* 0x0000000000e80947 */ /* 0x000ff60003800000 */
[----:B------:R-:W0:Y:S01]  /*9820*/  S2R R4, SR_TID.X ;  /* 0x0000000000047919 */ /* 0x000e220000002100 */
[----:B------:R-:W1:Y:S01]  /*9830*/  LDC R9, c[0x0][0xbe8] ;  /* 0x0002fa00ff097b82 */ /* 0x000e620000000800 */
[----:B------:R-:W-:-:S13]  /*9840*/  R2UR UR8, R175 ;  /* 0x00000000af0872ca */ /* 0x000fda00000e0000 */
[----:B------:R-:W-:-:S05]  /*9850*/  IMAD.U32 R3, RZ, RZ, UR8 ;  /* 0x00000008ff037e24 */ /* 0x000fca000f8e00ff */
[----:B0-----:R-:W-:Y:S01]  /*9860*/  LEA R3, R3, R4, 0x7 ;  /* 0x0000000403037211 */ /* 0x001fe200078e38ff */
[----:B-1---5:R-:W-:-:S04]  /*9870*/  IMAD R4, R0, R9, RZ ;  /* 0x0000000900047224 */ /* 0x022fc800078e02ff */
[----:B------:R-:W-:-:S05]  /*9880*/  VIADD R6, R3, 0xffffff80 ;  /* 0xffffff8003067836 */ /* 0x000fca0000000000 */
[----:B------:R-:W-:-:S13]  /*9890*/  ISETP.GE.AND P0, PT, R6, R4, PT ;  /* 0x000000040600720c */ /* 0x000fda0003f06270 */
[----:B------:R-:W-:Y:S05]  /*98a0*/  @P0 BRA `(.L_x_226) ;  /* 0x0000000000c40947 */ /* 0x000fea0003800000 */
[----:B------:R-:W-:Y:S01]  /*98b0*/  ISETP.NE.AND P0, PT, R9, 0x1, PT ;  /* 0x000000010900780c */ /* 0x000fe20003f05270 */
[----:B------:R-:W-:Y:S01]  /*98c0*/  UMOV UR17, 0x9b8 ;  /* 0x000009b800117882 */ /* 0x000fe20000000000 */
[----:B------:R-:W-:Y:S02]  /*98d0*/  R2UR UR9, R18 ;  /* 0x00000000120972ca */ /* 0x000fe400000e0000 */
[----:B------:R-:W-:Y:S02]  /*98e0*/  R2UR UR8, R19 ;  /* 0x00000000130872ca */ /* 0x000fe400000e0000 */
[----:B------:R-:W-:-:S07]  /*98f0*/  R2UR UR18, R174 ;  /* 0x00000000ae1272ca */ /* 0x000fce00000e0000 */
[----:B------:R-:W0:Y:S02]  /*9900*/  @P0 LDC R3, c[0x0][0xbec] ;  /* 0x0002fb00ff030b82 */ /* 0x000e240000000800 */
[----:B------:R-:W-:-:S04]  /*9910*/  UISETP.GT.AND UP0, UPT, UR9, 0x1, UPT ;  /* 0x000000010900788c */ /* 0x000fc8000bf04270 */
[----:B------:R-:W-:Y:S02]  /*9920*/  USEL UR17, UR17, 0x978, UP0 ;  /* 0x0000097811117887 */ /* 0x000fe40008000000 */
[----:B------:R-:W1:Y:S01]  /*9930*/  @P0 LDC R5, c[0x0][0xbf0] ;  /* 0x0002fc00ff050b82 */ /* 0x000e620000000800 */
[----:B------:R-:W-:-:S09]  /*9940*/  USEL UR16, UR8, URZ, UP0 ;  /* 0x0000003f08107287 */ /* 0x000fd20008000000 */
[----:B------:R-:W-:Y:S01]  /*9950*/  ULDC.64 UR10, c[0x0][UR17+0x220] ;  /* 0x00008800110a7abb */ /* 0x000fe20008000a00 */
[----:B------:R-:W-:Y:S01]  /*9960*/  ULDC.64 UR8, c[0x0][UR17+0x218] ;  /* 0x0000860011087abb */ /* 0x000fe20008000a00 */
[----:B------:R-:W-:Y:S01]  /*9970*/  ULDC.64 UR12, c[0x0][UR17+0x228] ;  /* 0x00008a00110c7abb */ /* 0x000fe20008000a00 */
[----:B------:R-:W-:Y:S02]  /*9980*/  UIMAD UR11, UR11, UR61, URZ ;  /* 0x0000003d0b0b72a4 */ /* 0x000fe4000f8e023f */
[----:B------:R-:W-:Y:S01]  /*9990*/  UIMAD.WIDE.U32 UR14, UR8, UR18, URZ ;  /* 0x00000012080e72a5 */ /* 0x000fe2000f8e003f */
[----:B0-----:R-:W-:Y:S01]  /*99a0*/  @P0 IMAD.HI.U32 R4, R6, R3, RZ ;  /* 0x0000000306040227 */ /* 0x001fe200078e00ff */
[----:B------:R-:W-:Y:S02]  /*99b0*/  UIMAD.WIDE.U32 UR20, UR12, UR16, URZ ;  /* 0x000000100c1472a5 */ /* 0x000fe4000f8e003f */
[----:B------:R-:W-:Y:S01]  /*99c0*/  UIMAD UR18, UR9, UR18, URZ ;  /* 0x00000012091272a4 */ /* 0x000fe2000f8e023f */
[----:B------:R-:W-:Y:S01]  /*99d0*/  IMAD.MOV.U32 R3, RZ, RZ, R6 ;  /* 0x000000ffff037224 */ /* 0x000fe200078e0006 */
[----:B------:R-:W-:-:S02]  /*99e0*/  UIMAD UR12, UR13, UR16, URZ ;  /* 0x000000100d0c72a4 */ /* 0x000fc4000f8e023f */
[----:B------:R-:W-:Y:S01]  /*99f0*/  UIMAD.WIDE.U32 UR8, UR10, UR61, URZ ;  /* 0x0000003d0a0872a5 */ /* 0x000fe2000f8e003f */
[----:B-1----:R-:W-:Y:S01]  /*9a00*/  @P0 SHF.R.U32.HI R3, RZ, R5, R4 ;  /* 0x00000005ff030219 */ /* 0x002fe20000011604 */
[----:B------:R-:W-:Y:S01]  /*9a10*/  UIMAD UR11, UR10, UR7, UR11 ;  /* 0x000000070a0b72a4 */ /* 0x000fe2000f8e020b */
[----:B------:R-:W-:Y:S01]  /*9a20*/  IMAD.U32 R4, RZ, RZ, UR20 ;  /* 0x00000014ff047e24 */ /* 0x000fe2000f8e00ff */
[----:B------:R-:W-:Y:S02]  /*9a30*/  UIADD3 UR12, UR21, UR12, URZ ;  /* 0x0000000c150c7290 */ /* 0x000fe4000fffe03f */
[----:B------:R-:W-:Y:S01]  /*9a40*/  IMAD.U32 R5, RZ, RZ, UR21 ;  /* 0x00000015ff057e24 */ /* 0x000fe2000f8e00ff */
[----:B------:R-:W-:Y:S01]  /*9a50*/  UIADD3 UR18, UR15, UR18, URZ ;  /* 0x000000120f127290 */ /* 0x000fe2000fffe03f */
[--C-:B------:R-:W-:Y:S01]  /*9a60*/  IMAD.MOV R7, RZ, RZ, -R3.reuse ;  /* 0x000000ffff077224 */ /* 0x100fe200078e0a03 */
[----:B------:R-:W-:Y:S01]  /*9a70*/  UIADD3 UR14, UP1, UP2, UR8, UR14, UR4 ;  /* 0x0000000e080e7290 */ /* 0x000fe2000fa3e004 */
[----:B------:R-:W-:Y:S01]  /*9a80*/  SHF.R.S32.HI R5, RZ, 0x1f, R3 ;  /* 0x0000001fff057819 */ /* 0x000fe20000011403 */
[----:B------:R-:W-:Y:S01]  /*9a90*/  UIADD3 UR10, UR9, UR11, URZ ;  /* 0x0000000b090a7290 */ /* 0x000fe2000fffe03f */
[----:B------:R-:W-:-:S02]  /*9aa0*/  IMAD R7, R9, R7, R6 ;  /* 0x0000000709077224 */ /* 0x000fc400078e0206 */
[----:B------:R-:W-:Y:S01]  /*9ab0*/  IMAD.U32 R8, RZ, RZ, UR12 ;  /* 0x0000000cff087e24 */ /* 0x000fe2000f8e00ff */
[----:B------:R-:W-:Y:S01]  /*9ac0*/  UIADD3.X UR10, UR10, UR18, UR19, UP1, UP2 ;  /* 0x000000120a0a7290 */ /* 0x000fe20008fe4413 */
[----:B------:R-:W-:Y:S01]  /*9ad0*/  IADD3 R4, P0, P1, R3, UR14, R4 ;  /* 0x0000000e03047c10 */ /* 0x000fe2000f91e004 */
[----:B------:R-:W-:Y:S01]  /*9ae0*/  ULDC.64 UR8, c[0x0][UR17+0x210] ;  /* 0x0000840011087abb */ /* 0x000fe20008000a00 */
[----:B------:R-:W-:Y:S01]  /*9af0*/  SHF.R.S32.HI R3, RZ, 0x1f, R7 ;  /* 0x0000001fff037819 */ /* 0x000fe20000011407 */
[----:B------:R-:W-:Y:S02]  /*9b00*/  IMAD R6, R7, UR9, RZ ;  /* 0x0000000907067c24 */ /* 0x000fe4000f8e02ff */
[----:B------:R-:W-:Y:S01]  /*9b10*/  IADD3.X R5, R5, UR10, R8, P0, P1 ;  /* 0x0000000a05057c10 */ /* 0x000fe200087e2408 */
[----:B------:R-:W-:Y:S01]  /*9b20*/  ULDC.64 UR10, c[0x0][0xba8] ;  /* 0x0002ea00000a7ab9 */ /* 0x000fe20000000a00 */
[----:B------:R-:W-:Y:S01]  /*9b30*/  IMAD R3, R3, UR8, R6 ;  /* 0x0000000803037c24 */ /* 0x000fe2000f8e0206 */
[----:B------:R-:W-:Y:S01]  /*9b40*/  @!UP0 ULDC UR10, c[0x0][0xb50] ;  /* 0x0002d400000a8ab9 */ /* 0x000fe20000000800 */
[----:B------:R-:W-:Y:S01]  /*9b50*/  @!UP0 ULDC UR11, c[0x0][0xb54] ;  /* 0x0002d500000b8ab9 */ /* 0x000fe20000000800 */
[----:B------:R-:W-:-:S05]  /*9b60*/  IMAD.WIDE.U32 R4, R7, UR8, R4 ;  /* 0x0000000807047c25 */ /* 0x000fca000f8e0004 */
[----:B------:R-:W-:Y:S02]  /*9b70*/  IADD3 R3, R5, R3, RZ ;  /* 0x0000000305037210 */ /* 0x000fe40007ffe0ff */
[----:B------:R-:W-:-:S04]  /*9b80*/  LEA R6, P0, R4, UR10, 0x2 ;  /* 0x0000000a04067c11 */ /* 0x000fc8000f8010ff */
[----:B------:R-:W-:Y:S01]  /*9b90*/  LEA.HI.X R7, R4, UR11, R3, 0x2, P0 ;  /* 0x0000000b04077c11 */ /* 0x000fe200080f1403 */
[----:B------:R-:W-:-:S05]  /*9ba0*/  IMAD.MOV.U32 R3, RZ, RZ, -0x800000 ;  /* 0xff800000ff037424 */ /* 0x000fca00078e00ff */
[----:B------:R0:W-:Y:S03]  /*9bb0*/  STG.E desc[UR36][R6.64], R3 ;  /* 0x0000000306007986 */ /* 0x0001e6000c101924 */
.L_x_226:
[----:B------:R-:W-:Y:S05]  /*9bc0*/  BSYNC B1 ;  /* 0x0000000000017941 */ /* 0x000fea0003800000 */
.L_x_225:
[----:B------:R-:W-:-:S13]  /*9bd0*/  R2UR UR8, R18 ;  /* 0x00000000120872ca */ /* 0x000fda00000e0000 */
[----:B------:R-:W-:-:S06]  /*9be0*/  UISETP.GT.AND UP0, UPT, UR8, 0x1, UPT ;  /* 0x000000010800788c */ /* 0x000fcc000bf04270 */
[----:B------:R-:W-:-:S13]  /*9bf0*/  PLOP3.LUT P0, PT, PT, PT, UP0, 0x80, 0x0 ;  /* 0x000000000000781c */ /* 0x000fda0003f0f008 */
[----:B------:R-:W-:Y:S05]  /*9c00*/  @P0 BRA `(.L_x_221) ;  /* 0x0000000400b40947 */ /* 0x000fea0003800000 */
[----:B------:R-:W1:Y:S01]  /*9c10*/  LDC R11, c[0x0][0xbe8] ;  /* 0x0002fa00ff0b7b82 */ /* 0x000e620000000800 */
[----:B------:R-:W-:Y:S01]  /*9c20*/  R2UR UR14, R175 ;  /* 0x00000000af0e72ca */ /* 0x000fe200000e0000 */
[----:B------:R-:W-:Y:S01]  /*9c30*/  ULDC.64 UR12, c[0x0][0xaa0] ;  /* 0x0002a800000c7ab9 */ /* 0x000fe20000000a00 */
[----:B------:R-:W-:Y:S01]  /*9c40*/  R2UR UR15, R174 ;  /* 0x00000000ae0f72ca */ /* 0x000fe200000e0000 */
[----:B------:R-:W-:Y:S01]  /*9c50*/  UIMAD UR10, UR19, UR12, URZ ;  /* 0x0000000c130a72a4 */ /* 0x000fe2000f8e023f */
[----:B0-----:R-:W-:Y:S01]  /*9c60*/  IMAD R3, R17, 0x20, R176 ;  /* 0x0000002011037824 */ /* 0x001fe200078e02b0 */
[----:B------:R-:W-:Y:S01]  /*9c70*/  UIMAD.WIDE.U32 UR8, UR4, UR12, URZ ;  /* 0x0000000c040872a5 */ /* 0x000fe2000f8e003f */
[----:B------:R-:W-:Y:S01]  /*9c80*/  BSSY B1, `(.L_x_227) ;  /* 0x000003b000017945 */ /* 0x000fe20003800000 */
[----:B------:R-:W-:-:S04]  /*9c90*/  UIMAD UR10, UR4, UR13, UR10 ;  /* 0x0000000d040a72a4 */ /* 0x000fc8000f8e020a */
[----:B------:R-:W-:Y:S02]  /*9ca0*/  UIADD3 UR9, UR9, UR10, URZ ;  /* 0x0000000a09097290 */ /* 0x000fe4000fffe03f */
[----:B------:R-:W-:Y:S01]  /*9cb0*/  IMAD.U32 R8, RZ, RZ, UR14 ;  /* 0x0000000eff087e24 */ /* 0x000fe2000f8e00ff */
[----:B------:R-:W-:Y:S01]  /*9cc0*/  ULDC.64 UR10, c[0x0][0xae8] ;  /* 0x0002ba00000a7ab9 */ /* 0x000fe20000000a00 */
[----:B------:R-:W-:Y:S01]  /*9cd0*/  IMAD.U32 R13, RZ, RZ, UR14 ;  /* 0x0000000eff0d7e24 */ /* 0x000fe2000f8e00ff */
[----:B------:R-:W-:Y:S01]  /*9ce0*/  UIMAD.WIDE.U32 UR8, UR15, UR10, UR8 ;  /* 0x0000000a0f0872a5 */ /* 0x000fe2000f8e0008 */
[----:B------:R-:W-:-:S03]  /*9cf0*/  IMAD R8, R8, 0x80, R3 ;  /* 0x0000008008087824 */ /* 0x000fc600078e0203 */
[----:B------:R-:W-:Y:S01]  /*9d00*/  UIMAD UR9, UR15, UR11, UR9 ;  /* 0x0000000b0f0972a4 */ /* 0x000fe2000f8e0209 */
[----:B------:R-:W-:Y:S01]  /*9d10*/  IMAD.MOV.U32 R3, RZ, RZ, R8 ;  /* 0x000000ffff037224 */ /* 0x000fe200078e0008 */
[----:B-1----:R-:W-:Y:S01]  /*9d20*/  ISETP.NE.AND P0, PT, R11, 0x1, PT ;  /* 0x000000010b00780c */ /* 0x002fe20003f05270 */
[----:B------:R-:W-:Y:S02]  /*9d30*/  ULDC.64 UR10, c[0x0][0xaf0] ;  /* 0x0002bc00000a7ab9 */ /* 0x000fe40000000a00 */
[----:B------:R-:W-:Y:S02]  /*9d40*/  UIMAD UR7, UR7, UR10, URZ ;  /* 0x0000000a070772a4 */ /* 0x000fe4000f8e023f */
[----:B------:R-:W-:Y:S02]  /*9d50*/  UIMAD.WIDE.U32 UR8, UR61, UR10, UR8 ;  /* 0x0000000a3d0872a5 */ /* 0x000fe4000f8e0008 */
[----:B------:R-:W-:-:S03]  /*9d60*/  UIMAD UR4, UR61, UR11, UR7 ;  /* 0x0000000b3d0472a4 */ /* 0x000fc6000f8e0207 */
[----:B------:R-:W-:Y:S01]  /*9d70*/  ULDC.64 UR10, c[0x0][0xae0] ;  /* 0x0002b800000a7ab9 */ /* 0x000fe20000000a00 */
[----:B------:R-:W-:Y:S02]  /*9d80*/  UIADD3 UR4, UR9, UR4, URZ ;  /* 0x0000000409047290 */ /* 0x000fe4000fffe03f */
[----:B------:R-:W0:Y:S08]  /*9d90*/  @P0 LDC R5, c[0x0][0xbec] ;  /* 0x0002fb00ff050b82 */ /* 0x000e300000000800 */
[----:B------:R-:W1:Y:S01]  /*9da0*/  @P0 LDC R7, c[0x0][0xbf0] ;  /* 0x0002fc00ff070b82 */ /* 0x000e620000000800 */
[----:B0-----:R-:W-:-:S04]  /*9db0*/  @P0 IMAD.HI.U32 R4, R8, R5, RZ ;  /* 0x0000000508040227 */ /* 0x001fc800078e00ff */
[----:B------:R-:W-:Y:S02]  /*9dc0*/  IMAD.U32 R5, RZ, RZ, UR9 ;  /* 0x00000009ff057e24 */ /* 0x000fe4000f8e00ff */
[----:B------:R-:W-:Y:S01]  /*9dd0*/  IMAD.U32 R5, RZ, RZ, UR4 ;  /* 0x00000004ff057e24 */ /* 0x000fe2000f8e00ff */
[----:B-1----:R-:W-:-:S04]  /*9de0*/  @P0 SHF.R.U32.HI R3, RZ, R7, R4 ;  /* 0x00000007ff030219 */ /* 0x002fc80000011604 */
[--C-:B------:R-:W-:Y:S01]  /*9df0*/  SHF.R.S32.HI R4, RZ, 0x1f, R3.reuse ;  /* 0x0000001fff047819 */ /* 0x100fe20000011403 */
[----:B------:R-:W-:-:S04]  /*9e00*/  IMAD.MOV R7, RZ, RZ, -R3 ;  /* 0x000000ffff077224 */ /* 0x000fc800078e0a03 */
[----:B------:R-:W-:Y:S01]  /*9e10*/  IMAD R6, R4, UR10, RZ ;  /* 0x0000000a04067c24 */ /* 0x000fe2000f8e02ff */
[----:B------:R-:W-:Y:S01]  /*9e20*/  MOV R4, UR8 ;  /* 0x0000000800047c02 */ /* 0x000fe20008000f00 */
[----:B------:R-:W-:Y:S01]  /*9e30*/  IMAD R7, R11, R7, R8 ;  /* 0x000000070b077224 */ /* 0x000fe200078e0208 */
[----:B------:R-:W-:Y:S01]  /*9e40*/  ULDC.64 UR8, c[0x0][0xad8] ;  /* 0x0002b60000087ab9 */ /* 0x000fe20000000a00 */
[C---:B------:R-:W-:Y:S02]  /*9e50*/  IMAD R9, R3.reuse, UR11, R6 ;  /* 0x0000000b03097c24 */ /* 0x040fe4000f8e0206 */
[----:B------:R-:W-:Y:S01]  /*9e60*/  IMAD.WIDE.U32 R4, R3, UR10, R4 ;  /* 0x0000000a03047c25 */ /* 0x000fe2000f8e0004 */
[----:B------:R-:W-:-:S03]  /*9e70*/  SHF.R.S32.HI R3, RZ, 0x1f, R7 ;  /* 0x0000001fff037819 */ /* 0x000fc60000011407 */
[----:B------:R-:W-:Y:S02]  /*9e80*/  IMAD.IADD R5, R5, 0x1, R9 ;  /* 0x0000000105057824 */ /* 0x000fe400078e0209 */
[----:B------:R-:W-:Y:S02]  /*9e90*/  IMAD R6, R3, UR8, RZ ;  /* 0x0000000803067c24 */ /* 0x000fe4000f8e02ff */
[----:B------:R-:W-:Y:S02]  /*9ea0*/  IMAD R8, R13, 0x80, R176 ;  /* 0x000000800d087824 */ /* 0x000fe400078e02b0 */
[----:B-----5:R-:W-:Y:S02]  /*9eb0*/  IMAD R11, R0, R11, RZ ;  /* 0x0000000b000b7224 */ /* 0x020fe400078e02ff */
[C---:B------:R-:W-:Y:S02]  /*9ec0*/  IMAD R3, R7.reuse, UR9, R6 ;  /* 0x0000000907037c24 */ /* 0x040fe4000f8e0206 */
[----:B------:R-:W-:Y:S01]  /*9ed0*/  IMAD.WIDE.U32 R4, R7, UR8, R4 ;  /* 0x0000000807047c25 */ /* 0x000fe2000f8e0004 */
[----:B------:R-:W-:Y:S01]  /*9ee0*/  ISETP.GE.AND P2, PT, R8, R11, PT ;  /* 0x0000000b0800720c */ /* 0x000fe20003f46270 */
[----:B------:R-:W-:-:S02]  /*9ef0*/  ULDC.64 UR8, c[0x0][0xa80] ;  /* 0x0002a00000087ab9 */ /* 0x000fc40000000a00 */
[----:B------:R-:W-:Y:S01]  /*9f00*/  IMAD.IADD R3, R5, 0x1, R3 ;  /* 0x0000000105037824 */ /* 0x000fe200078e0203 */
[----:B------:R-:W-:Y:S01]  /*9f10*/  LEA R6, P3, R4, UR8, 0x1 ;  /* 0x0000000804067c11 */ /* 0x000fe2000f8608ff */
[----:B------:R-:W-:-:S03]  /*9f20*/  VIADD R0, R8, 0x20 ;  /* 0x0000002008007836 */ /* 0x000fc60000000000 */
[----:B------:R-:W-:Y:S01]  /*9f30*/  LEA.HI.X R3, R4, UR9, R3, 0x1, P3 ;  /* 0x0000000904037c11 */ /* 0x000fe200098f0c03 */
[----:B------:R0:W1:Y:S01]  /*9f40*/  SHFL.IDX PT, R7, R6, RZ, 0x181f ;  /* 0x00181fff06077589 */ /* 0x00006200000e0000 */
[-C--:B------:R-:W-:Y:S02]  /*9f50*/  ISETP.GE.AND P1, PT, R0, R11.reuse, PT ;  /* 0x0000000b0000720c */ /* 0x080fe40003f26270 */
[----:B------:R-:W-:Y:S01]  /*9f60*/  IADD3 R0, R8, 0x40, RZ ;  /* 0x0000004008007810 */ /* 0x000fe20007ffe0ff */
[----:B------:R0:W2:Y:S03]  /*9f70*/  SHFL.IDX PT, R5, R3, RZ, 0x181f ;  /* 0x00181fff03057589 */ /* 0x0000a600000e0000 */
[----:B------:R-:W-:Y:S01]  /*9f80*/  ISETP.GE.AND P0, PT, R0, R11, PT ;  /* 0x0000000b0000720c */ /* 0x000fe20003f06270 */
[----:B------:R-:W-:-:S12]  /*9f90*/  @P2 BRA `(.L_x_228) ;  /* 0x0000000000242947 */ /* 0x000fd80003800000 */
[----:B------:R-:W-:Y:S02]  /*9fa0*/  ULDC UR4, c[0x0][0xac8] ;  /* 0x0002b20000047ab9 */ /* 0x000fe40000000800 */
[----:B------:R-:W-:Y:S02]  /*9fb0*/  ISETP.GE.AND P4, PT, R2, UR4, PT ;  /* 0x0000000402007c0c */ /* 0x000fe4000bf86270 */
[----:B------:R-:W-:-:S11]  /*9fc0*/  ISETP.GE.AND P5, PT, R16, UR4, PT ;  /* 0x0000000410007c0c */ /* 0x000fd6000bfa6270 */
[-C--:B-1----:R-:W-:Y:S02]  /*9fd0*/  @!P4 LEA R12, P2, R2, R7.reuse, 0x1 ;  /* 0x00000007020cc211 */ /* 0x082fe400078408ff */
[----:B------:R-:W-:Y:S02]  /*9fe0*/  @!P5 LEA R4, P3, R16, R7, 0x1 ;  /* 0x000000071004d211 */ /* 0x000fe400078608ff */
[-C--:B--2---:R-:W-:Y:S02]  /*9ff0*/  @!P4 LEA.HI.X R13, R2, R5.reuse, R201, 0x1, P2 ;  /* 0x00000005020dc211 */ /* 0x084fe400010f0cc9 */
[----:B------:R-:W-:-:S03]  /*a000*/  @!P5 LEA.HI.X R5, R16, R5, R200, 0x1, P3 ;  /* 0x000000051005d211 */ /* 0x000fc600018f0cc8 */
[----:B------:R3:W-:Y:S04]  /*a010*/  @!P4 ST.E.128 desc[UR36][R12.64], RZ ;  /* 0x000000ff0c00c985 */ /* 0x0007e8000c101d24 */
[----:B------:R3:W-:Y:S02]  /*a020*/  @!P5 ST.E.128 desc[UR36][R4.64], RZ ;  /* 0x000000ff0400d985 */ /* 0x0007e4000c101d24 */
.L_x_228:
[----:B------:R-:W-:Y:S05]  /*a030*/  BSYNC B1 ;  /* 0x0000000000017941 */ /* 0x000fea0003800000 */
.L_x_227:
[----:B--23--:R2:W3:Y:S01]  /*a040*/  SHFL.IDX PT, R5, R3, 0x1, 0x181f ;  /* 0x00381f0003057f89 */ /* 0x00c4e200000e0000 */
[----:B------:R-:W-:Y:S03]  /*a050*/  BSSY B1, `(.L_x_229) ;  /* 0x000000c000017945 */ /* 0x000fe60003800000 */
[----:B-1----:R2:W1:Y:S01]  /*a060*/  SHFL.IDX PT, R7, R6, 0x1, 0x181f ;  /* 0x00381f0006077f89 */ /* 0x00246200000e0000 */
[----:B------:R-:W-:Y:S05]  /*a070*/  @P1 BRA `(.L_x_230) ;  /* 0x0000000000241947 */ /* 0x000fea0003800000 */
[----:B------:R-:W-:Y:S02]  /*a080*/  ULDC UR4, c[0x0][0xac8] ;  /* 0x0002b20000047ab9 */ /* 0x000fe40000000800 */
[----:B------:R-:W-:Y:S02]  /*a090*/  ISETP.GE.AND P3, PT, R2, UR4, PT ;  /* 0x0000000402007c0c */ /* 0x000fe4000bf66270 */
[----:B------:R-:W-:-:S11]  /*a0a0*/  ISETP.GE.AND P4, PT, R16, UR4, PT ;  /* 0x0000000410007c0c */ /* 0x000fd6000bf86270 */
[-C--:B-1----:R-:W-:Y:S02]  /*a0b0*/  @!P3 LEA R12, P1, R2, R7.reuse, 0x1 ;  /* 0x00000007020cb211 */ /* 0x082fe400078208ff */
[----:B------:R-:W-:Y:S02]  /*a0c0*/  @!P4 LEA R4, P2, R16, R7, 0x1 ;  /* 0x000000071004c211 */ /* 0x000fe400078408ff */
[-C--:B---3--:R-:W-:Y:S02]  /*a0d0*/  @!P3 LEA.HI.X R13, R2, R5.reuse, R201, 0x1, P1 ;  /* 0x00000005020db211 */ /* 0x088fe400008f0cc9 */
[----:B------:R-:W-:-:S03]  /*a0e0*/  @!P4 LEA.HI.X R5, R16, R5, R200, 0x1, P2 ;  /* 0x000000051005c211 */ /* 0x000fc600010f0cc8 */
[----:B------:R4:W-:Y:S04]  /*a0f0*/  @!P3 ST.E.128 desc[UR36][R12.64], RZ ;  /* 0x000000ff0c00b985 */ /* 0x0009e8000c101d24 */
[----:B------:R4:W-:Y:S02]  /*a100*/  @!P4 ST.E.128 desc[UR36][R4.64], RZ ;  /* 0x000000ff0400c985 */ /* 0x0009e4000c101d24 */
.L_x_230:
[----:B------:R-:W-:Y:S05]  /*a110*/  BSYNC B1 ;  /* 0x0000000000017941 */ /* 0x000fea0003800000 */
.L_x_229:
[----:B---34-:R3:W4:Y:S01]  /*a120*/  SHFL.IDX PT, R5, R3, 0x2, 0x181f ;  /* 0x00581f0003057f89 */ /* 0x01872200000e0000 */
        /* <DEDUP_REMOVED lines=8> */
[-C--:B----4-:R-:W-:Y:S02]  /*a1b0*/  @!P2 LEA.HI.X R13, R2, R5.reuse, R201, 0x1, P0 ;  /* 0x00000005020da211 */ /* 0x090fe400000f0cc9 */
[----:B------:R-:W-:-:S03]  /*a1c0*/  @!P3 LEA.HI.X R5, R16, R5, R200, 0x1, P1 ;  /* 0x000000051005b211 */ /* 0x000fc600008f0cc8 */
[----:B------:R1:W-:Y:S04]  /*a1d0*/  @!P2 ST.E.128 desc[UR36][R12.64], RZ ;  /* 0x000000ff0c00a985 */ /* 0x0003e8000c101d24 */
[----:B------:R1:W-:Y:S02]  /*a1e0*/  @!P3 ST.E.128 desc[UR36][R4.64], RZ ;  /* 0x000000ff0400b985 */ /* 0x0003e4000c101d24 */
.L_x_232:
[----:B------:R-:W-:Y:S05]  /*a1f0*/  BSYNC B1 ;  /* 0x0000000000017941 */ /* 0x000fea0003800000 */
.L_x_231:
[----:B------:R-:W-:Y:S01]  /*a200*/  VIADD R0, R8, 0x60 ;  /* 0x0000006008007836 */ /* 0x000fe20000000000 */
[----:B0-23--:R-:W0:Y:S04]  /*a210*/  SHFL.IDX PT, R3, R3, 0x3, 0x181f ;  /* 0x00781f0003037f89 */ /* 0x00de2800000e0000 */
[----:B------:R-:W-:Y:S01]  /*a220*/  ISETP.GE.AND P0, PT, R0, R11, PT ;  /* 0x0000000b0000720c */ /* 0x000fe20003f06270 */
[----:B-1--4-:R1:W2:-:S12]  /*a230*/  SHFL.IDX PT, R5, R6, 0x3, 0x181f ;  /* 0x00781f0006057f89 */ /* 0x01229800000e0000 */
[----:B-1----:R-:W-:Y:S05]  /*a240*/  @P0 BRA `(.L_x_221) ;  /* 0x0000000000240947 */ /* 0x002fea0003800000 */
[----:B------:R-:W-:Y:S02]  /*a250*/  ULDC UR4, c[0x0][0xac8] ;  /* 0x0002b20000047ab9 */ /* 0x000fe40000000800 */
[----:B------:R-:W-:Y:S02]  /*a260*/  ISETP.GE.AND P2, PT, R2, UR4, PT ;  /* 0x0000000402007c0c */ /* 0x000fe4000bf46270 */
[----:B------:R-:W-:-:S11]  /*a270*/  ISETP.GE.AND P3, PT, R16, UR4, PT ;  /* 0x0000000410007c0c */ /* 0x000fd6000bf66270 */
[-C--:B--2---:R-:W-:Y:S02]  /*a280*/  @!P2 LEA R6, P0, R2, R5.reuse, 0x1 ;  /* 0x000000050206a211 */ /* 0x084fe400078008ff */
[----:B------:R-:W-:Y:S02]  /*a290*/  @!P3 LEA R4, P1, R16, R5, 0x1 ;  /* 0x000000051004b211 */ /* 0x000fe400078208ff */
[-C--:B0-----:R-:W-:Y:S02]  /*a2a0*/  @!P2 LEA.HI.X R7, R2, R3.reuse, R201, 0x1, P0 ;  /* 0x000000030207a211 */ /* 0x081fe400000f0cc9 */
[----:B------:R-:W-:-:S03]  /*a2b0*/  @!P3 LEA.HI.X R5, R16, R3, R200, 0x1, P1 ;  /* 0x000000031005b211 */ /* 0x000fc600008f0cc8 */
[----:B------:R0:W-:Y:S04]  /*a2c0*/  @!P2 ST.E.128 desc[UR36][R6.64], RZ ;  /* 0x000000ff0600a985 */ /* 0x0001e8000c101d24 */
[----:B------:R0:W-:Y:S02]  /*a2d0*/  @!P3 ST.E.128 desc[UR36][R4.64], RZ ;  /* 0x000000ff0400b985 */ /* 0x0001e4000c101d24 */
.L_x_221:
[----:B------:R-:W-:Y:S05]  /*a2e0*/  BSYNC B0 ;  /* 0x0000000000007941 */ /* 0x000fea0003800000 */
.L_x_211:
[----:B------:R-:W-:Y:S02]  /*a2f0*/  ULDC UR4, c[0x0][0xc3c] ;  /* 0x00030f0000047ab9 */ /* 0x000fe40000000800 */
[----:B------:R-:W-:-:S13]  /*a300*/  ISETP.GE.AND P0, PT, R27, UR4, PT ;  /* 0x000000041b007c0c */ /* 0x000fda000bf06270 */
[----:B------:R-:W-:Y:S05]  /*a310*/  @!P0 BRA `(.L_x_233) ;  /* 0xffffff6c000c8947 */ /* 0x000fea000383ffff */
[----:B------:R-:W-:Y:S05]  /*a320*/  EXIT ;  /* 0x000000000000794d */ /* 0x000fea0003800000 */
.L_x_182:
[----:B------:R-:W-:-:S08]  /*a330*/  NOP ;  /* 0x0000000000007918 */ /* 0x000fd00000000000 */
[----:B0-----:R-:W0:-:S00]  /*a340*/  USETMAXREG.DEALLOC.CTAPOOL 0x28 ;  /* 0x00000028000079c8 */ /* 0x001e0000080e0500 */
[----:B0-----:R-:W-:Y:S02]  /*a350*/  LOP3.LUT R0, R0, 0x3, RZ, 0xc0, !PT ;  /* 0x0000000300007812 */ /* 0x001fe400078ec0ff */
[----:B------:R-:W-:-:S04]  /*a360*/  LOP3.LUT R23, R23, 0xffffff7f, RZ, 0xc0, !PT ;  /* 0xffffff7f17177812 */ /* 0x000fc800078ec0ff */
[----:B------:R-:W0:Y:S02]  /*a370*/  SHFL.IDX PT, R0, R0, RZ, 0x1f ;  /* 0x00001fff00007589 */ /* 0x000e2400000e0000 */
[----:B0-----:R-:W-:Y:S01]  /*a380*/  ISETP.NE.AND P0, PT, R0, RZ, PT ;  /* 0x000000ff0000720c */ /* 0x001fe20003f05270 */
[----:B------:R-:W-:-:S12]  /*a390*/  IMAD.MOV.U32 R0, RZ, RZ, RZ ;  /* 0x000000ffff007224 */ /* 0x000fd800078e00ff */
[----:B------:R-:W-:Y:S01]  /*a3a0*/  @P0 LOP3.LUT R23, R23, 0x80, RZ, 0xfc, !PT ;  /* 0x0000008017170812 */ /* 0x000fe200078efcff */
[----:B------:R-:W-:Y:S06]  /*a3b0*/  @!P0 BRA `(.L_x_234) ;  /* 0x00000000001c8947 */ /* 0x000fec0003800000 */
[----:B------:R-:W0:Y:S08]  /*a3c0*/  S2UR UR5, SR_CgaCtaId ;  /* 0x00000000000579c3 */ /* 0x000e300000008800 */
[----:B------:R-:W-:Y:S06]  /*a3d0*/  BAR.SYNC.DEFER_BLOCKING 0x5, 0x180 ;  /* 0x0146000000007b1d */ /* 0x000fec0000010000 */
[----:B------:R-:W-:-:S02]  /*a3e0*/  UMOV UR4, 0x400 ;  /* 0x0000040000047882 */ /* 0x000fc40000000000 */
[----:B0-----:R-:W-:-:S09]  /*a3f0*/  ULEA UR4, UR5, UR4, 0x18 ;  /* 0x0000000405047291 */ /* 0x001fd2000f8ec03f */
[----:B------:R-:W0:Y:S01]  /*a400*/  LDS.128 R16, [UR4+0x2a8d0] ;  /* 0x02a8d004ff107984 */ /* 0x000e220008000c00 */
[----:B------:R-:W-:Y:S06]  /*a410*/  BAR.ARV 0x4, 0x180 ;  /* 0x0106000000007b1d */ /* 0x000fec0000002000 */
[----:B------:R-:W-:Y:S05]  /*a420*/  BRA `(.L_x_235) ;  /* 0x0000000800947947 */ /* 0x000fea0003800000 */
.L_x_234:
[----:B------:R-:W0:Y:S01]  /*a430*/  S2R R2, SR_TID.X ;  /* 0x0000000000027919 */ /* 0x000e220000002100 */
[----:B------:R-:W-:Y:S01]  /*a440*/  ULDC UR4, c[0x0][0xc3c] ;  /* 0x00030f0000047ab9 */ /* 0x000fe20000000800 */
[----:B------:R-:W-:Y:S01]  /*a450*/  IMAD.MOV.U32 R9, RZ, RZ, RZ ;  /* 0x000000ffff097224 */ /* 0x000fe200078e00ff */
[----:B------:R-:W1:Y:S01]  /*a460*/  S2UR UR6, SR_CTAID.X ;  /* 0x00000000000679c3 */ /* 0x000e620000002500 */
[----:B------:R-:W-:Y:S01]  /*a470*/  ULDC UR5, c[0x0][0xc38] ;  /* 0x00030e0000057ab9 */ /* 0x000fe20000000800 */
[----:B0-----:R-:W-:-:S04]  /*a480*/  LOP3.LUT R7, R2, 0x1f, RZ, 0xc0, !PT ;  /* 0x0000001f02077812 */ /* 0x001fc800078ec0ff */
[----:B------:R-:W-:-:S04]  /*a490*/  ISETP.NE.AND P0, PT, R7, 0x1f, PT ;  /* 0x0000001f0700780c */ /* 0x000fc80003f05270 */
[----:B------:R-:W-:-:S13]  /*a4a0*/  ISETP.GE.OR P1, PT, R7, UR4, !P0 ;  /* 0x0000000407007c0c */ /* 0x000fda000c726670 */
[----:B------:R-:W0:Y:S08]  /*a4b0*/  @!P1 LDC.64 R4, c[0x0][0xc80] ;  /* 0x00032000ff049b82 */ /* 0x000e300000000a00 */
[----:B------:R-:W2:Y:S01]  /*a4c0*/  @!P1 LDC.64 R2, c[0x0][0xc78] ;  /* 0x00031e00ff029b82 */ /* 0x000ea20000000a00 */
[----:B0-----:R-:W-:-:S05]  /*a4d0*/  @!P1 IMAD.WIDE.U32 R4, R7, 0x4, R4 ;  /* 0x0000000407049825 */ /* 0x001fca00078e0004 */
[----:B------:R-:W3:Y:S01]  /*a4e0*/  @!P1 LDG.E R0, desc[UR36][R4.64] ;  /* 0x0000002404009981 */ /* 0x000ee2000c1e1900 */
[----:B--2---:R-:W-:-:S05]  /*a4f0*/  @!P1 IMAD.WIDE.U32 R2, R7, 0x4, R2 ;  /* 0x0000000407029825 */ /* 0x004fca00078e0002 */
[----:B------:R-:W3:Y:S01]  /*a500*/  @!P1 LDG.E R9, desc[UR36][R2.64] ;  /* 0x0000002402099981 */ /* 0x000ee2000c1e1900 */
[C---:B------:R-:W-:Y:S02]  /*a510*/  ISETP.NE.AND P1, PT, R7.reuse, RZ, PT ;  /* 0x000000ff0700720c */ /* 0x040fe40003f25270 */
[C---:B------:R-:W-:Y:S02]  /*a520*/  ISETP.GE.U32.AND P2, PT, R7.reuse, 0x2, PT ;  /* 0x000000020700780c */ /* 0x040fe40003f46070 */
[C---:B------:R-:W-:Y:S02]  /*a530*/  ISETP.GE.U32.AND P3, PT, R7.reuse, 0x4, PT ;  /* 0x000000040700780c */ /* 0x040fe40003f66070 */
[C---:B------:R-:W-:Y:S02]  /*a540*/  ISETP.GE.U32.AND P4, PT, R7.reuse, 0x8, PT ;  /* 0x000000080700780c */ /* 0x040fe40003f86070 */
[----:B------:R-:W-:Y:S01]  /*a550*/  ISETP.GE.U32.AND P5, PT, R7, 0x10, PT ;  /* 0x000000100700780c */ /* 0x000fe20003fa6070 */
[----:B------:R-:W-:Y:S01]  /*a560*/  UMOV UR4, URZ ;  /* 0x0000003f00047c82 */ /* 0x000fe20008000000 */
[----:B---3--:R-:W-:-:S05]  /*a570*/  IMAD R6, R0, R9, RZ ;  /* 0x0000000900067224 */ /* 0x008fca00078e02ff */
[----:B------:R-:W0:Y:S02]  /*a580*/  SHFL.UP PT, R8, R6, 0x1, RZ ;  /* 0x0420000006087989 */ /* 0x000e2400000e00ff */
[----:B0-----:R-:W-:-:S05]  /*a590*/  SEL R11, R8, RZ, P1 ;  /* 0x000000ff080b7207 */ /* 0x001fca0000800000 */
[----:B------:R-:W-:-:S05]  /*a5a0*/  IMAD.IADD R11, R6, 0x1, R11 ;  /* 0x00000001060b7824 */ /* 0x000fca00078e020b */
[----:B------:R-:W0:Y:S02]  /*a5b0*/  SHFL.UP PT, R8, R11, 0x2, RZ ;  /* 0x044000000b087989 */ /* 0x000e2400000e00ff */
[----:B0-----:R-:W-:-:S05]  /*a5c0*/  SEL R8, R8, RZ, P2 ;  /* 0x000000ff08087207 */ /* 0x001fca0001000000 */
[----:B------:R-:W-:-:S05]  /*a5d0*/  IMAD.IADD R8, R11, 0x1, R8 ;  /* 0x000000010b087824 */ /* 0x000fca00078e0208 */
[----:B------:R-:W0:Y:S02]  /*a5e0*/  SHFL.UP PT, R4, R8, 0x4, RZ ;  /* 0x0480000008047989 */ /* 0x000e2400000e00ff */
[----:B0-----:R-:W-:-:S04]  /*a5f0*/  SEL R3, R4, RZ, P3 ;  /* 0x000000ff04037207 */ /* 0x001fc80001800000 */
[----:B------:R-:W-:-:S05]  /*a600*/  IADD3 R3, R8, R3, RZ ;  /* 0x0000000308037210 */ /* 0x000fca0007ffe0ff */
[----:B------:R-:W0:Y:S02]  /*a610*/  SHFL.UP PT, R2, R3, 0x8, RZ ;  /* 0x0500000003027989 */ /* 0x000e2400000e00ff */
[----:B0-----:R-:W-:-:S05]  /*a620*/  SEL R2, R2, RZ, P4 ;  /* 0x000000ff02027207 */ /* 0x001fca0002000000 */
[----:B------:R-:W-:-:S05]  /*a630*/  IMAD.IADD R2, R3, 0x1, R2 ;  /* 0x0000000103027824 */ /* 0x000fca00078e0202 */
[----:B------:R-:W0:Y:S02]  /*a640*/  SHFL.UP PT, R4, R2, 0x10, RZ ;  /* 0x0600000002047989 */ /* 0x000e2400000e00ff */
[----:B0-----:R-:W-:-:S05]  /*a650*/  SEL R5, R4, RZ, P5 ;  /* 0x000000ff04057207 */ /* 0x001fca0002800000 */
[----:B------:R-:W-:-:S05]  /*a660*/  IMAD.IADD R5, R2, 0x1, R5 ;  /* 0x0000000102057824 */ /* 0x000fca00078e0205 */
[----:B------:R-:W0:Y:S02]  /*a670*/  SHFL.IDX PT, R6, R5, 0x1f, 0x1f ;  /* 0x03e01f0005067f89 */ /* 0x000e2400000e0000 */
[----:B0-----:R-:W-:-:S05]  /*a680*/  IMAD R6, R6, UR5, RZ ;  /* 0x0000000506067c24 */ /* 0x001fca000f8e02ff */
[----:B-1----:R-:W-:Y:S01]  /*a690*/  ISETP.GT.AND P6, PT, R6, UR6, PT ;  /* 0x0000000606007c0c */ /* 0x002fe2000bfc4270 */
[----:B------:R-:W-:-:S12]  /*a6a0*/  IMAD.MOV.U32 R3, RZ, RZ, R6 ;  /* 0x000000ffff037224 */ /* 0x000fd800078e0006 */
[----:B------:R-:W-:Y:S05]  /*a6b0*/  @P6 BRA `(.L_x_236) ;  /* 0x0000000000986947 */ /* 0x000fea0003800000 */
[----:B------:R-:W-:Y:S01]  /*a6c0*/  IMAD.MOV.U32 R6, RZ, RZ, R3 ;  /* 0x000000ffff067224 */ /* 0x000fe200078e0003 */
[----:B------:R-:W-:Y:S01]  /*a6d0*/  UMOV UR4, URZ ;  /* 0x0000003f00047c82 */ /* 0x000fe20008000000 */
[----:B------:R-:W-:-:S05]  /*a6e0*/  ULDC UR5, c[0x0][0xc38] ;  /* 0x00030e0000057ab9 */ /* 0x000fca0000000800 */
.L_x_238:
[----:B------:R-:W0:Y:S01]  /*a6f0*/  LDC R0, c[0x0][0xc3c] ;  /* 0x00030f00ff007b82 */ /* 0x000e220000000800 */
[----:B------:R-:W-:-:S06]  /*a700*/  UIADD3 UR4, UR4, 0x1f, URZ ;  /* 0x0000001f04047890 */ /* 0x000fcc000fffe03f */
[----:B0-----:R-:W-:-:S13]  /*a710*/  ISETP.LE.AND P6, PT, R0, UR4, PT ;  /* 0x0000000400007c0c */ /* 0x001fda000bfc3270 */
[----:B------:R-:W-:Y:S05]  /*a720*/  @P6 BRA `(.L_x_237) ;  /* 0x0000000400a86947 */ /* 0x000fea0003800000 */
[----:B------:R-:W-:-:S05]  /*a730*/  VIADD R9, R7, UR4 ;  /* 0x0000000407097c36 */ /* 0x000fca0008000000 */
[----:B------:R-:W-:Y:S01]  /*a740*/  ISETP.GE.OR P6, PT, R9, R0, !P0 ;  /* 0x000000000900720c */ /* 0x000fe200047c6670 */
[----:B------:R-:W-:-:S12]  /*a750*/  IMAD.MOV.U32 R0, RZ, RZ, RZ ;  /* 0x000000ffff007224 */ /* 0x000fd800078e00ff */
[----:B------:R-:W0:Y:S08]  /*a760*/  @!P6 LDC.64 R4, c[0x0][0xc80] ;  /* 0x00032000ff04eb82 */ /* 0x000e300000000a00 */
[----:B------:R-:W1:Y:S01]  /*a770*/  @!P6 LDC.64 R2, c[0x0][0xc78] ;  /* 0x00031e00ff02eb82 */ /* 0x000e620000000a00 */
[----:B0-----:R-:W-:-:S05]  /*a780*/  @!P6 IMAD.WIDE R4, R9, 0x4, R4 ;  /* 0x000000040904e825 */ /* 0x001fca00078e0204 */
[----:B------:R-:W2:Y:S01]  /*a790*/  @!P6 LDG.E R0, desc[UR36][R4.64] ;  /* 0x000000240400e981 */ /* 0x000ea2000c1e1900 */
[----:B-1----:R-:W-:Y:S01]  /*a7a0*/  @!P6 IMAD.WIDE R2, R9, 0x4, R2 ;  /* 0x000000040902e825 */ /* 0x002fe200078e0202 */
[----:B------:R-:W-:-:S06]  /*a7b0*/  MOV R9, RZ ;  /* 0x000000ff00097202 */ /* 0x000fcc0000000f00 */
[----:B------:R-:W2:Y:S02]  /*a7c0*/  @!P6 LDG.E R9, desc[UR36][R2.64] ;  /* 0x000000240209e981 */ /* 0x000ea4000c1e1900 */
[----:B--2---:R-:W-:-:S05]  /*a7d0*/  IMAD R13, R0, R9, RZ ;  /* 0x00000009000d7224 */ /* 0x004fca00078e02ff */
[----:B------:R-:W0:Y:S02]  /*a7e0*/  SHFL.UP PT, R8, R13, 0x1, RZ ;  /* 0x042000000d087989 */ /* 0x000e2400000e00ff */
[----:B0-----:R-:W-:-:S05]  /*a7f0*/  SEL R8, R8, RZ, P1 ;  /* 0x000000ff08087207 */ /* 0x001fca0000800000 */
[----:B------:R-:W-:-:S05]  /*a800*/  IMAD.IADD R8, R13, 0x1, R8 ;  /* 0x000000010d087824 */ /* 0x000fca00078e0208 */
        /* <DEDUP_REMOVED lines=12> */
[----:B------:R-:W0:Y:S02]  /*a8d0*/  SHFL.IDX PT, R2, R5, 0x1f, 0x1f ;  /* 0x03e01f0005027f89 */ /* 0x000e2400000e0000 */
[----:B0-----:R-:W-:-:S04]  /*a8e0*/  IMAD R3, R2, UR5, RZ ;  /* 0x0000000502037c24 */ /* 0x001fc8000f8e02ff */
[----:B------:R-:W-:-:S05]  /*a8f0*/  IMAD.IADD R6, R3, 0x1, R6 ;  /* 0x0000000103067824 */ /* 0x000fca00078e0206 */
[----:B------:R-:W-:-:S13]  /*a900*/  ISETP.GT.AND P6, PT, R6, UR6, PT ;  /* 0x0000000606007c0c */ /* 0x000fda000bfc4270 */
[----:B------:R-:W-:Y:S05]  /*a910*/  @!P6 BRA `(.L_x_238) ;  /* 0xfffffffc0074e947 */ /* 0x000fea000383ffff */
.L_x_236:
[----:B------:R-:W-:Y:S01]  /*a920*/  IADD3 R10, -R3, R6, RZ ;  /* 0x00000006030a7210 */ /* 0x000fe20007ffe1ff */
[----:B------:R-:W-:-:S04]  /*a930*/  IMAD.MOV.U32 R16, RZ, RZ, RZ ;  /* 0x000000ffff107224 */ /* 0x000fc800078e00ff */
[----:B------:R-:W-:-:S05]  /*a940*/  IMAD R2, R5, UR5, R10 ;  /* 0x0000000505027c24 */ /* 0x000fca000f8e020a */
[----:B------:R-:W-:-:S13]  /*a950*/  ISETP.GT.AND P0, PT, R2, UR6, PT ;  /* 0x0000000602007c0c */ /* 0x000fda000bf04270 */
[----:B------:R-:W-:-:S04]  /*a960*/  VOTE.ANY R6, PT, !P0 ;  /* 0x0000000000067806 */ /* 0x000fc800040e0100 */
[----:B------:R-:W0:Y:S01]  /*a970*/  POPC R19, R6 ;  /* 0x0000000600137309 */ /* 0x000e220000000000 */
[----:B------:R-:W-:Y:S01]  /*a980*/  ISETP.NE.AND P0, PT, R6, RZ, PT ;  /* 0x000000ff0600720c */ /* 0x000fe20003f05270 */
[----:B0-----:R-:W0:Y:S04]  /*a990*/  SHFL.IDX PT, R0, R0, R19, 0x1f ;  /* 0x00001f1300007589 */ /* 0x001e2800000e0000 */
[----:B------:R1:W2:Y:S01]  /*a9a0*/  SHFL.IDX PT, R9, R9, R19, 0x1f ;  /* 0x00001f1309097589 */ /* 0x0002a200000e0000 */
[----:B0-----:R-:W-:-:S04]  /*a9b0*/  IABS R4, R0 ;  /* 0x0000000000047213 */ /* 0x001fc80000000000 */
[----:B------:R-:W0:Y:S08]  /*a9c0*/  I2F.RP R8, R4 ;  /* 0x0000000400087306 */ /* 0x000e300000209400 */
[----:B0-----:R-:W0:Y:S02]  /*a9d0*/  MUFU.RCP R8, R8 ;  /* 0x0000000800087308 */ /* 0x001e240000001000 */
[----:B0-----:R-:W-:-:S06]  /*a9e0*/  VIADD R2, R8, 0xffffffe ;  /* 0x0ffffffe08027836 */ /* 0x001fcc0000000000 */
[----:B------:R-:W0:Y:S02]  /*a9f0*/  F2I.FTZ.U32.TRUNC.NTZ R3, R2 ;  /* 0x0000000200037305 */ /* 0x000e24000021f000 */
[----:B0-----:R-:W-:Y:S01]  /*aa00*/  IMAD.MOV R11, RZ, RZ, -R3 ;  /* 0x000000ffff0b7224 */ /* 0x001fe200078e0a03 */
[----:B-12---:R-:W-:Y:S06]  /*aa10*/  @!P0 BRA `(.L_x_239) ;  /* 0x0000000000088947 */ /* 0x006fec0003800000 */
[----:B------:R-:W-:-:S06]  /*aa20*/  VIADD R16, R19, 0xffffffff ;  /* 0xffffffff13107836 */ /* 0x000fcc0000000000 */
[----:B------:R0:W1:Y:S02]  /*aa30*/  SHFL.IDX PT, R16, R5, R16, 0x1f ;  /* 0x00001f1005107589 */ /* 0x00006400000e0000 */
.L_x_239:
[----:B-1----:R-:W-:Y:S01]  /*aa40*/  IMAD R16, R16, UR5, R10 ;  /* 0x0000000510107c24 */ /* 0x002fe2000f8e020a */
[----:B0-----:R-:W-:Y:S01]  /*aa50*/  IABS R5, R9 ;  /* 0x0000000900057213 */ /* 0x001fe20000000000 */
[----:B------:R-:W-:Y:S01]  /*aa60*/  IMAD R11, R11, R4, RZ ;  /* 0x000000040b0b7224 */ /* 0x000fe200078e02ff */
[----:B------:R-:W-:Y:S01]  /*aa70*/  IABS R10, R0 ;  /* 0x00000000000a7213 */ /* 0x000fe20000000000 */
[----:B------:R-:W-:Y:S01]  /*aa80*/  IMAD.MOV.U32 R2, RZ, RZ, RZ ;  /* 0x000000ffff027224 */ /* 0x000fe200078e00ff */
[----:B------:R-:W-:Y:S01]  /*aa90*/  IADD3 R17, -R16, UR6, RZ ;  /* 0x0000000610117c10 */ /* 0x000fe2000fffe1ff */
[----:B------:R-:W0:Y:S01]  /*aaa0*/  I2F.RP R6, R5 ;  /* 0x0000000500067306 */ /* 0x000e220000209400 */
[----:B------:R-:W-:Y:S02]  /*aab0*/  VIADD R19, R19, UR4 ;  /* 0x0000000413137c36 */ /* 0x000fe40008000000 */
[----:B------:R-:W-:Y:S01]  /*aac0*/  IABS R8, R17 ;  /* 0x0000001100087213 */ /* 0x000fe20000000000 */
[----:B------:R-:W-:-:S03]  /*aad0*/  IMAD.HI.U32 R2, R3, R11, R2 ;  /* 0x0000000b03027227 */ /* 0x000fc600078e0002 */
[----:B------:R-:W-:Y:S01]  /*aae0*/  MOV R3, R8 ;  /* 0x0000000800037202 */ /* 0x000fe20000000f00 */
[----:B------:R-:W-:-:S04]  /*aaf0*/  IMAD.MOV R10, RZ, RZ, -R10 ;  /* 0x000000ffff0a7224 */ /* 0x000fc800078e0a0a */
[----:B------:R-:W-:Y:S02]  /*ab00*/  IMAD.MOV.U32 R8, RZ, RZ, R10 ;  /* 0x000000ffff087224 */ /* 0x000fe400078e000a */
[----:B------:R-:W-:Y:S01]  /*ab10*/  IMAD.HI.U32 R2, R2, R3, RZ ;  /* 0x0000000302027227 */ /* 0x000fe200078e00ff */
[----:B0-----:R-:W0:Y:S03]  /*ab20*/  MUFU.RCP R6, R6 ;  /* 0x0000000600067308 */ /* 0x001e260000001000 */
[----:B------:R-:W-:-:S05]  /*ab30*/  IMAD R3, R2, R8, R3 ;  /* 0x0000000802037224 */ /* 0x000fca00078e0203 */
[----:B------:R-:W-:Y:S01]  /*ab40*/  ISETP.GT.U32.AND P1, PT, R4, R3, PT ;  /* 0x000000030400720c */ /* 0x000fe20003f24070 */
[----:B0-----:R-:W-:-:S12]  /*ab50*/  VIADD R8, R6, 0xffffffe ;  /* 0x0ffffffe06087836 */ /* 0x001fd80000000000 */
[----:B------:R-:W-:Y:S02]  /*ab60*/  @!P1 IMAD.IADD R3, R3, 0x1, -R4 ;  /* 0x0000000103039824 */ /* 0x000fe400078e0a04 */
[----:B------:R-:W-:Y:S01]  /*ab70*/  @!P1 VIADD R2, R2, 0x1 ;  /* 0x0000000102029836 */ /* 0x000fe20000000000 */
[----:B------:R-:W-:Y:S02]  /*ab80*/  ISETP.NE.AND P1, PT, R0, RZ, PT ;  /* 0x000000ff0000720c */ /* 0x000fe40003f25270 */
[----:B------:R-:W-:Y:S02]  /*ab90*/  ISETP.GE.U32.AND P0, PT, R3, R4, PT ;  /* 0x000000040300720c */ /* 0x000fe40003f06070 */
[----:B------:R0:W1:Y:S01]  /*aba0*/  F2I.FTZ.U32.TRUNC.NTZ R3, R8 ;  /* 0x0000000800037305 */ /* 0x000062000021f000 */
[----:B------:R-:W-:-:S04]  /*abb0*/  LOP3.LUT R4, R17, R0, RZ, 0x3c, !PT ;  /* 0x0000000011047212 */ /* 0x000fc800078e3cff */
[----:B------:R-:W-:Y:S02]  /*abc0*/  ISETP.GE.AND P2, PT, R4, RZ, PT ;  /* 0x000000ff0400720c */ /* 0x000fe40003f46270 */
[----:B0-----:R-:W-:-:S04]  /*abd0*/  IABS R8, R9 ;  /* 0x0000000900087213 */ /* 0x001fc80000000000 */
[----:B------:R-:W-:Y:S02]  /*abe0*/  @P0 VIADD R2, R2, 0x1 ;  /* 0x0000000102020836 */ /* 0x000fe40000000000 */
[----:B------:R-:W-:Y:S02]  /*abf0*/  IMAD.MOV R8, RZ, RZ, -R8 ;  /* 0x000000ffff087224 */ /* 0x000fe400078e0a08 */
[----:B------:R-:W-:Y:S01]  /*ac00*/  IMAD.MOV.U32 R6, RZ, RZ, R2 ;  /* 0x000000ffff067224 */ /* 0x000fe200078e0002 */
[----:B-1----:R-:W-:-:S03]  /*ac10*/  IADD3 R2, RZ, -R3, RZ ;  /* 0x80000003ff027210 */ /* 0x002fc60007ffe0ff */
[----:B------:R-:W-:Y:S01]  /*ac20*/  @!P2 IMAD.MOV R6, RZ, RZ, -R6 ;  /* 0x000000ffff06a224 */ /* 0x000fe200078e0a06 */
[----:B------:R-:W-:Y:S01]  /*ac30*/  @!P1 LOP3.LUT R6, RZ, R0, RZ, 0x33, !PT ;  /* 0x00000000ff069212 */ /* 0x000fe200078e33ff */
[----:B------:R-:W-:Y:S02]  /*ac40*/  IMAD R11, R2, R5, RZ ;  /* 0x00000005020b7224 */ /* 0x000fe400078e02ff */
[----:B------:R-:W-:Y:S01]  /*ac50*/  IMAD.MOV.U32 R2, RZ, RZ, RZ ;  /* 0x000000ffff027224 */ /* 0x000fe200078e00ff */
[-C--:B------:R-:W-:Y:S01]  /*ac60*/  IABS R4, R6.reuse ;  /* 0x0000000600047213 */ /* 0x080fe20000000000 */
[----:B------:R-:W-:Y:S02]  /*ac70*/  IMAD R0, R0, R6, RZ ;  /* 0x0000000600007224 */ /* 0x000fe400078e02ff */
[----:B------:R-:W-:-:S04]  /*ac80*/  IMAD.HI.U32 R2, R3, R11, R2 ;  /* 0x0000000b03027227 */ /* 0x000fc800078e0002 */
[----:B------:R-:W-:Y:S02]  /*ac90*/  IMAD.MOV.U32 R3, RZ, RZ, R4 ;  /* 0x000000ffff037224 */ /* 0x000fe400078e0004 */
[----:B------:R-:W-:Y:S02]  /*aca0*/  IMAD.MOV.U32 R4, RZ, RZ, R8 ;  /* 0x000000ffff047224 */ /* 0x000fe400078e0008 */
[----:B------:R-:W-:-:S04]  /*acb0*/  IMAD.HI.U32 R2, R2, R3, RZ ;  /* 0x0000000302027227 */ /* 0x000fc800078e00ff */
[----:B------:R-:W-:Y:S01]  /*acc0*/  IMAD R4, R2, R4, R3 ;  /* 0x0000000402047224 */ /* 0x000fe200078e0203 */
[----:B------:R-:W-:Y:S01]  /*acd0*/  LOP3.LUT R3, R6, R9, RZ, 0x3c, !PT ;  /* 0x0000000906037212 */ /* 0x000fe200078e3cff */
[----:B------:R-:W-:-:S03]  /*ace0*/  IMAD.IADD R17, R17, 0x1, -R0 ;  /* 0x0000000111117824 */ /* 0x000fc600078e0a00 */
[----:B------:R-:W-:Y:S02]  /*acf0*/  ISETP.GT.U32.AND P1, PT, R5, R4, PT ;  /* 0x000000040500720c */ /* 0x000fe40003f24070 */
[----:B------:R-:W-:-:S11]  /*ad00*/  ISETP.GE.AND P2, PT, R3, RZ, PT ;  /* 0x000000ff0300720c */ /* 0x000fd60003f46270 */
[----:B------:R-:W-:Y:S01]  /*ad10*/  @!P1 IMAD.IADD R4, R4, 0x1, -R5 ;  /* 0x0000000104049824 */ /* 0x000fe200078e0a05 */
[----:B------:R-:W-:Y:S02]  /*ad20*/  @!P1 IADD3 R2, R2, 0x1, RZ ;  /* 0x0000000102029810 */ /* 0x000fe40007ffe0ff */
[----:B------:R-:W-:Y:S02]  /*ad30*/  ISETP.NE.AND P1, PT, R9, RZ, PT ;  /* 0x000000ff0900720c */ /* 0x000fe40003f25270 */
[----:B------:R-:W-:-:S13]  /*ad40*/  ISETP.GE.U32.AND P0, PT, R4, R5, PT ;  /* 0x000000050400720c */ /* 0x000fda0003f06070 */
[----:B------:R-:W-:-:S04]  /*ad50*/  @P0 VIADD R2, R2, 0x1 ;  /* 0x0000000102020836 */ /* 0x000fc80000000000 */
[----:B------:R-:W-:Y:S01]  /*ad60*/  @!P2 IMAD.MOV R2, RZ, RZ, -R2 ;  /* 0x000000ffff02a224 */ /* 0x000fe200078e0a02 */
[----:B------:R-:W-:-:S05]  /*ad70*/  @!P1 LOP3.LUT R2, RZ, R9, RZ, 0x33, !PT ;  /* 0x00000009ff029212 */ /* 0x000fca00078e33ff */
[----:B------:R-:W-:-:S04]  /*ad80*/  IMAD.MOV R18, RZ, RZ, -R2 ;  /* 0x000000ffff127224 */ /* 0x000fc800078e0a02 */
[C---:B------:R-:W-:Y:S02]  /*ad90*/  IMAD R18, R9.reuse, R18, R6 ;  /* 0x0000001209127224 */ /* 0x040fe400078e0206 */
[----:B------:R-:W-:-:S05]  /*ada0*/  IMAD R9, R9, 0x1000000, R2 ;  /* 0x0100000009097824 */ /* 0x000fca00078e0202 */
[----:B------:R-:W-:Y:S01]  /*adb0*/  LEA R18, R18, R9, 0x10 ;  /* 0x0000000912127211 */ /* 0x000fe200078e80ff */
[----:B------:R-:W-:Y:S06]  /*adc0*/  BRA `(.L_x_240) ;  /* 0x0000000000147947 */ /* 0x000fec0003800000 */
.L_x_237:
[----:B------:R-:W-:Y:S01]  /*add0*/  ULDC UR4, c[0x0][0xc3c] ;  /* 0x00030f0000047ab9 */ /* 0x000fe20000000800 */
[----:B------:R-:W-:Y:S02]  /*ade0*/  IMAD.MOV.U32 R17, RZ, RZ, RZ ;  /* 0x000000ffff117224 */ /* 0x000fe400078e00ff */
[----:B------:R-:W-:Y:S02]  /*adf0*/  IMAD.U32 R16, RZ, RZ, UR6 ;  /* 0x00000006ff107e24 */ /* 0x000fe4000f8e00ff */
[----:B------:R-:W-:Y:S02]  /*ae00*/  IMAD.MOV.U32 R18, RZ, RZ, RZ ;  /* 0x000000ffff127224 */ /* 0x000fe400078e00ff */
[----:B------:R-:W-:-:S07]  /*ae10*/  IMAD.U32 R19, RZ, RZ, UR4 ;  /* 0x00000004ff137e24 */ /* 0x000fce000f8e00ff */
.L_x_240:
[----:B------:R-:W-:-:S13]  /*ae20*/  ISETP.NE.AND P0, PT, R7, RZ, PT ;  /* 0x000000ff0700720c */ /* 0x000fda0003f05270 */
[----:B------:R-:W0:Y:S01]  /*ae30*/  @!P0 S2R R3, SR_CgaCtaId ;  /* 0x0000000000038919 */ /* 0x000e220000008800 */
[----:B------:R-:W-:-:S04]  /*ae40*/  @!P0 MOV R0, 0x400 ;  /* 0x0000040000008802 */ /* 0x000fc80000000f00 */
[----:B0-----:R-:W-:-:S05]  /*ae50*/  @!P0 LEA R0, R3, R0, 0x18 ;  /* 0x0000000003008211 */ /* 0x001fca00078ec0ff */
[----:B------:R1:W-:Y:S01]  /*ae60*/  @!P0 STS.128 [R0+0x2a8d0], R16 ;  /* 0x02a8d01000008388 */ /* 0x0003e20000000c00 */
[----:B------:R-:W-:Y:S06]  /*ae70*/  BAR.ARV 0x5, 0x180 ;  /* 0x0146000000007b1d */ /* 0x000fec0000002000 */
.L_x_235:
[----:B------:R2:W-:Y:S01]  /*ae80*/  STL [R1+0x18], RZ ;  /* 0x000018ff01007387 */ /* 0x0005e20000100800 */
[----:B------:R-:W-:Y:S01]  /*ae90*/  ULDC UR4, c[0x0][0xc3c] ;  /* 0x00030f0000047ab9 */ /* 0x000fe20000000800 */
[----:B------:R-:W-:Y:S01]  /*aea0*/  IMAD.MOV.U32 R28, RZ, RZ, 0x1 ;  /* 0x00000001ff1c7424 */ /* 0x000fe200078e00ff */
[----:B0-----:R-:W-:Y:S01]  /*aeb0*/  ISETP.GE.AND P0, PT, R19, UR4, PT ;  /* 0x0000000413007c0c */ /* 0x001fe2000bf06270 */
[----:B------:R-:W-:-:S12]  /*aec0*/  IMAD.MOV.U32 R27, RZ, RZ, RZ ;  /* 0x000000ffff1b7224 */ /* 0x000fd800078e00ff */
[----:B--2---:R-:W-:Y:S05]  /*aed0*/  @P0 BRA `(.L_x_241) ;  /* 0x0000004800ac0947 */ /* 0x004fea0003800000 */
[----:B-1----:R-:W2:Y:S01]  /*aee0*/  LDL R0, [R1+0x1c] ;  /* 0x00001c0001007983 */ /* 0x002ea20000100800 */
[----:B------:R-:W0:Y:S01]  /*aef0*/  S2UR UR5, SR_CgaCtaId ;  /* 0x00000000000579c3 */ /* 0x000e220000008800 */
[----:B------:R-:W-:Y:S01]  /*af00*/  BSSY B8, `(.L_x_241) ;  /* 0x00004a8000087945 */ /* 0x000fe20003800000 */
[----:B------:R-:W-:Y:S01]  /*af10*/  IMAD.MOV.U32 R28, RZ, RZ, 0x1 ;  /* 0x00000001ff1c7424 */ /* 0x000fe200078e00ff */
[----:B------:R-:W1:Y:S01]  /*af20*/  S2R R5, SR_TID.X ;  /* 0x0000000000057919 */ /* 0x000e620000002100 */
[----:B------:R-:W-:Y:S01]  /*af30*/  IMAD.MOV.U32 R27, RZ, RZ, RZ ;  /* 0x000000ffff1b7224 */ /* 0x000fe200078e00ff */
[----:B------:R-:W-:Y:S01]  /*af40*/  ULDC UR39, c[0x0][0xc] ;  /* 0x0000030000277ab9 */ /* 0x000fe20000000800 */
[----:B------:R3:W-:Y:S01]  /*af50*/  STL [R1+0x18], RZ ;  /* 0x000018ff01007387 */ /* 0x0007e20000100800 */
[----:B-1----:R-:W-:Y:S02]  /*af60*/  LOP3.LUT R4, R5, 0x7f, RZ, 0xc0, !PT ;  /* 0x0000007f05047812 */ /* 0x002fe400078ec0ff */
[----:B--2---:R-:W-:-:S02]  /*af70*/  R2UR UR4, R0 ;  /* 0x00000000000472ca */ /* 0x004fc400000e0000 */
[----:B------:R-:W-:-:S04]  /*af80*/  SHF.L.U32 R0, R5, 0x3, RZ ;  /* 0x0000000305007819 */ /* 0x000fc800000006ff */
[----:B------:R-:W-:-:S04]  /*af90*/  LOP3.LUT R2, R0, 0x1f8, RZ, 0xc0, !PT ;  /* 0x000001f800027812 */ /* 0x000fc800078ec0ff */
[----:B------:R-:W-:Y:S01]  /*afa0*/  LOP3.LUT R3, R2, 0x38, R5, 0x78, !PT ;  /* 0x0000003802037812 */ /* 0x000fe200078e7805 */
[----:B------:R-:W-:Y:S01]  /*afb0*/  IMAD.SHL.U32 R2, R5, 0x10, RZ ;  /* 0x0000001005027824 */ /* 0x000fe200078e00ff */
[----:B------:R-:W-:Y:S01]  /*afc0*/  SHF.R.U32.HI R5, RZ, 0x3, R4 ;  /* 0x00000003ff057819 */ /* 0x000fe20000011604 */
[----:B------:R-:W-:Y:S01]  /*afd0*/  ULOP3.LUT UR38, UR4, 0x2, URZ, 0xfc, !UPT ;  /* 0x0000000204267892 */ /* 0x000fe2000f8efc3f */
[----:B------:R-:W-:Y:S02]  /*afe0*/  LOP3.LUT R32, R3, 0x200, R0, 0xf8, !PT ;  /* 0x0000020003207812 */ /* 0x000fe400078ef800 */
[----:B------:R-:W-:Y:S01]  /*aff0*/  UMOV UR4, 0x400 ;  /* 0x0000040000047882 */ /* 0x000fe20000000000 */
[----:B------:R-:W-:Y:S01]  /*b000*/  LOP3.LUT R4, R0, 0x38, RZ, 0xc0, !PT ;  /* 0x0000003800047812 */ /* 0x000fe200078ec0ff */
[----:B0-----:R-:W-:Y:S01]  /*b010*/  ULEA UR4, UR5, UR4, 0x18 ;  /* 0x0000000405047291 */ /* 0x001fe2000f8ec03f */
[----:B------:R-:W-:Y:S02]  /*b020*/  LOP3.LUT R3, R5, 0x70, R2, 0xf8, !PT ;  /* 0x0000007005037812 */ /* 0x000fe400078ef802 */
[----:B------:R-:W-:-:S02]  /*b030*/  LOP3.LUT R2, R4, 0x40, RZ, 0xfc, !PT ;  /* 0x0000004004027812 */ /* 0x000fc400078efcff */
[----:B------:R-:W-:Y:S01]  /*b040*/  LOP3.LUT R0, R4, 0x80, RZ, 0xfc, !PT ;  /* 0x0000008004007812 */ /* 0x000fe200078efcff */
[----:B------:R-:W-:-:S04]  /*b050*/  IMAD.U32 R22, RZ, RZ, UR4 ;  /* 0x00000004ff167e24 */ /* 0x000fc8000f8e00ff */
[----:B---3--:R-:W-:-:S07]  /*b060*/  IMAD R33, R32, 0x2, R22 ;  /* 0x0000000220217824 */ /* 0x008fce00078e0216 */
.L_x_304:
[----:B0-----:R-:W0:Y:S02]  /*b070*/  LDC.64 R30, c[0x0][0xc88] ;  /* 0x00032200ff1e7b82 */ /* 0x001e240000000a00 */
[----:B0-----:R-:W-:-:S06]  /*b080*/  IMAD.WIDE R30, R19, 0x4, R30 ;  /* 0x00000004131e7825 */ /* 0x001fcc00078e021e */
[----:B--2---:R-:W2:Y:S01]  /*b090*/  LDG.E R30, desc[UR36][R30.64] ;  /* 0x000000241e1e7981 */ /* 0x004ea2000c1e1900 */
[----:B------:R-:W-:Y:S05]  /*b0a0*/  YIELD ;  /* 0x0000000000007946 */ /* 0x000fea0003800000 */
[----:B------:R-:W-:Y:S01]  /*b0b0*/  ULDC.64 UR4, c[0x0][0xa28] ;  /* 0x00028a0000047ab9 */ /* 0x000fe20000000a00 */
[----:B------:R-:W-:Y:S01]  /*b0c0*/  IMAD.MOV.U32 R37, RZ, RZ, RZ ;  /* 0x000000ffff257224 */ /* 0x000fe200078e00ff */
[----:B------:R-:W-:Y:S01]  /*b0d0*/  ISETP.NE.U32.AND P0, PT, RZ, UR4, PT ;  /* 0x00000004ff007c0c */ /* 0x000fe2000bf05070 */
[----:B------:R-:W-:-:S03]  /*b0e0*/  ULDC.64 UR6, c[0x0][0xa18] ;  /* 0x0002860000067ab9 */ /* 0x000fc60000000a00 */
[----:B------:R-:W-:Y:S01]  /*b0f0*/  ISETP.NE.AND.EX P0, PT, RZ, UR5, PT, P0 ;  /* 0x00000005ff007c0c */ /* 0x000fe2000bf05300 */
[----:B------:R-:W-:Y:S01]  /*b100*/  IMAD.MOV.U32 R35, RZ, RZ, RZ ;  /* 0x000000ffff237224 */ /* 0x000fe200078e00ff */
[----:B--2---:R-:W-:-:S11]  /*b110*/  SHF.R.S32.HI R0, RZ, 0x1f, R30 ;  /* 0x0000001fff007819 */ /* 0x004fd6000001141e */
[C---:B------:R-:W-:Y:S02]  /*b120*/  @P0 LEA R2, P1, R30.reuse, UR4, 0x2 ;  /* 0x000000041e020c11 */ /* 0x040fe4000f8210ff */
[C---:B------:R-:W-:Y:S01]  /*b130*/  SHF.L.U32 R24, R30.reuse, 0x2, RZ ;  /* 0x000000021e187819 */ /* 0x040fe200000006ff */
[----:B------:R0:W-:Y:S01]  /*b140*/  STL [R1+0x4], R0 ;  /* 0x0000040001007387 */ /* 0x0001e20000100800 */
[----:B------:R-:W-:Y:S01]  /*b150*/  @P0 LEA.HI.X R3, R30, UR5, R0, 0x2, P1 ;  /* 0x000000051e030c11 */ /* 0x000fe200088f1400 */
[----:B------:R-:W-:-:S04]  /*b160*/  ULDC.64 UR4, c[0x0][0xa00] ;  /* 0x0002800000047ab9 */ /* 0x000fc80000000a00 */
[----:B------:R1:W5:Y:S01]  /*b170*/  @P0 LDG.E R37, desc[UR36][R2.64] ;  /* 0x0000002402250981 */ /* 0x000362000c1e1900 */
[----:B------:R-:W-:Y:S02]  /*b180*/  ISETP.NE.U32.AND P0, PT, RZ, UR4, PT ;  /* 0x00000004ff007c0c */ /* 0x000fe4000bf05070 */
[----:B------:R-:W-:Y:S02]  /*b190*/  SHF.L.U64.HI R25, R30, 0x2, R0 ;  /* 0x000000021e197819 */ /* 0x000fe40000010200 */
[----:B------:R-:W-:Y:S02]  /*b1a0*/  ISETP.NE.AND.EX P2, PT, RZ, UR5, PT, P0 ;  /* 0x00000005ff007c0c */ /* 0x000fe4000bf45300 */
[----:B------:R-:W-:Y:S02]  /*b1b0*/  ISETP.NE.U32.AND P0, PT, RZ, UR6, PT ;  /* 0x00000006ff007c0c */ /* 0x000fe4000bf05070 */
[----:B------:R-:W-:Y:S02]  /*b1c0*/  LOP3.LUT R23, R23, 0xffffffbf, RZ, 0xc0, !PT ;  /* 0xffffffbf17177812 */ /* 0x000fe400078ec0ff */
[----:B------:R-:W-:-:S02]  /*b1d0*/  ISETP.NE.AND.EX P0, PT, RZ, UR7, PT, P0 ;  /* 0x00000007ff007c0c */ /* 0x000fc4000bf05300 */
[----:B-1----:R-:W-:-:S04]  /*b1e0*/  IADD3 R2, P1, R24, UR4, RZ ;  /* 0x0000000418027c10 */ /* 0x002fc8000ff3e0ff */
[----:B------:R-:W-:Y:S01]  /*b1f0*/  IADD3.X R3, R25, UR5, RZ, P1, !PT ;  /* 0x0000000519037c10 */ /* 0x000fe20008ffe4ff */
[----:B------:R-:W-:Y:S01]  /*b200*/  ULDC.64 UR4, c[0x0][0x418] ;  /* 0x0001060000047ab9 */ /* 0x000fe20000000a00 */
[----:B------:R-:W-:-:S03]  /*b210*/  @P2 LOP3.LUT R23, R23, 0x40, RZ, 0xfc, !PT ;  /* 0x0000004017172812 */ /* 0x000fc600078efcff */
[----:B------:R1:W5:Y:S02]  /*b220*/  @P2 LDG.E R35, desc[UR36][R2.64] ;  /* 0x0000002402232981 */ /* 0x000364000c1e1900 */
[----:B------:R-:W-:-:S04]  /*b230*/  @P0 IADD3 R4, P1, R24, UR6, RZ ;  /* 0x0000000618040c10 */ /* 0x000fc8000ff3e0ff */
[----:B------:R-:W-:-:S05]  /*b240*/  @P0 IADD3.X R5, R25, UR7, RZ, P1, !PT ;  /* 0x0000000719050c10 */ /* 0x000fca0008ffe4ff */
[----:B0-----:R-:W2:Y:S01]  /*b250*/  @P0 LDG.E R0, desc[UR36][R4.64] ;  /* 0x0000002404000981 */ /* 0x001ea2000c1e1900 */
[----:B------:R-:W-:-:S03]  /*b260*/  UISETP.NE.U32.AND UP0, UPT, UR4, URZ, UPT ;  /* 0x0000003f0400728c */ /* 0x000fc6000bf05070 */
[----:B------:R-:W-:Y:S01]  /*b270*/  ULDC UR4, c[0x0][0x424] ;  /* 0x0001090000047ab9 */ /* 0x000fe20000000800 */
[----:B------:R-:W-:-:S03]  /*b280*/  UISETP.NE.AND.EX UP0, UPT, UR5, URZ, UPT, UP0 ;  /* 0x0000003f0500728c */ /* 0x000fc6000bf05300 */
[----:B------:R-:W-:Y:S01]  /*b290*/  ULDC UR5, c[0x0][0x2f0] ;  /* 0x0000bc0000057ab9 */ /* 0x000fe20000000800 */
[----:B------:R-:W-:-:S04]  /*b2a0*/  USEL UR4, UR4, 0x1, UP0 ;  /* 0x0000000104047887 */ /* 0x000fc80008000000 */
[----:B------:R-:W-:-:S06]  /*b2b0*/  UIMAD UR4, UR4, UR5, URZ ;  /* 0x00000005040472a4 */ /* 0x000fcc000f8e023f */
[----:B------:R-:W-:Y:S01]  /*b2c0*/  IMAD.U32 R34, RZ, RZ, UR4 ;  /* 0x00000004ff227e24 */ /* 0x000fe2000f8e00ff */
[----:B--2---:R1:W-:Y:S01]  /*b2d0*/  @P0 STL [R1+0x10], R0 ;  /* 0x0000100001000387 */ /* 0x0043e20000100800 */
[----:B------:R-:W-:Y:S05]  /*b2e0*/  @P0 BRA `(.L_x_242) ;  /* 0x0000000000200947 */ /* 0x000fea0003800000 */
[----:B------:R-:W-:Y:S02]  /*b2f0*/  ULDC UR4, c[0x0][0x288] ;  /* 0x0000a20000047ab9 */ /* 0x000fe40000000800 */
[----:B-1----:R-:W-:-:S05]  /*b300*/  IMAD.U32 R0, RZ, RZ, UR4 ;  /* 0x00000004ff007e24 */ /* 0x002fca000f8e00ff */
[----:B------:R0:W-:Y:S01]  /*b310*/  STL [R1+0x10], R0 ;  /* 0x0000100001007387 */ /* 0x0001e20000100800 */
[----:B------:R-:W-:Y:S05]  /*b320*/  @!P2 BRA `(.L_x_242) ;  /* 0x000000000010a947 */ /* 0x000fea0003800000 */
[----:B------:R-:W2:Y:S04]  /*b330*/  LDG.E R5, desc[UR36][R2.64] ;  /* 0x0000002402057981 */ /* 0x000ea8000c1e1900 */
[----:B0-----:R-:W2:Y:S02]  /*b340*/  LDG.E R0, desc[UR36][R2.64+0x4] ;  /* 0x0000042402007981 */ /* 0x001ea4000c1e1900 */
[----:B--2---:R-:W-:-:S05]  /*b350*/  IMAD.IADD R0, R0, 0x1, -R5 ;  /* 0x0000000100007824 */ /* 0x004fca00078e0a05 */
[----:B------:R2:W-:Y:S02]  /*b360*/  STL [R1+0x10], R0 ;  /* 0x0000100001007387 */ /* 0x0005e40000100800 */
.L_x_242:
[----:B------:R-:W-:Y:S01]  /*b370*/  ULDC.64 UR4, c[0x0][0xa20] ;  /* 0x0002880000047ab9 */ /* 0x000fe20000000a00 */
[----:B------:R-:W-:Y:S01]  /*b380*/  IMAD.MOV.U32 R31, RZ, RZ, R30 ;  /* 0x000000ffff1f7224 */ /* 0x000fe200078e001e */
[----:B------:R-:W-:-:S04]  /*b390*/  ISETP.NE.U32.AND P0, PT, RZ, UR4, PT ;  /* 0x00000004ff007c0c */ /* 0x000fc8000bf05070 */
[----:B------:R-:W-:-:S13]  /*b3a0*/  ISETP.NE.AND.EX P0, PT, RZ, UR5, PT, P0 ;  /* 0x00000005ff007c0c */ /* 0x000fda000bf05300 */
[----:B------:R-:W-:Y:S05]  /*b3b0*/  @!P0 BRA `(.L_x_243) ;  /* 0x0000000000108947 */ /* 0x000fea0003800000 */
[----:B-1----:R-:W-:-:S04]  /*b3c0*/  IADD3 R2, P0, R24, UR4, RZ ;  /* 0x0000000418027c10 */ /* 0x002fc8000ff1e0ff */
[----:B------:R-:W-:-:S05]  /*b3d0*/  IADD3.X R3, R25, UR5, RZ, P0, !PT ;  /* 0x0000000519037c10 */ /* 0x000fca00087fe4ff */
[----:B------:R1:W5:Y:S01]  /*b3e0*/  LDG.E R34, desc[UR36][R2.64] ;  /* 0x0000002402227981 */ /* 0x000362000c1e1900 */
[----:B------:R-:W-:Y:S05]  /*b3f0*/  BRA `(.L_x_244) ;  /* 0x0000000000247947 */ /* 0x000fea0003800000 */
.L_x_243:
[----:B------:R-:W-:Y:S02]  /*b400*/  ULDC.64 UR4, c[0x0][0xa08] ;  /* 0x0002820000047ab9 */ /* 0x000fe40000000a00 */
[----:B------:R-:W-:-:S04]  /*b410*/  ISETP.NE.U32.AND P0, PT, RZ, UR4, PT ;  /* 0x00000004ff007c0c */ /* 0x000fc8000bf05070 */
[----:B------:R-:W-:-:S13]  /*b420*/  ISETP.NE.AND.EX P0, PT, RZ, UR5, PT, P0 ;  /* 0x00000005ff007c0c */ /* 0x000fda000bf05300 */
[----:B------:R-:W-:Y:S05]  /*b430*/  @!P0 BRA `(.L_x_244) ;  /* 0x0000000000148947 */ /* 0x000fea0003800000 */
[----:B-1----:R-:W1:Y:S02]  /*b440*/  LDC.64 R2, c[0x0][0xa08] ;  /* 0x00028200ff027b82 */ /* 0x002e640000000a00 */
[----:B-1----:R-:W-:-:S05]  /*b450*/  IMAD.WIDE R2, R31, 0x4, R2 ;  /* 0x000000041f027825 */ /* 0x002fca00078e0202 */
[----:B------:R-:W3:Y:S04]  /*b460*/  LDG.E R34, desc[UR36][R2.64] ;  /* 0x0000002402227981 */ /* 0x000ee8000c1e1900 */
[----:B------:R-:W3:Y:S02]  /*b470*/  LDG.E R5, desc[UR36][R2.64+0x4] ;  /* 0x0000042402057981 */ /* 0x000ee4000c1e1900 */
[----:B---3--:R-:W-:-:S07]  /*b480*/  IMAD.IADD R34, R5, 0x1, -R34 ;  /* 0x0000000105227824 */ /* 0x008fce00078e0a22 */
.L_x_244:
[----:B-----5:R-:W-:Y:S01]  /*b490*/  IADD3 R34, -R37, R34, RZ ;  /* 0x0000002225227210 */ /* 0x020fe20007ffe1ff */
[----:B------:R-:W-:Y:S01]  /*b4a0*/  BSSY B0, `(.L_x_245) ;  /* 0x000002a000007945 */ /* 0x000fe20003800000 */
[----:B012---:R-:W-:Y:S02]  /*b4b0*/  LOP3.LUT R0, R18, 0xff000000, RZ, 0xc0, !PT ;  /* 0xff00000012007812 */ /* 0x007fe400078ec0ff */
[C---:B------:R-:W-:Y:S01]  /*b4c0*/  ISETP.GE.AND P0, PT, R34.reuse, 0x1, PT ;  /* 0x000000012200780c */ /* 0x040fe20003f06270 */
[----:B------:R-:W-:Y:S01]  /*b4d0*/  VIADD R2, R34, 0x5f ;  /* 0x0000005f22027836 */ /* 0x000fe20000000000 */
[----:B------:R-:W-:Y:S02]  /*b4e0*/  SHF.R.U32.HI R3, RZ, 0x8, R0 ;  /* 0x00000008ff037819 */ /* 0x000fe40000011600 */
[----:B------:R-:W-:Y:S01]  /*b4f0*/  LOP3.LUT R0, R18, 0xff0000, RZ, 0xc0, !PT ;  /* 0x00ff000012007812 */ /* 0x000fe200078ec0ff */
[----:B------:R-:W-:-:S03]  /*b500*/  IMAD.HI R2, R2, 0x2aaaaaab, RZ ;  /* 0x2aaaaaab02027827 */ /* 0x000fc600078e02ff */
[----:B------:R-:W-:Y:S01]  /*b510*/  LEA.HI R0, R0, R3, RZ, 0x10 ;  /* 0x0000000300007211 */ /* 0x000fe200078f80ff */
[----:B------:R-:W-:Y:S01]  /*b520*/  IMAD.MOV.U32 R3, RZ, RZ, RZ ;  /* 0x000000ffff037224 */ /* 0x000fe200078e00ff */
[----:B------:R-:W-:Y:S02]  /*b530*/  SHF.R.U32.HI R5, RZ, 0x1f, R2 ;  /* 0x0000001fff057819 */ /* 0x000fe40000011602 */
[----:B------:R-:W-:Y:S02]  /*b540*/  LOP3.LUT R36, R0, 0xff, RZ, 0xc0, !PT ;  /* 0x000000ff00247812 */ /* 0x000fe400078ec0ff */
[----:B------:R-:W-:Y:S01]  /*b550*/  LEA.HI.SX32 R5, R2, R5, 0x1c ;  /* 0x0000000502057211 */ /* 0x000fe200078fe2ff */
[----:B------:R-:W-:Y:S06]  /*b560*/  @!P0 BRA `(.L_x_246) ;  /* 0x0000000000748947 */ /* 0x000fec0003800000 */
[----:B------:R-:W-:-:S04]  /*b570*/  SHF.R.U32.HI R0, RZ, 0x10, R0 ;  /* 0x00000010ff007819 */ /* 0x000fc80000011600 */
[----:B------:R-:W-:-:S13]  /*b580*/  ISETP.NE.AND P0, PT, R0, RZ, PT ;  /* 0x000000ff0000720c */ /* 0x000fda0003f05270 */
[----:B------:R-:W0:Y:S02]  /*b590*/  @!P0 LDC R0, c[0x0][0x9f0] ;  /* 0x00027c00ff008b82 */ /* 0x000e240000000800 */
[-C--:B0-----:R-:W-:Y:S02]  /*b5a0*/  IABS R4, R0.reuse ;  /* 0x0000000000047213 */ /* 0x081fe40000000000 */
[----:B------:R-:W-:Y:S02]  /*b5b0*/  IADD3 R7, R0, -0x1, R5 ;  /* 0xffffffff00077810 */ /* 0x000fe40007ffe005 */
[----:B------:R-:W0:Y:S02]  /*b5c0*/  I2F.RP R6, R4 ;  /* 0x0000000400067306 */ /* 0x000e240000209400 */
[----:B------:R-:W-:-:S04]  /*b5d0*/  LOP3.LUT R2, R7, R0, RZ, 0x3c, !PT ;  /* 0x0000000007027212 */ /* 0x000fc800078e3cff */
[----:B------:R-:W-:Y:S01]  /*b5e0*/  ISETP.GE.AND P2, PT, R2, RZ, PT ;  /* 0x000000ff0200720c */ /* 0x000fe20003f46270 */
[----:B------:R-:W-:Y:S01]  /*b5f0*/  IMAD.MOV.U32 R2, RZ, RZ, RZ ;  /* 0x000000ffff027224 */ /* 0x000fe200078e00ff */
[----:B0-----:R-:W0:Y:S02]  /*b600*/  MUFU.RCP R6, R6 ;  /* 0x0000000600067308 */ /* 0x001e240000001000 */
[----:B0-----:R-:W-:Y:S01]  /*b610*/  VIADD R3, R6, 0xffffffe ;  /* 0x0ffffffe06037836 */ /* 0x001fe20000000000 */
[----:B------:R-:W-:-:S05]  /*b620*/  IABS R6, R0 ;  /* 0x0000000000067213 */ /* 0x000fca0000000000 */
[----:B------:R-:W0:Y:S01]  /*b630*/  F2I.FTZ.U32.TRUNC.NTZ R3, R3 ;  /* 0x0000000300037305 */ /* 0x000e22000021f000 */
[----:B------:R-:W-:Y:S02]  /*b640*/  IMAD.MOV R6, RZ, RZ, -R6 ;  /* 0x000000ffff067224 */ /* 0x000fe400078e0a06 */
[----:B0-----:R-:W-:-:S04]  /*b650*/  IMAD.MOV R9, RZ, RZ, -R3 ;  /* 0x000000ffff097224 */ /* 0x001fc800078e0a03 */
[----:B------:R-:W-:-:S04]  /*b660*/  IMAD R9, R9, R4, RZ ;  /* 0x0000000409097224 */ /* 0x000fc800078e02ff */
[----:B------:R-:W-:Y:S01]  /*b670*/  IMAD.HI.U32 R2, R3, R9, R2 ;  /* 0x0000000903027227 */ /* 0x000fe200078e0002 */
[----:B------:R-:W-:-:S05]  /*b680*/  IABS R3, R7 ;  /* 0x0000000700037213 */ /* 0x000fca0000000000 */
[----:B------:R-:W-:-:S04]  /*b690*/  IMAD.HI.U32 R2, R2, R3, RZ ;  /* 0x0000000302027227 */ /* 0x000fc800078e00ff */
[----:B------:R-:W-:-:S05]  /*b6a0*/  IMAD R3, R2, R6, R3 ;  /* 0x0000000602037224 */ /* 0x000fca00078e0203 */
[----:B------:R-:W-:-:S13]  /*b6b0*/  ISETP.GT.U32.AND P1, PT, R4, R3, PT ;  /* 0x000000030400720c */ /* 0x000fda0003f24070 */
[-C--:B------:R-:W-:Y:S01]  /*b6c0*/  @!P1 IADD3 R3, R3, -R4.reuse, RZ ;  /* 0x8000000403039210 */ /* 0x080fe20007ffe0ff */
[----:B------:R-:W-:Y:S01]  /*b6d0*/  @!P1 VIADD R2, R2, 0x1 ;  /* 0x0000000102029836 */ /* 0x000fe20000000000 */
[----:B------:R-:W-:Y:S02]  /*b6e0*/  ISETP.NE.AND P1, PT, R0, RZ, PT ;  /* 0x000000ff0000720c */ /* 0x000fe40003f25270 */
[----:B------:R-:W-:-:S13]  /*b6f0*/  ISETP.GE.U32.AND P0, PT, R3, R4, PT ;  /* 0x000000040300720c */ /* 0x000fda0003f06070 */
[----:B------:R-:W-:-:S04]  /*b700*/  @P0 VIADD R2, R2, 0x1 ;  /* 0x0000000102020836 */ /* 0x000fc80000000000 */
[----:B------:R-:W-:Y:S01]  /*b710*/  @!P2 IMAD.MOV R2, RZ, RZ, -R2 ;  /* 0x000000ffff02a224 */ /* 0x000fe200078e0a02 */
[----:B------:R-:W-:-:S05]  /*b720*/  @!P1 LOP3.LUT R2, RZ, R0, RZ, 0x33, !PT ;  /* 0x00000000ff029212 */ /* 0x000fca00078e33ff */
[----:B------:R-:W-:-:S07]  /*b730*/  IMAD.MOV.U32 R3, RZ, RZ, R2 ;  /* 0x000000ffff037224 */ /* 0x000fce00078e0002 */
.L_x_246:
[----:B------:R-:W-:Y:S05]  /*b740*/  BSYNC B0 ;  /* 0x0000000000007941 */ /* 0x000fea0003800000 */
.L_x_245:
[-C--:B------:R-:W-:Y:S01]  /*b750*/  IMAD R36, R36, R3.reuse, RZ ;  /* 0x0000000324247224 */ /* 0x080fe200078e02ff */
[----:B------:R-:W-:Y:S04]  /*b760*/  BSSY B7, `(.L_x_247) ;  /* 0x000035f000077945 */ /* 0x000fe80003800000 */
[----:B------:R-:W-:-:S04]  /*b770*/  VIADDMNMX R29, R36, R3, R5, PT ;  /* 0x00000003241d7246 */ /* 0x000fc80003800105 */
[----:B------:R-:W-:Y:S01]  /*b780*/  ISETP.GT.AND P0, PT, R29, R36, PT ;  /* 0x000000241d00720c */ /* 0x000fe20003f04270 */
[----:B------:R0:W-:-:S12]  /*b790*/  STL [R1+0x14], R29 ;  /* 0x0000141d01007387 */ /* 0x0001d80000100800 */
[----:B0-----:R-:W-:Y:S05]  /*b7a0*/  @P0 BRA `(.L_x_248) ;  /* 0x0000000000440947 */ /* 0x001fea0003800000 */
[----:B------:R-:W0:Y:S02]  /*b7b0*/  S2R R0, SR_TID.X ;  /* 0x0000000000007919 */ /* 0x000e240000002100 */
[----:B0-----:R-:W-:-:S04]  /*b7c0*/  LOP3.LUT R0, R0, 0x7f, RZ, 0xc0, !PT ;  /* 0x0000007f00007812 */ /* 0x001fc800078ec0ff */
[----:B------:R-:W-:-:S13]  /*b7d0*/  ISETP.NE.AND P0, PT, R0, RZ, PT ;  /* 0x000000ff0000720c */ /* 0x000fda0003f05270 */
[----:B------:R-:W-:Y:S05]  /*b7e0*/  @P0 BRA `(.L_x_249) ;  /* 0x0000003400580947 */ /* 0x000fea0003800000 */
[----:B------:R-:W0:Y:S01]  /*b7f0*/  S2R R7, SR_LANEID ;  /* 0x0000000000077919 */ /* 0x000e220000000000 */
[----:B------:R-:W-:Y:S01]  /*b800*/  VOTEU.ANY UR4, UPT, PT ;  /* 0x0000000000047886 */ /* 0x000fe200038e0100 */
[----:B------:R-:W1:Y:S01]  /*b810*/  LDC.64 R2, c[0x0][0xc60] ;  /* 0x00031800ff027b82 */ /* 0x000e620000000a00 */
[----:B------:R-:W0:Y:S08]  /*b820*/  FLO.U32 R0, UR4 ;  /* 0x0000000400007d00 */ /* 0x000e3000080e0000 */
[----:B------:R-:W1:Y:S01]  /*b830*/  POPC R5, UR4 ;  /* 0x0000000400057d09 */ /* 0x000e620008000000 */
[----:B0-----:R-:W-:-:S13]  /*b840*/  ISETP.EQ.U32.AND P0, PT, R0, R7, PT ;  /* 0x000000070000720c */ /* 0x001fda0003f02070 */
[----:B-1----:R-:W2:Y:S01]  /*b850*/  @P0 ATOMG.E.ADD.STRONG.GPU PT, R3, desc[UR36][R2.64], R5 ;  /* 0x00000005020309a8 */ /* 0x002ea200081ee1e4 */
[----:B------:R-:W0:Y:S02]  /*b860*/  S2R R4, SR_LTMASK ;  /* 0x0000000000047919 */ /* 0x000e240000003900 */
[----:B0-----:R-:W-:-:S04]  /*b870*/  LOP3.LUT R4, R4, UR4, RZ, 0xc0, !PT ;  /* 0x0000000404047c12 */ /* 0x001fc8000f8ec0ff */
[----:B------:R-:W0:Y:S01]  /*b880*/  POPC R7, R4 ;  /* 0x0000000400077309 */ /* 0x000e220000000000 */
[----:B--2---:R-:W0:Y:S02]  /*b890*/  SHFL.IDX PT, R0, R3, R0, 0x1f ;  /* 0x00001f0003007589 */ /* 0x004e2400000e0000 */
[----:B0-----:R-:W-:Y:S01]  /*b8a0*/  IADD3 R16, R0, UR39, R7 ;  /* 0x0000002700107c10 */ /* 0x001fe2000fffe007 */
[----:B------:R-:W-:Y:S06]  /*b8b0*/  BRA `(.L_x_249) ;  /* 0x0000003400247947 */ /* 0x000fec0003800000 */
.L_x_248:
[----:B------:R-:W-:Y:S01]  /*b8c0*/  VIADD R0, R22, 0x18400 ;  /* 0x0001840016007836 */ /* 0x000fe20000000000 */
[----:B------:R-:W-:Y:S04]  /*b8d0*/  BSSY B6, `(.L_x_250) ;  /* 0x0000013000067945 */ /* 0x000fe80003800000 */
[----:B------:R-:W-:-:S13]  /*b8e0*/  LOP3.LUT P0, RZ, R0, 0x3ff, RZ, 0xc0, !PT ;  /* 0x000003ff00ff7812 */ /* 0x000fda000780c0ff */
[----:B------:R-:W-:Y:S05]  /*b8f0*/  @!P0 BRA `(.L_x_251) ;  /* 0x0000000000408947 */ /* 0x000fea0003800000 */
        /* <DEDUP_REMOVED lines=8> */
[----:B------:R-:W-:Y:S01]  /*b980*/  MOV R13, RZ ;  /* 0x000000ff000d7202 */ /* 0x000fe20000000f00 */
[----:B------:R-:W-:Y:S02]  /*b990*/  IMAD.U32 R7, RZ, RZ, UR9 ;  /* 0x00000009ff077e24 */ /* 0x000fe4000f8e00ff */
[----:B------:R-:W-:-:S02]  /*b9a0*/  IMAD.U32 R10, RZ, RZ, UR4 ;  /* 0x00000004ff0a7e24 */ /* 0x000fc4000f8e00ff */
[----:B------:R-:W-:Y:S02]  /*b9b0*/  IMAD.U32 R11, RZ, RZ, UR5 ;  /* 0x00000005ff0b7e24 */ /* 0x000fe4000f8e00ff */
[----:B------:R-:W-:Y:S02]  /*b9c0*/  IMAD.MOV.U32 R8, RZ, RZ, 0x70 ;  /* 0x00000070ff087424 */ /* 0x000fe400078e00ff */
[----:B------:R-:W-:-:S07]  /*b9d0*/  IMAD.MOV.U32 R12, RZ, RZ, 0x1 ;  /* 0x00000001ff0c7424 */ /* 0x000fce00078e00ff */
[----:B------:R-:W-:-:S07]  /*b9e0*/  LEPC R20, `(.L_x_251) ;  /* 0x000000001014794e */ /* 0x000fce0000000000 */
[----:B0-----:R-:W-:Y:S05]  /*b9f0*/  CALL.ABS.NOINC R2 ;  /* 0x0000000002007343 */ /* 0x001fea0003c00000 */
.L_x_251:
[----:B------:R-:W-:Y:S05]  /*ba00*/  BSYNC B6 ;  /* 0x0000000000067941 */ /* 0x000fea0003800000 */
.L_x_250:
        /* <DEDUP_REMOVED lines=8> */
[----:B------:R0:W1:Y:S01]  /*ba90*/  LDC.64 R2, c[0x4][R26] ;  /* 0x010000001a027b82 */ /* 0x0000620000000a00 */
[----:B------:R-:W-:Y:S01]  /*baa0*/  IMAD.U32 R4, RZ, RZ, UR6 ;  /* 0x00000006ff047e24 */ /* 0x000fe2000f8e00ff */
[----:B------:R-:W-:Y:S01]  /*bab0*/  MOV R11, UR5 ;  /* 0x00000005000b7c02 */ /* 0x000fe20008000f00 */
[----:B------:R-:W-:Y:S02]  /*bac0*/  IMAD.U32 R5, RZ, RZ, UR7 ;  /* 0x00000007ff057e24 */ /* 0x000fe4000f8e00ff */
[----:B------:R-:W-:Y:S02]  /*bad0*/  IMAD.U32 R6, RZ, RZ, UR8 ;  /* 0x00000008ff067e24 */ /* 0x000fe4000f8e00ff */
[----:B------:R-:W-:-:S02]  /*bae0*/  IMAD.U32 R7, RZ, RZ, UR9 ;  /* 0x00000009ff077e24 */ /* 0x000fc4000f8e00ff */
[----:B------:R-:W-:Y:S02]  /*baf0*/  IMAD.U32 R10, RZ, RZ, UR4 ;  /* 0x00000004ff0a7e24 */ /* 0x000fe4000f8e00ff */
[----:B------:R-:W-:Y:S02]  /*bb00*/  IMAD.MOV.U32 R8, RZ, RZ, 0x70 ;  /* 0x00000070ff087424 */ /* 0x000fe400078e00ff */
[----:B------:R-:W-:Y:S02]  /*bb10*/  IMAD.MOV.U32 R12, RZ, RZ, 0x1 ;  /* 0x00000001ff0c7424 */ /* 0x000fe400078e00ff */
[----:B0-----:R-:W-:-:S07]  /*bb20*/  IMAD.MOV.U32 R13, RZ, RZ, RZ ;  /* 0x000000ffff0d7224 */ /* 0x001fce00078e00ff */
[----:B------:R-:W-:-:S07]  /*bb30*/  LEPC R20, `(.L_x_254) ;  /* 0x000000001014794e */ /* 0x000fce0000000000 */
[----:B-1----:R-:W-:Y:S05]  /*bb40*/  CALL.ABS.NOINC R2 ;  /* 0x0000000002007343 */ /* 0x002fea0003c00000 */
.L_x_254:
[----:B------:R0:W1:Y:S01]  /*bb50*/  LDC.64 R2, c[0x4][R26] ;  /* 0x010000001a027b82 */ /* 0x0000620000000a00 */
[----:B------:R-:W-:Y:S01]  /*bb60*/  ULDC.64 UR6, c[0x4][0x90] ;  /* 0x0100240000067ab9 */ /* 0x000fe20000000a00 */
[----:B------:R-:W-:Y:S01]  /*bb70*/  ULDC.64 UR8, c[0x4][0x98] ;  /* 0x0100260000087ab9 */ /* 0x000fe20000000a00 */
[----:B------:R-:W-:Y:S01]  /*bb80*/  ULDC.64 UR4, c[0x4][0x18] ;  /* 0x0100060000047ab9 */ /* 0x000fe20000000a00 */
        /* <DEDUP_REMOVED lines=11> */
.L_x_253:
[----:B------:R-:W-:Y:S05]  /*bc40*/  BSYNC B6 ;  /* 0x0000000000067941 */ /* 0x000fea0003800000 */
.L_x_252:
[----:B------:R-:W-:Y:S01]  /*bc50*/  ULDC.64 UR4, c[0x0][0x9f8] ;  /* 0x00027e0000047ab9 */ /* 0x000fe20000000a00 */
[----:B------:R-:W0:Y:S01]  /*bc60*/  LDC R6, c[0x0][0x430] ;  /* 0x00010c00ff067b82 */ /* 0x000e220000000800 */
[----:B------:R-:W-:Y:S01]  /*bc70*/  ISETP.NE.U32.AND P0, PT, RZ, UR4, PT ;  /* 0x00000004ff007c0c */ /* 0x000fe2000bf05070 */
[----:B------:R-:W1:Y:S03]  /*bc80*/  S2R R2, SR_TID.X ;  /* 0x0000000000027919 */ /* 0x000e660000002100 */
[----:B------:R-:W-:-:S13]  /*bc90*/  ISETP.NE.AND.EX P0, PT, RZ, UR5, PT, P0 ;  /* 0x00000005ff007c0c */ /* 0x000fda000bf05300 */
[----:B------:R-:W-:Y:S01]  /*bca0*/  @P0 IADD3 R24, P1, R24, UR4, RZ ;  /* 0x0000000418180c10 */ /* 0x000fe2000ff3e0ff */
[----:B------:R-:W2:Y:S01]  /*bcb0*/  S2R R21, SR_TID.X ;  /* 0x0000000000157919 */ /* 0x000ea20000002100 */
[----:B------:R-:W-:Y:S01]  /*bcc0*/  LOP3.LUT R23, R23, 0xffffffdf, RZ, 0xc0, !PT ;  /* 0xffffffdf17177812 */ /* 0x000fe200078ec0ff */
[----:B------:R-:W-:Y:S01]  /*bcd0*/  ULDC UR4, c[0x0][0x320] ;  /* 0x0000c80000047ab9 */ /* 0x000fe20000000800 */
[----:B------:R-:W-:-:S05]  /*bce0*/  @P0 IADD3.X R25, R25, UR5, RZ, P1, !PT ;  /* 0x0000000519190c10 */ /* 0x000fca0008ffe4ff */
[----:B------:R3:W4:Y:S01]  /*bcf0*/  @P0 LDG.E R31, desc[UR36][R24.64] ;  /* 0x00000024181f0981 */ /* 0x000722000c1e1900 */
[----:B0-----:R-:W-:Y:S01]  /*bd00*/  ISETP.NE.AND P2, PT, R6, 0x1, PT ;  /* 0x000000010600780c */ /* 0x001fe20003f45270 */
[----:B------:R-:W0:Y:S01]  /*bd10*/  S2R R26, SR_TID.X ;  /* 0x00000000001a7919 */ /* 0x000e220000002100 */
[----:B-1----:R-:W-:Y:S02]  /*bd20*/  LOP3.LUT R2, R2, 0x7f, RZ, 0xc0, !PT ;  /* 0x0000007f02027812 */ /* 0x002fe400078ec0ff */
[----:B---3--:R-:W-:Y:S02]  /*bd30*/  IADD3 R25, R29, -0x1, RZ ;  /* 0xffffffff1d197810 */ /* 0x008fe40007ffe0ff */
[----:B------:R-:W-:-:S07]  /*bd40*/  SHF.R.U32.HI R2, RZ, 0x3, R2 ;  /* 0x00000003ff027819 */ /* 0x000fce0000011602 */
[----:B------:R-:W1:Y:S01]  /*bd50*/  @P2 LDC R3, c[0x0][0x434] ;  /* 0x00010d00ff032b82 */ /* 0x000e620000000800 */
[----:B------:R-:W-:-:S07]  /*bd60*/  @P2 LOP3.LUT R23, R23, 0x20, RZ, 0xfc, !PT ;  /* 0x0000002017172812 */ /* 0x000fce00078efcff */
[----:B------:R-:W3:Y:S01]  /*bd70*/  @P2 LDC R5, c[0x0][0x438] ;  /* 0x00010e00ff052b82 */ /* 0x000ee20000000800 */
[----:B--2---:R-:W-:-:S05]  /*bd80*/  IMAD.SHL.U32 R20, R21, 0x10, RZ ;  /* 0x0000001015147824 */ /* 0x004fca00078e00ff */
[----:B------:R-:W-:-:S05]  /*bd90*/  LOP3.LUT R20, R2, 0x70, R20, 0xf8, !PT ;  /* 0x0000007002147812 */ /* 0x000fca00078ef814 */
[----:B------:R-:W-:Y:S02]  /*bda0*/  IMAD R2, R25, 0x60, R20 ;  /* 0x0000006019027824 */ /* 0x000fe400078e0214 */
[----:B0-----:R-:W-:Y:S02]  /*bdb0*/  IMAD.SHL.U32 R9, R26, 0x8, RZ ;  /* 0x000000081a097824 */ /* 0x001fe400078e00ff */
[C---:B------:R-:W-:Y:S01]  /*bdc0*/  IMAD.IADD R0, R2.reuse, 0x1, R37 ;  /* 0x0000000102007824 */ /* 0x040fe200078e0225 */
[----:B------:R-:W-:Y:S02]  /*bdd0*/  ISETP.GE.AND P0, PT, R2, R34, PT ;  /* 0x000000220200720c */ /* 0x000fe40003f06270 */
[----:B------:R-:W-:Y:S01]  /*bde0*/  LOP3.LUT R9, R9, 0x38, RZ, 0xc0, !PT ;  /* 0x0000003809097812 */ /* 0x000fe200078ec0ff */
[----:B-1----:R-:W-:Y:S01]  /*bdf0*/  @P2 IMAD.HI.U32 R2, R0, R3, RZ ;  /* 0x0000000300022227 */ /* 0x002fe200078e00ff */
[----:B------:R-:W-:Y:S02]  /*be00*/  ISETP.GT.U32.OR P0, PT, R20, 0x5f, P0 ;  /* 0x0000005f1400780c */ /* 0x000fe40000704470 */
[----:B------:R-:W-:Y:S01]  /*be10*/  LOP3.LUT R8, R9, 0x40, RZ, 0xfc, !PT ;  /* 0x0000004009087812 */ /* 0x000fe200078efcff */
[----:B------:R-:W-:Y:S01]  /*be20*/  IMAD.MOV.U32 R4, RZ, RZ, R0 ;  /* 0x000000ffff047224 */ /* 0x000fe200078e0000 */
[----:B---3--:R-:W-:-:S02]  /*be30*/  @P2 SHF.R.U32.HI R4, RZ, R5, R2 ;  /* 0x00000005ff042219 */ /* 0x008fc40000011602 */
[----:B------:R-:W-:Y:S02]  /*be40*/  ISETP.GE.AND P2, PT, R8, UR4, PT ;  /* 0x0000000408007c0c */ /* 0x000fe4000bf46270 */
[----:B------:R-:W-:Y:S01]  /*be50*/  ISETP.GE.AND P1, PT, R9, UR4, PT ;  /* 0x0000000409007c0c */ /* 0x000fe2000bf26270 */
[----:B------:R-:W-:Y:S01]  /*be60*/  IMAD.MOV R3, RZ, RZ, -R4 ;  /* 0x000000ffff037224 */ /* 0x000fe200078e0a04 */
[----:B------:R-:W-:Y:S01]  /*be70*/  SEL R5, RZ, 0xffffffff, P2 ;  /* 0xffffffffff057807 */ /* 0x000fe20001000000 */
[----:B------:R-:W-:Y:S01]  /*be80*/  ULDC UR4, c[0x0][0x2f4] ;  /* 0x0000bd0000047ab9 */ /* 0x000fe20000000800 */
[----:B------:R-:W-:Y:S01]  /*be90*/  SEL R29, RZ, 0x1, P1 ;  /* 0x00000001ff1d7807 */ /* 0x000fe20000800000 */
[----:B------:R-:W-:Y:S02]  /*bea0*/  IMAD R0, R6, R3, R0 ;  /* 0x0000000306007224 */ /* 0x000fe400078e0200 */
[----:B------:R-:W0:Y:S01]  /*beb0*/  @!P0 LDC.64 R2, c[0x0][0x428] ;  /* 0x00010a00ff028b82 */ /* 0x000e220000000a00 */
[----:B------:R-:W-:Y:S01]  /*bec0*/  IMAD.SHL.U32 R6, R5, 0x2, RZ ;  /* 0x0000000205067824 */ /* 0x000fe200078e00ff */
[----:B------:R-:W-:-:S04]  /*bed0*/  @!P0 SHF.R.S32.HI R5, RZ, 0x1f, R4 ;  /* 0x0000001fff058819 */ /* 0x000fc80000011404 */
[----:B------:R-:W-:Y:S02]  /*bee0*/  LOP3.LUT R29, R6, 0x2, R29, 0xe2, !PT ;  /* 0x00000002061d7812 */ /* 0x000fe400078ee21d */
[----:B------:R-:W-:Y:S02]  /*bef0*/  ISETP.GE.AND P2, PT, R9, UR4, PT ;  /* 0x0000000409007c0c */ /* 0x000fe4000bf46270 */
[----:B------:R-:W-:Y:S01]  /*bf00*/  LOP3.LUT R23, R23, 0xffffffef, RZ, 0xc0, !PT ;  /* 0xffffffef17177812 */ /* 0x000fe200078ec0ff */
[----:B------:R-:W-:Y:S01]  /*bf10*/  UMOV UR5, 0xffffffff ;  /* 0xffffffff00057882 */ /* 0x000fe20000000000 */
[----:B------:R-:W-:Y:S02]  /*bf20*/  LOP3.LUT R26, R18, 0xffff, RZ, 0xc0, !PT ;  /* 0x0000ffff121a7812 */ /* 0x000fe400078ec0ff */
[----:B----4-:R-:W-:Y:S01]  /*bf30*/  SHF.R.S32.HI R7, RZ, 0x1f, R31 ;  /* 0x0000001fff077819 */ /* 0x010fe2000001141f */
[----:B0-----:R-:W-:-:S04]  /*bf40*/  @!P0 IMAD.WIDE.U32 R4, R31, R2, R4 ;  /* 0x000000021f048225 */ /* 0x001fc800078e0004 */
[----:B------:R-:W-:Y:S01]  /*bf50*/  @!P0 IMAD R6, R7, R2, RZ ;  /* 0x0000000207068224 */ /* 0x000fe200078e02ff */
[----:B------:R0:W-:Y:S03]  /*bf60*/  STL [R1], R7 ;  /* 0x0000000701007387 */ /* 0x0001e60000100800 */
[----:B------:R-:W-:Y:S02]  /*bf70*/  @!P0 IMAD R6, R31, R3, R6 ;  /* 0x000000031f068224 */ /* 0x000fe400078e0206 */
[----:B------:R-:W1:Y:S02]  /*bf80*/  @!P0 LDC.64 R2, c[0x0][0x418] ;  /* 0x00010600ff028b82 */ /* 0x000e640000000a00 */
[----:B------:R-:W-:Y:S02]  /*bf90*/  @!P0 IMAD.IADD R6, R5, 0x1, R6 ;  /* 0x0000000105068824 */ /* 0x000fe400078e0206 */
[----:B------:R-:W-:-:S05]  /*bfa0*/  IMAD.U32 R5, RZ, RZ, UR38 ;  /* 0x00000026ff057e24 */ /* 0x000fca000f8e00ff */
[----:B------:R-:W-:Y:S02]  /*bfb0*/  ISETP.NE.AND P3, PT, R5, 0x3, PT ;  /* 0x000000030500780c */ /* 0x000fe40003f65270 */
[----:B0-----:R-:W-:-:S11]  /*bfc0*/  LOP3.LUT R7, R9, 0x80, RZ, 0xfc, !PT ;  /* 0x0000008009077812 */ /* 0x001fd600078efcff */
[----:B------:R-:W-:Y:S02]  /*bfd0*/  @P3 LOP3.LUT R23, R23, 0x10, RZ, 0xfc, !PT ;  /* 0x0000001017173812 */ /* 0x000fe400078efcff */
[C---:B-1----:R-:W-:Y:S02]  /*bfe0*/  @!P0 LEA R2, P1, R4.reuse, R2, 0x2 ;  /* 0x0000000204028211 */ /* 0x042fe400078210ff */
[----:B------:R-:W-:Y:S02]  /*bff0*/  LOP3.LUT R23, R23, 0xfffffffb, RZ, 0xc0, !PT ;  /* 0xfffffffb17177812 */ /* 0x000fe400078ec0ff */
[----:B------:R-:W-:Y:S02]  /*c000*/  @!P0 LEA.HI.X R3, R4, R3, R6, 0x2, P1 ;  /* 0x0000000304038211 */ /* 0x000fe400008f1406 */
[----:B------:R-:W-:Y:S02]  /*c010*/  MOV R4, RZ ;  /* 0x000000ff00047202 */ /* 0x000fe40000000f00 */
[----:B------:R-:W-:-:S02]  /*c020*/  ISETP.GE.AND P1, PT, R8, UR4, PT ;  /* 0x0000000408007c0c */ /* 0x000fc4000bf26270 */
[----:B------:R-:W-:Y:S02]  /*c030*/  @P2 LOP3.LUT R23, R23, 0x4, RZ, 0xfc, !PT ;  /* 0x0000000417172812 */ /* 0x000fe400078efcff */
[----:B------:R0:W5:Y:S01]  /*c040*/  @!P0 LDG.E R4, desc[UR36][R2.64] ;  /* 0x0000002402048981 */ /* 0x000162000c1e1900 */
[----:B------:R-:W-:Y:S02]  /*c050*/  ISETP.GE.AND P0, PT, R7, UR4, PT ;  /* 0x0000000407007c0c */ /* 0x000fe4000bf06270 */
[----:B------:R-:W-:-:S04]  /*c060*/  LOP3.LUT R23, R23, 0xfffffffe, RZ, 0xc0, !PT ;  /* 0xfffffffe17177812 */ /* 0x000fc800078ec0ff */
[----:B------:R-:W-:-:S04]  /*c070*/  LOP3.LUT R23, R23, 0xfffffffd, RZ, 0xc0, !PT ;  /* 0xfffffffd17177812 */ /* 0x000fc800078ec0ff */
[----:B------:R-:W-:-:S04]  /*c080*/  @P1 LOP3.LUT R23, R23, 0x2, RZ, 0xfc, !PT ;  /* 0x0000000217171812 */ /* 0x000fc800078efcff */
[----:B------:R-:W-:Y:S01]  /*c090*/  @P0 LOP3.LUT R23, R23, 0x1, RZ, 0xfc, !PT ;  /* 0x0000000117170812 */ /* 0x000fe200078efcff */
[----:B0-----:R-:W-:Y:S06]  /*c0a0*/  BRA.DIV UR5, `(.L_x_255) ;  /* 0x0000003e059c7947 */ /* 0x001fec000b800000 */
.L_x_321:
[----:B------:R-:W-:Y:S02]  /*c0b0*/  ISETP.GT.U32.AND P0, PT, R20, 0x5f, PT ;  /* 0x0000005f1400780c */ /* 0x000fe40003f04070 */
[----:B------:R-:W-:-:S11]  /*c0c0*/  LOP3.LUT R23, R23, 0xfffffff7, RZ, 0xc0, !PT ;  /* 0xfffffff717177812 */ /* 0x000fd600078ec0ff */
[----:B------:R-:W-:Y:S01]  /*c0d0*/  @P0 LOP3.LUT R23, R23, 0x8, RZ, 0xfc, !PT ;  /* 0x0000000817170812 */ /* 0x000fe200078efcff */
[----:B------:R-:W-:Y:S06]  /*c0e0*/  @!P3 BRA `(.L_x_256) ;  /* 0x000000000004b947 */ /* 0x000fec0003800000 */
[----:B------:R-:W-:Y:S01]  /*c0f0*/  BPT.TRAP 0x1 ;  /* 0x000000040000795c */ /* 0x000fe20000300000 */
.L_x_256:
[----:B------:R-:W-:Y:S01]  /*c100*/  SHF.R.S32.HI R5, RZ, 0x1f, R0 ;  /* 0x0000001fff057819 */ /* 0x000fe20000011400 */
[----:B------:R-:W-:Y:S01]  /*c110*/  ULDC.64 UR4, c[0x0][0x328] ;  /* 0x0000ca0000047ab9 */ /* 0x000fe20000000a00 */
[----:B------:R-:W-:Y:S01]  /*c120*/  ULDC.64 UR6, c[0x0][0x318] ;  /* 0x0000c60000067ab9 */ /* 0x000fe20000000a00 */
[----:B------:R-:W-:Y:S02]  /*c130*/  BSSY B0, `(.L_x_257) ;  /* 0x0000014000007945 */ /* 0x000fe40003800000 */
[----:B------:R-:W-:-:S04]  /*c140*/  IMAD R3, R5, UR4, RZ ;  /* 0x0000000405037c24 */ /* 0x000fc8000f8e02ff */
[C---:B------:R-:W-:Y:S02]  /*c150*/  IMAD R6, R0.reuse, UR5, R3 ;  /* 0x0000000500067c24 */ /* 0x040fe4000f8e0203 */
[----:B------:R-:W-:Y:S01]  /*c160*/  IMAD.WIDE.U32 R2, R0, UR4, RZ ;  /* 0x0000000400027c25 */ /* 0x000fe2000f8e00ff */
[----:B------:R-:W-:-:S03]  /*c170*/  ULDC.64 UR4, c[0x0][0x338] ;  /* 0x0000ce0000047ab9 */ /* 0x000fc60000000a00 */
[----:B------:R-:W-:Y:S01]  /*c180*/  IMAD.IADD R3, R3, 0x1, R6 ;  /* 0x0000000103037824 */ /* 0x000fe200078e0206 */
[----:B-----5:R-:W-:Y:S01]  /*c190*/  SHF.R.S32.HI R6, RZ, 0x1f, R4 ;  /* 0x0000001fff067819 */ /* 0x020fe20000011404 */
[----:B------:R-:W-:-:S04]  /*c1a0*/  IMAD.WIDE.U32 R2, R4, UR4, R2 ;  /* 0x0000000404027c25 */ /* 0x000fc8000f8e0002 */
[----:B------:R-:W-:-:S04]  /*c1b0*/  IMAD R7, R6, UR4, RZ ;  /* 0x0000000406077c24 */ /* 0x000fc8000f8e02ff */
[----:B------:R-:W-:Y:S01]  /*c1c0*/  IMAD R7, R4, UR5, R7 ;  /* 0x0000000504077c24 */ /* 0x000fe2000f8e0207 */
[----:B------:R-:W-:-:S03]  /*c1d0*/  ULDC.64 UR4, c[0x0][0x330] ;  /* 0x0000cc0000047ab9 */ /* 0x000fc60000000a00 */
[----:B------:R-:W-:Y:S02]  /*c1e0*/  IMAD.IADD R3, R3, 0x1, R7 ;  /* 0x0000000103037824 */ /* 0x000fe400078e0207 */
[----:B------:R-:W-:Y:S02]  /*c1f0*/  IMAD R7, R27, 0x8, R22 ;  /* 0x000000081b077824 */ /* 0x000fe400078e0216 */
[----:B------:R-:W-:-:S04]  /*c200*/  IMAD.WIDE.U32 R2, R26, UR4, R2 ;  /* 0x000000041a027c25 */ /* 0x000fc8000f8e0002 */
[----:B------:R-:W-:Y:S01]  /*c210*/  IMAD R24, R26, UR5, R3 ;  /* 0x000000051a187c24 */ /* 0x000fe2000f8e0203 */
[----:B------:R-:W-:-:S04]  /*c220*/  LEA R18, P0, R2, UR6, 0x1 ;  /* 0x0000000602127c11 */ /* 0x000fc8000f8008ff */
[----:B------:R-:W-:Y:S02]  /*c230*/  LEA.HI.X R24, R2, UR7, R24, 0x1, P0 ;  /* 0x0000000702187c11 */ /* 0x000fe400080f0c18 */
[----:B------:R-:W-:-:S06]  /*c240*/  SHF.L.U32 R2, R28, 0x1f, RZ ;  /* 0x0000001f1c027819 */ /* 0x000fcc00000006ff */
[----:B------:R-:W0:Y:S02]  /*c250*/  SYNCS.PHASECHK.TRANS64.TRYWAIT P0, [R7+URZ+0x2a840], R2 ;  /* 0x02a84002070075a7 */ /* 0x000e24000800017f */
[----:B0-----:R-:W-:Y:S05]  /*c260*/  @!P0 BRA `(.L_x_258) ;  /* 0x0000003c005c8947 */ /* 0x001fea0003800000 */
.L_x_322:
[----:B------:R-:W-:Y:S05]  /*c270*/  BSYNC B0 ;  /* 0x0000000000007941 */ /* 0x000fea0003800000 */
.L_x_257:
[----:B------:R-:W1:Y:S01]  /*c280*/  S2R R8, SR_TID.X ;  /* 0x0000000000087919 */ /* 0x000e620000002100 */
[----:B------:R-:W-:Y:S01]  /*c290*/  ULDC.64 UR4, c[0x0][0x300] ;  /* 0x0000c00000047ab9 */ /* 0x000fe20000000a00 */
[----:B------:R-:W-:Y:S01]  /*c2a0*/  ULDC.64 UR6, c[0x0][0x2e8] ;  /* 0x0000ba0000067ab9 */ /* 0x000fe20000000a00 */
[----:B------:R-:W-:Y:S01]  /*c2b0*/  IMAD R5, R5, UR4, RZ ;  /* 0x0000000405057c24 */ /* 0x000fe2000f8e02ff */
[C---:B------:R-:W-:Y:S01]  /*c2c0*/  LOP3.LUT P4, RZ, R23.reuse, 0x4, RZ, 0xc0, !PT ;  /* 0x0000000417ff7812 */ /* 0x040fe2000788c0ff */
[C---:B0-----:R-:W-:Y:S01]  /*c2d0*/  IMAD.WIDE.U32 R2, R0.reuse, UR4, RZ ;  /* 0x0000000400027c25 */ /* 0x041fe2000f8e00ff */
[C---:B------:R-:W-:Y:S02]  /*c2e0*/  LOP3.LUT P3, RZ, R23.reuse, 0x2, RZ, 0xc0, !PT ;  /* 0x0000000217ff7812 */ /* 0x040fe4000786c0ff */
[----:B------:R-:W-:Y:S01]  /*c2f0*/  LOP3.LUT P2, RZ, R23, 0x1, RZ, 0xc0, !PT ;  /* 0x0000000117ff7812 */ /* 0x000fe2000784c0ff */
[----:B------:R-:W-:Y:S01]  /*c300*/  IMAD R5, R0, UR5, R5 ;  /* 0x0000000500057c24 */ /* 0x000fe2000f8e0205 */
[----:B------:R-:W-:-:S02]  /*c310*/  ULDC.64 UR4, c[0x0][0x310] ;  /* 0x0000c40000047ab9 */ /* 0x000fc40000000a00 */
[----:B------:R-:W-:Y:S02]  /*c320*/  IMAD R6, R6, UR4, RZ ;  /* 0x0000000406067c24 */ /* 0x000fe4000f8e02ff */
[----:B------:R-:W-:Y:S02]  /*c330*/  IMAD.IADD R3, R3, 0x1, R5 ;  /* 0x0000000103037824 */ /* 0x000fe400078e0205 */
[C---:B------:R-:W-:Y:S02]  /*c340*/  IMAD R6, R4.reuse, UR5, R6 ;  /* 0x0000000504067c24 */ /* 0x040fe4000f8e0206 */
[----:B------:R-:W-:Y:S01]  /*c350*/  IMAD.WIDE.U32 R2, R4, UR4, R2 ;  /* 0x0000000404027c25 */ /* 0x000fe2000f8e0002 */
[----:B------:R-:W-:-:S03]  /*c360*/  ULDC.64 UR4, c[0x0][0x308] ;  /* 0x0000c20000047ab9 */ /* 0x000fc60000000a00 */
[----:B------:R-:W-:Y:S02]  /*c370*/  IMAD.IADD R3, R3, 0x1, R6 ;  /* 0x0000000103037824 */ /* 0x000fe400078e0206 */
[----:B------:R-:W-:Y:S02]  /*c380*/  IMAD R6, R25, -0x60, R34 ;  /* 0xffffffa019067824 */ /* 0x000fe400078e0222 */
[----:B------:R-:W-:Y:S01]  /*c390*/  IMAD.WIDE.U32 R2, R26, UR4, R2 ;  /* 0x000000041a027c25 */ /* 0x000fe2000f8e0002 */
[----:B------:R-:W-:-:S03]  /*c3a0*/  UMOV UR4, 0xffffffff ;  /* 0xffffffff00047882 */ /* 0x000fc60000000000 */
[----:B------:R-:W-:Y:S01]  /*c3b0*/  IMAD R0, R26, UR5, R3 ;  /* 0x000000051a007c24 */ /* 0x000fe2000f8e0203 */
[----:B------:R-:W-:Y:S01]  /*c3c0*/  LEA R4, P0, R2, UR6, 0x1 ;  /* 0x0000000602047c11 */ /* 0x000fe2000f8008ff */
[----:B------:R-:W-:Y:S01]  /*c3d0*/  IMAD R5, R27, 0x4800, R32 ;  /* 0x000048001b057824 */ /* 0x000fe200078e0220 */
[----:B-1----:R-:W-:Y:S02]  /*c3e0*/  LOP3.LUT R8, R8, 0x7f, RZ, 0xc0, !PT ;  /* 0x0000007f08087812 */ /* 0x002fe400078ec0ff */
[----:B------:R-:W-:Y:S02]  /*c3f0*/  LEA.HI.X R0, R2, UR7, R0, 0x1, P0 ;  /* 0x0000000702007c11 */ /* 0x000fe400080f0c00 */
[----:B------:R-:W-:Y:S02]  /*c400*/  SHF.R.U32.HI R9, RZ, 0x3, R8 ;  /* 0x00000003ff097819 */ /* 0x000fe40000011608 */
[----:B------:R-:W0:Y:S02]  /*c410*/  S2R R8, SR_TID.X ;  /* 0x0000000000087919 */ /* 0x000e240000002100 */
[----:B------:R-:W-:-:S04]  /*c420*/  IADD3 R6, -R9, R6, RZ ;  /* 0x0000000609067210 */ /* 0x000fc80007ffe1ff */
[----:B------:R-:W-:Y:S01]  /*c430*/  ISETP.GE.AND P0, PT, R6, 0x1, PT ;  /* 0x000000010600780c */ /* 0x000fe20003f06270 */
[----:B0-----:R-:W-:-:S05]  /*c440*/  IMAD.SHL.U32 R9, R8, 0x8, RZ ;  /* 0x0000000808097824 */ /* 0x001fca00078e00ff */
[----:B------:R-:W-:Y:S01]  /*c450*/  LOP3.LUT R9, R9, 0x38, RZ, 0xc0, !PT ;  /* 0x0000003809097812 */ /* 0x000fe200078ec0ff */
[----:B------:R-:W-:Y:S06]  /*c460*/  BRA.DIV UR4, `(.L_x_259) ;  /* 0x0000003a04f07947 */ /* 0x000fec000b800000 */
[----:B------:R-:W0:Y:S01]  /*c470*/  SHFL.IDX PT, R3, R4, RZ, 0x181f ;  /* 0x00181fff04037589 */ /* 0x000e2200000e0000 */
[----:B------:R-:W-:-:S03]  /*c480*/  @P0 IMAD R8, R5, 0x2, R22 ;  /* 0x0000000205080824 */ /* 0x000fc600078e0216 */
[----:B------:R-:W1:Y:S01]  /*c490*/  SHFL.IDX PT, R2, R0, RZ, 0x181f ;  /* 0x00181fff00027589 */ /* 0x000e6200000e0000 */
[----:B0-----:R-:W-:-:S05]  /*c4a0*/  @P0 LEA R3, P1, R9, R3, 0x1 ;  /* 0x0000000309030211 */ /* 0x001fca00078208ff */
[----:B-1----:R-:W-:Y:S01]  /*c4b0*/  @P0 IMAD.X R2, RZ, RZ, R2, P1 ;  /* 0x000000ffff020224 */ /* 0x002fe200008e0602 */
[----:B------:R-:W-:-:S04]  /*c4c0*/  ISETP.GE.AND P1, PT, R6, 0x11, PT ;  /* 0x000000110600780c */ /* 0x000fc80003f26270 */
[----:B------:R-:W-:-:S04]  /*c4d0*/  @P0 LOP3.LUT R3, R3, R2, RZ, 0x3c, !PT ;  /* 0x0000000203030212 */ /* 0x000fc800078e3cff */
[----:B------:R-:W-:-:S04]  /*c4e0*/  @P0 LOP3.LUT R2, R3, R2, RZ, 0x3c, !PT ;  /* 0x0000000203020212 */ /* 0x000fc800078e3cff */
[----:B------:R-:W-:-:S05]  /*c4f0*/  @P0 LOP3.LUT R3, R3, R2, RZ, 0x3c, !PT ;  /* 0x0000000203030212 */ /* 0x000fca00078e3cff */
[----:B------:R-:W-:Y:S01]  /*c500*/  @!PT LDS RZ, [RZ] ;  /* 0x00000000fffff984 */ /* 0x000fe20000000800 */
[----:B------:R-:W-:Y:S04]  /*c510*/  @P0 LDGSTS.E.BYPASS.LTC128B.128 [R8+0x18400], desc[UR36][R2.64], !P4 ;  /* 0x1840000002080fae */ /* 0x000fe8000e101d64 */
[----:B------:R-:W-:Y:S04]  /*c520*/  @P0 LDGSTS.E.BYPASS.LTC128B.128 [R8+0x1b400], desc[UR36][R2.64+0x80], !P3 ;  /* 0x1b40008002080fae */ /* 0x000fe8000d901d64 */
[----:B------:R0:W-:Y:S04]  /*c530*/  @P0 LDGSTS.E.BYPASS.LTC128B.128 [R8+0x1e400], desc[UR36][R2.64+0x100], !P2 ;  /* 0x1e40010002080fae */ /* 0x0001e8000d101d64 */
[----:B0-----:R-:W0:Y:S01]  /*c540*/  SHFL.IDX PT, R3, R4, 0x1, 0x181f ;  /* 0x00381f0004037f89 */ /* 0x001e2200000e0000 */
[----:B------:R-:W-:-:S03]  /*c550*/  @P1 IMAD R8, R5, 0x2, R22 ;  /* 0x0000000205081824 */ /* 0x000fc600078e0216 */
[----:B------:R-:W1:Y:S01]  /*c560*/  SHFL.IDX PT, R2, R0, 0x1, 0x181f ;  /* 0x00381f0000027f89 */ /* 0x000e6200000e0000 */
[----:B0-----:R-:W-:-:S05]  /*c570*/  @P1 LEA R3, P0, R9, R3, 0x1 ;  /* 0x0000000309031211 */ /* 0x001fca00078008ff */
[----:B-1----:R-:W-:-:S05]  /*c580*/  @P1 IMAD.X R2, RZ, RZ, R2, P0 ;  /* 0x000000ffff021224 */ /* 0x002fca00000e0602 */
[----:B------:R-:W-:-:S04]  /*c590*/  @P1 LOP3.LUT R3, R3, R2, RZ, 0x3c, !PT ;  /* 0x0000000203031212 */ /* 0x000fc800078e3cff */
[----:B------:R-:W-:-:S04]  /*c5a0*/  @P1 LOP3.LUT R2, R3, R2, RZ, 0x3c, !PT ;  /* 0x0000000203021212 */ /* 0x000fc800078e3cff */
[----:B------:R-:W-:-:S05]  /*c5b0*/  @P1 LOP3.LUT R3, R3, R2, RZ, 0x3c, !PT ;  /* 0x0000000203031212 */ /* 0x000fca00078e3cff */
[----:B------:R-:W-:Y:S04]  /*c5c0*/  @P1 LDGSTS.E.BYPASS.LTC128B.128 [R8+0x18c00], desc[UR36][R2.64], !P4 ;  /* 0x18c0000002081fae */ /* 0x000fe8000e101d64 */
[----:B------:R-:W-:Y:S04]  /*c5d0*/  @P1 LDGSTS.E.BYPASS.LTC128B.128 [R8+0x1bc00], desc[UR36][R2.64+0x80], !P3 ;  /* 0x1bc0008002081fae */ /* 0x000fe8000d901d64 */
[----:B------:R0:W-:Y:S01]  /*c5e0*/  @P1 LDGSTS.E.BYPASS.LTC128B.128 [R8+0x1ec00], desc[UR36][R2.64+0x100], !P2 ;  /* 0x1ec0010002081fae */ /* 0x0001e2000d101d64 */
[----:B------:R-:W-:-:S03]  /*c5f0*/  ISETP.GE.AND P1, PT, R6, 0x21, PT ;  /* 0x000000210600780c */ /* 0x000fc60003f26270 */
[----:B0-----:R-:W0:Y:S10]  /*c600*/  SHFL.IDX PT, R3, R4, 0x2, 0x181f ;  /* 0x00581f0004037f89 */ /* 0x001e3400000e0000 */
[----:B------:R-:W-:Y:S01]  /*c610*/  @P1 LEA R8, R5, R22, 0x1 ;  /* 0x0000001605081211 */ /* 0x000fe200078e08ff */
        /* <DEDUP_REMOVED lines=11> */
[----:B------:R-:W-:Y:S01]  /*c6d0*/  @P1 IMAD R8, R5, 0x2, R22 ;  /* 0x0000000205081824 */ /* 0x000fe200078e0216 */
        /* <DEDUP_REMOVED lines=12> */
[----:B------:R-:W1:Y:S04]  /*c7a0*/  SHFL.IDX PT, R2, R0, 0x4, 0x181f ;  /* 0x00981f0000027f89 */ /* 0x000e6800000e0000 */
[----:B------:R-:W2:Y:S01]  /*c7b0*/  SHFL.IDX PT, R0, R0, 0x5, 0x181f ;  /* 0x00b81f0000007f89 */ /* 0x000ea200000e0000 */
[----:B0-----:R-:W-:-:S05]  /*c7c0*/  @P1 LEA R3, P0, R9, R3, 0x1 ;  /* 0x0000000309031211 */ /* 0x001fca00078008ff */
[----:B-1----:R-:W-:-:S05]  /*c7d0*/  @P1 IMAD.X R2, RZ, RZ, R2, P0 ;  /* 0x000000ffff021224 */ /* 0x002fca00000e0602 */
[----:B------:R-:W-:-:S04]  /*c7e0*/  @P1 LOP3.LUT R3, R3, R2, RZ, 0x3c, !PT ;  /* 0x0000000203031212 */ /* 0x000fc800078e3cff */
[----:B------:R-:W-:-:S04]  /*c7f0*/  @P1 LOP3.LUT R2, R3, R2, RZ, 0x3c, !PT ;  /* 0x0000000203021212 */ /* 0x000fc800078e3cff */
[----:B------:R-:W-:-:S05]  /*c800*/  @P1 LOP3.LUT R3, R3, R2, RZ, 0x3c, !PT ;  /* 0x0000000203031212 */ /* 0x000fca00078e3cff */
[----:B------:R-:W-:Y:S04]  /*c810*/  @P1 LDGSTS.E.BYPASS.LTC128B.128 [R8+0x1a400], desc[UR36][R2.64], !P4 ;  /* 0x1a40000002081fae */ /* 0x000fe8000e101d64 */
[----:B------:R-:W-:Y:S04]  /*c820*/  @P1 LDGSTS.E.BYPASS.LTC128B.128 [R8+0x1d400], desc[UR36][R2.64+0x80], !P3 ;  /* 0x1d40008002081fae */ /* 0x000fe8000d901d64 */
[----:B------:R0:W-:Y:S04]  /*c830*/  @P1 LDGSTS.E.BYPASS.LTC128B.128 [R8+0x20400], desc[UR36][R2.64+0x100], !P2 ;  /* 0x2040010002081fae */ /* 0x0001e8000d101d64 */
[----:B0-2---:R0:W1:Y:S02]  /*c840*/  SHFL.IDX PT, R2, R4, 0x5, 0x181f ;  /* 0x00b81f0004027f89 */ /* 0x00506400000e0000 */
.L_x_336:
[----:B------:R-:W-:-:S13]  /*c850*/  ISETP.GE.AND P0, PT, R6, 0x51, PT ;  /* 0x000000510600780c */ /* 0x000fda0003f06270 */
[----:B-1----:R-:W-:Y:S01]  /*c860*/  @P0 LEA R2, P1, R9, R2, 0x1 ;  /* 0x0000000209020211 */ /* 0x002fe200078208ff */
[----:B------:R-:W-:-:S04]  /*c870*/  @P0 IMAD R5, R5, 0x2, R22 ;  /* 0x0000000205050824 */ /* 0x000fc800078e0216 */
[----:B------:R-:W-:-:S05]  /*c880*/  @P0 IMAD.X R3, RZ, RZ, R0, P1 ;  /* 0x000000ffff030224 */ /* 0x000fca00008e0600 */
[----:B------:R-:W-:Y:S01]  /*c890*/  @!PT LDS RZ, [RZ] ;  /* 0x00000000fffff984 */ /* 0x000fe20000000800 */
[----:B------:R-:W-:Y:S01]  /*c8a0*/  @!PT LDS RZ, [RZ] ;  /* 0x00000000fffff984 */ /* 0x000fe20000000800 */
[----:B------:R-:W-:Y:S01]  /*c8b0*/  @!PT LDS RZ, [RZ] ;  /* 0x00000000fffff984 */ /* 0x000fe20000000800 */
[----:B------:R1:W-:Y:S04]  /*c8c0*/  @P0 LDGSTS.E.BYPASS.LTC128B.128 [R5+0x1ac00], desc[UR36][R2.64], !P4 ;  /* 0x1ac0000002050fae */ /* 0x0003e8000e101d64 */
[----:B------:R1:W-:Y:S04]  /*c8d0*/  @P0 LDGSTS.E.BYPASS.LTC128B.128 [R5+0x1dc00], desc[UR36][R2.64+0x80], !P3 ;  /* 0x1dc0008002050fae */ /* 0x0003e8000d901d64 */
[----:B------:R1:W-:Y:S01]  /*c8e0*/  @P0 LDGSTS.E.BYPASS.LTC128B.128 [R5+0x20c00], desc[UR36][R2.64+0x100], !P2 ;  /* 0x20c0010002050fae */ /* 0x0003e2000d101d64 */
[----:B------:R-:W-:Y:S01]  /*c8f0*/  PLOP3.LUT P0, PT, PT, PT, PT, 0x80, 0x0 ;  /* 0x000000000000781c */ /* 0x000fe20003f0f070 */
[----:B------:R-:W-:-:S12]  /*c900*/  NOP ;  /* 0x0000000000007918 */ /* 0x000fd80000000000 */
.L_x_260:
[----:B------:R-:W-:Y:S02]  /*c910*/  PLOP3.LUT P1, PT, P1, P0, PT, 0xa2, 0x0 ;  /* 0x000000000000781c */ /* 0x000fe40000f21472 */
[----:B------:R-:W-:-:S08]  /*c920*/  @P0 R2UR P1, UR4, R7 ;  /* 0x00000000070402ca */ /* 0x000fd00000020000 */
[----:B------:R-:W-:-:S05]  /*c930*/  @P0 PLOP3.LUT P0, PT, P1, PT, PT, 0x80, 0x0 ;  /* 0x000000000000081c */ /* 0x000fca0000f0f070 */
[----:B------:R-:W-:Y:S01]  /*c940*/  @!P1 SYNCS.ARRIVE.TRANS64.RED.A0T1 RZ, [UR4+0x2a830], RZ ;  /* 0x02a830ffffff99a7 */ /* 0x000fe20008200404 */
[----:B------:R-:W-:Y:S07]  /*c950*/  @!P1 ARRIVES.LDGSTSBAR.64.TRANSCNT [UR4+0x2a830] ;  /* 0x02a83000ff0099b0 */ /* 0x000fee0008000a84 */
[----:B------:R-:W-:Y:S05]  /*c960*/  @P0 BRA.U.ANY `(.L_x_260) ;  /* 0xfffffffd00e80947 */ /* 0x000fea000393ffff */
[----:B------:R-:W-:Y:S01]  /*c970*/  NOP ;  /* 0x0000000000007918 */ /* 0x000fe20000000000 */
[----:B------:R-:W-:-:S13]  /*c980*/  LOP3.LUT P2, RZ, R23, 0x10, RZ, 0xc0, !PT ;  /* 0x0000001017ff7812 */ /* 0x000fda000784c0ff */
[----:B------:R-:W-:Y:S05]  /*c990*/  @!P2 BRA `(.L_x_261) ;  /* 0x000000000004a947 */ /* 0x000fea0003800000 */
[----:B------:R-:W-:Y:S01]  /*c9a0*/  BPT.TRAP 0x1 ;  /* 0x000000040000795c */ /* 0x000fe20000300000 */
.L_x_261:
[----:B------:R2:W5:Y:S01]  /*c9b0*/  LDL.LU R0, [R1+0x4] ;  /* 0x0000040001007983 */ /* 0x0005620000300800 */
[----:B------:R-:W-:Y:S01]  /*c9c0*/  LOP3.LUT P0, RZ, R23, 0x40, RZ, 0xc0, !PT ;  /* 0x0000004017ff7812 */ /* 0x000fe2000780c0ff */
[----:B------:R2:W-:-:S12]  /*c9d0*/  SYNCS.ARRIVE.TRANS64.A1T0 RZ, [R7+URZ+0x2a830], RZ ;  /* 0x02a830ff07ff79a7 */ /* 0x0005d8000810003f */
[----:B------:R-:W-:Y:S05]  /*c9e0*/  WARPSYNC.ALL ;  /* 0x0000000000007948 */ /* 0x000fea0003800000 */
[----:B------:R-:W-:Y:S01]  /*c9f0*/  ULDC.64 UR4, c[0x0][0x298] ;  /* 0x0000a60000047ab9 */ /* 0x000fe20000000a00 */
[----:B-1----:R-:W-:Y:S01]  /*ca00*/  IADD3 R2, R22, 0xc400, RZ ;  /* 0x0000c40016027810 */ /* 0x002fe20007ffe0ff */
[----:B0-----:R-:W-:Y:S01]  /*ca10*/  IMAD.WIDE.U32 R4, R35, UR4, RZ ;  /* 0x0000000423047c25 */ /* 0x001fe2000f8e00ff */
[----:B------:R-:W-:Y:S01]  /*ca20*/  SEL R30, R30, RZ, !P0 ;  /* 0x000000ff1e1e7207 */ /* 0x000fe20004000000 */
[----:B------:R-:W-:Y:S01]  /*ca30*/  BSSY B6, `(.L_x_262) ;  /* 0x000001b000067945 */ /* 0x000fe20003800000 */
[----:B------:R-:W-:Y:S01]  /*ca40*/  BAR.SYNC.DEFER_BLOCKING 0x8, 0x180 ;  /* 0x0206000000007b1d */ /* 0x000fe20000010000 */
[----:B-----5:R-:W-:-:S02]  /*ca50*/  SEL R0, R0, RZ, !P0 ;  /* 0x000000ff00007207 */ /* 0x020fc40004000000 */
[----:B------:R-:W-:-:S03]  /*ca60*/  LOP3.LUT P0, RZ, R2, 0x3ff, RZ, 0xc0, !PT ;  /* 0x000003ff02ff7812 */ /* 0x000fc6000780c0ff */
[----:B------:R0:W-:Y:S04]  /*ca70*/  STL [R1+0x4], R0 ;  /* 0x0000040001007387 */ /* 0x0001e80000100800 */
[----:B------:R1:W-:Y:S01]  /*ca80*/  STL.64 [R1+0x8], R4 ;  /* 0x0000080401007387 */ /* 0x0003e20000100a00 */
[----:B0-----:R-:W-:-:S05]  /*ca90*/  SHF.R.S32.HI R0, RZ, 0x1f, R35 ;  /* 0x0000001fff007819 */ /* 0x001fca0000011423 */
[----:B------:R-:W-:-:S04]  /*caa0*/  IMAD R0, R0, UR4, RZ ;  /* 0x0000000400007c24 */ /* 0x000fc8000f8e02ff */
[----:B------:R-:W-:-:S04]  /*cab0*/  IMAD R0, R35, UR5, R0 ;  /* 0x0000000523007c24 */ /* 0x000fc8000f8e0200 */
[----:B------:R-:W-:Y:S01]  /*cac0*/  IMAD.IADD R35, R5, 0x1, R0 ;  /* 0x0000000105237824 */ /* 0x000fe200078e0200 */
[----:B-1----:R-:W-:Y:S06]  /*cad0*/  @!P0 BRA `(.L_x_263) ;  /* 0x0000000000408947 */ /* 0x002fec0003800000 */
[----:B------:R-:W-:Y:S01]  /*cae0*/  MOV R2, 0x0 ;  /* 0x0000000000027802 */ /* 0x000fe20000000f00 */
[----:B------:R-:W-:Y:S01]  /*caf0*/  ULDC.64 UR6, c[0x4][0x90] ;  /* 0x0100240000067ab9 */ /* 0x000fe20000000a00 */
[----:B------:R-:W-:Y:S01]  /*cb00*/  ULDC.64 UR8, c[0x4][0x98] ;  /* 0x0100260000087ab9 */ /* 0x000fe20000000a00 */
[----:B------:R-:W-:Y:S01]  /*cb10*/  ULDC.64 UR4, c[0x4][0x20] ;  /* 0x0100080000047ab9 */ /* 0x000fe20000000a00 */
[----:B------:R-:W-:Y:S01]  /*cb20*/  IMAD.U32 R4, RZ, RZ, UR6 ;  /* 0x00000006ff047e24 */ /* 0x000fe2000f8e00ff */
[----:B------:R-:W-:Y:S01]  /*cb30*/  MOV R11, UR5 ;  /* 0x00000005000b7c02 */ /* 0x000fe20008000f00 */
[----:B------:R-:W0:Y:S01]  /*cb40*/  LDC.64 R2, c[0x4][R2] ;  /* 0x0100000002027b82 */ /* 0x000e220000000a00 */
[----:B------:R-:W-:Y:S02]  /*cb50*/  IMAD.U32 R5, RZ, RZ, UR7 ;  /* 0x00000007ff057e24 */ /* 0x000fe4000f8e00ff */
[----:B------:R-:W-:Y:S02]  /*cb60*/  IMAD.U32 R6, RZ, RZ, UR8 ;  /* 0x00000008ff067e24 */ /* 0x000fe4000f8e00ff */
[----:B--2---:R-:W-:-:S02]  /*cb70*/  IMAD.U32 R7, RZ, RZ, UR9 ;  /* 0x00000009ff077e24 */ /* 0x004fc4000f8e00ff */
[----:B------:R-:W-:Y:S02]  /*cb80*/  IMAD.U32 R10, RZ, RZ, UR4 ;  /* 0x00000004ff0a7e24 */ /* 0x000fe4000f8e00ff */
[----:B------:R-:W-:Y:S02]  /*cb90*/  IMAD.MOV.U32 R8, RZ, RZ, 0x70 ;  /* 0x00000070ff087424 */ /* 0x000fe400078e00ff */
[----:B------:R-:W-:Y:S02]  /*cba0*/  IMAD.MOV.U32 R12, RZ, RZ, 0x1 ;  /* 0x00000001ff0c7424 */ /* 0x000fe400078e00ff */
[----:B------:R-:W-:-:S07]  /*cbb0*/  IMAD.MOV.U32 R13, RZ, RZ, RZ ;  /* 0x000000ffff0d7224 */ /* 0x000fce00078e00ff */
[----:B------:R-:W-:-:S07]  /*cbc0*/  LEPC R20, `(.L_x_263) ;  /* 0x000000001014794e */ /* 0x000fce0000000000 */
[----:B0-----:R-:W-:Y:S05]  /*cbd0*/  CALL.ABS.NOINC R2 ;  /* 0x0000000002007343 */ /* 0x001fea0003c00000 */
.L_x_263:
[----:B------:R-:W-:Y:S05]  /*cbe0*/  BSYNC B6 ;  /* 0x0000000000067941 */ /* 0x000fea0003800000 */
.L_x_262:
[----:B------:R-:W3:Y:S01]  /*cbf0*/  LDL.LU R20, [R1+0x4] ;  /* 0x0000040001147983 */ /* 0x000ee20000300800 */
[----:B------:R-:W0:Y:S01]  /*cc00*/  LDC R6, c[0x0][0x448] ;  /* 0x00011200ff067b82 */ /* 0x000e220000000800 */
[----:B------:R-:W-:Y:S02]  /*cc10*/  ULDC.64 UR4, c[0x0][0x2d8] ;  /* 0x0000b60000047ab9 */ /* 0x000fe40000000a00 */
[----:B------:R-:W4:Y:S01]  /*cc20*/  LDL.LU.64 R2, [R1+0x8] ;  /* 0x0000080001027983 */ /* 0x000f220000300a00 */
[----:B------:R-:W-:-:S03]  /*cc30*/  IMAD.SHL.U32 R4, R17, 0x80, RZ ;  /* 0x0000008011047824 */ /* 0x000fc600078e00ff */
[----:B------:R1:W5:Y:S01]  /*cc40*/  LDL R17, [R1+0x10] ;  /* 0x0000100001117983 */ /* 0x0003620000100800 */
[----:B0-----:R-:W-:Y:S01]  /*cc50*/  ISETP.NE.AND P0, PT, R6, 0x1, PT ;  /* 0x000000010600780c */ /* 0x001fe20003f05270 */
[----:B------:R-:W0:Y:S02]  /*cc60*/  S2R R11, SR_TID.X ;  /* 0x00000000000b7919 */ /* 0x000e240000002100 */
[----:B0-----:R-:W-:-:S05]  /*cc70*/  IMAD.SHL.U32 R9, R11, 0x8, RZ ;  /* 0x000000080b097824 */ /* 0x001fca00078e00ff */
[----:B------:R-:W-:Y:S01]  /*cc80*/  LOP3.LUT R9, R9, 0x38, RZ, 0xc0, !PT ;  /* 0x0000003809097812 */ /* 0x000fe200078ec0ff */
[----:B---3--:R-:W-:Y:S02]  /*cc90*/  IMAD.MOV.U32 R21, RZ, RZ, R20 ;  /* 0x000000ffff157224 */ /* 0x008fe400078e0014 */
[----:B------:R-:W0:Y:S01]  /*cca0*/  S2R R20, SR_TID.X ;  /* 0x0000000000147919 */ /* 0x000e220000002100 */
[----:B----4-:R-:W-:Y:S02]  /*ccb0*/  IMAD.MOV.U32 R3, RZ, RZ, R35 ;  /* 0x000000ffff037224 */ /* 0x010fe400078e0023 */
[----:B------:R-:W-:-:S04]  /*ccc0*/  IMAD.WIDE.U32 R2, R26, UR4, R2 ;  /* 0x000000041a027c25 */ /* 0x000fc8000f8e0002 */
[----:B------:R-:W-:Y:S01]  /*ccd0*/  IMAD R3, R26, UR5, R3 ;  /* 0x000000051a037c24 */ /* 0x000fe2000f8e0203 */
[----:B------:R-:W-:Y:S02]  /*cce0*/  ULDC.64 UR4, c[0x0][0x2e0] ;  /* 0x0000b80000047ab9 */ /* 0x000fe40000000a00 */
[----:B------:R-:W-:Y:S02]  /*ccf0*/  IMAD R5, R21, UR4, RZ ;  /* 0x0000000415057c24 */ /* 0x000fe4000f8e02ff */
[----:B------:R-:W-:-:S04]  /*cd00*/  IMAD.WIDE.U32 R2, R30, UR4, R2 ;  /* 0x000000041e027c25 */ /* 0x000fc8000f8e0002 */
[----:B------:R-:W-:Y:S01]  /*cd10*/  IMAD R0, R30, UR5, R5 ;  /* 0x000000051e007c24 */ /* 0x000fe2000f8e0205 */
[----:B------:R-:W-:Y:S01]  /*cd20*/  ULDC.64 UR4, c[0x0][0x2d0] ;  /* 0x0000b40000047ab9 */ /* 0x000fe20000000a00 */
[----:B------:R-:W3:Y:S02]  /*cd30*/  @P0 LDC R5, c[0x0][0x44c] ;  /* 0x00011300ff050b82 */ /* 0x000ee40000000800 */
[----:B------:R-:W-:-:S06]  /*cd40*/  IMAD.IADD R3, R3, 0x1, R0 ;  /* 0x0000000103037824 */ /* 0x000fcc00078e0200 */
[----:B------:R-:W4:Y:S01]  /*cd50*/  @P0 LDC R0, c[0x0][0x450] ;  /* 0x00011400ff000b82 */ /* 0x000f220000000800 */
[C---:B0-----:R-:W-:Y:S02]  /*cd60*/  LOP3.LUT R21, R20.reuse, 0x7f, RZ, 0xc0, !PT ;  /* 0x0000007f14157812 */ /* 0x041fe400078ec0ff */
[----:B------:R-:W-:Y:S02]  /*cd70*/  SHF.L.U32 R20, R20, 0x4, RZ ;  /* 0x0000000414147819 */ /* 0x000fe400000006ff */
[----:B------:R-:W-:-:S04]  /*cd80*/  SHF.R.U32.HI R21, RZ, 0x3, R21 ;  /* 0x00000003ff157819 */ /* 0x000fc80000011615 */
[----:B------:R-:W-:-:S04]  /*cd90*/  LOP3.LUT R20, R21, 0x70, R20, 0xf8, !PT ;  /* 0x0000007015147812 */ /* 0x000fc800078ef814 */
[----:B--2---:R-:W-:-:S05]  /*cda0*/  LOP3.LUT R7, R20, R4, RZ, 0xfc, !PT ;  /* 0x0000000414077212 */ /* 0x004fca00078efcff */
[----:B---3--:R-:W-:-:S04]  /*cdb0*/  @P0 IMAD.HI.U32 R8, R7, R5, RZ ;  /* 0x0000000507080227 */ /* 0x008fc800078e00ff */
[----:B------:R-:W-:Y:S01]  /*cdc0*/  IMAD.MOV.U32 R5, RZ, RZ, R7 ;  /* 0x000000ffff057224 */ /* 0x000fe200078e0007 */
[----:B----4-:R-:W-:-:S05]  /*cdd0*/  @P0 SHF.R.U32.HI R5, RZ, R0, R8 ;  /* 0x00000000ff050219 */ /* 0x010fca0000011608 */
[----:B------:R-:W-:-:S04]  /*cde0*/  IMAD.MOV R0, RZ, RZ, -R5 ;  /* 0x000000ffff007224 */ /* 0x000fc800078e0a05 */
[----:B------:R-:W-:Y:S01]  /*cdf0*/  IMAD R0, R6, R0, R7 ;  /* 0x0000000006007224 */ /* 0x000fe200078e0207 */
[----:B------:R-:W-:Y:S01]  /*ce00*/  SHF.R.S32.HI R7, RZ, 0x1f, R5 ;  /* 0x0000001fff077819 */ /* 0x000fe20000011405 */
[----:B------:R-:W-:-:S04]  /*ce10*/  IMAD.WIDE.U32 R2, R5, UR4, R2 ;  /* 0x0000000405027c25 */ /* 0x000fc8000f8e0002 */
[----:B------:R-:W-:-:S04]  /*ce20*/  IMAD R7, R7, UR4, RZ ;  /* 0x0000000407077c24 */ /* 0x000fc8000f8e02ff */
[----:B------:R-:W-:Y:S01]  /*ce30*/  IMAD R7, R5, UR5, R7 ;  /* 0x0000000505077c24 */ /* 0x000fe2000f8e0207 */
[----:B------:R-:W-:Y:S01]  /*ce40*/  SHF.R.S32.HI R5, RZ, 0x1f, R0 ;  /* 0x0000001fff057819 */ /* 0x000fe20000011400 */
[----:B------:R-:W-:Y:S02]  /*ce50*/  ULDC.64 UR4, c[0x0][0x2c8] ;  /* 0x0000b20000047ab9 */ /* 0x000fe40000000a00 */
[----:B------:R-:W-:Y:S02]  /*ce60*/  IMAD.IADD R3, R3, 0x1, R7 ;  /* 0x0000000103037824 */ /* 0x000fe400078e0207 */
[----:B------:R-:W-:Y:S01]  /*ce70*/  IMAD R5, R5, UR4, RZ ;  /* 0x0000000405057c24 */ /* 0x000fe2000f8e02ff */
[----:B------:R-:W-:Y:S01]  /*ce80*/  SHF.L.U32 R21, R11, 0x3, RZ ;  /* 0x000000030b157819 */ /* 0x000fe200000006ff */
[----:B------:R-:W-:-:S04]  /*ce90*/  IMAD.WIDE.U32 R2, R0, UR4, R2 ;  /* 0x0000000400027c25 */ /* 0x000fc8000f8e0002 */
[----:B------:R-:W-:Y:S01]  /*cea0*/  IMAD R5, R0, UR5, R5 ;  /* 0x0000000500057c24 */ /* 0x000fe2000f8e0205 */
[----:B------:R-:W-:Y:S01]  /*ceb0*/  ULDC.64 UR4, c[0x0][0x280] ;  /* 0x0000a00000047ab9 */ /* 0x000fe20000000a00 */
[----:B------:R-:W-:Y:S02]  /*cec0*/  LOP3.LUT R21, R21, 0x38, RZ, 0xc0, !PT ;  /* 0x0000003815157812 */ /* 0x000fe400078ec0ff */
[----:B------:R-:W-:Y:S01]  /*ced0*/  IMAD.IADD R5, R3, 0x1, R5 ;  /* 0x0000000103057824 */ /* 0x000fe200078e0205 */
[----:B------:R-:W-:Y:S01]  /*cee0*/  LEA R0, P0, R2, UR4, 0x1 ;  /* 0x0000000402007c11 */ /* 0x000fe2000f8008ff */
[----:B------:R-:W-:Y:S01]  /*cef0*/  ULDC UR4, c[0x0][0x2b8] ;  /* 0x0000ae0000047ab9 */ /* 0x000fe20000000800 */
[----:B------:R-:W-:Y:S02]  /*cf00*/  LOP3.LUT R20, R11, 0x7f, RZ, 0xc0, !PT ;  /* 0x0000007f0b147812 */ /* 0x000fe400078ec0ff */
[C---:B------:R-:W-:Y:S02]  /*cf10*/  LOP3.LUT R10, R21.reuse, 0x40, RZ, 0xfc, !PT ;  /* 0x00000040150a7812 */ /* 0x040fe400078efcff */
[----:B------:R-:W-:-:S02]  /*cf20*/  LOP3.LUT R11, R21, 0x80, RZ, 0xfc, !PT ;  /* 0x00000080150b7812 */ /* 0x000fc400078efcff */
[----:B------:R-:W-:Y:S01]  /*cf30*/  LEA.HI.X R5, R2, UR5, R5, 0x1, P0 ;  /* 0x0000000502057c11 */ /* 0x000fe200080f0c05 */
[----:B------:R-:W-:Y:S01]  /*cf40*/  UMOV UR5, 0xffffffff ;  /* 0xffffffff00057882 */ /* 0x000fe20000000000 */
[----:B------:R-:W-:Y:S02]  /*cf50*/  ISETP.GE.AND P3, PT, R9, UR4, PT ;  /* 0x0000000409007c0c */ /* 0x000fe4000bf66270 */
[----:B------:R-:W-:Y:S02]  /*cf60*/  ISETP.GE.AND P2, PT, R10, UR4, PT ;  /* 0x000000040a007c0c */ /* 0x000fe4000bf46270 */
[----:B------:R-:W-:Y:S02]  /*cf70*/  ISETP.GE.AND P0, PT, R11, UR4, PT ;  /* 0x000000040b007c0c */ /* 0x000fe4000bf06270 */
[----:B------:R-:W-:Y:S01]  /*cf80*/  SHF.R.U32.HI R10, RZ, 0x3, R20 ;  /* 0x00000003ff0a7819 */ /* 0x000fe20000011614 */
[----:B-1----:R-:W-:Y:S10]  /*cf90*/  BRA.DIV UR5, `(.L_x_264) ;  /* 0x0000003a054c7947 */ /* 0x002ff4000b800000 */
[----:B------:R-:W0:Y:S01]  /*cfa0*/  SHFL.IDX PT, R14, R0, RZ, 0x181f ;  /* 0x00181fff000e7589 */ /* 0x000e2200000e0000 */
[----:B-----5:R-:W-:Y:S02]  /*cfb0*/  IMAD R6, R17, R6, RZ ;  /* 0x0000000611067224 */ /* 0x020fe400078e02ff */
[----:B------:R-:W-:Y:S01]  /*cfc0*/  IMAD.IADD R4, R10, 0x1, R4 ;  /* 0x000000010a047824 */ /* 0x000fe200078e0204 */
[----:B------:R-:W1:Y:S03]  /*cfd0*/  SHFL.IDX PT, R2, R5, RZ, 0x181f ;  /* 0x00181fff05027589 */ /* 0x000e6600000e0000 */
[C---:B------:R-:W-:Y:S01]  /*cfe0*/  VIADD R7, R4.reuse, 0x10 ;  /* 0x0000001004077836 */ /* 0x040fe20000000000 */
[----:B------:R-:W-:-:S13]  /*cff0*/  ISETP.GE.AND P1, PT, R4, R6, PT ;  /* 0x000000060400720c */ /* 0x000fda0003f26270 */
[----:B0-----:R-:W-:-:S05]  /*d000*/  @!P1 LEA R14, P4, R9, R14, 0x1 ;  /* 0x0000000e090e9211 */ /* 0x001fca00078808ff */
[----:B-1----:R-:W-:Y:S02]  /*d010*/  @!P1 IMAD.X R3, RZ, RZ, R2, P4 ;  /* 0x000000ffff039224 */ /* 0x002fe400020e0602 */
[----:B------:R-:W-:Y:S02]  /*d020*/  @!P1 IMAD.MOV.U32 R2, RZ, RZ, R14 ;  /* 0x000000ffff029224 */ /* 0x000fe400078e000e */
[----:B------:R-:W0:Y:S04]  /*d030*/  SHFL.IDX PT, R14, R0, 0x1, 0x181f ;  /* 0x00381f00000e7f89 */ /* 0x000e2800000e0000 */
[----:B------:R-:W-:Y:S04]  /*d040*/  @!P1 LDGSTS.E.BYPASS.LTC128B.128 [R33+0xc400], desc[UR36][R2.64], !P3 ;  /* 0x0c40000002219fae */ /* 0x000fe8000d901d64 */
[----:B------:R-:W-:Y:S04]  /*d050*/  @!P1 LDGSTS.E.BYPASS.LTC128B.128 [R33+0x10400], desc[UR36][R2.64+0x80], !P2 ;  /* 0x1040008002219fae */ /* 0x000fe8000d101d64 */
[----:B------:R1:W-:Y:S01]  /*d060*/  @!P1 LDGSTS.E.BYPASS.LTC128B.128 [R33+0x14400], desc[UR36][R2.64+0x100], !P0 ;  /* 0x1440010002219fae */ /* 0x0003e2000c101d64 */
[----:B------:R-:W-:-:S03]  /*d070*/  ISETP.GE.AND P1, PT, R7, R6, PT ;  /* 0x000000060700720c */ /* 0x000fc60003f26270 */
[----:B-1----:R-:W1:Y:S10]  /*d080*/  SHFL.IDX PT, R2, R5, 0x1, 0x181f ;  /* 0x00381f0005027f89 */ /* 0x002e7400000e0000 */
[----:B0-----:R-:W-:-:S05]  /*d090*/  @!P1 LEA R14, P4, R9, R14, 0x1 ;  /* 0x0000000e090e9211 */ /* 0x001fca00078808ff */
[----:B-1----:R-:W-:Y:S02]  /*d0a0*/  @!P1 IMAD.X R7, RZ, RZ, R2, P4 ;  /* 0x000000ffff079224 */ /* 0x002fe400020e0602 */
[----:B------:R-:W-:Y:S02]  /*d0b0*/  @!P1 IMAD.MOV.U32 R2, RZ, RZ, R14 ;  /* 0x000000ffff029224 */ /* 0x000fe400078e000e */
[----:B------:R-:W0:Y:S01]  /*d0c0*/  SHFL.IDX PT, R14, R0, 0x2, 0x181f ;  /* 0x00581f00000e7f89 */ /* 0x000e2200000e0000 */
[----:B------:R-:W-:Y:S01]  /*d0d0*/  @!P1 MOV R3, R7 ;  /* 0x0000000700039202 */ /* 0x000fe20000000f00 */
[----:B------:R-:W-:-:S04]  /*d0e0*/  VIADD R7, R4, 0x20 ;  /* 0x0000002004077836 */ /* 0x000fc80000000000 */
        /* <DEDUP_REMOVED lines=8> */
[----:B------:R-:W-:Y:S01]  /*d170*/  @!P1 IMAD.MOV.U32 R3, RZ, RZ, R7 ;  /* 0x000000ffff039224 */ /* 0x000fe200078e0007 */
[----:B------:R-:W0:Y:S01]  /*d180*/  SHFL.IDX PT, R14, R0, 0x3, 0x181f ;  /* 0x00781f00000e7f89 */ /* 0x000e2200000e0000 */
[----:B------:R-:W-:-:S03]  /*d190*/  VIADD R7, R4, 0x30 ;  /* 0x0000003004077836 */ /* 0x000fc60000000000 */
[----:B------:R-:W-:Y:S04]  /*d1a0*/  @!P1 LDGSTS.E.BYPASS.LTC128B.128 [R33+0xd400], desc[UR36][R2.64], !P3 ;  /* 0x0d40000002219fae */ /* 0x000fe8000d901d64 */
[----:B------:R-:W-:Y:S04]  /*d1b0*/  @!P1 LDGSTS.E.BYPASS.LTC128B.128 [R33+0x11400], desc[UR36][R2.64+0x80], !P2 ;  /* 0x1140008002219fae */ /* 0x000fe8000d101d64 */
[----:B------:R1:W-:Y:S01]  /*d1c0*/  @!P1 LDGSTS.E.BYPASS.LTC128B.128 [R33+0x15400], desc[UR36][R2.64+0x100], !P0 ;  /* 0x1540010002219fae */ /* 0x0003e2000c101d64 */
[----:B------:R-:W-:-:S03]  /*d1d0*/  ISETP.GE.AND P1, PT, R7, R6, PT ;  /* 0x000000060700720c */ /* 0x000fc60003f26270 */
[----:B-1----:R-:W1:Y:S10]  /*d1e0*/  SHFL.IDX PT, R2, R5, 0x3, 0x181f ;  /* 0x00781f0005027f89 */ /* 0x002e7400000e0000 */
[----:B0-----:R-:W-:-:S05]  /*d1f0*/  @!P1 LEA R14, P4, R9, R14, 0x1 ;  /* 0x0000000e090e9211 */ /* 0x001fca00078808ff */
[----:B-1----:R-:W-:Y:S01]  /*d200*/  @!P1 IMAD.X R7, RZ, RZ, R2, P4 ;  /* 0x000000ffff079224 */ /* 0x002fe200020e0602 */
[----:B------:R-:W-:Y:S02]  /*d210*/  @!P1 MOV R2, R14 ;  /* 0x0000000e00029202 */ /* 0x000fe40000000f00 */
[----:B------:R-:W0:Y:S01]  /*d220*/  SHFL.IDX PT, R14, R0, 0x4, 0x181f ;  /* 0x00981f00000e7f89 */ /* 0x000e2200000e0000 */
[----:B------:R-:W-:Y:S02]  /*d230*/  @!P1 IMAD.MOV.U32 R3, RZ, RZ, R7 ;  /* 0x000000ffff039224 */ /* 0x000fe400078e0007 */
[----:B------:R-:W-:-:S03]  /*d240*/  VIADD R7, R4, 0x40 ;  /* 0x0000004004077836 */ /* 0x000fc60000000000 */
        /* <DEDUP_REMOVED lines=16> */
[----:B0-----:R-:W-:-:S04]  /*d350*/  @!P1 LEA R14, P4, R9, R14, 0x1 ;  /* 0x0000000e090e9211 */ /* 0x001fc800078808ff */
[----:B-1----:R-:W-:Y:S01]  /*d360*/  @!P1 IADD3.X R7, RZ, R2, RZ, P4, !PT ;  /* 0x00000002ff079210 */ /* 0x002fe200027fe4ff */
[----:B------:R-:W-:Y:S02]  /*d370*/  @!P1 IMAD.MOV.U32 R2, RZ, RZ, R14 ;  /* 0x000000ffff029224 */ /* 0x000fe400078e000e */
[----:B------:R-:W0:Y:S02]  /*d380*/  SHFL.IDX PT, R14, R0, 0x6, 0x181f ;  /* 0x00d81f00000e7f89 */ /* 0x000e2400000e0000 */
[----:B------:R-:W-:Y:S02]  /*d390*/  @!P1 IMAD.MOV.U32 R3, RZ, RZ, R7 ;  /* 0x000000ffff039224 */ /* 0x000fe400078e0007 */
[----:B------:R-:W-:-:S03]  /*d3a0*/  VIADD R7, R4, 0x60 ;  /* 0x0000006004077836 */ /* 0x000fc60000000000 */
[----:B------:R-:W-:Y:S04]  /*d3b0*/  @!P1 LDGSTS.E.BYPASS.LTC128B.128 [R33+0xec00], desc[UR36][R2.64], !P3 ;  /* 0x0ec0000002219fae */ /* 0x000fe8000d901d64 */
[----:B------:R-:W-:Y:S04]  /*d3c0*/  @!P1 LDGSTS.E.BYPASS.LTC128B.128 [R33+0x12c00], desc[UR36][R2.64+0x80], !P2 ;  /* 0x12c0008002219fae */ /* 0x000fe8000d101d64 */
[----:B------:R1:W-:Y:S01]  /*d3d0*/  @!P1 LDGSTS.E.BYPASS.LTC128B.128 [R33+0x16c00], desc[UR36][R2.64+0x100], !P0 ;  /* 0x16c0010002219fae */ /* 0x0003e2000c101d64 */
[----:B------:R-:W-:-:S03]  /*d3e0*/  ISETP.GE.AND P1, PT, R7, R6, PT ;  /* 0x000000060700720c */ /* 0x000fc60003f26270 */
[----:B-1----:R-:W1:Y:S10]  /*d3f0*/  SHFL.IDX PT, R2, R5, 0x6, 0x181f ;  /* 0x00d81f0005027f89 */ /* 0x002e7400000e0000 */
[----:B0-----:R-:W-:Y:S01]  /*d400*/  @!P1 LEA R14, P4, R9, R14, 0x1 ;  /* 0x0000000e090e9211 */ /* 0x001fe200078808ff */
[----:B------:R-:W0:Y:S04]  /*d410*/  SHFL.IDX PT, R5, R5, 0x7, 0x181f ;  /* 0x00f81f0005057f89 */ /* 0x000e2800000e0000 */
[----:B-1----:R-:W-:-:S02]  /*d420*/  @!P1 IMAD.X R7, RZ, RZ, R2, P4 ;  /* 0x000000ffff079224 */ /* 0x002fc400020e0602 */
[----:B------:R-:W-:Y:S02]  /*d430*/  @!P1 IMAD.MOV.U32 R2, RZ, RZ, R14 ;  /* 0x000000ffff029224 */ /* 0x000fe400078e000e */
[----:B------:R-:W-:Y:S01]  /*d440*/  @!P1 IMAD.MOV.U32 R3, RZ, RZ, R7 ;  /* 0x000000ffff039224 */ /* 0x000fe200078e0007 */
[----:B------:R1:W2:Y:S04]  /*d450*/  SHFL.IDX PT, R14, R0, 0x7, 0x181f ;  /* 0x00f81f00000e7f89 */ /* 0x0002a800000e0000 */
[----:B------:R1:W-:Y:S04]  /*d460*/  @!P1 LDGSTS.E.BYPASS.LTC128B.128 [R33+0xf400], desc[UR36][R2.64], !P3 ;  /* 0x0f40000002219fae */ /* 0x0003e8000d901d64 */
[----:B------:R1:W-:Y:S04]  /*d470*/  @!P1 LDGSTS.E.BYPASS.LTC128B.128 [R33+0x13400], desc[UR36][R2.64+0x80], !P2 ;  /* 0x1340008002219fae */ /* 0x0003e8000d101d64 */
[----:B0-----:R1:W-:Y:S02]  /*d480*/  @!P1 LDGSTS.E.BYPASS.LTC128B.128 [R33+0x17400], desc[UR36][R2.64+0x100], !P0 ;  /* 0x1740010002219fae */ /* 0x0013e4000c101d64 */
.L_x_353:
[----:B-1----:R-:W-:Y:S01]  /*d490*/  IADD3 R3, R4, 0x70, RZ ;  /* 0x0000007004037810 */ /* 0x002fe20007ffe0ff */
[----:B------:R-:W-:Y:S03]  /*d4a0*/  BSSY B0, `(.L_x_265) ;  /* 0x000000b000007945 */ /* 0x000fe60003800000 */
[----:B------:R-:W-:-:S13]  /*d4b0*/  ISETP.GE.AND P1, PT, R3, R6, PT ;  /* 0x000000060300720c */ /* 0x000fda0003f26270 */
[----:B------:R-:W-:Y:S05]  /*d4c0*/  @P1 BRA `(.L_x_266) ;  /* 0x0000000000201947 */ /* 0x000fea0003800000 */
[----:B--2---:R-:W-:-:S05]  /*d4d0*/  LEA R2, P1, R9, R14, 0x1 ;  /* 0x0000000e09027211 */ /* 0x004fca00078208ff */
[----:B------:R-:W-:-:S05]  /*d4e0*/  IMAD.X R3, RZ, RZ, R5, P1 ;  /* 0x000000ffff037224 */ /* 0x000fca00008e0605 */
[----:B------:R-:W-:Y:S01]  /*d4f0*/  @!PT LDS RZ, [RZ] ;  /* 0x00000000fffff984 */ /* 0x000fe20000000800 */
[----:B------:R-:W-:Y:S01]  /*d500*/  @!PT LDS RZ, [RZ] ;  /* 0x00000000fffff984 */ /* 0x000fe20000000800 */
[----:B------:R-:W-:Y:S01]  /*d510*/  @!PT LDS RZ, [RZ] ;  /* 0x00000000fffff984 */ /* 0x000fe20000000800 */
[----:B------:R0:W-:Y:S04]  /*d520*/  LDGSTS.E.BYPASS.LTC128B.128 [R33+0xfc00], desc[UR36][R2.64], !P3 ;  /* 0x0fc0000002217fae */ /* 0x0001e8000d901d64 */
[----:B------:R0:W-:Y:S04]  /*d530*/  LDGSTS.E.BYPASS.LTC128B.128 [R33+0x13c00], desc[UR36][R2.64+0x80], !P2 ;  /* 0x13c0008002217fae */ /* 0x0001e8000d101d64 */
[----:B------:R0:W-:Y:S02]  /*d540*/  LDGSTS.E.BYPASS.LTC128B.128 [R33+0x17c00], desc[UR36][R2.64+0x100], !P0 ;  /* 0x17c0010002217fae */ /* 0x0001e4000c101d64 */
.L_x_266:
[----:B------:R-:W-:Y:S05]  /*d550*/  BSYNC B0 ;  /* 0x0000000000007941 */ /* 0x000fea0003800000 */
.L_x_265:
[----:B------:R-:W-:Y:S01]  /*d560*/  NOP ;  /* 0x0000000000007918 */ /* 0x000fe20000000000 */
[----:B------:R-:W-:-:S13]  /*d570*/  PLOP3.LUT P0, PT, PT, PT, PT, 0x80, 0x0 ;  /* 0x000000000000781c */ /* 0x000fda0003f0f070 */
.L_x_267:
[----:B------:R-:W-:Y:S02]  /*d580*/  PLOP3.LUT P1, PT, P1, P0, PT, 0xa2, 0x0 ;  /* 0x000000000000781c */ /* 0x000fe40000f21472 */
[----:B------:R-:W-:-:S08]  /*d590*/  @P0 R2UR P1, UR4, R22 ;  /* 0x00000000160402ca */ /* 0x000fd00000020000 */
[----:B------:R-:W-:-:S05]  /*d5a0*/  @P0 PLOP3.LUT P0, PT, P1, PT, PT, 0x80, 0x0 ;  /* 0x000000000000081c */ /* 0x000fca0000f0f070 */
[----:B------:R-:W-:Y:S01]  /*d5b0*/  @!P1 SYNCS.ARRIVE.TRANS64.RED.A0T1 RZ, [UR4+0x2a800], RZ ;  /* 0x02a800ffffff99a7 */ /* 0x000fe20008200404 */
[----:B------:R-:W-:Y:S07]  /*d5c0*/  @!P1 ARRIVES.LDGSTSBAR.64.TRANSCNT [UR4+0x2a800] ;  /* 0x02a80000ff0099b0 */ /* 0x000fee0008000a84 */
[----:B------:R-:W-:Y:S05]  /*d5d0*/  @P0 BRA.U.ANY `(.L_x_267) ;  /* 0xfffffffd00e80947 */ /* 0x000fea000393ffff */
[----:B0-----:R-:W3:Y:S04]  /*d5e0*/  LDL.LU R3, [R1+0x18] ;  /* 0x0000180001037983 */ /* 0x001ee80000300800 */
[----:B------:R-:W4:Y:S01]  /*d5f0*/  LDL.LU R2, [R1+0x14] ;  /* 0x0000140001027983 */ /* 0x000f220000300800 */
[----:B---3--:R-:W-:-:S05]  /*d600*/  VIADD R3, R3, 0x1 ;  /* 0x0000000103037836 */ /* 0x008fca0000000000 */
[----:B------:R-:W-:Y:S01]  /*d610*/  LEA.HI R0, R3, R3, RZ, 0x1 ;  /* 0x0000000303007211 */ /* 0x000fe200078f08ff */
[----:B------:R0:W-:Y:S03]  /*d620*/  STL [R1+0x18], R3 ;  /* 0x0000180301007387 */ /* 0x0001e60000100800 */
[----:B------:R-:W-:-:S05]  /*d630*/  LOP3.LUT R0, R0, 0xfffffffe, RZ, 0xc0, !PT ;  /* 0xfffffffe00007812 */ /* 0x000fca00078ec0ff */
[----:B0-----:R-:W-:Y:S02]  /*d640*/  IMAD.IADD R3, R3, 0x1, -R0 ;  /* 0x0000000103037824 */ /* 0x001fe400078e0a00 */
[----:B----4-:R-:W-:-:S03]  /*d650*/  VIADD R0, R2, 0xfffffffe ;  /* 0xfffffffe02007836 */ /* 0x010fc60000000000 */
[----:B------:R-:W-:Y:S01]  /*d660*/  SHF.L.U32 R3, R3, 0x1f, RZ ;  /* 0x0000001f03037819 */ /* 0x000fe200000006ff */
[----:B------:R-:W-:Y:S01]  /*d670*/  NOP ;  /* 0x0000000000007918 */ /* 0x000fe20000000000 */
[----:B------:R0:W-:Y:S01]  /*d680*/  SYNCS.ARRIVE.TRANS64.A1T0 RZ, [R22+URZ+0x2a800], RZ ;  /* 0x02a800ff16ff79a7 */ /* 0x0001e2000810003f */
[----:B------:R-:W-:Y:S01]  /*d690*/  BSSY B0, `(.L_x_268) ;  /* 0x0000003000007945 */ /* 0x000fe20003800000 */
[----:B------:R-:W1:Y:S03]  /*d6a0*/  SYNCS.PHASECHK.TRANS64.TRYWAIT P0, [R22+URZ+0x2a820], R3 ;  /* 0x02a82003160075a7 */ /* 0x000e66000800017f */
[----:B01----:R-:W-:Y:S05]  /*d6b0*/  @!P0 BRA `(.L_x_269) ;  /* 0x0000003c00208947 */ /* 0x003fea0003800000 */
.L_x_354:
[----:B------:R-:W-:Y:S05]  /*d6c0*/  BSYNC B0 ;  /* 0x0000000000007941 */ /* 0x000fea0003800000 */
.L_x_268:
[----:B------:R-:W-:Y:S01]  /*d6d0*/  ISETP.GE.AND P0, PT, R0, R36, PT ;  /* 0x000000240000720c */ /* 0x000fe20003f06270 */
[----:B------:R-:W-:-:S12]  /*d6e0*/  BSSY B0, `(.L_x_270) ;  /* 0x00000f6000007945 */ /* 0x000fd80003800000 */
[----:B------:R-:W-:Y:S05]  /*d6f0*/  @!P0 BRA `(.L_x_271) ;  /* 0x0000000c00d08947 */ /* 0x000fea0003800000 */
[----:B------:R-:W-:Y:S01]  /*d700*/  IMAD.MOV.U32 R17, RZ, RZ, R28 ;  /* 0x000000ffff117224 */ /* 0x000fe200078e001c */
[----:B------:R-:W-:Y:S01]  /*d710*/  MOV R30, R25 ;  /* 0x00000019001e7202 */ /* 0x000fe20000000f00 */
[----:B------:R-:W-:-:S07]  /*d720*/  IMAD.MOV.U32 R10, RZ, RZ, R27 ;  /* 0x000000ffff0a7224 */ /* 0x000fce00078e001b */
.L_x_284:
[----:B------:R-:W3:Y:S01]  /*d730*/  LDL R8, [R1] ;  /* 0x0000000001087983 */ /* 0x000ee20000100800 */
[----:B------:R-:W1:Y:S01]  /*d740*/  S2R R2, SR_TID.X ;  /* 0x0000000000027919 */ /* 0x000e620000002100 */
[----:B0-----:R-:W0:Y:S01]  /*d750*/  S2R R3, SR_TID.X ;  /* 0x0000000000037919 */ /* 0x001e220000002100 */
[----:B-1----:R-:W-:-:S04]  /*d760*/  LOP3.LUT R2, R2, 0x7f, RZ, 0xc0, !PT ;  /* 0x0000007f02027812 */ /* 0x002fc800078ec0ff */
[----:B------:R-:W-:Y:S01]  /*d770*/  SHF.R.U32.HI R4, RZ, 0x3, R2 ;  /* 0x00000003ff047819 */ /* 0x000fe20000011602 */
[----:B0-----:R-:W-:Y:S01]  /*d780*/  IMAD.SHL.U32 R3, R3, 0x10, RZ ;  /* 0x0000001003037824 */ /* 0x001fe200078e00ff */
[----:B------:R-:W0:Y:S04]  /*d790*/  LDC R2, c[0x0][0x430] ;  /* 0x00010c00ff027b82 */ /* 0x000e280000000800 */
[----:B------:R-:W-:-:S04]  /*d7a0*/  LOP3.LUT R3, R4, 0x70, R3, 0xf8, !PT ;  /* 0x0000007004037812 */ /* 0x000fc800078ef803 */
[----:B------:R-:W-:Y:S01]  /*d7b0*/  ISETP.GT.U32.AND P2, PT, R3, 0x5f, PT ;  /* 0x0000005f0300780c */ /* 0x000fe20003f44070 */
[----:B------:R-:W-:-:S12]  /*d7c0*/  IMAD R7, R0, 0x60, R37 ;  /* 0x0000006000077824 */ /* 0x000fd800078e0225 */
[----:B------:R-:W1:Y:S01]  /*d7d0*/  @!P2 LDC.64 R4, c[0x0][0x428] ;  /* 0x00010a00ff04ab82 */ /* 0x000e620000000a00 */
[----:B0-----:R-:W-:-:S13]  /*d7e0*/  ISETP.NE.AND P0, PT, R2, 0x1, PT ;  /* 0x000000010200780c */ /* 0x001fda0003f05270 */
[----:B------:R-:W0:Y:S08]  /*d7f0*/  @P0 LDC R6, c[0x0][0x434] ;  /* 0x00010d00ff060b82 */ /* 0x000e300000000800 */
[----:B------:R-:W4:Y:S01]  /*d800*/  @P0 LDC R2, c[0x0][0x438] ;  /* 0x00010e00ff020b82 */ /* 0x000f220000000800 */
[----:B------:R-:W-:-:S04]  /*d810*/  IMAD.IADD R7, R3, 0x1, R7 ;  /* 0x0000000103077824 */ /* 0x000fc800078e0207 */
[----:B0-----:R-:W-:-:S04]  /*d820*/  @P0 IMAD.HI.U32 R3, R7, R6, RZ ;  /* 0x0000000607030227 */ /* 0x001fc800078e00ff */
[----:B------:R-:W-:Y:S01]  /*d830*/  IMAD.MOV.U32 R6, RZ, RZ, R7 ;  /* 0x000000ffff067224 */ /* 0x000fe200078e0007 */
[----:B----4-:R-:W-:-:S04]  /*d840*/  @P0 SHF.R.U32.HI R6, RZ, R2, R3 ;  /* 0x00000002ff060219 */ /* 0x010fc80000011603 */
[--C-:B------:R-:W-:Y:S01]  /*d850*/  @!P2 SHF.R.S32.HI R3, RZ, 0x1f, R6.reuse ;  /* 0x0000001fff03a819 */ /* 0x100fe20000011406 */
[----:B------:R-:W-:-:S04]  /*d860*/  @!P2 IMAD.MOV.U32 R2, RZ, RZ, R6 ;  /* 0x000000ffff02a224 */ /* 0x000fc800078e0006 */
[----:B-1----:R-:W-:-:S04]  /*d870*/  @!P2 IMAD.WIDE.U32 R2, R31, R4, R2 ;  /* 0x000000041f02a225 */ /* 0x002fc800078e0002 */
[----:B---3--:R-:W-:-:S04]  /*d880*/  @!P2 IMAD R8, R8, R4, RZ ;  /* 0x000000040808a224 */ /* 0x008fc800078e02ff */
[----:B------:R-:W-:Y:S02]  /*d890*/  @!P2 IMAD R8, R31, R5, R8 ;  /* 0x000000051f08a224 */ /* 0x000fe400078e0208 */
[----:B------:R-:W0:Y:S02]  /*d8a0*/  @!P2 LDC.64 R4, c[0x0][0x418] ;  /* 0x00010600ff04ab82 */ /* 0x000e240000000a00 */
[----:B------:R-:W-:Y:S01]  /*d8b0*/  @!P2 IMAD.IADD R8, R8, 0x1, R3 ;  /* 0x000000010808a824 */ /* 0x000fe200078e0203 */
[----:B0-----:R-:W-:-:S04]  /*d8c0*/  @!P2 LEA R4, P0, R2, R4, 0x2 ;  /* 0x000000040204a211 */ /* 0x001fc800078010ff */
[----:B------:R-:W-:Y:S02]  /*d8d0*/  @!P2 LEA.HI.X R5, R2, R5, R8, 0x2, P0 ;  /* 0x000000050205a211 */ /* 0x000fe400000f1408 */
[----:B------:R-:W-:-:S06]  /*d8e0*/  MOV R8, RZ ;  /* 0x000000ff00087202 */ /* 0x000fcc0000000f00 */
[----:B------:R0:W5:Y:S01]  /*d8f0*/  @!P2 LDG.E R8, desc[UR36][R4.64] ;  /* 0x000000240408a981 */ /* 0x000162000c1e1900 */
[----:B------:R-:W-:Y:S01]  /*d900*/  LOP3.LUT P1, RZ, R23, 0x10, RZ, 0xc0, !PT ;  /* 0x0000001017ff7812 */ /* 0x000fe2000782c0ff */
[----:B------:R-:W-:Y:S01]  /*d910*/  VIADD R27, R10, 0x1 ;  /* 0x000000010a1b7836 */ /* 0x000fe20000000000 */
[----:B------:R-:W-:Y:S05]  /*d920*/  YIELD ;  /* 0x0000000000007946 */ /* 0x000fea0003800000 */
[----:B------:R-:W-:Y:S01]  /*d930*/  ISETP.NE.AND P0, PT, R27, 0x2, PT ;  /* 0x000000021b00780c */ /* 0x000fe20003f05270 */
[----:B------:R-:W-:Y:S01]  /*d940*/  IMAD.MOV R2, RZ, RZ, -R6 ;  /* 0x000000ffff027224 */ /* 0x000fe200078e0a06 */
[----:B------:R-:W-:-:S02]  /*d950*/  ULDC UR4, c[0x0][0x430] ;  /* 0x00010c0000047ab9 */ /* 0x000fc40000000800 */
[----:B------:R-:W-:Y:S01]  /*d960*/  SEL R28, RZ, 0x1, P0 ;  /* 0x00000001ff1c7807 */ /* 0x000fe20000000000 */
[----:B------:R-:W-:Y:S01]  /*d970*/  IMAD R7, R2, UR4, R7 ;  /* 0x0000000402077c24 */ /* 0x000fe2000f8e0207 */
[----:B------:R-:W-:Y:S01]  /*d980*/  SEL R27, R27, RZ, P0 ;  /* 0x000000ff1b1b7207 */ /* 0x000fe20000000000 */
[----:B------:R-:W-:Y:S01]  /*d990*/  IMAD.MOV.U32 R25, RZ, RZ, R0 ;  /* 0x000000ffff197224 */ /* 0x000fe200078e0000 */
[----:B------:R-:W-:Y:S01]  /*d9a0*/  LOP3.LUT R28, R17, R28, RZ, 0x3c, !PT ;  /* 0x0000001c111c7212 */ /* 0x000fe200078e3cff */
[----:B0-----:R-:W-:Y:S06]  /*d9b0*/  @!P1 BRA `(.L_x_272) ;  /* 0x0000000000049947 */ /* 0x001fec0003800000 */
[----:B------:R-:W-:Y:S01]  /*d9c0*/  BPT.TRAP 0x1 ;  /* 0x000000040000795c */ /* 0x000fe20000300000 */
.L_x_272:
[----:B------:R-:W-:Y:S01]  /*d9d0*/  IMAD R6, R27, 0x8, R22 ;  /* 0x000000081b067824 */ /* 0x000fe200078e0216 */
[----:B------:R-:W-:Y:S01]  /*d9e0*/  SHF.L.U32 R3, R28, 0x1f, RZ ;  /* 0x0000001f1c037819 */ /* 0x000fe200000006ff */
[----:B------:R-:W-:Y:S03]  /*d9f0*/  BSSY B1, `(.L_x_273) ;  /* 0x0000003000017945 */ /* 0x000fe60003800000 */
[----:B------:R-:W0:Y:S02]  /*da00*/  SYNCS.PHASECHK.TRANS64.TRYWAIT P0, [R6+URZ+0x2a840], R3 ;  /* 0x02a84003060075a7 */ /* 0x000e24000800017f */
[----:B0-----:R-:W-:Y:S05]  /*da10*/  @!P0 BRA `(.L_x_274) ;  /* 0x00000038005c8947 */ /* 0x001fea0003800000 */
.L_x_355:
[----:B------:R-:W-:Y:S05]  /*da20*/  BSYNC B1 ;  /* 0x0000000000017941 */ /* 0x000fea0003800000 */
.L_x_273:
[----:B------:R-:W-:Y:S01]  /*da30*/  SHF.R.S32.HI R20, RZ, 0x1f, R7 ;  /* 0x0000001fff147819 */ /* 0x000fe20000011407 */
[----:B------:R-:W-:Y:S01]  /*da40*/  ULDC.64 UR4, c[0x0][0x300] ;  /* 0x0000c00000047ab9 */ /* 0x000fe20000000a00 */
[----:B-----5:R-:W-:Y:S01]  /*da50*/  SHF.R.S32.HI R21, RZ, 0x1f, R8 ;  /* 0x0000001fff157819 */ /* 0x020fe20000011408 */
[----:B0-----:R-:W-:Y:S01]  /*da60*/  IMAD.WIDE.U32 R2, R7, UR4, RZ ;  /* 0x0000000407027c25 */ /* 0x001fe2000f8e00ff */
[----:B------:R-:W-:Y:S01]  /*da70*/  ULDC.64 UR6, c[0x0][0x2e8] ;  /* 0x0000ba0000067ab9 */ /* 0x000fe20000000a00 */
[C---:B------:R-:W-:Y:S02]  /*da80*/  LOP3.LUT P3, RZ, R23.reuse, 0x4, RZ, 0xc0, !PT ;  /* 0x0000000417ff7812 */ /* 0x040fe4000786c0ff */
[----:B------:R-:W-:Y:S01]  /*da90*/  IMAD R0, R20, UR4, RZ ;  /* 0x0000000414007c24 */ /* 0x000fe2000f8e02ff */
[----:B------:R-:W-:Y:S01]  /*daa0*/  LOP3.LUT P2, RZ, R23, 0x2, RZ, 0xc0, !PT ;  /* 0x0000000217ff7812 */ /* 0x000fe2000784c0ff */
[----:B------:R-:W-:Y:S01]  /*dab0*/  IMAD R4, R27, 0x4800, R32 ;  /* 0x000048001b047824 */ /* 0x000fe200078e0220 */
[----:B------:R-:W-:Y:S01]  /*dac0*/  LOP3.LUT P1, RZ, R23, 0x1, RZ, 0xc0, !PT ;  /* 0x0000000117ff7812 */ /* 0x000fe2000782c0ff */
[----:B------:R-:W-:Y:S01]  /*dad0*/  IMAD R0, R7, UR5, R0 ;  /* 0x0000000507007c24 */ /* 0x000fe2000f8e0200 */
[----:B------:R-:W-:-:S03]  /*dae0*/  ULDC.64 UR4, c[0x0][0x310] ;  /* 0x0000c40000047ab9 */ /* 0x000fc60000000a00 */
[----:B------:R-:W-:Y:S02]  /*daf0*/  IMAD.IADD R3, R3, 0x1, R0 ;  /* 0x0000000103037824 */ /* 0x000fe400078e0200 */
[----:B------:R-:W-:Y:S02]  /*db00*/  IMAD R0, R21, UR4, RZ ;  /* 0x0000000415007c24 */ /* 0x000fe4000f8e02ff */
[----:B------:R-:W-:-:S04]  /*db10*/  IMAD.WIDE.U32 R2, R8, UR4, R2 ;  /* 0x0000000408027c25 */ /* 0x000fc8000f8e0002 */
[----:B------:R-:W-:Y:S01]  /*db20*/  IMAD R0, R8, UR5, R0 ;  /* 0x0000000508007c24 */ /* 0x000fe2000f8e0200 */
[----:B------:R-:W-:-:S03]  /*db30*/  ULDC.64 UR4, c[0x0][0x308] ;  /* 0x0000c20000047ab9 */ /* 0x000fc60000000a00 */
[----:B------:R-:W-:Y:S02]  /*db40*/  IMAD.IADD R3, R3, 0x1, R0 ;  /* 0x0000000103037824 */ /* 0x000fe400078e0200 */
[----:B------:R-:W-:Y:S01]  /*db50*/  IMAD.WIDE.U32 R2, R26, UR4, R2 ;  /* 0x000000041a027c25 */ /* 0x000fe2000f8e0002 */
[----:B------:R-:W-:-:S03]  /*db60*/  UMOV UR4, 0xffffffff ;  /* 0xffffffff00047882 */ /* 0x000fc60000000000 */
[----:B------:R-:W-:Y:S01]  /*db70*/  IMAD R5, R26, UR5, R3 ;  /* 0x000000051a057c24 */ /* 0x000fe2000f8e0203 */
[----:B------:R-:W-:-:S04]  /*db80*/  LEA R9, P0, R2, UR6, 0x1 ;  /* 0x0000000602097c11 */ /* 0x000fc8000f8008ff */
[----:B------:R-:W-:Y:S01]  /*db90*/  LEA.HI.X R5, R2, UR7, R5, 0x1, P0 ;  /* 0x0000000702057c11 */ /* 0x000fe200080f0c05 */
[----:B------:R-:W-:Y:S08]  /*dba0*/  BRA.DIV UR4, `(.L_x_275) ;  /* 0x0000003a040c7947 */ /* 0x000ff0000b800000 */
[----:B------:R-:W0:Y:S01]  /*dbb0*/  S2R R3, SR_TID.X ;  /* 0x0000000000037919 */ /* 0x000e220000002100 */
[----:B------:R-:W-:Y:S01]  /*dbc0*/  IMAD R4, R4, 0x2, R22 ;  /* 0x0000000204047824 */ /* 0x000fe200078e0216 */
[----:B------:R-:W1:Y:S04]  /*dbd0*/  SHFL.IDX PT, R2, R9, RZ, 0x181f ;  /* 0x00181fff09027589 */ /* 0x000e6800000e0000 */
[----:B------:R-:W-:Y:S01]  /*dbe0*/  SHFL.IDX PT, R35, R5, 0x2, 0x181f ;  /* 0x00581f0005237f89 */ /* 0x000fe200000e0000 */
[----:B0-----:R-:W-:-:S03]  /*dbf0*/  IMAD.SHL.U32 R11, R3, 0x8, RZ ;  /* 0x00000008030b7824 */ /* 0x001fc600078e00ff */
[----:B------:R-:W0:Y:S02]  /*dc00*/  SHFL.IDX PT, R3, R5, RZ, 0x181f ;  /* 0x00181fff05037589 */ /* 0x000e2400000e0000 */
[----:B------:R-:W-:-:S04]  /*dc10*/  LOP3.LUT R11, R11, 0x38, RZ, 0xc0, !PT ;  /* 0x000000380b0b7812 */ /* 0x000fc800078ec0ff */
[----:B------:R-:W-:-:S04]  /*dc20*/  SHF.L.U32 R0, R11, 0x1, RZ ;  /* 0x000000010b007819 */ /* 0x000fc800000006ff */
[----:B-1----:R-:W-:-:S05]  /*dc30*/  IADD3 R2, P0, R2, R0, RZ ;  /* 0x0000000002027210 */ /* 0x002fca0007f1e0ff */
[----:B0-----:R-:W-:-:S05]  /*dc40*/  IMAD.X R3, RZ, RZ, R3, P0 ;  /* 0x000000ffff037224 */ /* 0x001fca00000e0603 */
[----:B------:R-:W-:Y:S04]  /*dc50*/  LDGSTS.E.BYPASS.LTC128B.128 [R4+0x18400], desc[UR36][R2.64], !P3 ;  /* 0x1840000002047fae */ /* 0x000fe8000d901d64 */
[----:B------:R-:W-:Y:S04]  /*dc60*/  LDGSTS.E.BYPASS.LTC128B.128 [R4+0x1b400], desc[UR36][R2.64+0x80], !P2 ;  /* 0x1b40008002047fae */ /* 0x000fe8000d101d64 */
[----:B------:R0:W-:Y:S04]  /*dc70*/  LDGSTS.E.BYPASS.LTC128B.128 [R4+0x1e400], desc[UR36][R2.64+0x100], !P1 ;  /* 0x1e40010002047fae */ /* 0x0001e8000c901d64 */
[----:B0-----:R-:W0:Y:S04]  /*dc80*/  SHFL.IDX PT, R2, R9, 0x1, 0x181f ;  /* 0x00381f0009027f89 */ /* 0x001e2800000e0000 */
[----:B------:R-:W1:Y:S01]  /*dc90*/  SHFL.IDX PT, R3, R5, 0x1, 0x181f ;  /* 0x00381f0005037f89 */ /* 0x000e6200000e0000 */
[----:B0-----:R-:W-:-:S05]  /*dca0*/  IADD3 R2, P0, R2, R0, RZ ;  /* 0x0000000002027210 */ /* 0x001fca0007f1e0ff */
[----:B-1----:R-:W-:-:S05]  /*dcb0*/  IMAD.X R3, RZ, RZ, R3, P0 ;  /* 0x000000ffff037224 */ /* 0x002fca00000e0603 */
[----:B------:R-:W-:Y:S04]  /*dcc0*/  LDGSTS.E.BYPASS.LTC128B.128 [R4+0x18c00], desc[UR36][R2.64], !P3 ;  /* 0x18c0000002047fae */ /* 0x000fe8000d901d64 */
[----:B------:R-:W-:Y:S04]  /*dcd0*/  LDGSTS.E.BYPASS.LTC128B.128 [R4+0x1bc00], desc[UR36][R2.64+0x80], !P2 ;  /* 0x1bc0008002047fae */ /* 0x000fe8000d101d64 */
[----:B------:R0:W-:Y:S04]  /*dce0*/  LDGSTS.E.BYPASS.LTC128B.128 [R4+0x1ec00], desc[UR36][R2.64+0x100], !P1 ;  /* 0x1ec0010002047fae */ /* 0x0001e8000c901d64 */
[----:B0-----:R-:W0:Y:S02]  /*dcf0*/  SHFL.IDX PT, R2, R9, 0x2, 0x181f ;  /* 0x00581f0009027f89 */ /* 0x001e2400000e0000 */
[----:B0-----:R-:W-:-:S05]  /*dd00*/  IADD3 R2, P0, R2, R0, RZ ;  /* 0x0000000002027210 */ /* 0x001fca0007f1e0ff */
[----:B------:R-:W-:Y:S02]  /*dd10*/  IMAD.X R3, RZ, RZ, R35, P0 ;  /* 0x000000ffff037224 */ /* 0x000fe400000e0623 */
[----:B------:R-:W-:Y:S04]  /*dd20*/  SHFL.IDX PT, R35, R5, 0x3, 0x181f ;  /* 0x00781f0005237f89 */ /* 0x000fe800000e0000 */
        /* <DEDUP_REMOVED lines=13> */
[----:B------:R0:W1:Y:S04]  /*de00*/  SHFL.IDX PT, R35, R5, 0x5, 0x181f ;  /* 0x00b81f0005237f89 */ /* 0x00006800000e0000 */
[----:B------:R-:W-:Y:S04]  /*de10*/  LDGSTS.E.BYPASS.LTC128B.128 [R4+0x1a400], desc[UR36][R2.64], !P3 ;  /* 0x1a40000002047fae */ /* 0x000fe8000d901d64 */
[----:B------:R-:W-:Y:S04]  /*de20*/  LDGSTS.E.BYPASS.LTC128B.128 [R4+0x1d400], desc[UR36][R2.64+0x80], !P2 ;  /* 0x1d40008002047fae */ /* 0x000fe8000d101d64 */
[----:B------:R3:W-:Y:S04]  /*de30*/  LDGSTS.E.BYPASS.LTC128B.128 [R4+0x20400], desc[UR36][R2.64+0x100], !P1 ;  /* 0x2040010002047fae */ /* 0x0007e8000c901d64 */
[----:B-1-3--:R0:W3:Y:S02]  /*de40*/  SHFL.IDX PT, R2, R9, 0x5, 0x181f ;  /* 0x00b81f0009027f89 */ /* 0x00a0e400000e0000 */
.L_x_369:
[----:B---3--:R-:W-:-:S04]  /*de50*/  IADD3 R2, P0, R2, R0, RZ ;  /* 0x0000000002027210 */ /* 0x008fc80007f1e0ff */
[----:B------:R-:W-:Y:S02]  /*de60*/  IADD3.X R3, RZ, R35, RZ, P0, !PT ;  /* 0x00000023ff037210 */ /* 0x000fe400007fe4ff */
[----:B------:R-:W-:-:S03]  /*de70*/  PLOP3.LUT P0, PT, PT, PT, PT, 0x80, 0x0 ;  /* 0x000000000000781c */ /* 0x000fc60003f0f070 */
[----:B------:R-:W-:Y:S01]  /*de80*/  @!PT LDS RZ, [RZ] ;  /* 0x00000000fffff984 */ /* 0x000fe20000000800 */
[----:B------:R-:W-:Y:S01]  /*de90*/  @!PT LDS RZ, [RZ] ;  /* 0x00000000fffff984 */ /* 0x000fe20000000800 */
[----:B------:R-:W-:Y:S01]  /*dea0*/  @!PT LDS RZ, [RZ] ;  /* 0x00000000fffff984 */ /* 0x000fe20000000800 */
[----:B------:R1:W-:Y:S04]  /*deb0*/  LDGSTS.E.BYPASS.LTC128B.128 [R4+0x1ac00], desc[UR36][R2.64], !P3 ;  /* 0x1ac0000002047fae */ /* 0x0003e8000d901d64 */
[----:B------:R1:W-:Y:S04]  /*dec0*/  LDGSTS.E.BYPASS.LTC128B.128 [R4+0x1dc00], desc[UR36][R2.64+0x80], !P2 ;  /* 0x1dc0008002047fae */ /* 0x0003e8000d101d64 */
[----:B------:R1:W-:Y:S01]  /*ded0*/  LDGSTS.E.BYPASS.LTC128B.128 [R4+0x20c00], desc[UR36][R2.64+0x100], !P1 ;  /* 0x20c0010002047fae */ /* 0x0003e2000c901d64 */
[----:B------:R-:W-:Y:S01]  /*dee0*/  NOP ;  /* 0x0000000000007918 */ /* 0x000fe20000000000 */
.L_x_276:
        /* <DEDUP_REMOVED lines=10> */
.L_x_277:
[----:B------:R3:W-:Y:S01]  /*df90*/  SYNCS.ARRIVE.TRANS64.A1T0 RZ, [R6+URZ+0x2a830], RZ ;  /* 0x02a830ff06ff79a7 */ /* 0x0007e2000810003f */
[----:B------:R-:W-:Y:S05]  /*dfa0*/  @!P2 BRA `(.L_x_278) ;  /* 0x000000000004a947 */ /* 0x000fea0003800000 */
[----:B------:R-:W-:Y:S01]  /*dfb0*/  BPT.TRAP 0x1 ;  /* 0x000000040000795c */ /* 0x000fe20000300000 */
.L_x_278:
[----:B-1----:R-:W-:Y:S01]  /*dfc0*/  SHF.L.U32 R2, R17, 0x1f, RZ ;  /* 0x0000001f11027819 */ /* 0x002fe200000006ff */
[----:B------:R-:W-:Y:S01]  /*dfd0*/  IMAD R4, R10, 0x8, R22 ;  /* 0x000000080a047824 */ /* 0x000fe200078e0216 */
[----:B------:R-:W-:Y:S03]  /*dfe0*/  BSSY B1, `(.L_x_279) ;  /* 0x0000003000017945 */ /* 0x000fe60003800000 */
[----:B------:R-:W1:Y:S02]  /*dff0*/  SYNCS.PHASECHK.TRANS64.TRYWAIT P0, [R4+URZ+0x2a860], R2 ;  /* 0x02a86002040075a7 */ /* 0x000e64000800017f */
[----:B-1----:R-:W-:Y:S05]  /*e000*/  @!P0 BRA `(.L_x_280) ;  /* 0x0000003800d08947 */ /* 0x002fea0003800000 */
.L_x_370:
[----:B------:R-:W-:Y:S05]  /*e010*/  BSYNC B1 ;  /* 0x0000000000017941 */ /* 0x000fea0003800000 */
.L_x_279:
[----:B------:R-:W4:Y:S01]  /*e020*/  S2R R3, SR_TID.X ;  /* 0x0000000000037919 */ /* 0x000f220000002100 */
[----:B------:R-:W-:Y:S01]  /*e030*/  UMOV UR4, 0xffffffff ;  /* 0xffffffff00047882 */ /* 0x000fe20000000000 */
[----:B---3--:R-:W-:Y:S01]  /*e040*/  IMAD R6, R30, -0x60, R34 ;  /* 0xffffffa01e067824 */ /* 0x008fe200078e0222 */
[----:B------:R-:W-:Y:S01]  /*e050*/  LOP3.LUT P0, RZ, R29, 0x2, RZ, 0xc0, !PT ;  /* 0x000000021dff7812 */ /* 0x000fe2000780c0ff */
[----:B0-----:R-:W-:Y:S01]  /*e060*/  IMAD R5, R10, 0x3000, R32 ;  /* 0x000030000a057824 */ /* 0x001fe200078e0220 */
[----:B----4-:R-:W-:-:S04]  /*e070*/  LOP3.LUT R3, R3, 0x7f, RZ, 0xc0, !PT ;  /* 0x0000007f03037812 */ /* 0x010fc800078ec0ff */
[----:B------:R-:W-:-:S05]  /*e080*/  SHF.R.U32.HI R3, RZ, 0x3, R3 ;  /* 0x00000003ff037819 */ /* 0x000fca0000011603 */
[----:B------:R-:W-:Y:S01]  /*e090*/  IMAD.IADD R6, R6, 0x1, -R3 ;  /* 0x0000000106067824 */ /* 0x000fe200078e0a03 */
[----:B------:R-:W-:Y:S06]  /*e0a0*/  BRA.DIV UR4, `(.L_x_281) ;  /* 0x0000003a04bc7947 */ /* 0x000fec000b800000 */
[----:B-1----:R-:W0:Y:S01]  /*e0b0*/  SHFL.IDX PT, R2, R18, RZ, 0x181f ;  /* 0x00181fff12027589 */ /* 0x002e2200000e0000 */
[----:B------:R-:W-:-:S03]  /*e0c0*/  IMAD R5, R5, 0x2, R22 ;  /* 0x0000000205057824 */ /* 0x000fc600078e0216 */
[----:B------:R-:W1:Y:S04]  /*e0d0*/  SHFL.IDX PT, R3, R24, RZ, 0x181f ;  /* 0x00181fff18037589 */ /* 0x000e6800000e0000 */
[----:B--2---:R-:W-:Y:S01]  /*e0e0*/  SHFL.IDX PT, R14, R18, 0x5, 0x181f ;  /* 0x00b81f00120e7f89 */ /* 0x004fe200000e0000 */
[----:B0-----:R-:W-:-:S05]  /*e0f0*/  IADD3 R2, P1, R2, R0, RZ ;  /* 0x0000000002027210 */ /* 0x001fca0007f3e0ff */
[----:B-1----:R-:W-:Y:S01]  /*e100*/  IMAD.X R3, RZ, RZ, R3, P1 ;  /* 0x000000ffff037224 */ /* 0x002fe200008e0603 */
[----:B------:R-:W-:-:S04]  /*e110*/  LOP3.LUT P1, RZ, R29, 0x1, RZ, 0xc0, !PT ;  /* 0x000000011dff7812 */ /* 0x000fc8000782c0ff */
[----:B------:R-:W-:-:S13]  /*e120*/  ISETP.LT.OR P2, PT, R6, 0x1, !P1 ;  /* 0x000000010600780c */ /* 0x000fda0004f41670 */
[----:B------:R-:W-:Y:S01]  /*e130*/  LDGSTS.E.BYPASS.LTC128B.128 [R5+0x400], desc[UR36][R2.64], !P2 ;  /* 0x0040000002057fae */ /* 0x000fe2000d101d64 */
[----:B------:R-:W-:-:S13]  /*e140*/  ISETP.LT.OR P2, PT, R6, 0x1, !P0 ;  /* 0x000000010600780c */ /* 0x000fda0004741670 */
[----:B------:R0:W-:Y:S04]  /*e150*/  LDGSTS.E.BYPASS.LTC128B.128 [R5+0x3400], desc[UR36][R2.64+0x80], !P2 ;  /* 0x0340008002057fae */ /* 0x0001e8000d101d64 */
[----:B0-----:R-:W0:Y:S04]  /*e160*/  SHFL.IDX PT, R2, R18, 0x1, 0x181f ;  /* 0x00381f0012027f89 */ /* 0x001e2800000e0000 */
[----:B------:R-:W1:Y:S01]  /*e170*/  SHFL.IDX PT, R3, R24, 0x1, 0x181f ;  /* 0x00381f0018037f89 */ /* 0x000e6200000e0000 */
[----:B0-----:R-:W-:-:S05]  /*e180*/  IADD3 R2, P2, R2, R0, RZ ;  /* 0x0000000002027210 */ /* 0x001fca0007f5e0ff */
[----:B-1----:R-:W-:Y:S01]  /*e190*/  IMAD.X R3, RZ, RZ, R3, P2 ;  /* 0x000000ffff037224 */ /* 0x002fe200010e0603 */
        /* <DEDUP_REMOVED lines=14> */
[----:B0-----:R-:W-:-:S04]  /*e280*/  IADD3 R2, P2, R2, R0, RZ ;  /* 0x0000000002027210 */ /* 0x001fc80007f5e0ff */
[----:B-1----:R-:W-:Y:S02]  /*e290*/  IADD3.X R3, RZ, R3, RZ, P2, !PT ;  /* 0x00000003ff037210 */ /* 0x002fe400017fe4ff */
[----:B------:R-:W-:-:S13]  /*e2a0*/  ISETP.LT.OR P2, PT, R6, 0x31, !P1 ;  /* 0x000000310600780c */ /* 0x000fda0004f41670 */
[----:B------:R-:W-:Y:S01]  /*e2b0*/  LDGSTS.E.BYPASS.LTC128B.128 [R5+0x1c00], desc[UR36][R2.64], !P2 ;  /* 0x01c0000002057fae */ /* 0x000fe2000d101d64 */
[----:B------:R-:W-:-:S13]  /*e2c0*/  ISETP.LT.OR P2, PT, R6, 0x31, !P0 ;  /* 0x000000310600780c */ /* 0x000fda0004741670 */
[----:B------:R0:W-:Y:S04]  /*e2d0*/  LDGSTS.E.BYPASS.LTC128B.128 [R5+0x4c00], desc[UR36][R2.64+0x80], !P2 ;  /* 0x04c0008002057fae */ /* 0x0001e8000d101d64 */
[----:B0-----:R-:W0:Y:S04]  /*e2e0*/  SHFL.IDX PT, R2, R18, 0x4, 0x181f ;  /* 0x00981f0012027f89 */ /* 0x001e2800000e0000 */
[----:B------:R-:W1:Y:S04]  /*e2f0*/  SHFL.IDX PT, R3, R24, 0x4, 0x181f ;  /* 0x00981f0018037f89 */ /* 0x000e6800000e0000 */
[----:B------:R-:W2:Y:S01]  /*e300*/  SHFL.IDX PT, R24, R24, 0x5, 0x181f ;  /* 0x00b81f0018187f89 */ /* 0x000ea200000e0000 */
[----:B0-----:R-:W-:-:S05]  /*e310*/  IADD3 R2, P2, R2, R0, RZ ;  /* 0x0000000002027210 */ /* 0x001fca0007f5e0ff */
[----:B-1----:R-:W-:Y:S01]  /*e320*/  IMAD.X R3, RZ, RZ, R3, P2 ;  /* 0x000000ffff037224 */ /* 0x002fe200010e0603 */
[----:B------:R-:W-:-:S13]  /*e330*/  ISETP.LT.OR P2, PT, R6, 0x41, !P1 ;  /* 0x000000410600780c */ /* 0x000fda0004f41670 */
[----:B------:R1:W-:Y:S01]  /*e340*/  LDGSTS.E.BYPASS.LTC128B.128 [R5+0x2400], desc[UR36][R2.64], !P2 ;  /* 0x0240000002057fae */ /* 0x0003e2000d101d64 */
[----:B------:R-:W-:-:S13]  /*e350*/  ISETP.LT.OR P2, PT, R6, 0x41, !P0 ;  /* 0x000000410600780c */ /* 0x000fda0004741670 */
[----:B--2---:R1:W-:Y:S02]  /*e360*/  LDGSTS.E.BYPASS.LTC128B.128 [R5+0x5400], desc[UR36][R2.64+0x80], !P2 ;  /* 0x0540008002057fae */ /* 0x0043e4000d101d64 */
.L_x_384:
        /* <DEDUP_REMOVED lines=19> */
[----:B------:R-:W-:-:S04]  /*e4a0*/  IMAD R21, R8, UR5, R21 ;  /* 0x0000000508157c24 */ /* 0x000fc8000f8e0215 */
[----:B------:R-:W-:-:S07]  /*e4b0*/  IMAD.IADD R21, R3, 0x1, R21 ;  /* 0x0000000103157824 */ /* 0x000fce00078e0215 */
.L_x_282:
        /* <DEDUP_REMOVED lines=10> */
.L_x_283:
[----:B------:R-:W-:Y:S01]  /*e560*/  IMAD.MOV.U32 R3, RZ, RZ, R21 ;  /* 0x000000ffff037224 */ /* 0x000fe200078e0015 */
[----:B------:R-:W-:Y:S01]  /*e570*/  ULDC.64 UR4, c[0x0][0x330] ;  /* 0x0000cc0000047ab9 */ /* 0x000fe20000000a00 */
[----:B------:R-:W-:Y:S01]  /*e580*/  ULDC.64 UR6, c[0x0][0x318] ;  /* 0x0000c60000067ab9 */ /* 0x000fe20000000a00 */
[----:B------:R1:W-:Y:S01]  /*e590*/  SYNCS.ARRIVE.TRANS64.A1T0 RZ, [R4+URZ+0x2a850], RZ ;  /* 0x02a850ff04ff79a7 */ /* 0x0003e2000810003f */
[----:B------:R-:W-:Y:S01]  /*e5a0*/  IMAD.WIDE.U32 R2, R26, UR4, R2 ;  /* 0x000000041a027c25 */ /* 0x000fe2000f8e0002 */
[----:B------:R-:W-:-:S03]  /*e5b0*/  MOV R17, R28 ;  /* 0x0000001c00117202 */ /* 0x000fc60000000f00 */
[----:B------:R-:W-:Y:S01]  /*e5c0*/  IMAD R3, R26, UR5, R3 ;  /* 0x000000051a037c24 */ /* 0x000fe2000f8e0203 */
[C---:B------:R-:W-:Y:S01]  /*e5d0*/  LEA R18, P0, R2.reuse, UR6, 0x1 ;  /* 0x0000000602127c11 */ /* 0x040fe2000f8008ff */
[C---:B------:R-:W-:Y:S02]  /*e5e0*/  VIADD R0, R25.reuse, 0xffffffff ;  /* 0xffffffff19007836 */ /* 0x040fe40000000000 */
[----:B------:R-:W-:Y:S01]  /*e5f0*/  IMAD.MOV.U32 R10, RZ, RZ, R27 ;  /* 0x000000ffff0a7224 */ /* 0x000fe200078e001b */
[----:B------:R-:W-:Y:S01]  /*e600*/  LEA.HI.X R24, R2, UR7, R3, 0x1, P0 ;  /* 0x0000000702187c11 */ /* 0x000fe200080f0c03 */
[----:B------:R-:W-:Y:S01]  /*e610*/  IMAD.MOV.U32 R30, RZ, RZ, R25 ;  /* 0x000000ffff1e7224 */ /* 0x000fe200078e0019 */
[----:B------:R-:W-:-:S13]  /*e620*/  ISETP.GT.AND P0, PT, R25, R36, PT ;  /* 0x000000241900720c */ /* 0x000fda0003f04270 */
[----:B-1----:R-:W-:Y:S05]  /*e630*/  @P0 BRA `(.L_x_284) ;  /* 0xfffffff0003c0947 */ /* 0x002fea000383ffff */
.L_x_271:
[----:B------:R-:W-:Y:S05]  /*e640*/  BSYNC B0 ;  /* 0x0000000000007941 */ /* 0x000fea0003800000 */
.L_x_270:
[----:B------:R-:W1:Y:S01]  /*e650*/  S2R R2, SR_TID.X ;  /* 0x0000000000027919 */ /* 0x000e620000002100 */
[----:B------:R-:W-:Y:S01]  /*e660*/  BSSY B0, `(.L_x_285) ;  /* 0x0000010000007945 */ /* 0x000fe20003800000 */
[----:B-1----:R-:W-:-:S04]  /*e670*/  LOP3.LUT R2, R2, 0x7f, RZ, 0xc0, !PT ;  /* 0x0000007f02027812 */ /* 0x002fc800078ec0ff */
[----:B------:R-:W-:-:S13]  /*e680*/  ISETP.NE.AND P0, PT, R2, RZ, PT ;  /* 0x000000ff0200720c */ /* 0x000fda0003f05270 */
[----:B------:R-:W-:Y:S05]  /*e690*/  @P0 BRA `(.L_x_286) ;  /* 0x0000000000300947 */ /* 0x000fea0003800000 */
[----:B------:R-:W1:Y:S01]  /*e6a0*/  S2R R5, SR_LANEID ;  /* 0x0000000000057919 */ /* 0x000e620000000000 */
[----:B------:R-:W-:Y:S01]  /*e6b0*/  VOTEU.ANY UR4, UPT, PT ;  /* 0x0000000000047886 */ /* 0x000fe200038e0100 */
[----:B0-----:R-:W0:Y:S01]  /*e6c0*/  LDC.64 R2, c[0x0][0xc60] ;  /* 0x00031800ff027b82 */ /* 0x001e220000000a00 */
[----:B------:R-:W1:Y:S02]  /*e6d0*/  FLO.U32 R0, UR4 ;  /* 0x0000000400007d00 */ /* 0x000e6400080e0000 */
[----:B-1----:R-:W-:-:S06]  /*e6e0*/  ISETP.EQ.U32.AND P0, PT, R0, R5, PT ;  /* 0x000000050000720c */ /* 0x002fcc0003f02070 */
[----:B------:R-:W0:Y:S07]  /*e6f0*/  POPC R5, UR4 ;  /* 0x0000000400057d09 */ /* 0x000e2e0008000000 */
[----:B0-----:R-:W3:Y:S01]  /*e700*/  @P0 ATOMG.E.ADD.STRONG.GPU PT, R3, desc[UR36][R2.64], R5 ;  /* 0x00000005020309a8 */ /* 0x001ee200081ee1e4 */
[----:B------:R-:W0:Y:S02]  /*e710*/  S2R R4, SR_LTMASK ;  /* 0x0000000000047919 */ /* 0x000e240000003900 */
[----:B0-----:R-:W-:-:S04]  /*e720*/  LOP3.LUT R4, R4, UR4, RZ, 0xc0, !PT ;  /* 0x0000000404047c12 */ /* 0x001fc8000f8ec0ff */
[----:B------:R-:W0:Y:S01]  /*e730*/  POPC R7, R4 ;  /* 0x0000000400077309 */ /* 0x000e220000000000 */
[----:B---3--:R-:W0:Y:S02]  /*e740*/  SHFL.IDX PT, R0, R3, R0, 0x1f ;  /* 0x00001f0003007589 */ /* 0x008e2400000e0000 */
[----:B0-----:R-:W-:-:S07]  /*e750*/  IADD3 R16, R0, UR39, R7 ;  /* 0x0000002700107c10 */ /* 0x001fce000fffe007 */
.L_x_286:
[----:B------:R-:W-:Y:S05]  /*e760*/  BSYNC B0 ;  /* 0x0000000000007941 */ /* 0x000fea0003800000 */
.L_x_285:
[----:B------:R-:W-:-:S13]  /*e770*/  LOP3.LUT P0, RZ, R23, 0x10, RZ, 0xc0, !PT ;  /* 0x0000001017ff7812 */ /* 0x000fda000780c0ff */
[----:B------:R-:W-:Y:S05]  /*e780*/  @!P0 BRA `(.L_x_287) ;  /* 0x0000000000048947 */ /* 0x000fea0003800000 */
[----:B------:R-:W-:Y:S01]  /*e790*/  BPT.TRAP 0x1 ;  /* 0x000000040000795c */ /* 0x000fe20000300000 */
.L_x_287:
[----:B------:R-:W-:Y:S01]  /*e7a0*/  IMAD R0, R27, 0x8, R22 ;  /* 0x000000081b007824 */ /* 0x000fe200078e0216 */
[----:B0-----:R-:W-:Y:S01]  /*e7b0*/  SHF.L.U32 R3, R28, 0x1f, RZ ;  /* 0x0000001f1c037819 */ /* 0x001fe200000006ff */
[----:B------:R-:W-:Y:S01]  /*e7c0*/  BSSY B0, `(.L_x_288) ;  /* 0x0000004000007945 */ /* 0x000fe20003800000 */
[----:B------:R-:W-:Y:S02]  /*e7d0*/  IMAD R6, R25, -0x60, R34 ;  /* 0xffffffa019067824 */ /* 0x000fe400078e0222 */
[----:B------:R-:W0:Y:S02]  /*e7e0*/  SYNCS.PHASECHK.TRANS64.TRYWAIT P0, [R0+URZ+0x2a860], R3 ;  /* 0x02a86003000075a7 */ /* 0x000e24000800017f */
[----:B0-----:R-:W-:Y:S05]  /*e7f0*/  @!P0 BRA `(.L_x_289) ;  /* 0x0000003800d48947 */ /* 0x001fea0003800000 */
.L_x_385:
[----:B------:R-:W-:Y:S05]  /*e800*/  BSYNC B0 ;  /* 0x0000000000007941 */ /* 0x000fea0003800000 */
.L_x_288:
[----:B------:R-:W1:Y:S01]  /*e810*/  S2R R2, SR_TID.X ;  /* 0x0000000000027919 */ /* 0x000e620000002100 */
[----:B------:R-:W-:Y:S01]  /*e820*/  UMOV UR4, 0xffffffff ;  /* 0xffffffff00047882 */ /* 0x000fe20000000000 */
[----:B------:R-:W-:Y:S01]  /*e830*/  IMAD R7, R27, 0x3000, R32 ;  /* 0x000030001b077824 */ /* 0x000fe200078e0220 */
[----:B-1----:R-:W-:-:S04]  /*e840*/  LOP3.LUT R2, R2, 0x7f, RZ, 0xc0, !PT ;  /* 0x0000007f02027812 */ /* 0x002fc800078ec0ff */
[----:B------:R-:W-:-:S05]  /*e850*/  SHF.R.U32.HI R2, RZ, 0x3, R2 ;  /* 0x00000003ff027819 */ /* 0x000fca0000011602 */
[----:B------:R-:W-:Y:S01]  /*e860*/  IMAD.IADD R6, R6, 0x1, -R2 ;  /* 0x0000000106067824 */ /* 0x000fe200078e0a02 */
[----:B------:R-:W-:Y:S06]  /*e870*/  BRA.DIV UR4, `(.L_x_290) ;  /* 0x0000003a04c87947 */ /* 0x000fec000b800000 */
[----:B------:R-:W1:Y:S01]  /*e880*/  S2R R2, SR_TID.X ;  /* 0x0000000000027919 */ /* 0x000e620000002100 */
[----:B------:R-:W-:Y:S01]  /*e890*/  LOP3.LUT P0, RZ, R29, 0x2, RZ, 0xc0, !PT ;  /* 0x000000021dff7812 */ /* 0x000fe2000780c0ff */
[----:B------:R-:W-:Y:S01]  /*e8a0*/  IMAD R4, R7, 0x2, R22 ;  /* 0x0000000207047824 */ /* 0x000fe200078e0216 */
[----:B--2---:R-:W2:Y:S02]  /*e8b0*/  SHFL.IDX PT, R14, R18, RZ, 0x181f ;  /* 0x00181fff120e7589 */ /* 0x004ea400000e0000 */
[----:B------:R-:W-:Y:S02]  /*e8c0*/  ISETP.LT.OR P3, PT, R6, 0x1, !P0 ;  /* 0x000000010600780c */ /* 0x000fe40004761670 */
[----:B0-----:R-:W0:Y:S04]  /*e8d0*/  SHFL.IDX PT, R3, R24, RZ, 0x181f ;  /* 0x00181fff18037589 */ /* 0x001e2800000e0000 */
[----:B------:R-:W-:Y:S04]  /*e8e0*/  SHFL.IDX PT, R10, R18, 0x2, 0x181f ;  /* 0x00581f00120a7f89 */ /* 0x000fe800000e0000 */
[----:B------:R-:W-:Y:S01]  /*e8f0*/  SHFL.IDX PT, R7, R24, 0x2, 0x181f ;  /* 0x00581f0018077f89 */ /* 0x000fe200000e0000 */
[----:B-1----:R-:W-:Y:S01]  /*e900*/  IMAD.SHL.U32 R8, R2, 0x8, RZ ;  /* 0x0000000802087824 */ /* 0x002fe200078e00ff */
[----:B------:R-:W-:-:S04]  /*e910*/  LOP3.LUT R2, R29, 0x1, RZ, 0xc0, !PT ;  /* 0x000000011d027812 */ /* 0x000fc800078ec0ff */
[----:B------:R-:W-:Y:S02]  /*e920*/  LOP3.LUT R8, R8, 0x38, RZ, 0xc0, !PT ;  /* 0x0000003808087812 */ /* 0x000fe400078ec0ff */
[----:B------:R-:W-:-:S03]  /*e930*/  ISETP.NE.U32.AND P1, PT, R2, 0x1, PT ;  /* 0x000000010200780c */ /* 0x000fc60003f25070 */
[----:B------:R-:W-:Y:S01]  /*e940*/  IMAD.SHL.U32 R5, R8, 0x2, RZ ;  /* 0x0000000208057824 */ /* 0x000fe200078e00ff */
[----:B------:R-:W-:Y:S01]  /*e950*/  ISETP.LT.OR P2, PT, R6, 0x1, P1 ;  /* 0x000000010600780c */ /* 0x000fe20000f41670 */
[----:B------:R-:W-:Y:S03]  /*e960*/  SHFL.IDX PT, R8, R24, 0x1, 0x181f ;  /* 0x00381f0018087f89 */ /* 0x000fe600000e0000 */
[----:B--2---:R-:W-:Y:S02]  /*e970*/  IADD3 R2, P4, R14, R5, RZ ;  /* 0x000000050e027210 */ /* 0x004fe40007f9e0ff */
[----:B------:R-:W1:Y:S02]  /*e980*/  SHFL.IDX PT, R14, R18, 0x1, 0x181f ;  /* 0x00381f00120e7f89 */ /* 0x000e6400000e0000 */
[----:B0-----:R-:W-:-:S05]  /*e990*/  IADD3.X R3, RZ, R3, RZ, P4, !PT ;  /* 0x00000003ff037210 */ /* 0x001fca00027fe4ff */
[----:B------:R-:W-:Y:S01]  /*e9a0*/  LDGSTS.E.BYPASS.LTC128B.128 [R4+0x400], desc[UR36][R2.64], !P2 ;  /* 0x0040000002047fae */ /* 0x000fe2000d101d64 */
[----:B------:R-:W-:-:S03]  /*e9b0*/  ISETP.LT.OR P2, PT, R6, 0x11, P1 ;  /* 0x000000110600780c */ /* 0x000fc60000f41670 */
[----:B------:R1:W-:Y:S01]  /*e9c0*/  LDGSTS.E.BYPASS.LTC128B.128 [R4+0x3400], desc[UR36][R2.64+0x80], !P3 ;  /* 0x0340008002047fae */ /* 0x0003e2000d901d64 */
[----:B------:R-:W-:Y:S02]  /*e9d0*/  ISETP.LT.OR P3, PT, R6, 0x11, !P0 ;  /* 0x000000110600780c */ /* 0x000fe40004761670 */
[----:B-1----:R-:W-:Y:S02]  /*e9e0*/  IADD3 R2, P4, R14, R5, RZ ;  /* 0x000000050e027210 */ /* 0x002fe40007f9e0ff */
[----:B------:R-:W0:Y:S03]  /*e9f0*/  SHFL.IDX PT, R14, R18, 0x3, 0x181f ;  /* 0x00781f00120e7f89 */ /* 0x000e2600000e0000 */
[----:B------:R-:W-:Y:S02]  /*ea00*/  IMAD.X R3, RZ, RZ, R8, P4 ;  /* 0x000000ffff037224 */ /* 0x000fe400020e0608 */
[----:B------:R-:W1:Y:S04]  /*ea10*/  SHFL.IDX PT, R8, R24, 0x3, 0x181f ;  /* 0x00781f0018087f89 */ /* 0x000e6800000e0000 */
[----:B------:R-:W-:Y:S01]  /*ea20*/  LDGSTS.E.BYPASS.LTC128B.128 [R4+0xc00], desc[UR36][R2.64], !P2 ;  /* 0x00c0000002047fae */ /* 0x000fe2000d101d64 */
[----:B------:R-:W-:-:S03]  /*ea30*/  ISETP.LT.OR P2, PT, R6, 0x21, P1 ;  /* 0x000000210600780c */ /* 0x000fc60000f41670 */
[----:B------:R2:W-:Y:S01]  /*ea40*/  LDGSTS.E.BYPASS.LTC128B.128 [R4+0x3c00], desc[UR36][R2.64+0x80], !P3 ;  /* 0x03c0008002047fae */ /* 0x0005e2000d901d64 */
[----:B------:R-:W-:Y:S02]  /*ea50*/  ISETP.LT.OR P3, PT, R6, 0x21, !P0 ;  /* 0x000000210600780c */ /* 0x000fe40004761670 */
[----:B--2---:R-:W-:Y:S02]  /*ea60*/  IADD3 R2, P4, R10, R5, RZ ;  /* 0x000000050a027210 */ /* 0x004fe40007f9e0ff */
[----:B------:R-:W2:Y:S03]  /*ea70*/  SHFL.IDX PT, R10, R18, 0x4, 0x181f ;  /* 0x00981f00120a7f89 */ /* 0x000ea600000e0000 */
[----:B------:R-:W-:Y:S02]  /*ea80*/  IMAD.X R3, RZ, RZ, R7, P4 ;  /* 0x000000ffff037224 */ /* 0x000fe400020e0607 */
[----:B------:R-:W3:Y:S04]  /*ea90*/  SHFL.IDX PT, R7, R24, 0x4, 0x181f ;  /* 0x00981f0018077f89 */ /* 0x000ee800000e0000 */
[----:B------:R-:W-:Y:S01]  /*eaa0*/  LDGSTS.E.BYPASS.LTC128B.128 [R4+0x1400], desc[UR36][R2.64], !P2 ;  /* 0x0140000002047fae */ /* 0x000fe2000d101d64 */
[----:B------:R-:W-:-:S03]  /*eab0*/  ISETP.LT.OR P2, PT, R6, 0x31, P1 ;  /* 0x000000310600780c */ /* 0x000fc60000f41670 */
[----:B------:R0:W-:Y:S01]  /*eac0*/  LDGSTS.E.BYPASS.LTC128B.128 [R4+0x4400], desc[UR36][R2.64+0x80], !P3 ;  /* 0x0440008002047fae */ /* 0x0001e2000d901d64 */
[----:B------:R-:W-:-:S03]  /*ead0*/  ISETP.LT.OR P3, PT, R6, 0x31, !P0 ;  /* 0x000000310600780c */ /* 0x000fc60004761670 */
[----:B------:R-:W4:Y:S01]  /*eae0*/  SHFL.IDX PT, R24, R24, 0x5, 0x181f ;  /* 0x00b81f0018187f89 */ /* 0x000f2200000e0000 */
[----:B0-----:R-:W-:-:S03]  /*eaf0*/  IADD3 R2, P4, R14, R5, RZ ;  /* 0x000000050e027210 */ /* 0x001fc60007f9e0ff */
[----:B------:R0:W0:Y:S02]  /*eb00*/  SHFL.IDX PT, R14, R18, 0x5, 0x181f ;  /* 0x00b81f00120e7f89 */ /* 0x00002400000e0000 */
[----:B-1----:R-:W-:-:S05]  /*eb10*/  IMAD.X R3, RZ, RZ, R8, P4 ;  /* 0x000000ffff037224 */ /* 0x002fca00020e0608 */
[----:B------:R-:W-:Y:S01]  /*eb20*/  LDGSTS.E.BYPASS.LTC128B.128 [R4+0x1c00], desc[UR36][R2.64], !P2 ;  /* 0x01c0000002047fae */ /* 0x000fe2000d101d64 */
[----:B------:R-:W-:-:S03]  /*eb30*/  ISETP.LT.OR P2, PT, R6, 0x41, P1 ;  /* 0x000000410600780c */ /* 0x000fc60000f41670 */
[----:B------:R2:W-:Y:S01]  /*eb40*/  LDGSTS.E.BYPASS.LTC128B.128 [R4+0x4c00], desc[UR36][R2.64+0x80], !P3 ;  /* 0x04c0008002047fae */ /* 0x0005e2000d901d64 */
[----:B------:R-:W-:Y:S02]  /*eb50*/  ISETP.LT.OR P3, PT, R6, 0x41, !P0 ;  /* 0x000000410600780c */ /* 0x000fe40004761670 */
[----:B--2---:R-:W-:-:S05]  /*eb60*/  IADD3 R2, P4, R10, R5, RZ ;  /* 0x000000050a027210 */ /* 0x004fca0007f9e0ff */
[----:B---3--:R-:W-:-:S05]  /*eb70*/  IMAD.X R3, RZ, RZ, R7, P4 ;  /* 0x000000ffff037224 */ /* 0x008fca00020e0607 */
[----:B------:R1:W-:Y:S04]  /*eb80*/  LDGSTS.E.BYPASS.LTC128B.128 [R4+0x2400], desc[UR36][R2.64], !P2 ;  /* 0x0240000002047fae */ /* 0x0003e8000d101d64 */
[----:B0---4-:R1:W-:Y:S02]  /*eb90*/  LDGSTS.E.BYPASS.LTC128B.128 [R4+0x5400], desc[UR36][R2.64+0x80], !P3 ;  /* 0x0540008002047fae */ /* 0x0113e4000d901d64 */
.L_x_399:
[C---:B------:R-:W-:Y:S02]  /*eba0*/  ISETP.LT.OR P1, PT, R6.reuse, 0x51, P1 ;  /* 0x000000510600780c */ /* 0x040fe40000f21670 */
[----:B------:R-:W-:Y:S02]  /*ebb0*/  ISETP.LT.OR P0, PT, R6, 0x51, !P0 ;  /* 0x000000510600780c */ /* 0x000fe40004701670 */
[----:B-1----:R-:W-:-:S05]  /*ebc0*/  IADD3 R2, P2, R14, R5, RZ ;  /* 0x000000050e027210 */ /* 0x002fca0007f5e0ff */
[----:B------:R-:W-:-:S05]  /*ebd0*/  IMAD.X R3, RZ, RZ, R24, P2 ;  /* 0x000000ffff037224 */ /* 0x000fca00010e0618 */
[----:B------:R-:W-:Y:S01]  /*ebe0*/  @!PT LDS RZ, [RZ] ;  /* 0x00000000fffff984 */ /* 0x000fe20000000800 */
[----:B------:R-:W-:Y:S01]  /*ebf0*/  @!PT LDS RZ, [RZ] ;  /* 0x00000000fffff984 */ /* 0x000fe20000000800 */
[----:B------:R-:W-:Y:S01]  /*ec00*/  @!PT LDS RZ, [RZ] ;  /* 0x00000000fffff984 */ /* 0x000fe20000000800 */
[----:B------:R0:W-:Y:S04]  /*ec10*/  LDGSTS.E.BYPASS.LTC128B.128 [R4+0x2c00], desc[UR36][R2.64], !P1 ;  /* 0x02c0000002047fae */ /* 0x0001e8000c901d64 */
[----:B------:R0:W-:Y:S01]  /*ec20*/  LDGSTS.E.BYPASS.LTC128B.128 [R4+0x5c00], desc[UR36][R2.64+0x80], !P0 ;  /* 0x05c0008002047fae */ /* 0x0001e2000c101d64 */
[----:B------:R-:W-:Y:S01]  /*ec30*/  PLOP3.LUT P0, PT, PT, PT, PT, 0x80, 0x0 ;  /* 0x000000000000781c */ /* 0x000fe20003f0f070 */
[----:B------:R-:W-:-:S12]  /*ec40*/  NOP ;  /* 0x0000000000007918 */ /* 0x000fd80000000000 */
.L_x_291:
        /* <DEDUP_REMOVED lines=10> */
.L_x_292:
[----:B------:R1:W-:Y:S01]  /*ecf0*/  SYNCS.ARRIVE.TRANS64.A1T0 RZ, [R0+URZ+0x2a850], RZ ;  /* 0x02a850ff00ff79a7 */ /* 0x0003e2000810003f */
[----:B------:R-:W-:-:S04]  /*ed00*/  IADD3 R27, R27, 0x1, RZ ;  /* 0x000000011b1b7810 */ /* 0x000fc80007ffe0ff */
[----:B------:R-:W-:-:S04]  /*ed10*/  ISETP.NE.AND P0, PT, R27, 0x2, PT ;  /* 0x000000021b00780c */ /* 0x000fc80003f05270 */
[----:B0-----:R-:W-:Y:S02]  /*ed20*/  SEL R3, RZ, 0x1, P0 ;  /* 0x00000001ff037807 */ /* 0x001fe40000000000 */
[----:B------:R-:W-:Y:S02]  /*ed30*/  SEL R27, R27, RZ, P0 ;  /* 0x000000ff1b1b7207 */ /* 0x000fe40000000000 */
[----:B-1----:R-:W-:-:S07]  /*ed40*/  LOP3.LUT R28, R28, R3, RZ, 0x3c, !PT ;  /* 0x000000031c1c7212 */ /* 0x002fce00078e3cff */
.L_x_249:
[----:B------:R-:W-:Y:S05]  /*ed50*/  BSYNC B7 ;  /* 0x0000000000077941 */ /* 0x000fea0003800000 */
.L_x_247:
[----:B------:R-:W-:-:S13]  /*ed60*/  LOP3.LUT P0, RZ, R23, 0x80, RZ, 0xc0, !PT ;  /* 0x0000008017ff7812 */ /* 0x000fda000780c0ff */
[----:B------:R-:W-:Y:S05]  /*ed70*/  @!P0 BRA `(.L_x_293) ;  /* 0x0000000000248947 */ /* 0x000fea0003800000 */
[----:B------:R-:W-:Y:S05]  /*ed80*/  WARPSYNC.ALL ;  /* 0x0000000000007948 */ /* 0x000fea0003800000 */
[----:B------:R-:W0:Y:S08]  /*ed90*/  S2UR UR5, SR_CgaCtaId ;  /* 0x00000000000579c3 */ /* 0x000e300000008800 */
[----:B------:R-:W-:Y:S06]  /*eda0*/  BAR.SYNC.DEFER_BLOCKING 0x5, 0x180 ;  /* 0x0146000000007b1d */ /* 0x000fec0000010000 */
[----:B------:R-:W-:-:S02]  /*edb0*/  UMOV UR4, 0x400 ;  /* 0x0000040000047882 */ /* 0x000fc40000000000 */
[----:B0-----:R-:W-:-:S06]  /*edc0*/  ULEA UR4, UR5, UR4, 0x18 ;  /* 0x0000000405047291 */ /* 0x001fcc000f8ec03f */
[----:B------:R-:W-:-:S05]  /*edd0*/  IMAD.U32 R22, RZ, RZ, UR4 ;  /* 0x00000004ff167e24 */ /* 0x000fca000f8e00ff */
[----:B------:R0:W1:Y:S01]  /*ede0*/  LDS.128 R16, [R22+0x2a8d0] ;  /* 0x02a8d00016107984 */ /* 0x0000620000000c00 */
[----:B------:R-:W-:Y:S06]  /*edf0*/  BAR.ARV 0x4, 0x180 ;  /* 0x0106000000007b1d */ /* 0x000fec0000002000 */
[----:B------:R-:W-:Y:S05]  /*ee00*/  BRA `(.L_x_294) ;  /* 0x0000000800d07947 */ /* 0x000fea0003800000 */
.L_x_293:
[----:B------:R-:W0:Y:S01]  /*ee10*/  S2R R0, SR_TID.X ;  /* 0x0000000000007919 */ /* 0x000e220000002100 */
[----:B------:R-:W-:Y:S01]  /*ee20*/  UMOV UR4, 0xffffffff ;  /* 0xffffffff00047882 */ /* 0x000fe20000000000 */
[----:B0-----:R-:W-:-:S04]  /*ee30*/  LOP3.LUT R9, R0, 0x1f, RZ, 0xc0, !PT ;  /* 0x0000001f00097812 */ /* 0x001fc800078ec0ff */
[----:B------:R-:W-:Y:S01]  /*ee40*/  ISETP.NE.AND P0, PT, R9, 0x1f, PT ;  /* 0x0000001f0900780c */ /* 0x000fe20003f05270 */
[----:B------:R-:W-:-:S12]  /*ee50*/  BRA.DIV UR4, `(.L_x_295) ;  /* 0x0000003e043c7947 */ /* 0x000fd8000b800000 */
[----:B------:R-:W-:Y:S01]  /*ee60*/  IMAD.IADD R7, R19, 0x1, R9 ;  /* 0x0000000113077824 */ /* 0x000fe200078e0209 */
[----:B------:R-:W-:-:S04]  /*ee70*/  ULDC UR4, c[0x0][0xc3c] ;  /* 0x00030f0000047ab9 */ /* 0x000fc80000000800 */
[----:B------:R-:W-:-:S13]  /*ee80*/  ISETP.GE.OR P1, PT, R7, UR4, !P0 ;  /* 0x0000000407007c0c */ /* 0x000fda000c726670 */
[----:B------:R-:W0:Y:S08]  /*ee90*/  @!P1 LDC.64 R4, c[0x0][0xc80] ;  /* 0x00032000ff049b82 */ /* 0x000e300000000a00 */
[----:B------:R-:W1:Y:S01]  /*eea0*/  @!P1 LDC.64 R2, c[0x0][0xc78] ;  /* 0x00031e00ff029b82 */ /* 0x000e620000000a00 */
[----:B0-----:R-:W-:-:S06]  /*eeb0*/  @!P1 IMAD.WIDE R4, R7, 0x4, R4 ;  /* 0x0000000407049825 */ /* 0x001fcc00078e0204 */
[----:B------:R-:W2:Y:S01]  /*eec0*/  @!P1 LDG.E R4, desc[UR36][R4.64] ;  /* 0x0000002404049981 */ /* 0x000ea2000c1e1900 */
[----:B-1----:R-:W-:-:S06]  /*eed0*/  @!P1 IMAD.WIDE R2, R7, 0x4, R2 ;  /* 0x0000000407029825 */ /* 0x002fcc00078e0202 */
[----:B------:R-:W3:Y:S01]  /*eee0*/  @!P1 LDG.E R2, desc[UR36][R2.64] ;  /* 0x0000002402029981 */ /* 0x000ee2000c1e1900 */
[----:B------:R-:W-:Y:S02]  /*eef0*/  IMAD.MOV.U32 R7, RZ, RZ, RZ ;  /* 0x000000ffff077224 */ /* 0x000fe400078e00ff */
[----:B------:R-:W-:Y:S01]  /*ef00*/  IMAD.MOV.U32 R10, RZ, RZ, RZ ;  /* 0x000000ffff0a7224 */ /* 0x000fe200078e00ff */
[C---:B------:R-:W-:Y:S02]  /*ef10*/  ISETP.GE.U32.AND P2, PT, R9.reuse, 0x2, PT ;  /* 0x000000020900780c */ /* 0x040fe40003f46070 */
[C---:B------:R-:W-:Y:S02]  /*ef20*/  ISETP.GE.U32.AND P3, PT, R9.reuse, 0x4, PT ;  /* 0x000000040900780c */ /* 0x040fe40003f66070 */
[C---:B------:R-:W-:Y:S02]  /*ef30*/  ISETP.GE.U32.AND P4, PT, R9.reuse, 0x8, PT ;  /* 0x000000080900780c */ /* 0x040fe40003f86070 */
[----:B------:R-:W-:Y:S01]  /*ef40*/  ISETP.GE.U32.AND P5, PT, R9, 0x10, PT ;  /* 0x000000100900780c */ /* 0x000fe20003fa6070 */
[----:B------:R-:W-:Y:S04]  /*ef50*/  SHFL.IDX PT, R0, R16, RZ, 0x1f ;  /* 0x00001fff10007589 */ /* 0x000fe800000e0000 */
[----:B------:R-:W-:Y:S01]  /*ef60*/  SHFL.IDX PT, R8, R16, 0x1, 0x1f ;  /* 0x00201f0010087f89 */ /* 0x000fe200000e0000 */
[----:B--2---:R-:W-:-:S02]  /*ef70*/  @!P1 IMAD.MOV.U32 R7, RZ, RZ, R4 ;  /* 0x000000ffff079224 */ /* 0x004fc400078e0004 */
[----:B---3--:R-:W-:-:S04]  /*ef80*/  @!P1 IMAD.MOV.U32 R10, RZ, RZ, R2 ;  /* 0x000000ffff0a9224 */ /* 0x008fc800078e0002 */
[----:B------:R-:W-:-:S05]  /*ef90*/  IMAD R13, R10, R7, RZ ;  /* 0x000000070a0d7224 */ /* 0x000fca00078e02ff */
[----:B------:R-:W0:Y:S01]  /*efa0*/  SHFL.UP PT, R14, R13, 0x1, RZ ;  /* 0x042000000d0e7989 */ /* 0x000e2200000e00ff */
[----:B------:R-:W-:-:S04]  /*efb0*/  ISETP.NE.AND P1, PT, R9, RZ, PT ;  /* 0x000000ff0900720c */ /* 0x000fc80003f25270 */
        /* <DEDUP_REMOVED lines=14> */
[----:B------:R0:W1:Y:S01]  /*f0a0*/  SHFL.IDX PT, R14, R2, 0x1f, 0x1f ;  /* 0x03e01f00020e7f89 */ /* 0x00006200000e0000 */
[----:B------:R-:W-:-:S07]  /*f0b0*/  IMAD.MOV.U32 R6, RZ, RZ, RZ ;  /* 0x000000ffff067224 */ /* 0x000fce00078e00ff */
.L_x_409:
[----:B------:R-:W-:Y:S02]  /*f0c0*/  ULDC UR4, c[0x0][0xc38] ;  /* 0x00030e0000047ab9 */ /* 0x000fe40000000800 */
[----:B------:R-:W-:-:S04]  /*f0d0*/  IMAD.U32 R5, RZ, RZ, UR4 ;  /* 0x00000004ff057e24 */ /* 0x000fc8000f8e00ff */
[----:B-1----:R-:W-:-:S05]  /*f0e0*/  IMAD R14, R14, R5, RZ ;  /* 0x000000050e0e7224 */ /* 0x002fca00078e02ff */
[----:B------:R-:W-:-:S04]  /*f0f0*/  IADD3 R9, R8, R14, RZ ;  /* 0x0000000e08097210 */ /* 0x000fc80007ffe0ff */
[----:B------:R-:W-:-:S13]  /*f100*/  ISETP.GT.AND P6, PT, R9, R0, PT ;  /* 0x000000000900720c */ /* 0x000fda0003fc4270 */
[----:B------:R-:W-:Y:S05]  /*f110*/  @P6 BRA `(.L_x_296) ;  /* 0x0000000000a46947 */ /* 0x000fea0003800000 */
.L_x_299:
[----:B0-----:R-:W0:Y:S01]  /*f120*/  LDC R2, c[0x0][0xc3c] ;  /* 0x00030f00ff027b82 */ /* 0x001e220000000800 */
[----:B------:R-:W-:-:S05]  /*f130*/  VIADD R19, R19, 0x1f ;  /* 0x0000001f13137836 */ /* 0x000fca0000000000 */
[----:B0-----:R-:W-:-:S13]  /*f140*/  ISETP.GE.AND P6, PT, R19, R2, PT ;  /* 0x000000021300720c */ /* 0x001fda0003fc6270 */
[----:B------:R-:W-:Y:S05]  /*f150*/  @P6 BRA `(.L_x_297) ;  /* 0x0000000400b86947 */ /* 0x000fea0003800000 */
[----:B------:R-:W0:Y:S01]  /*f160*/  S2R R3, SR_TID.X ;  /* 0x0000000000037919 */ /* 0x000e220000002100 */
[----:B------:R-:W-:Y:S01]  /*f170*/  IMAD.MOV.U32 R7, RZ, RZ, RZ ;  /* 0x000000ffff077224 */ /* 0x000fe200078e00ff */
[----:B0-----:R-:W-:-:S05]  /*f180*/  LOP3.LUT R3, R3, 0x1f, RZ, 0xc0, !PT ;  /* 0x0000001f03037812 */ /* 0x001fca00078ec0ff */
[----:B------:R-:W-:-:S05]  /*f190*/  IMAD.IADD R11, R19, 0x1, R3 ;  /* 0x00000001130b7824 */ /* 0x000fca00078e0203 */
[----:B------:R-:W-:-:S13]  /*f1a0*/  ISETP.GE.OR P6, PT, R11, R2, !P0 ;  /* 0x000000020b00720c */ /* 0x000fda00047c6670 */
[----:B------:R-:W0:Y:S08]  /*f1b0*/  @!P6 LDC.64 R2, c[0x0][0xc80] ;  /* 0x00032000ff02eb82 */ /* 0x000e300000000a00 */
[----:B------:R-:W1:Y:S01]  /*f1c0*/  @!P6 LDC.64 R4, c[0x0][0xc78] ;  /* 0x00031e00ff04eb82 */ /* 0x000e620000000a00 */
[----:B------:R-:W-:Y:S02]  /*f1d0*/  IMAD.MOV.U32 R10, RZ, RZ, RZ ;  /* 0x000000ffff0a7224 */ /* 0x000fe400078e00ff */
[----:B0-----:R-:W-:-:S05]  /*f1e0*/  @!P6 IMAD.WIDE R2, R11, 0x4, R2 ;  /* 0x000000040b02e825 */ /* 0x001fca00078e0202 */
[----:B------:R1:W2:Y:S02]  /*f1f0*/  @!P6 LDG.E R7, desc[UR36][R2.64] ;  /* 0x000000240207e981 */ /* 0x0002a4000c1e1900 */
[----:B-1----:R-:W-:-:S05]  /*f200*/  @!P6 IMAD.WIDE R2, R11, 0x4, R4 ;  /* 0x000000040b02e825 */ /* 0x002fca00078e0204 */
[----:B------:R-:W2:Y:S01]  /*f210*/  @!P6 LDG.E R10, desc[UR36][R2.64] ;  /* 0x00000024020ae981 */ /* 0x000ea2000c1e1900 */
[----:B------:R-:W-:Y:S01]  /*f220*/  UMOV UR4, 0xffffffff ;  /* 0xffffffff00047882 */ /* 0x000fe20000000000 */
[----:B--2---:R-:W-:Y:S02]  /*f230*/  IMAD R13, R10, R7, RZ ;  /* 0x000000070a0d7224 */ /* 0x004fe400078e02ff */
[----:B------:R-:W-:Y:S05]  /*f240*/  BRA.DIV UR4, `(.L_x_298) ;  /* 0x0000003e04787947 */ /* 0x000fea000b800000 */
        /* <DEDUP_REMOVED lines=15> */
[----:B------:R0:W1:Y:S02]  /*f340*/  SHFL.IDX PT, R14, R2, 0x1f, 0x1f ;  /* 0x03e01f00020e7f89 */ /* 0x00006400000e0000 */
.L_x_417:
[----:B------:R-:W-:Y:S02]  /*f350*/  ULDC UR4, c[0x0][0xc38] ;  /* 0x00030e0000047ab9 */ /* 0x000fe40000000800 */
[----:B------:R-:W-:-:S04]  /*f360*/  IMAD.U32 R5, RZ, RZ, UR4 ;  /* 0x00000004ff057e24 */ /* 0x000fc8000f8e00ff */
[----:B-1----:R-:W-:-:S04]  /*f370*/  IMAD R14, R14, R5, RZ ;  /* 0x000000050e0e7224 */ /* 0x002fc800078e02ff */
[----:B------:R-:W-:-:S05]  /*f380*/  IMAD.IADD R9, R14, 0x1, R9 ;  /* 0x000000010e097824 */ /* 0x000fca00078e0209 */
[----:B------:R-:W-:-:S13]  /*f390*/  ISETP.GT.AND P6, PT, R9, R0, PT ;  /* 0x000000000900720c */ /* 0x000fda0003fc4270 */
[----:B------:R-:W-:Y:S05]  /*f3a0*/  @!P6 BRA `(.L_x_299) ;  /* 0xfffffffc005ce947 */ /* 0x000fea000383ffff */
.L_x_296:
[----:B------:R-:W-:Y:S01]  /*f3b0*/  IMAD.IADD R9, R9, 0x1, -R14 ;  /* 0x0000000109097824 */ /* 0x000fe200078e0a0e */
[----:B------:R-:W-:-:S03]  /*f3c0*/  UMOV UR4, 0xffffffff ;  /* 0xffffffff00047882 */ /* 0x000fc60000000000 */
[----:B------:R-:W-:-:S05]  /*f3d0*/  IMAD R3, R2, R5, R9 ;  /* 0x0000000502037224 */ /* 0x000fca00078e0209 */
[----:B------:R-:W-:Y:S01]  /*f3e0*/  ISETP.GT.AND P6, PT, R3, R0, PT ;  /* 0x000000000300720c */ /* 0x000fe20003fc4270 */
[----:B------:R-:W-:-:S12]  /*f3f0*/  BRA.DIV UR4, `(.L_x_300) ;  /* 0x0000003e04c47947 */ /* 0x000fd8000b800000 */
[----:B------:R-:W-:-:S04]  /*f400*/  VOTE.ANY R3, PT, !P6 ;  /* 0x0000000000037806 */ /* 0x000fc800070e0100 */
[----:B------:R-:W1:Y:S02]  /*f410*/  POPC R4, R3 ;  /* 0x0000000300047309 */ /* 0x000e640000000000 */
[----:B-1----:R1:W2:Y:S04]  /*f420*/  SHFL.IDX PT, R7, R7, R4, 0x1f ;  /* 0x00001f0407077589 */ /* 0x0022a800000e0000 */
[----:B------:R1:W3:Y:S02]  /*f430*/  SHFL.IDX PT, R10, R10, R4, 0x1f ;  /* 0x00001f040a0a7589 */ /* 0x0002e400000e0000 */
.L_x_422:
[----:B------:R-:W-:-:S13]  /*f440*/  ISETP.NE.AND P0, PT, R3, RZ, PT ;  /* 0x000000ff0300720c */ /* 0x000fda0003f05270 */
[----:B------:R-:W-:Y:S05]  /*f450*/  @!P0 BRA `(.L_x_301) ;  /* 0x0000000000108947 */ /* 0x000fea0003800000 */
[----:B------:R-:W-:Y:S01]  /*f460*/  UMOV UR4, 0xffffffff ;  /* 0xffffffff00047882 */ /* 0x000fe20000000000 */
[----:B------:R-:W-:Y:S02]  /*f470*/  VIADD R12, R4, 0xffffffff ;  /* 0xffffffff040c7836 */ /* 0x000fe40000000000 */
[----:B------:R-:W-:Y:S05]  /*f480*/  BRA.DIV UR4, `(.L_x_302) ;  /* 0x0000003e04fc7947 */ /* 0x000fea000b800000 */
[----:B------:R4:W0:Y:S02]  /*f490*/  SHFL.IDX PT, R6, R2, R12, 0x1f ;  /* 0x00001f0c02067589 */ /* 0x00082400000e0000 */
.L_x_301:
[----:B--2---:R-:W-:Y:S01]  /*f4a0*/  IABS R8, R7 ;  /* 0x0000000700087213 */ /* 0x004fe20000000000 */
[----:B0-----:R-:W-:Y:S01]  /*f4b0*/  IMAD R16, R6, R5, R9 ;  /* 0x0000000506107224 */ /* 0x001fe200078e0209 */
[----:B---3--:R-:W-:Y:S01]  /*f4c0*/  IABS R5, R10 ;  /* 0x0000000a00057213 */ /* 0x008fe20000000000 */
[----:B------:R-:W-:Y:S01]  /*f4d0*/  IMAD.IADD R19, R4, 0x1, R19 ;  /* 0x0000000104137824 */ /* 0x000fe200078e0213 */
[----:B------:R-:W0:Y:S01]  /*f4e0*/  I2F.RP R11, R8 ;  /* 0x00000008000b7306 */ /* 0x000e220000209400 */
[----:B------:R-:W-:-:S07]  /*f4f0*/  IMAD.IADD R0, R0, 0x1, -R16 ;  /* 0x0000000100007824 */ /* 0x000fce00078e0a10 */
[----:B----4-:R-:W2:Y:S08]  /*f500*/  I2F.RP R12, R5 ;  /* 0x00000005000c7306 */ /* 0x010eb00000209400 */
[----:B0-----:R-:W0:Y:S08]  /*f510*/  MUFU.RCP R11, R11 ;  /* 0x0000000b000b7308 */ /* 0x001e300000001000 */
[----:B--2---:R-:W-:Y:S01]  /*f520*/  MUFU.RCP R12, R12 ;  /* 0x0000000c000c7308 */ /* 0x004fe20000001000 */
[----:B0-----:R-:W-:-:S07]  /*f530*/  IADD3 R2, R11, 0xffffffe, RZ ;  /* 0x0ffffffe0b027810 */ /* 0x001fce0007ffe0ff */
[----:B------:R0:W2:Y:S02]  /*f540*/  F2I.FTZ.U32.TRUNC.NTZ R3, R2 ;  /* 0x0000000200037305 */ /* 0x0000a4000021f000 */
[----:B0-----:R-:W-:Y:S02]  /*f550*/  IMAD.MOV.U32 R2, RZ, RZ, RZ ;  /* 0x000000ffff027224 */ /* 0x001fe400078e00ff */
[----:B--2---:R-:W-:-:S04]  /*f560*/  IMAD.MOV R9, RZ, RZ, -R3 ;  /* 0x000000ffff097224 */ /* 0x004fc800078e0a03 */
[----:B------:R-:W-:-:S04]  /*f570*/  IMAD R9, R9, R8, RZ ;  /* 0x0000000809097224 */ /* 0x000fc800078e02ff */
[----:B------:R-:W-:Y:S01]  /*f580*/  IMAD.HI.U32 R3, R3, R9, R2 ;  /* 0x0000000903037227 */ /* 0x000fe200078e0002 */
[----:B------:R-:W-:Y:S02]  /*f590*/  IABS R2, R7 ;  /* 0x0000000700027213 */ /* 0x000fe40000000000 */
[----:B------:R-:W-:-:S03]  /*f5a0*/  IABS R9, R0 ;  /* 0x0000000000097213 */ /* 0x000fc60000000000 */
[----:B------:R-:W-:Y:S02]  /*f5b0*/  IMAD.MOV R2, RZ, RZ, -R2 ;  /* 0x000000ffff027224 */ /* 0x000fe400078e0a02 */
[----:B------:R-:W-:-:S04]  /*f5c0*/  IMAD.HI.U32 R6, R3, R9, RZ ;  /* 0x0000000903067227 */ /* 0x000fc800078e00ff */
[----:B------:R-:W-:Y:S02]  /*f5d0*/  VIADD R3, R12, 0xffffffe ;  /* 0x0ffffffe0c037836 */ /* 0x000fe40000000000 */
[----:B------:R-:W-:-:S04]  /*f5e0*/  IMAD R9, R6, R2, R9 ;  /* 0x0000000206097224 */ /* 0x000fc800078e0209 */
[----:B------:R-:W0:Y:S01]  /*f5f0*/  F2I.FTZ.U32.TRUNC.NTZ R3, R3 ;  /* 0x0000000300037305 */ /* 0x000e22000021f000 */
[----:B------:R-:W-:-:S13]  /*f600*/  ISETP.GT.U32.AND P1, PT, R8, R9, PT ;  /* 0x000000090800720c */ /* 0x000fda0003f24070 */
[----:B------:R-:W-:Y:S01]  /*f610*/  @!P1 IMAD.IADD R9, R9, 0x1, -R8 ;  /* 0x0000000109099824 */ /* 0x000fe200078e0a08 */
[----:B0-----:R-:W-:Y:S01]  /*f620*/  IADD3 R2, RZ, -R3, RZ ;  /* 0x80000003ff027210 */ /* 0x001fe20007ffe0ff */
[----:B------:R-:W-:Y:S01]  /*f630*/  @!P1 VIADD R6, R6, 0x1 ;  /* 0x0000000106069836 */ /* 0x000fe20000000000 */
[----:B------:R-:W-:Y:S02]  /*f640*/  ISETP.NE.AND P1, PT, R7, RZ, PT ;  /* 0x000000ff0700720c */ /* 0x000fe40003f25270 */
[----:B------:R-:W-:Y:S01]  /*f650*/  ISETP.GE.U32.AND P0, PT, R9, R8, PT ;  /* 0x000000080900720c */ /* 0x000fe20003f06070 */
[----:B------:R-:W-:Y:S02]  /*f660*/  IMAD R9, R2, R5, RZ ;  /* 0x0000000502097224 */ /* 0x000fe400078e02ff */
[----:B------:R-:W-:-:S04]  /*f670*/  IMAD.MOV.U32 R2, RZ, RZ, RZ ;  /* 0x000000ffff027224 */ /* 0x000fc800078e00ff */
[----:B------:R-:W-:Y:S01]  /*f680*/  IMAD.HI.U32 R8, R3, R9, R2 ;  /* 0x0000000903087227 */ /* 0x000fe200078e0002 */
[----:B------:R-:W-:-:S04]  /*f690*/  LOP3.LUT R2, R0, R7, RZ, 0x3c, !PT ;  /* 0x0000000700027212 */ /* 0x000fc800078e3cff */
[----:B------:R-:W-:Y:S01]  /*f6a0*/  ISETP.GE.AND P2, PT, R2, RZ, PT ;  /* 0x000000ff0200720c */ /* 0x000fe20003f46270 */
[----:B------:R-:W-:Y:S01]  /*f6b0*/  @P0 VIADD R6, R6, 0x1 ;  /* 0x0000000106060836 */ /* 0x000fe20000000000 */
[----:B------:R-:W-:-:S05]  /*f6c0*/  IABS R2, R10 ;  /* 0x0000000a00027213 */ /* 0x000fca0000000000 */
[----:B------:R-:W-:-:S06]  /*f6d0*/  IMAD.MOV R2, RZ, RZ, -R2 ;  /* 0x000000ffff027224 */ /* 0x000fcc00078e0a02 */
[----:B------:R-:W-:Y:S01]  /*f6e0*/  @!P2 IMAD.MOV R6, RZ, RZ, -R6 ;  /* 0x000000ffff06a224 */ /* 0x000fe200078e0a06 */
[----:B------:R-:W-:-:S04]  /*f6f0*/  @!P1 LOP3.LUT R6, RZ, R7, RZ, 0x33, !PT ;  /* 0x00000007ff069212 */ /* 0x000fc800078e33ff */
[-C--:B------:R-:W-:Y:S01]  /*f700*/  IABS R3, R6.reuse ;  /* 0x0000000600037213 */ /* 0x080fe20000000000 */
[----:B------:R-:W-:-:S04]  /*f710*/  IMAD R7, R7, R6, RZ ;  /* 0x0000000607077224 */ /* 0x000fc800078e02ff */
[----:B------:R-:W-:Y:S01]  /*f720*/  IMAD.HI.U32 R8, R8, R3, RZ ;  /* 0x0000000308087227 */ /* 0x000fe200078e00ff */
[----:B------:R-:W-:-:S03]  /*f730*/  IADD3 R17, R0, -R7, RZ ;  /* 0x8000000700117210 */ /* 0x000fc60007ffe0ff */
[----:B------:R-:W-:-:S05]  /*f740*/  IMAD R2, R8, R2, R3 ;  /* 0x0000000208027224 */ /* 0x000fca00078e0203 */
[----:B------:R-:W-:-:S13]  /*f750*/  ISETP.GT.U32.AND P1, PT, R5, R2, PT ;  /* 0x000000020500720c */ /* 0x000fda0003f24070 */
[----:B------:R-:W-:Y:S01]  /*f760*/  @!P1 IMAD.IADD R2, R2, 0x1, -R5 ;  /* 0x0000000102029824 */ /* 0x000fe200078e0a05 */
[----:B------:R-:W-:Y:S02]  /*f770*/  @!P1 IADD3 R8, R8, 0x1, RZ ;  /* 0x0000000108089810 */ /* 0x000fe40007ffe0ff */
[----:B------:R-:W-:Y:S02]  /*f780*/  ISETP.NE.AND P1, PT, R10, RZ, PT ;  /* 0x000000ff0a00720c */ /* 0x000fe40003f25270 */
[----:B------:R-:W-:Y:S02]  /*f790*/  ISETP.GE.U32.AND P0, PT, R2, R5, PT ;  /* 0x000000050200720c */ /* 0x000fe40003f06070 */
[----:B------:R-:W-:-:S04]  /*f7a0*/  LOP3.LUT R2, R6, R10, RZ, 0x3c, !PT ;  /* 0x0000000a06027212 */ /* 0x000fc800078e3cff */
[----:B------:R-:W-:-:S07]  /*f7b0*/  ISETP.GE.AND P2, PT, R2, RZ, PT ;  /* 0x000000ff0200720c */ /* 0x000fce0003f46270 */
[----:B------:R-:W-:-:S06]  /*f7c0*/  @P0 VIADD R8, R8, 0x1 ;  /* 0x0000000108080836 */ /* 0x000fcc0000000000 */
[----:B------:R-:W-:Y:S01]  /*f7d0*/  @!P2 IMAD.MOV R8, RZ, RZ, -R8 ;  /* 0x000000ffff08a224 */ /* 0x000fe200078e0a08 */
[----:B------:R-:W-:-:S05]  /*f7e0*/  @!P1 LOP3.LUT R8, RZ, R10, RZ, 0x33, !PT ;  /* 0x0000000aff089212 */ /* 0x000fca00078e33ff */
[----:B------:R-:W-:-:S04]  /*f7f0*/  IMAD.MOV R3, RZ, RZ, -R8 ;  /* 0x000000ffff037224 */ /* 0x000fc800078e0a08 */
[C---:B------:R-:W-:Y:S02]  /*f800*/  IMAD R18, R10.reuse, R3, R6 ;  /* 0x000000030a127224 */ /* 0x040fe400078e0206 */
[----:B------:R-:W-:-:S04]  /*f810*/  IMAD R3, R10, 0x1000000, R8 ;  /* 0x010000000a037824 */ /* 0x000fc800078e0208 */
[----:B------:R-:W-:Y:S01]  /*f820*/  IMAD R18, R18, 0x10000, R3 ;  /* 0x0001000012127824 */ /* 0x000fe200078e0203 */
[----:B------:R-:W-:Y:S06]  /*f830*/  BRA `(.L_x_303) ;  /* 0x00000000001c7947 */ /* 0x000fec0003800000 */
.L_x_297:
[----:B------:R-:W-:Y:S01]  /*f840*/  UMOV UR4, URZ ;  /* 0x0000003f00047c82 */ /* 0x000fe20008000000 */
[----:B------:R-:W-:Y:S01]  /*f850*/  UMOV UR5, URZ ;  /* 0x0000003f00057c82 */ /* 0x000fe20008000000 */
[----:B------:R-:W-:Y:S01]  /*f860*/  ULDC UR6, c[0x0][0xc3c] ;  /* 0x00030f0000067ab9 */ /* 0x000fe20000000800 */
[----:B------:R-:W-:Y:S02]  /*f870*/  IMAD.MOV.U32 R16, RZ, RZ, R0 ;  /* 0x000000ffff107224 */ /* 0x000fe400078e0000 */
[----:B------:R-:W-:Y:S02]  /*f880*/  IMAD.U32 R17, RZ, RZ, UR4 ;  /* 0x00000004ff117e24 */ /* 0x000fe4000f8e00ff */
[----:B------:R-:W-:Y:S02]  /*f890*/  IMAD.U32 R18, RZ, RZ, UR5 ;  /* 0x00000005ff127e24 */ /* 0x000fe4000f8e00ff */
[----:B------:R-:W-:-:S07]  /*f8a0*/  IMAD.U32 R19, RZ, RZ, UR6 ;  /* 0x00000006ff137e24 */ /* 0x000fce000f8e00ff */
.L_x_303:
[----:B------:R-:W0:Y:S01]  /*f8b0*/  S2R R0, SR_TID.X ;  /* 0x0000000000007919 */ /* 0x000e220000002100 */
[----:B------:R-:W-:Y:S05]  /*f8c0*/  WARPSYNC.ALL ;  /* 0x0000000000007948 */ /* 0x000fea0003800000 */
[----:B------:R-:W-:Y:S01]  /*f8d0*/  BAR.SYNC.DEFER_BLOCKING 0x4, 0x180 ;  /* 0x0106000000007b1d */ /* 0x000fe20000010000 */
[----:B0-----:R-:W-:-:S04]  /*f8e0*/  LOP3.LUT R0, R0, 0x1f, RZ, 0xc0, !PT ;  /* 0x0000001f00007812 */ /* 0x001fc800078ec0ff */
[----:B------:R-:W-:-:S13]  /*f8f0*/  ISETP.NE.AND P0, PT, R0, RZ, PT ;  /* 0x000000ff0000720c */ /* 0x000fda0003f05270 */
[----:B------:R-:W0:Y:S01]  /*f900*/  @!P0 S2R R3, SR_CgaCtaId ;  /* 0x0000000000038919 */ /* 0x000e220000008800 */
[----:B------:R-:W-:-:S04]  /*f910*/  @!P0 MOV R0, 0x400 ;  /* 0x0000040000008802 */ /* 0x000fc80000000f00 */
[----:B0-----:R-:W-:-:S05]  /*f920*/  @!P0 LEA R22, R3, R0, 0x18 ;  /* 0x0000000003168211 */ /* 0x001fca00078ec0ff */
[----:B------:R2:W-:Y:S01]  /*f930*/  @!P0 STS.128 [R22+0x2a8d0], R16 ;  /* 0x02a8d01016008388 */ /* 0x0005e20000000c00 */
[----:B------:R-:W-:Y:S06]  /*f940*/  BAR.ARV 0x5, 0x180 ;  /* 0x0146000000007b1d */ /* 0x000fec0000002000 */
.L_x_294:
[----:B------:R-:W-:Y:S02]  /*f950*/  ULDC UR4, c[0x0][0xc3c] ;  /* 0x00030f0000047ab9 */ /* 0x000fe40000000800 */
[----:B-1----:R-:W-:-:S13]  /*f960*/  ISETP.GE.AND P0, PT, R19, UR4, PT ;  /* 0x0000000413007c0c */ /* 0x002fda000bf06270 */
[----:B------:R-:W-:Y:S05]  /*f970*/  @!P0 BRA `(.L_x_304) ;  /* 0xffffffb400bc8947 */ /* 0x000fea000383ffff */
[----:B------:R-:W-:Y:S05]  /*f980*/  BSYNC B8 ;  /* 0x0000000000087941 */ /* 0x000fea0003800000 */
.L_x_241:
[----:B-1----:R-:W3:Y:S01]  /*f990*/  LDL.LU R0, [R1+0x18] ;  /* 0x0000180001007983 */ /* 0x002ee20000300800 */
[----:B------:R-:W-:Y:S01]  /*f9a0*/  BSSY B0, `(.L_x_305) ;  /* 0x000000b000007945 */ /* 0x000fe20003800000 */
[----:B------:R-:W1:Y:S01]  /*f9b0*/  S2R R5, SR_CgaCtaId ;  /* 0x0000000000057919 */ /* 0x000e620000008800 */
[----:B---3--:R-:W-:-:S04]  /*f9c0*/  IADD3 R0, R0, 0x1, RZ ;  /* 0x0000000100007810 */ /* 0x008fc80007ffe0ff */
[----:B------:R-:W-:-:S04]  /*f9d0*/  LEA.HI R2, R0, R0, RZ, 0x1 ;  /* 0x0000000000027211 */ /* 0x000fc800078f08ff */
[----:B------:R-:W-:Y:S02]  /*f9e0*/  LOP3.LUT R3, R2, 0xfffffffe, RZ, 0xc0, !PT ;  /* 0xfffffffe02037812 */ /* 0x000fe400078ec0ff */
[----:B------:R-:W-:-:S03]  /*f9f0*/  MOV R2, 0x400 ;  /* 0x0000040000027802 */ /* 0x000fc60000000f00 */
[----:B------:R-:W-:Y:S01]  /*fa00*/  IMAD.IADD R0, R0, 0x1, -R3 ;  /* 0x0000000100007824 */ /* 0x000fe200078e0a03 */
[----:B-1----:R-:W-:-:S04]  /*fa10*/  LEA R4, R5, R2, 0x18 ;  /* 0x0000000205047211 */ /* 0x002fc800078ec0ff */
[----:B------:R-:W-:-:S04]  /*fa20*/  SHF.L.U32 R0, R0, 0x1f, RZ ;  /* 0x0000001f00007819 */ /* 0x000fc800000006ff */
[----:B------:R-:W1:Y:S02]  /*fa30*/  SYNCS.PHASECHK.TRANS64.TRYWAIT P0, [R4+URZ+0x2a820], R0 ;  /* 0x02a82000040075a7 */ /* 0x000e64000800017f */
[----:B-1----:R-:W-:Y:S05]  /*fa40*/  @!P0 BRA `(.L_x_306) ;  /* 0x0000003800b48947 */ /* 0x002fea0003800000 */
.L_x_425:
[----:B------:R-:W-:Y:S05]  /*fa50*/  BSYNC B0 ;  /* 0x0000000000007941 */ /* 0x000fea0003800000 */
.L_x_305:
[----:B------:R-:W-:-:S03]  /*fa60*/  UMOV UR4, 0xffffffff ;  /* 0xffffffff00047882 */ /* 0x000fc60000000000 */
[----:B------:R-:W-:Y:S05]  /*fa70*/  BRA.DIV UR4, `(.L_x_307) ;  /* 0x0000003a04bc7947 */ /* 0x000fea000b800000 */
[----:B-1----:R-:W1:Y:S02]  /*fa80*/  S2R R0, SR_TID.X ;  /* 0x0000000000007919 */ /* 0x002e640000002100 */
[----:B-1----:R-:W-:-:S04]  /*fa90*/  SHF.R.U32.HI R0, RZ, 0x5, R0 ;  /* 0x00000005ff007819 */ /* 0x002fc80000011600 */
[----:B------:R-:W-:-:S05]  /*faa0*/  LOP3.LUT R0, R0, 0x3, RZ, 0xc0, !PT ;  /* 0x0000000300007812 */ /* 0x000fca00078ec0ff */
[----:B------:R1:W3:Y:S02]  /*fab0*/  SHFL.IDX PT, R14, R0, RZ, 0x1f ;  /* 0x00001fff000e7589 */ /* 0x0002e400000e0000 */
.L_x_428:
[----:B---3--:R-:W-:Y:S01]  /*fac0*/  ISETP.NE.AND P0, PT, R14, RZ, PT ;  /* 0x000000ff0e00720c */ /* 0x008fe20003f05270 */
[----:B------:R-:W-:-:S12]  /*fad0*/  BSSY B0, `(.L_x_308) ;  /* 0x0000026000007945 */ /* 0x000fd80003800000 */
[----:B------:R-:W-:Y:S05]  /*fae0*/  @P0 BRA `(.L_x_309) ;  /* 0x0000000000900947 */ /* 0x000fea0003800000 */
[----:B------:R-:W-:-:S03]  /*faf0*/  UMOV UR4, 0xffffffff ;  /* 0xffffffff00047882 */ /* 0x000fc60000000000 */
[----:B------:R-:W-:Y:S05]  /*fb00*/  BRA.DIV UR4, `(.L_x_310) ;  /* 0x0000003a04cc7947 */ /* 0x000fea000b800000 */
[----:B------:R-:W-:-:S13]  /*fb10*/  ELECT P6, URZ, PT ;  /* 0x00000000003f782f */ /* 0x000fda00038c0000 */
.L_x_431:
[----:B------:R-:W-:Y:S05]  /*fb20*/  @!P6 BRA `(.L_x_309) ;  /* 0x000000000080e947 */ /* 0x000fea0003800000 */
[----:B-1----:R-:W3:Y:S02]  /*fb30*/  LDL R0, [R1+0x1c] ;  /* 0x00001c0001007983 */ /* 0x002ee40000100800 */
[----:B---3--:R-:W-:-:S13]  /*fb40*/  R2UR UR4, R0 ;  /* 0x00000000000472ca */ /* 0x008fda00000e0000 */
[----:B------:R-:W-:-:S06]  /*fb50*/  ULOP3.LUT UR4, UR4, 0x2, URZ, 0xfc, !UPT ;  /* 0x0000000204047892 */ /* 0x000fcc000f8efc3f */
[----:B------:R-:W-:-:S05]  /*fb60*/  IMAD.U32 R0, RZ, RZ, UR4 ;  /* 0x00000004ff007e24 */ /* 0x000fca000f8e00ff */
[----:B------:R-:W-:-:S13]  /*fb70*/  ISETP.NE.AND P0, PT, R0, 0x3, PT ;  /* 0x000000030000780c */ /* 0x000fda0003f05270 */
[----:B------:R-:W-:Y:S05]  /*fb80*/  @!P0 BRA `(.L_x_311) ;  /* 0x0000000000048947 */ /* 0x000fea0003800000 */
[----:B------:R-:W-:Y:S01]  /*fb90*/  BPT.TRAP 0x1 ;  /* 0x000000040000795c */ /* 0x000fe20000300000 */
.L_x_311:
[C---:B------:R-:W-:Y:S01]  /*fba0*/  IMAD R5, R27.reuse, 0x8, R4 ;  /* 0x000000081b057824 */ /* 0x040fe200078e0204 */
[----:B------:R-:W-:Y:S01]  /*fbb0*/  SHF.L.U32 R0, R28, 0x1f, RZ ;  /* 0x0000001f1c007819 */ /* 0x000fe200000006ff */
[----:B------:R-:W-:-:S03]  /*fbc0*/  VIADD R27, R27, 0x1 ;  /* 0x000000011b1b7836 */ /* 0x000fc60000000000 */
[----:B------:R-:W1:Y:S02]  /*fbd0*/  SYNCS.PHASECHK.TRANS64.TRYWAIT P1, [R5+URZ+0x2a840], R0 ;  /* 0x02a84000050075a7 */ /* 0x000e64000802017f */
[----:B------:R-:W-:-:S04]  /*fbe0*/  ISETP.NE.AND P2, PT, R27, 0x2, PT ;  /* 0x000000021b00780c */ /* 0x000fc80003f45270 */
[----:B------:R-:W-:Y:S01]  /*fbf0*/  SEL R3, RZ, 0x1, P2 ;  /* 0x00000001ff037807 */ /* 0x000fe20001000000 */
[----:B-1----:R-:W-:Y:S08]  /*fc00*/  @!P1 BRA `(.L_x_312) ;  /* 0x0000003800ac9947 */ /* 0x002ff00003800000 */
.L_x_432:
[----:B------:R-:W-:Y:S02]  /*fc10*/  SEL R27, R27, RZ, P2 ;  /* 0x000000ff1b1b7207 */ /* 0x000fe40001000000 */
[----:B------:R-:W-:Y:S01]  /*fc20*/  LOP3.LUT R2, R28, R3, RZ, 0x3c, !PT ;  /* 0x000000031c027212 */ /* 0x000fe200078e3cff */
[----:B------:R-:W-:Y:S06]  /*fc30*/  @!P0 BRA `(.L_x_313) ;  /* 0x0000000000048947 */ /* 0x000fec0003800000 */
[----:B------:R-:W-:Y:S01]  /*fc40*/  BPT.TRAP 0x1 ;  /* 0x000000040000795c */ /* 0x000fe20000300000 */
.L_x_313:
[----:B------:R-:W-:Y:S01]  /*fc50*/  IMAD R27, R27, 0x8, R4 ;  /* 0x000000081b1b7824 */ /* 0x000fe200078e0204 */
[----:B------:R-:W-:-:S04]  /*fc60*/  SHF.L.U32 R2, R2, 0x1f, RZ ;  /* 0x0000001f02027819 */ /* 0x000fc800000006ff */
[----:B------:R-:W3:Y:S02]  /*fc70*/  SYNCS.PHASECHK.TRANS64.TRYWAIT P1, [R27+URZ+0x2a840], R2 ;  /* 0x02a840021b0075a7 */ /* 0x000ee4000802017f */
[----:B---3--:R-:W-:Y:S05]  /*fc80*/  @!P1 BRA `(.L_x_314) ;  /* 0x0000003800a09947 */ /* 0x008fea0003800000 */
.L_x_433:
[----:B------:R-:W-:Y:S05]  /*fc90*/  @!P0 BRA `(.L_x_315) ;  /* 0x0000000000048947 */ /* 0x000fea0003800000 */
[----:B------:R-:W-:Y:S01]  /*fca0*/  BPT.TRAP 0x1 ;  /* 0x000000040000795c */ /* 0x000fe20000300000 */
.L_x_315:
[----:B------:R-:W4:Y:S02]  /*fcb0*/  SYNCS.PHASECHK.TRANS64.TRYWAIT P1, [R5+URZ+0x2a860], R0 ;  /* 0x02a86000050075a7 */ /* 0x000f24000802017f */
[----:B----4-:R-:W-:Y:S05]  /*fcc0*/  @!P1 BRA `(.L_x_316) ;  /* 0x0000003800a49947 */ /* 0x010fea0003800000 */
.L_x_434:
[----:B------:R-:W-:Y:S05]  /*fcd0*/  @!P0 BRA `(.L_x_317) ;  /* 0x0000000000048947 */ /* 0x000fea0003800000 */
[----:B------:R-:W-:Y:S01]  /*fce0*/  BPT.TRAP 0x1 ;  /* 0x000000040000795c */ /* 0x000fe20000300000 */
.L_x_317:
[----:B------:R0:W0:Y:S02]  /*fcf0*/  SYNCS.PHASECHK.TRANS64.TRYWAIT P0, [R27+URZ+0x2a860], R2 ;  /* 0x02a860021b0075a7 */ /* 0x000024000800017f */
[----:B0-----:R-:W-:Y:S05]  /*fd00*/  @!P0 NANOSLEEP.SYNCS 0x989680 ;  /* 0x009896800000895d */ /* 0x001fea0003900000 */
[----:B------:R-:W0:Y:S02]  /*fd10*/  @!P0 SYNCS.PHASECHK.TRANS64 P0, [R27+URZ+0x2a860], R2 ;  /* 0x02a860021b0085a7 */ /* 0x000e24000800007f */
[----:B0-----:R-:W-:Y:S05]  /*fd20*/  @!P0 BRA `(.L_x_317) ;  /* 0xfffffffc00f08947 */ /* 0x001fea000383ffff */
.L_x_309:
[----:B------:R-:W-:Y:S05]  /*fd30*/  BSYNC B0 ;  /* 0x0000000000007941 */ /* 0x000fea0003800000 */
.L_x_308:
[----:B------:R-:W-:Y:S05]  /*fd40*/  EXIT ;  /* 0x000000000000794d */ /* 0x000fea0003800000 */
.L_x_188:
[----:B0-----:R-:W-:-:S04]  /*fd50*/  MOV R3, UR40 ;  /* 0x0000002800037c02 */ /* 0x001fc80008000f00 */
[----:B------:R0:W1:Y:S03]  /*fd60*/  SYNCS.PHASECHK.TRANS64.TRYWAIT P1, [R3+URZ+0x2a800], R0 ;  /* 0x02a80000030075a7 */ /* 0x000066000802017f */
[----:B-1----:R-:W-:Y:S05]  /*fd70*/  @!P1 NANOSLEEP.SYNCS 0x989680 ;  /* 0x009896800000995d */ /* 0x002fea0003900000 */
[----:B------:R-:W1:Y:S02]  /*fd80*/  @!P1 SYNCS.PHASECHK.TRANS64 P1, [R3+URZ+0x2a800], R0 ;  /* 0x02a80000030095a7 */ /* 0x000e64000802007f */
[----:B-1----:R-:W-:Y:S05]  /*fd90*/  @!P1 BRA `(.L_x_188) ;  /* 0xfffffffc00ec9947 */ /* 0x002fea000383ffff */
[----:B------:R-:W-:Y:S05]  /*fda0*/  BRA `(.L_x_318) ;  /* 0xffffff1c006c7947 */ /* 0x000fea000383ffff */
.L_x_192:
[----:B-1----:R1:W2:Y:S02]  /*fdb0*/  SYNCS.PHASECHK.TRANS64.TRYWAIT P1, [R0+URZ+0x2a830], R3 ;  /* 0x02a83003000075a7 */ /* 0x0022a4000802017f */
[----:B--2---:R-:W-:Y:S05]  /*fdc0*/  @!P1 NANOSLEEP.SYNCS 0x989680 ;  /* 0x009896800000995d */ /* 0x004fea0003900000 */
[----:B------:R-:W2:Y:S02]  /*fdd0*/  @!P1 SYNCS.PHASECHK.TRANS64 P1, [R0+URZ+0x2a830], R3 ;  /* 0x02a83003000095a7 */ /* 0x000ea4000802007f */
[----:B--2---:R-:W-:Y:S05]  /*fde0*/  @!P1 BRA `(.L_x_192) ;  /* 0xfffffffc00f09947 */ /* 0x004fea000383ffff */
[----:B------:R-:W-:Y:S05]  /*fdf0*/  BRA `(.L_x_191) ;  /* 0xffffff1c008c7947 */ /* 0x000fea000383ffff */
.L_x_198:
[----:B-1----:R-:W-:-:S04]  /*fe00*/  IMAD.U32 R12, RZ, RZ, UR9 ;  /* 0x00000009ff0c7e24 */ /* 0x002fc8000f8e00ff */
[----:B------:R1:W2:Y:S03]  /*fe10*/  SYNCS.PHASECHK.TRANS64.TRYWAIT P1, [R12+URZ+0x2a830], R9 ;  /* 0x02a830090c0075a7 */ /* 0x0002a6000802017f */
[----:B--2---:R-:W-:Y:S05]  /*fe20*/  @!P1 NANOSLEEP.SYNCS 0x989680 ;  /* 0x009896800000995d */ /* 0x004fea0003900000 */
[----:B------:R-:W2:Y:S02]  /*fe30*/  @!P1 SYNCS.PHASECHK.TRANS64 P1, [R12+URZ+0x2a830], R9 ;  /* 0x02a830090c0095a7 */ /* 0x000ea4000802007f */
[----:B--2---:R-:W-:Y:S05]  /*fe40*/  @!P1 BRA `(.L_x_198) ;  /* 0xfffffffc00ec9947 */ /* 0x004fea000383ffff */
[----:B------:R-:W-:Y:S05]  /*fe50*/  BRA `(.L_x_197) ;  /* 0xffffff4400687947 */ /* 0x000fea000383ffff */
.L_x_202:
[----:B01----:R-:W-:-:S04]  /*fe60*/  IMAD.U32 R9, RZ, RZ, UR10 ;  /* 0x0000000aff097e24 */ /* 0x003fc8000f8e00ff */
[----:B------:R0:W1:Y:S03]  /*fe70*/  SYNCS.PHASECHK.TRANS64.TRYWAIT P1, [R9+URZ+0x2a850], R8 ;  /* 0x02a85008090075a7 */ /* 0x000066000802017f */
[----:B-1----:R-:W-:Y:S05]  /*fe80*/  @!P1 NANOSLEEP.SYNCS 0x989680 ;  /* 0x009896800000995d */ /* 0x002fea0003900000 */
[----:B------:R-:W1:Y:S02]  /*fe90*/  @!P1 SYNCS.PHASECHK.TRANS64 P1, [R9+URZ+0x2a850], R8 ;  /* 0x02a85008090095a7 */ /* 0x000e64000802007f */
[----:B-1----:R-:W-:Y:S05]  /*fea0*/  @!P1 BRA `(.L_x_202) ;  /* 0xfffffffc00ec9947 */ /* 0x002fea000383ffff */
[----:B------:R-:W-:Y:S05]  /*feb0*/  BRA `(.L_x_201) ;  /* 0xffffff4c00a87947 */ /* 0x000fea000383ffff */
.L_x_209:
[----:B-1----:R-:W-:-:S04]  /*fec0*/  IMAD.U32 R5, RZ, RZ, UR5 ;  /* 0x00000005ff057e24 */ /* 0x002fc8000f8e00ff */
[----:B------:R1:W2:Y:S03]  /*fed0*/  SYNCS.PHASECHK.TRANS64.TRYWAIT P1, [R5+URZ+0x2a850], R4 ;  /* 0x02a85004050075a7 */ /* 0x0002a6000802017f */
[----:B--2---:R-:W-:Y:S05]  /*fee0*/  @!P1 NANOSLEEP.SYNCS 0x989680 ;  /* 0x009896800000995d */ /* 0x004fea0003900000 */
[----:B------:R-:W2:Y:S02]  /*fef0*/  @!P1 SYNCS.PHASECHK.TRANS64 P1, [R5+URZ+0x2a850], R4 ;  /* 0x02a85004050095a7 */ /* 0x000ea4000802007f */
[----:B--2---:R-:W-:Y:S05]  /*ff00*/  @!P1 BRA `(.L_x_209) ;  /* 0xfffffffc00ec9947 */ /* 0x004fea000383ffff */
[----:B------:R-:W-:Y:S05]  /*ff10*/  BRA `(.L_x_208) ;  /* 0xffffff6800c47947 */ /* 0x000fea000383ffff */
.L_x_255:
[----:B------:R-:W-:Y:S01]  /*ff20*/  SHF.R.U32.HI R7, RZ, 0x5, R21 ;  /* 0x00000005ff077819 */ /* 0x000fe20000011615 */
[----:B------:R-:W-:Y:S01]  /*ff30*/  BSSY B0, `(.L_x_319) ;  /* 0x0000009000007945 */ /* 0x000fe20003800000 */
[----:B------:R-:W-:Y:S01]  /*ff40*/  IMAD.MOV.U32 R12, RZ, RZ, RZ ;  /* 0x000000ffff0c7224 */ /* 0x000fe200078e00ff */
[----:B------:R-:W-:Y:S01]  /*ff50*/  MOV R11, 0x1f ;  /* 0x0000001f000b7802 */ /* 0x000fe20000000f00 */
[----:B------:R-:W-:Y:S01]  /*ff60*/  IMAD.MOV.U32 R15, RZ, RZ, -0x1 ;  /* 0xffffffffff0f7424 */ /* 0x000fe200078e00ff */
[----:B------:R-:W-:-:S05]  /*ff70*/  LOP3.LUT R7, R7, 0x3, RZ, 0xc0, !PT ;  /* 0x0000000307077812 */ /* 0x000fca00078ec0ff */
[----:B------:R-:W-:-:S07]  /*ff80*/  IMAD.MOV.U32 R13, RZ, RZ, R7 ;  /* 0x000000ffff0d7224 */ /* 0x000fce00078e0007 */
[----:B-----5:R-:W-:Y:S05]  /*ff90*/  WARPSYNC.COLLECTIVE R15, `(.L_x_320) ;  /* 0x000000000f087348 */ /* 0x020fea0003c00000 */
[----:B------:R0:W1:Y:S02]  /*ffa0*/  SHFL.IDX P6, R14, R13, R12, R11 ;  /* 0x0000000c0d0e7389 */ /* 0x00006400000c000b */
[----:B01---5:R-:W-:Y:S01]  /*ffb0*/  ENDCOLLECTIVE ;  /* 0x000000000000791b */ /* 0x023fe20003800000 */
.L_x_320:
[----:B------:R-:W-:Y:S05]  /*ffc0*/  BSYNC B0 ;  /* 0x0000000000007941 */ /* 0x000fea0003800000 */
.L_x_319:
[----:B------:R-:W-:Y:S05]  /*ffd0*/  BRA `(.L_x_321) ;  /* 0xffffffc000347947 */ /* 0x000fea000383ffff */
.L_x_258:
[----:B0-----:R0:W1:Y:S02]  /*ffe0*/  SYNCS.PHASECHK.TRANS64.TRYWAIT P0, [R7+URZ+0x2a840], R2 ;  /* 0x02a84002070075a7 */ /* 0x001064000800017f */
[----:B-1----:R-:W-:Y:S05]  /*fff0*/  @!P0 NANOSLEEP.SYNCS 0x989680 ;  /* 0x009896800000895d */ /* 0x002fea0003900000 */
[----:B------:R-:W1:Y:S02]  /*10000*/  @!P0 SYNCS.PHASECHK.TRANS64 P0, [R7+URZ+0x2a840], R2 ;  /* 0x02a84002070085a7 */ /* 0x000e64000800007f */
[----:B-1----:R-:W-:Y:S05]  /*10010*/  @!P0 BRA `(.L_x_258) ;  /* 0xfffffffc00f08947 */ /* 0x002fea000383ffff */
[----:B------:R-:W-:Y:S05]  /*10020*/  BRA `(.L_x_322) ;  /* 0xffffffc000907947 */ /* 0x000fea000383ffff */
.L_x_259:
[----:B------:R-:W-:Y:S01]  /*10030*/  BSSY B0, `(.L_x_323) ;  /* 0x0000008000007945 */ /* 0x000fe20003800000 */
[----:B------:R-:W-:Y:S02]  /*10040*/  IMAD.MOV.U32 R13, RZ, RZ, R0 ;  /* 0x000000ffff0d7224 */ /* 0x000fe400078e0000 */
[----:B------:R-:W-:Y:S02]  /*10050*/  IMAD.MOV.U32 R12, RZ, RZ, RZ ;  /* 0x000000ffff0c7224 */ /* 0x000fe400078e00ff */
[----:B------:R-:W-:Y:S02]  /*10060*/  IMAD.MOV.U32 R11, RZ, RZ, 0x181f ;  /* 0x0000181fff0b7424 */ /* 0x000fe400078e00ff */
[----:B------:R-:W-:-:S07]  /*10070*/  IMAD.MOV.U32 R15, RZ, RZ, -0x1 ;  /* 0xffffffffff0f7424 */ /* 0x000fce00078e00ff */
[----:B------:R-:W-:Y:S05]  /*10080*/  WARPSYNC.COLLECTIVE R15, `(.L_x_324) ;  /* 0x000000000f087348 */ /* 0x000fea0003c00000 */
[----:B------:R0:W1:Y:S02]  /*10090*/  SHFL.IDX P6, R14, R13, R12, R11 ;  /* 0x0000000c0d0e7389 */ /* 0x00006400000c000b */
[----:B01----:R-:W-:Y:S01]  /*100a0*/  ENDCOLLECTIVE ;  /* 0x000000000000791b */ /* 0x003fe20003800000 */
.L_x_324:
[----:B------:R-:W-:Y:S05]  /*100b0*/  BSYNC B0 ;  /* 0x0000000000007941 */ /* 0x000fea0003800000 */
.L_x_323:
[----:B------:R-:W-:Y:S01]  /*100c0*/  IMAD.MOV.U32 R13, RZ, RZ, R4 ;  /* 0x000000ffff0d7224 */ /* 0x000fe200078e0004 */
[----:B------:R-:W-:Y:S01]  /*100d0*/  MOV R2, R14 ;  /* 0x0000000e00027202 */ /* 0x000fe20000000f00 */
[----:B------:R-:W-:Y:S02]  /*100e0*/  IMAD.MOV.U32 R12, RZ, RZ, RZ ;  /* 0x000000ffff0c7224 */ /* 0x000fe400078e00ff */
[----:B------:R-:W-:Y:S02]  /*100f0*/  IMAD.MOV.U32 R11, RZ, RZ, 0x181f ;  /* 0x0000181fff0b7424 */ /* 0x000fe400078e00ff */
[----:B------:R-:W-:Y:S02]  /*10100*/  IMAD.MOV.U32 R15, RZ, RZ, -0x1 ;  /* 0xffffffffff0f7424 */ /* 0x000fe400078e00ff */
[----:B------:R-:W-:-:S07]  /*10110*/  @P0 IMAD R8, R5, 0x2, R22 ;  /* 0x0000000205080824 */ /* 0x000fce00078e0216 */
[----:B------:R-:W-:Y:S05]  /*10120*/  WARPSYNC.COLLECTIVE R15, `(.L_x_325) ;  /* 0x000000000f087348 */ /* 0x000fea0003c00000 */
[----:B------:R0:W1:Y:S02]  /*10130*/  SHFL.IDX P6, R14, R13, R12, R11 ;  /* 0x0000000c0d0e7389 */ /* 0x00006400000c000b */
[----:B01----:R-:W-:Y:S01]  /*10140*/  ENDCOLLECTIVE ;  /* 0x000000000000791b */ /* 0x003fe20003800000 */
.L_x_325:
[----:B------:R-:W-:Y:S02]  /*10150*/  IMAD.MOV.U32 R13, RZ, RZ, R0 ;  /* 0x000000ffff0d7224 */ /* 0x000fe400078e0000 */
[----:B------:R-:W-:Y:S02]  /*10160*/  IMAD.MOV.U32 R12, RZ, RZ, 0x1 ;  /* 0x00000001ff0c7424 */ /* 0x000fe400078e00ff */
[----:B------:R-:W-:-:S07]  /*10170*/  IMAD.MOV.U32 R3, RZ, RZ, R14 ;  /* 0x000000ffff037224 */ /* 0x000fce00078e000e */
[----:B------:R-:W-:Y:S05]  /*10180*/  WARPSYNC.COLLECTIVE R15, `(.L_x_326) ;  /* 0x000000000f087348 */ /* 0x000fea0003c00000 */
[----:B------:R0:W1:Y:S02]  /*10190*/  SHFL.IDX P6, R14, R13, R12, R11 ;  /* 0x0000000c0d0e7389 */ /* 0x00006400000c000b */
[----:B01----:R-:W-:Y:S01]  /*101a0*/  ENDCOLLECTIVE ;  /* 0x000000000000791b */ /* 0x003fe20003800000 */
.L_x_326:
[----:B------:R-:W-:-:S04]  /*101b0*/  @P0 LEA R3, P1, R9, R3, 0x1 ;  /* 0x0000000309030211 */ /* 0x000fc800078208ff */
[----:B------:R-:W-:Y:S02]  /*101c0*/  @P0 IADD3.X R2, RZ, R2, RZ, P1, !PT ;  /* 0x00000002ff020210 */ /* 0x000fe40000ffe4ff */
[----:B------:R-:W-:Y:S02]  /*101d0*/  ISETP.GE.AND P1, PT, R6, 0x11, PT ;  /* 0x000000110600780c */ /* 0x000fe40003f26270 */
[----:B------:R-:W-:Y:S01]  /*101e0*/  @P0 LOP3.LUT R3, R3, R2, RZ, 0x3c, !PT ;  /* 0x0000000203030212 */ /* 0x000fe200078e3cff */
[----:B------:R-:W-:-:S03]  /*101f0*/  IMAD.MOV.U32 R13, RZ, RZ, R4 ;  /* 0x000000ffff0d7224 */ /* 0x000fc600078e0004 */
[----:B------:R-:W-:-:S04]  /*10200*/  @P0 LOP3.LUT R2, R3, R2, RZ, 0x3c, !PT ;  /* 0x0000000203020212 */ /* 0x000fc800078e3cff */
[----:B------:R-:W-:-:S05]  /*10210*/  @P0 LOP3.LUT R3, R3, R2, RZ, 0x3c, !PT ;  /* 0x0000000203030212 */ /* 0x000fca00078e3cff */
[----:B------:R-:W-:Y:S01]  /*10220*/  @!PT LDS RZ, [RZ] ;  /* 0x00000000fffff984 */ /* 0x000fe20000000800 */
[----:B------:R-:W-:Y:S01]  /*10230*/  @!PT LDS RZ, [RZ] ;  /* 0x00000000fffff984 */ /* 0x000fe20000000800 */
[----:B------:R-:W-:Y:S01]  /*10240*/  @!PT LDS RZ, [RZ] ;  /* 0x00000000fffff984 */ /* 0x000fe20000000800 */
[----:B------:R-:W-:Y:S04]  /*10250*/  @P0 LDGSTS.E.BYPASS.LTC128B.128 [R8+0x18400], desc[UR36][R2.64], !P4 ;  /* 0x1840000002080fae */ /* 0x000fe8000e101d64 */
[----:B------:R-:W-:Y:S04]  /*10260*/  @P0 LDGSTS.E.BYPASS.LTC128B.128 [R8+0x1b400], desc[UR36][R2.64+0x80], !P3 ;  /* 0x1b40008002080fae */ /* 0x000fe8000d901d64 */
[----:B------:R0:W-:Y:S02]  /*10270*/  @P0 LDGSTS.E.BYPASS.LTC128B.128 [R8+0x1e400], desc[UR36][R2.64+0x100], !P2 ;  /* 0x1e40010002080fae */ /* 0x0001e4000d101d64 */
[----:B0-----:R-:W-:-:S07]  /*10280*/  IMAD.MOV.U32 R2, RZ, RZ, R14 ;  /* 0x000000ffff027224 */ /* 0x001fce00078e000e */
[----:B------:R-:W-:Y:S05]  /*10290*/  WARPSYNC.COLLECTIVE R15, `(.L_x_327) ;  /* 0x000000000f087348 */ /* 0x000fea0003c00000 */
[----:B------:R0:W1:Y:S02]  /*102a0*/  SHFL.IDX P6, R14, R13, R12, R11 ;  /* 0x0000000c0d0e7389 */ /* 0x00006400000c000b */
[----:B01----:R-:W-:Y:S01]  /*102b0*/  ENDCOLLECTIVE ;  /* 0x000000000000791b */ /* 0x003fe20003800000 */
.L_x_327:
[----:B------:R-:W-:Y:S02]  /*102c0*/  @P1 IMAD R8, R5, 0x2, R22 ;  /* 0x0000000205081824 */ /* 0x000fe400078e0216 */
[----:B------:R-:W-:Y:S02]  /*102d0*/  IMAD.MOV.U32 R13, RZ, RZ, R0 ;  /* 0x000000ffff0d7224 */ /* 0x000fe400078e0000 */
[----:B------:R-:W-:Y:S01]  /*102e0*/  IMAD.MOV.U32 R12, RZ, RZ, 0x2 ;  /* 0x00000002ff0c7424 */ /* 0x000fe200078e00ff */
[----:B------:R-:W-:-:S07]  /*102f0*/  MOV R3, R14 ;  /* 0x0000000e00037202 */ /* 0x000fce0000000f00 */
[----:B------:R-:W-:Y:S05]  /*10300*/  WARPSYNC.COLLECTIVE R15, `(.L_x_328) ;  /* 0x000000000f087348 */ /* 0x000fea0003c00000 */
[----:B------:R0:W1:Y:S02]  /*10310*/  SHFL.IDX P6, R14, R13, R12, R11 ;  /* 0x0000000c0d0e7389 */ /* 0x00006400000c000b */
[----:B01----:R-:W-:Y:S01]  /*10320*/  ENDCOLLECTIVE ;  /* 0x000000000000791b */ /* 0x003fe20003800000 */
.L_x_328:
[----:B------:R-:W-:-:S05]  /*10330*/  @P1 LEA R3, P0, R9, R3, 0x1 ;  /* 0x0000000309031211 */ /* 0x000fca00078008ff */
[----:B------:R-:W-:-:S05]  /*10340*/  @P1 IMAD.X R2, RZ, RZ, R2, P0 ;  /* 0x000000ffff021224 */ /* 0x000fca00000e0602 */
[----:B------:R-:W-:Y:S02]  /*10350*/  @P1 LOP3.LUT R3, R3, R2, RZ, 0x3c, !PT ;  /* 0x0000000203031212 */ /* 0x000fe400078e3cff */
[----:B------:R-:W-:Y:S02]  /*10360*/  MOV R13, R4 ;  /* 0x00000004000d7202 */ /* 0x000fe40000000f00 */
[----:B------:R-:W-:-:S04]  /*10370*/  @P1 LOP3.LUT R2, R3, R2, RZ, 0x3c, !PT ;  /* 0x0000000203021212 */ /* 0x000fc800078e3cff */
[----:B------:R-:W-:-:S05]  /*10380*/  @P1 LOP3.LUT R3, R3, R2, RZ, 0x3c, !PT ;  /* 0x0000000203031212 */ /* 0x000fca00078e3cff */
[----:B------:R-:W-:Y:S01]  /*10390*/  @!PT LDS RZ, [RZ] ;  /* 0x00000000fffff984 */ /* 0x000fe20000000800 */
[----:B------:R-:W-:Y:S01]  /*103a0*/  @!PT LDS RZ, [RZ] ;  /* 0x00000000fffff984 */ /* 0x000fe20000000800 */
[----:B------:R-:W-:Y:S01]  /*103b0*/  @!PT LDS RZ, [RZ] ;  /* 0x00000000fffff984 */ /* 0x000fe20000000800 */
[----:B------:R-:W-:Y:S04]  /*103c0*/  @P1 LDGSTS.E.BYPASS.LTC128B.128 [R8+0x18c00], desc[UR36][R2.64], !P4 ;  /* 0x18c0000002081fae */ /* 0x000fe8000e101d64 */
[----:B------:R-:W-:Y:S04]  /*103d0*/  @P1 LDGSTS.E.BYPASS.LTC128B.128 [R8+0x1bc00], desc[UR36][R2.64+0x80], !P3 ;  /* 0x1bc0008002081fae */ /* 0x000fe8000d901d64 */
[----:B------:R0:W-:Y:S01]  /*103e0*/  @P1 LDGSTS.E.BYPASS.LTC128B.128 [R8+0x1ec00], desc[UR36][R2.64+0x100], !P2 ;  /* 0x1ec0010002081fae */ /* 0x0001e2000d101d64 */
[----:B------:R-:W-:Y:S01]  /*103f0*/  ISETP.GE.AND P1, PT, R6, 0x21, PT ;  /* 0x000000210600780c */ /* 0x000fe20003f26270 */
[----:B0-----:R-:W-:-:S12]  /*10400*/  IMAD.MOV.U32 R2, RZ, RZ, R14 ;  /* 0x000000ffff027224 */ /* 0x001fd800078e000e */
[----:B------:R-:W-:Y:S05]  /*10410*/  WARPSYNC.COLLECTIVE R15, `(.L_x_329) ;  /* 0x000000000f087348 */ /* 0x000fea0003c00000 */
[----:B------:R0:W1:Y:S02]  /*10420*/  SHFL.IDX P6, R14, R13, R12, R11 ;  /* 0x0000000c0d0e7389 */ /* 0x00006400000c000b */
[----:B01----:R-:W-:Y:S01]  /*10430*/  ENDCOLLECTIVE ;  /* 0x000000000000791b */ /* 0x003fe20003800000 */
.L_x_329:
[----:B------:R-:W-:Y:S02]  /*10440*/  @P1 IMAD R8, R5, 0x2, R22 ;  /* 0x0000000205081824 */ /* 0x000fe400078e0216 */
[----:B------:R-:W-:Y:S02]  /*10450*/  IMAD.MOV.U32 R13, RZ, RZ, R0 ;  /* 0x000000ffff0d7224 */ /* 0x000fe400078e0000 */
[----:B------:R-:W-:Y:S02]  /*10460*/  IMAD.MOV.U32 R12, RZ, RZ, 0x3 ;  /* 0x00000003ff0c7424 */ /* 0x000fe400078e00ff */
[----:B------:R-:W-:-:S07]  /*10470*/  IMAD.MOV.U32 R3, RZ, RZ, R14 ;  /* 0x000000ffff037224 */ /* 0x000fce00078e000e */
[----:B------:R-:W-:Y:S05]  /*10480*/  WARPSYNC.COLLECTIVE R15, `(.L_x_330) ;  /* 0x000000000f087348 */ /* 0x000fea0003c00000 */
[----:B------:R0:W1:Y:S02]  /*10490*/  SHFL.IDX P6, R14, R13, R12, R11 ;  /* 0x0000000c0d0e7389 */ /* 0x00006400000c000b */
[----:B01----:R-:W-:Y:S01]  /*104a0*/  ENDCOLLECTIVE ;  /* 0x000000000000791b */ /* 0x003fe20003800000 */
.L_x_330:
[----:B------:R-:W-:-:S05]  /*104b0*/  @P1 LEA R3, P0, R9, R3, 0x1 ;  /* 0x0000000309031211 */ /* 0x000fca00078008ff */
[----:B------:R-:W-:-:S05]  /*104c0*/  @P1 IMAD.X R2, RZ, RZ, R2, P0 ;  /* 0x000000ffff021224 */ /* 0x000fca00000e0602 */
        /* <DEDUP_REMOVED lines=10> */
[----:B------:R-:W-:Y:S02]  /*10570*/  ISETP.GE.AND P1, PT, R6, 0x31, PT ;  /* 0x000000310600780c */ /* 0x000fe40003f26270 */
[----:B0-----:R-:W-:-:S11]  /*10580*/  MOV R2, R14 ;  /* 0x0000000e00027202 */ /* 0x001fd60000000f00 */
[----:B------:R-:W-:Y:S05]  /*10590*/  WARPSYNC.COLLECTIVE R15, `(.L_x_331) ;  /* 0x000000000f087348 */ /* 0x000fea0003c00000 */
[----:B------:R0:W1:Y:S02]  /*105a0*/  SHFL.IDX P6, R14, R13, R12, R11 ;  /* 0x0000000c0d0e7389 */ /* 0x00006400000c000b */
[----:B01----:R-:W-:Y:S01]  /*105b0*/  ENDCOLLECTIVE ;  /* 0x000000000000791b */ /* 0x003fe20003800000 */
.L_x_331:
[----:B------:R-:W-:Y:S02]  /*105c0*/  @P1 IMAD R8, R5, 0x2, R22 ;  /* 0x0000000205081824 */ /* 0x000fe400078e0216 */
[----:B------:R-:W-:Y:S01]  /*105d0*/  IMAD.MOV.U32 R13, RZ, RZ, R0 ;  /* 0x000000ffff0d7224 */ /* 0x000fe200078e0000 */
[----:B------:R-:W-:Y:S01]  /*105e0*/  MOV R12, 0x4 ;  /* 0x00000004000c7802 */ /* 0x000fe20000000f00 */
[----:B------:R-:W-:-:S07]  /*105f0*/  IMAD.MOV.U32 R3, RZ, RZ, R14 ;  /* 0x000000ffff037224 */ /* 0x000fce00078e000e */
[----:B------:R-:W-:Y:S05]  /*10600*/  WARPSYNC.COLLECTIVE R15, `(.L_x_332) ;  /* 0x000000000f087348 */ /* 0x000fea0003c00000 */
[----:B------:R0:W1:Y:S02]  /*10610*/  SHFL.IDX P6, R14, R13, R12, R11 ;  /* 0x0000000c0d0e7389 */ /* 0x00006400000c000b */
[----:B01----:R-:W-:Y:S01]  /*10620*/  ENDCOLLECTIVE ;  /* 0x000000000000791b */ /* 0x003fe20003800000 */
.L_x_332:
        /* <DEDUP_REMOVED lines=17> */
.L_x_333:
[----:B------:R-:W-:Y:S01]  /*10740*/  @P1 IMAD R8, R5, 0x2, R22 ;  /* 0x0000000205081824 */ /* 0x000fe200078e0216 */
[----:B------:R-:W-:Y:S01]  /*10750*/  MOV R13, R0 ;  /* 0x00000000000d7202 */ /* 0x000fe20000000f00 */
[----:B------:R-:W-:Y:S02]  /*10760*/  IMAD.MOV.U32 R12, RZ, RZ, 0x5 ;  /* 0x00000005ff0c7424 */ /* 0x000fe400078e00ff */
[----:B------:R-:W-:-:S07]  /*10770*/  IMAD.MOV.U32 R3, RZ, RZ, R14 ;  /* 0x000000ffff037224 */ /* 0x000fce00078e000e */
[----:B------:R-:W-:Y:S05]  /*10780*/  WARPSYNC.COLLECTIVE R15, `(.L_x_334) ;  /* 0x000000000f087348 */ /* 0x000fea0003c00000 */
[----:B------:R0:W1:Y:S02]  /*10790*/  SHFL.IDX P6, R14, R13, R12, R11 ;  /* 0x0000000c0d0e7389 */ /* 0x00006400000c000b */
[----:B01----:R-:W-:Y:S01]  /*107a0*/  ENDCOLLECTIVE ;  /* 0x000000000000791b */ /* 0x003fe20003800000 */
.L_x_334:
[----:B------:R-:W-:-:S05]  /*107b0*/  @P1 LEA R3, P0, R9, R3, 0x1 ;  /* 0x0000000309031211 */ /* 0x000fca00078008ff */
[----:B------:R-:W-:-:S05]  /*107c0*/  @P1 IMAD.X R2, RZ, RZ, R2, P0 ;  /* 0x000000ffff021224 */ /* 0x000fca00000e0602 */
[----:B------:R-:W-:Y:S01]  /*107d0*/  @P1 LOP3.LUT R3, R3, R2, RZ, 0x3c, !PT ;  /* 0x0000000203031212 */ /* 0x000fe200078e3cff */
[----:B------:R-:W-:-:S03]  /*107e0*/  IMAD.MOV.U32 R13, RZ, RZ, R4 ;  /* 0x000000ffff0d7224 */ /* 0x000fc600078e0004 */
[----:B------:R-:W-:-:S04]  /*107f0*/  @P1 LOP3.LUT R2, R3, R2, RZ, 0x3c, !PT ;  /* 0x0000000203021212 */ /* 0x000fc800078e3cff */
[----:B------:R-:W-:Y:S01]  /*10800*/  @P1 LOP3.LUT R3, R3, R2, RZ, 0x3c, !PT ;  /* 0x0000000203031212 */ /* 0x000fe200078e3cff */
[----:B------:R-:W-:-:S07]  /*10810*/  IMAD.MOV.U32 R0, RZ, RZ, R14 ;  /* 0x000000ffff007224 */ /* 0x000fce00078e000e */
[----:B------:R-:W-:Y:S05]  /*10820*/  WARPSYNC.COLLECTIVE R15, `(.L_x_335) ;  /* 0x000000000f087348 */ /* 0x000fea0003c00000 */
[----:B------:R0:W1:Y:S02]  /*10830*/  SHFL.IDX P6, R14, R13, R12, R11 ;  /* 0x0000000c0d0e7389 */ /* 0x00006400000c000b */
[----:B01----:R-:W-:Y:S01]  /*10840*/  ENDCOLLECTIVE ;  /* 0x000000000000791b */ /* 0x003fe20003800000 */
.L_x_335:
[----:B------:R-:W-:Y:S01]  /*10850*/  @!PT LDS RZ, [RZ] ;  /* 0x00000000fffff984 */ /* 0x000fe20000000800 */
[----:B------:R-:W-:Y:S01]  /*10860*/  @!PT LDS RZ, [RZ] ;  /* 0x00000000fffff984 */ /* 0x000fe20000000800 */
[----:B------:R-:W-:Y:S01]  /*10870*/  @!PT LDS RZ, [RZ] ;  /* 0x00000000fffff984 */ /* 0x000fe20000000800 */
[----:B------:R-:W-:Y:S04]  /*10880*/  @P1 LDGSTS.E.BYPASS.LTC128B.128 [R8+0x1a400], desc[UR36][R2.64], !P4 ;  /* 0x1a40000002081fae */ /* 0x000fe8000e101d64 */
[----:B------:R-:W-:Y:S04]  /*10890*/  @P1 LDGSTS.E.BYPASS.LTC128B.128 [R8+0x1d400], desc[UR36][R2.64+0x80], !P3 ;  /* 0x1d40008002081fae */ /* 0x000fe8000d901d64 */
[----:B------:R0:W-:Y:S02]  /*108a0*/  @P1 LDGSTS.E.BYPASS.LTC128B.128 [R8+0x20400], desc[UR36][R2.64+0x100], !P2 ;  /* 0x2040010002081fae */ /* 0x0001e4000d101d64 */
[----:B0-----:R-:W-:Y:S01]  /*108b0*/  IMAD.MOV.U32 R2, RZ, RZ, R14 ;  /* 0x000000ffff027224 */ /* 0x001fe200078e000e */
[----:B------:R-:W-:Y:S06]  /*108c0*/  BRA `(.L_x_336) ;  /* 0xffffffbc00e07947 */ /* 0x000fec000383ffff */
.L_x_264:
[----:B------:R-:W-:Y:S01]  /*108d0*/  IMAD.MOV.U32 R13, RZ, RZ, R5 ;  /* 0x000000ffff0d7224 */ /* 0x000fe200078e0005 */
[----:B------:R-:W-:Y:S01]  /*108e0*/  MOV R12, RZ ;  /* 0x000000ff000c7202 */ /* 0x000fe20000000f00 */
[----:B------:R-:W-:Y:S02]  /*108f0*/  IMAD.MOV.U32 R11, RZ, RZ, 0x181f ;  /* 0x0000181fff0b7424 */ /* 0x000fe400078e00ff */
[----:B------:R-:W-:Y:S02]  /*10900*/  IMAD.MOV.U32 R15, RZ, RZ, -0x1 ;  /* 0xffffffffff0f7424 */ /* 0x000fe400078e00ff */
[----:B-----5:R-:W-:Y:S02]  /*10910*/  IMAD R6, R17, R6, RZ ;  /* 0x0000000611067224 */ /* 0x020fe400078e02ff */
[----:B------:R-:W-:-:S07]  /*10920*/  IMAD.IADD R4, R10, 0x1, R4 ;  /* 0x000000010a047824 */ /* 0x000fce00078e0204 */
[----:B------:R-:W-:Y:S05]  /*10930*/  WARPSYNC.COLLECTIVE R15, `(.L_x_337) ;  /* 0x000000000f087348 */ /* 0x000fea0003c00000 */
[----:B------:R0:W1:Y:S02]  /*10940*/  SHFL.IDX P6, R14, R13, R12, R11 ;  /* 0x0000000c0d0e7389 */ /* 0x00006400000c000b */
[----:B01----:R-:W-:Y:S01]  /*10950*/  ENDCOLLECTIVE ;  /* 0x000000000000791b */ /* 0x003fe20003800000 */
.L_x_337:
[C---:B------:R-:W-:Y:S01]  /*10960*/  VIADD R7, R4.reuse, 0x10 ;  /* 0x0000001004077836 */ /* 0x040fe20000000000 */
[----:B------:R-:W-:Y:S01]  /*10970*/  ISETP.GE.AND P1, PT, R4, R6, PT ;  /* 0x000000060400720c */ /* 0x000fe20003f26270 */
[----:B------:R-:W-:Y:S02]  /*10980*/  IMAD.MOV.U32 R13, RZ, RZ, R0 ;  /* 0x000000ffff0d7224 */ /* 0x000fe400078e0000 */
[----:B------:R-:W-:-:S10]  /*10990*/  IMAD.MOV.U32 R2, RZ, RZ, R14 ;  /* 0x000000ffff027224 */ /* 0x000fd400078e000e */
[----:B------:R-:W-:Y:S05]  /*109a0*/  WARPSYNC.COLLECTIVE R15, `(.L_x_338) ;  /* 0x000000000f087348 */ /* 0x000fea0003c00000 */
[----:B------:R0:W1:Y:S02]  /*109b0*/  SHFL.IDX P6, R14, R13, R12, R11 ;  /* 0x0000000c0d0e7389 */ /* 0x00006400000c000b */
[----:B01----:R-:W-:Y:S01]  /*109c0*/  ENDCOLLECTIVE ;  /* 0x000000000000791b */ /* 0x003fe20003800000 */
.L_x_338:
[----:B------:R-:W-:Y:S02]  /*109d0*/  IMAD.MOV.U32 R13, RZ, RZ, R5 ;  /* 0x000000ffff0d7224 */ /* 0x000fe400078e0005 */
[----:B------:R-:W-:Y:S01]  /*109e0*/  IMAD.MOV.U32 R12, RZ, RZ, 0x1 ;  /* 0x00000001ff0c7424 */ /* 0x000fe200078e00ff */
[----:B------:R-:W-:-:S04]  /*109f0*/  @!P1 LEA R14, P4, R9, R14, 0x1 ;  /* 0x0000000e090e9211 */ /* 0x000fc800078808ff */
[----:B------:R-:W-:Y:S01]  /*10a00*/  @!P1 IADD3.X R3, RZ, R2, RZ, P4, !PT ;  /* 0x00000002ff039210 */ /* 0x000fe200027fe4ff */
[----:B------:R-:W-:-:S08]  /*10a10*/  @!P1 IMAD.MOV.U32 R2, RZ, RZ, R14 ;  /* 0x000000ffff029224 */ /* 0x000fd000078e000e */
[----:B------:R-:W-:Y:S05]  /*10a20*/  WARPSYNC.COLLECTIVE R15, `(.L_x_339) ;  /* 0x000000000f087348 */ /* 0x000fea0003c00000 */
[----:B------:R0:W1:Y:S02]  /*10a30*/  SHFL.IDX P6, R14, R13, R12, R11 ;  /* 0x0000000c0d0e7389 */ /* 0x00006400000c000b */
[----:B01----:R-:W-:Y:S01]  /*10a40*/  ENDCOLLECTIVE ;  /* 0x000000000000791b */ /* 0x003fe20003800000 */
.L_x_339:
[----:B------:R-:W-:Y:S01]  /*10a50*/  @!PT LDS RZ, [RZ] ;  /* 0x00000000fffff984 */ /* 0x000fe20000000800 */
[----:B------:R-:W-:Y:S01]  /*10a60*/  @!PT LDS RZ, [RZ] ;  /* 0x00000000fffff984 */ /* 0x000fe20000000800 */
[----:B------:R-:W-:Y:S01]  /*10a70*/  @!PT LDS RZ, [RZ] ;  /* 0x00000000fffff984 */ /* 0x000fe20000000800 */
[----:B------:R-:W-:Y:S04]  /*10a80*/  @!P1 LDGSTS.E.BYPASS.LTC128B.128 [R33+0xc400], desc[UR36][R2.64], !P3 ;  /* 0x0c40000002219fae */ /* 0x000fe8000d901d64 */
[----:B------:R-:W-:Y:S04]  /*10a90*/  @!P1 LDGSTS.E.BYPASS.LTC128B.128 [R33+0x10400], desc[UR36][R2.64+0x80], !P2 ;  /* 0x1040008002219fae */ /* 0x000fe8000d101d64 */
[----:B------:R0:W-:Y:S01]  /*10aa0*/  @!P1 LDGSTS.E.BYPASS.LTC128B.128 [R33+0x14400], desc[UR36][R2.64+0x100], !P0 ;  /* 0x1440010002219fae */ /* 0x0001e2000c101d64 */
[----:B------:R-:W-:Y:S02]  /*10ab0*/  ISETP.GE.AND P1, PT, R7, R6, PT ;  /* 0x000000060700720c */ /* 0x000fe40003f26270 */
[----:B------:R-:W-:Y:S01]  /*10ac0*/  MOV R13, R0 ;  /* 0x00000000000d7202 */ /* 0x000fe20000000f00 */
[----:B0-----:R-:W-:-:S10]  /*10ad0*/  IMAD.MOV.U32 R2, RZ, RZ, R14 ;  /* 0x000000ffff027224 */ /* 0x001fd400078e000e */
[----:B------:R-:W-:Y:S05]  /*10ae0*/  WARPSYNC.COLLECTIVE R15, `(.L_x_340) ;  /* 0x000000000f087348 */ /* 0x000fea0003c00000 */
[----:B------:R0:W1:Y:S02]  /*10af0*/  SHFL.IDX P6, R14, R13, R12, R11 ;  /* 0x0000000c0d0e7389 */ /* 0x00006400000c000b */
[----:B01----:R-:W-:Y:S01]  /*10b00*/  ENDCOLLECTIVE ;  /* 0x000000000000791b */ /* 0x003fe20003800000 */
.L_x_340:
[----:B------:R-:W-:Y:S01]  /*10b10*/  IMAD.MOV.U32 R13, RZ, RZ, R5 ;  /* 0x000000ffff0d7224 */ /* 0x000fe200078e0005 */
[----:B------:R-:W-:Y:S02]  /*10b20*/  MOV R12, 0x2 ;  /* 0x00000002000c7802 */ /* 0x000fe40000000f00 */
[----:B------:R-:W-:-:S05]  /*10b30*/  @!P1 LEA R14, P4, R9, R14, 0x1 ;  /* 0x0000000e090e9211 */ /* 0x000fca00078808ff */
[----:B------:R-:W-:Y:S02]  /*10b40*/  @!P1 IMAD.X R7, RZ, RZ, R2, P4 ;  /* 0x000000ffff079224 */ /* 0x000fe400020e0602 */
[----:B------:R-:W-:-:S07]  /*10b50*/  @!P1 IMAD.MOV.U32 R2, RZ, RZ, R14 ;  /* 0x000000ffff029224 */ /* 0x000fce00078e000e */
[----:B------:R-:W-:Y:S05]  /*10b60*/  WARPSYNC.COLLECTIVE R15, `(.L_x_341) ;  /* 0x000000000f087348 */ /* 0x000fea0003c00000 */
[----:B------:R0:W1:Y:S02]  /*10b70*/  SHFL.IDX P6, R14, R13, R12, R11 ;  /* 0x0000000c0d0e7389 */ /* 0x00006400000c000b */
[----:B01----:R-:W-:Y:S01]  /*10b80*/  ENDCOLLECTIVE ;  /* 0x000000000000791b */ /* 0x003fe20003800000 */
.L_x_341:
[----:B------:R-:W-:Y:S02]  /*10b90*/  @!P1 IMAD.MOV.U32 R3, RZ, RZ, R7 ;  /* 0x000000ffff039224 */ /* 0x000fe400078e0007 */
[----:B------:R-:W-:-:S03]  /*10ba0*/  VIADD R7, R4, 0x20 ;  /* 0x0000002004077836 */ /* 0x000fc60000000000 */
[----:B------:R-:W-:Y:S01]  /*10bb0*/  @!PT LDS RZ, [RZ] ;  /* 0x00000000fffff984 */ /* 0x000fe20000000800 */
[----:B------:R-:W-:Y:S01]  /*10bc0*/  @!PT LDS RZ, [RZ] ;  /* 0x00000000fffff984 */ /* 0x000fe20000000800 */
[----:B------:R-:W-:Y:S01]  /*10bd0*/  @!PT LDS RZ, [RZ] ;  /* 0x00000000fffff984 */ /* 0x000fe20000000800 */
[----:B------:R-:W-:Y:S04]  /*10be0*/  @!P1 LDGSTS.E.BYPASS.LTC128B.128 [R33+0xcc00], desc[UR36][R2.64], !P3 ;  /* 0x0cc0000002219fae */ /* 0x000fe8000d901d64 */
[----:B------:R-:W-:Y:S01]  /*10bf0*/  @!P1 LDGSTS.E.BYPASS.LTC128B.128 [R33+0x10c00], desc[UR36][R2.64+0x80], !P2 ;  /* 0x10c0008002219fae */ /* 0x000fe2000d101d64 */
[----:B------:R-:W-:-:S03]  /*10c00*/  IMAD.MOV.U32 R13, RZ, RZ, R0 ;  /* 0x000000ffff0d7224 */ /* 0x000fc600078e0000 */
[----:B------:R0:W-:Y:S01]  /*10c10*/  @!P1 LDGSTS.E.BYPASS.LTC128B.128 [R33+0x14c00], desc[UR36][R2.64+0x100], !P0 ;  /* 0x14c0010002219fae */ /* 0x0001e2000c101d64 */
[----:B------:R-:W-:Y:S01]  /*10c20*/  ISETP.GE.AND P1, PT, R7, R6, PT ;  /* 0x000000060700720c */ /* 0x000fe20003f26270 */
[----:B0-----:R-:W-:-:S12]  /*10c30*/  IMAD.MOV.U32 R2, RZ, RZ, R14 ;  /* 0x000000ffff027224 */ /* 0x001fd800078e000e */
[----:B------:R-:W-:Y:S05]  /*10c40*/  WARPSYNC.COLLECTIVE R15, `(.L_x_342) ;  /* 0x000000000f087348 */ /* 0x000fea0003c00000 */
[----:B------:R0:W1:Y:S02]  /*10c50*/  SHFL.IDX P6, R14, R13, R12, R11 ;  /* 0x0000000c0d0e7389 */ /* 0x00006400000c000b */
[----:B01----:R-:W-:Y:S01]  /*10c60*/  ENDCOLLECTIVE ;  /* 0x000000000000791b */ /* 0x003fe20003800000 */
.L_x_342:
[----:B------:R-:W-:Y:S02]  /*10c70*/  IMAD.MOV.U32 R13, RZ, RZ, R5 ;  /* 0x000000ffff0d7224 */ /* 0x000fe400078e0005 */
[----:B------:R-:W-:Y:S01]  /*10c80*/  IMAD.MOV.U32 R12, RZ, RZ, 0x3 ;  /* 0x00000003ff0c7424 */ /* 0x000fe200078e00ff */
[----:B------:R-:W-:-:S05]  /*10c90*/  @!P1 LEA R14, P4, R9, R14, 0x1 ;  /* 0x0000000e090e9211 */ /* 0x000fca00078808ff */
[----:B------:R-:W-:Y:S02]  /*10ca0*/  @!P1 IMAD.X R7, RZ, RZ, R2, P4 ;  /* 0x000000ffff079224 */ /* 0x000fe400020e0602 */
[----:B------:R-:W-:-:S07]  /*10cb0*/  @!P1 IMAD.MOV.U32 R2, RZ, RZ, R14 ;  /* 0x000000ffff029224 */ /* 0x000fce00078e000e */
[----:B------:R-:W-:Y:S05]  /*10cc0*/  WARPSYNC.COLLECTIVE R15, `(.L_x_343) ;  /* 0x000000000f087348 */ /* 0x000fea0003c00000 */
[----:B------:R0:W1:Y:S02]  /*10cd0*/  SHFL.IDX P6, R14, R13, R12, R11 ;  /* 0x0000000c0d0e7389 */ /* 0x00006400000c000b */
[----:B01----:R-:W-:Y:S01]  /*10ce0*/  ENDCOLLECTIVE ;  /* 0x000000000000791b */ /* 0x003fe20003800000 */
.L_x_343:
[----:B------:R-:W-:Y:S01]  /*10cf0*/  @!P1 IMAD.MOV.U32 R3, RZ, RZ, R7 ;  /* 0x000000ffff039224 */ /* 0x000fe200078e0007 */
[----:B------:R-:W-:-:S04]  /*10d00*/  IADD3 R7, R4, 0x30, RZ ;  /* 0x0000003004077810 */ /* 0x000fc80007ffe0ff */
        /* <DEDUP_REMOVED lines=12> */
.L_x_344:
[----:B------:R-:W-:Y:S02]  /*10dd0*/  IMAD.MOV.U32 R13, RZ, RZ, R5 ;  /* 0x000000ffff0d7224 */ /* 0x000fe400078e0005 */
[----:B------:R-:W-:Y:S01]  /*10de0*/  IMAD.MOV.U32 R12, RZ, RZ, 0x4 ;  /* 0x00000004ff0c7424 */ /* 0x000fe200078e00ff */
[----:B------:R-:W-:-:S05]  /*10df0*/  @!P1 LEA R14, P4, R9, R14, 0x1 ;  /* 0x0000000e090e9211 */ /* 0x000fca00078808ff */
[----:B------:R-:W-:Y:S01]  /*10e00*/  @!P1 IMAD.X R7, RZ, RZ, R2, P4 ;  /* 0x000000ffff079224 */ /* 0x000fe200020e0602 */
[----:B------:R-:W-:-:S07]  /*10e10*/  @!P1 MOV R2, R14 ;  /* 0x0000000e00029202 */ /* 0x000fce0000000f00 */
[----:B------:R-:W-:Y:S05]  /*10e20*/  WARPSYNC.COLLECTIVE R15, `(.L_x_345) ;  /* 0x000000000f087348 */ /* 0x000fea0003c00000 */
[----:B------:R0:W1:Y:S02]  /*10e30*/  SHFL.IDX P6, R14, R13, R12, R11 ;  /* 0x0000000c0d0e7389 */ /* 0x00006400000c000b */
[----:B01----:R-:W-:Y:S01]  /*10e40*/  ENDCOLLECTIVE ;  /* 0x000000000000791b */ /* 0x003fe20003800000 */
.L_x_345:
[----:B------:R-:W-:Y:S02]  /*10e50*/  @!P1 IMAD.MOV.U32 R3, RZ, RZ, R7 ;  /* 0x000000ffff039224 */ /* 0x000fe400078e0007 */
[----:B------:R-:W-:-:S03]  /*10e60*/  VIADD R7, R4, 0x40 ;  /* 0x0000004004077836 */ /* 0x000fc60000000000 */
[----:B------:R-:W-:Y:S01]  /*10e70*/  @!PT LDS RZ, [RZ] ;  /* 0x00000000fffff984 */ /* 0x000fe20000000800 */
[----:B------:R-:W-:Y:S01]  /*10e80*/  @!PT LDS RZ, [RZ] ;  /* 0x00000000fffff984 */ /* 0x000fe20000000800 */
[----:B------:R-:W-:Y:S01]  /*10e90*/  @!PT LDS RZ, [RZ] ;  /* 0x00000000fffff984 */ /* 0x000fe20000000800 */
[----:B------:R-:W-:Y:S04]  /*10ea0*/  @!P1 LDGSTS.E.BYPASS.LTC128B.128 [R33+0xdc00], desc[UR36][R2.64], !P3 ;  /* 0x0dc0000002219fae */ /* 0x000fe8000d901d64 */
[----:B------:R-:W-:Y:S01]  /*10eb0*/  @!P1 LDGSTS.E.BYPASS.LTC128B.128 [R33+0x11c00], desc[UR36][R2.64+0x80], !P2 ;  /* 0x11c0008002219fae */ /* 0x000fe2000d101d64 */
[----:B------:R-:W-:-:S03]  /*10ec0*/  MOV R13, R0 ;  /* 0x00000000000d7202 */ /* 0x000fc60000000f00 */
[----:B------:R0:W-:Y:S01]  /*10ed0*/  @!P1 LDGSTS.E.BYPASS.LTC128B.128 [R33+0x15c00], desc[UR36][R2.64+0x100], !P0 ;  /* 0x15c0010002219fae */ /* 0x0001e2000c101d64 */
[----:B------:R-:W-:Y:S01]  /*10ee0*/  ISETP.GE.AND P1, PT, R7, R6, PT ;  /* 0x000000060700720c */ /* 0x000fe20003f26270 */
[----:B0-----:R-:W-:-:S12]  /*10ef0*/  IMAD.MOV.U32 R2, RZ, RZ, R14 ;  /* 0x000000ffff027224 */ /* 0x001fd800078e000e */
[----:B------:R-:W-:Y:S05]  /*10f00*/  WARPSYNC.COLLECTIVE R15, `(.L_x_346) ;  /* 0x000000000f087348 */ /* 0x000fea0003c00000 */
[----:B------:R0:W1:Y:S02]  /*10f10*/  SHFL.IDX P6, R14, R13, R12, R11 ;  /* 0x0000000c0d0e7389 */ /* 0x00006400000c000b */
[----:B01----:R-:W-:Y:S01]  /*10f20*/  ENDCOLLECTIVE ;  /* 0x000000000000791b */ /* 0x003fe20003800000 */
.L_x_346:
        /* <DEDUP_REMOVED lines=8> */
.L_x_347:
        /* <DEDUP_REMOVED lines=14> */
.L_x_348:
        /* <DEDUP_REMOVED lines=8> */
.L_x_349:
        /* <DEDUP_REMOVED lines=14> */
.L_x_350:
        /* <DEDUP_REMOVED lines=8> */
.L_x_351:
[----:B------:R-:W-:-:S05]  /*11270*/  @!P1 IMAD.MOV.U32 R3, RZ, RZ, R7 ;  /* 0x000000ffff039224 */ /* 0x000fca00078e0007 */
[----:B------:R-:W-:Y:S01]  /*11280*/  @!PT LDS RZ, [RZ] ;  /* 0x00000000fffff984 */ /* 0x000fe20000000800 */
[----:B------:R-:W-:Y:S01]  /*11290*/  @!PT LDS RZ, [RZ] ;  /* 0x00000000fffff984 */ /* 0x000fe20000000800 */
[----:B------:R-:W-:Y:S01]  /*112a0*/  @!PT LDS RZ, [RZ] ;  /* 0x00000000fffff984 */ /* 0x000fe20000000800 */
[----:B------:R0:W-:Y:S04]  /*112b0*/  @!P1 LDGSTS.E.BYPASS.LTC128B.128 [R33+0xf400], desc[UR36][R2.64], !P3 ;  /* 0x0f40000002219fae */ /* 0x0001e8000d901d64 */
[----:B------:R0:W-:Y:S01]  /*112c0*/  @!P1 LDGSTS.E.BYPASS.LTC128B.128 [R33+0x13400], desc[UR36][R2.64+0x80], !P2 ;  /* 0x1340008002219fae */ /* 0x0001e2000d101d64 */
[----:B------:R-:W-:-:S03]  /*112d0*/  IMAD.MOV.U32 R13, RZ, RZ, R0 ;  /* 0x000000ffff0d7224 */ /* 0x000fc600078e0000 */
[----:B------:R0:W-:Y:S01]  /*112e0*/  @!P1 LDGSTS.E.BYPASS.LTC128B.128 [R33+0x17400], desc[UR36][R2.64+0x100], !P0 ;  /* 0x1740010002219fae */ /* 0x0001e2000c101d64 */
[----:B------:R-:W-:-:S07]  /*112f0*/  IMAD.MOV.U32 R5, RZ, RZ, R14 ;  /* 0x000000ffff057224 */ /* 0x000fce00078e000e */
[----:B0-----:R-:W-:Y:S05]  /*11300*/  WARPSYNC.COLLECTIVE R15, `(.L_x_352) ;  /* 0x000000000f087348 */ /* 0x001fea0003c00000 */
[----:B------:R1:W2:Y:S02]  /*11310*/  SHFL.IDX P6, R14, R13, R12, R11 ;  /* 0x0000000c0d0e7389 */ /* 0x0002a400000c000b */
[----:B012---:R-:W-:Y:S01]  /*11320*/  ENDCOLLECTIVE ;  /* 0x000000000000791b */ /* 0x007fe20003800000 */
.L_x_352:
[----:B------:R-:W-:Y:S05]  /*11330*/  BRA `(.L_x_353) ;  /* 0xffffffc000547947 */ /* 0x000fea000383ffff */
.L_x_269:
[----:B0-----:R0:W1:Y:S02]  /*11340*/  SYNCS.PHASECHK.TRANS64.TRYWAIT P0, [R22+URZ+0x2a820], R3 ;  /* 0x02a82003160075a7 */ /* 0x001064000800017f */
[----:B-1----:R-:W-:Y:S05]  /*11350*/  @!P0 NANOSLEEP.SYNCS 0x989680 ;  /* 0x009896800000895d */ /* 0x002fea0003900000 */
[----:B------:R-:W1:Y:S02]  /*11360*/  @!P0 SYNCS.PHASECHK.TRANS64 P0, [R22+URZ+0x2a820], R3 ;  /* 0x02a82003160085a7 */ /* 0x000e64000800007f */
[----:B-1----:R-:W-:Y:S05]  /*11370*/  @!P0 BRA `(.L_x_269) ;  /* 0xfffffffc00f08947 */ /* 0x002fea000383ffff */
[----:B------:R-:W-:Y:S05]  /*11380*/  BRA `(.L_x_354) ;  /* 0xffffffc000cc7947 */ /* 0x000fea000383ffff */
.L_x_274:
[----:B0-----:R0:W1:Y:S02]  /*11390*/  SYNCS.PHASECHK.TRANS64.TRYWAIT P0, [R6+URZ+0x2a840], R3 ;  /* 0x02a84003060075a7 */ /* 0x001064000800017f */
[----:B-1----:R-:W-:Y:S05]  /*113a0*/  @!P0 NANOSLEEP.SYNCS 0x989680 ;  /* 0x009896800000895d */ /* 0x002fea0003900000 */
[----:B------:R-:W1:Y:S02]  /*113b0*/  @!P0 SYNCS.PHASECHK.TRANS64 P0, [R6+URZ+0x2a840], R3 ;  /* 0x02a84003060085a7 */ /* 0x000e64000800007f */
[----:B-1----:R-:W-:Y:S05]  /*113c0*/  @!P0 BRA `(.L_x_274) ;  /* 0xfffffffc00f08947 */ /* 0x002fea000383ffff */
[----:B------:R-:W-:Y:S05]  /*113d0*/  BRA `(.L_x_355) ;  /* 0xffffffc400907947 */ /* 0x000fea000383ffff */
.L_x_275:
[----:B------:R-:W-:Y:S01]  /*113e0*/  BSSY B1, `(.L_x_356) ;  /* 0x0000008000017945 */ /* 0x000fe20003800000 */
[----:B------:R-:W-:Y:S01]  /*113f0*/  MOV R13, R5 ;  /* 0x00000005000d7202 */ /* 0x000fe20000000f00 */
[----:B------:R-:W-:Y:S02]  /*11400*/  IMAD.MOV.U32 R12, RZ, RZ, RZ ;  /* 0x000000ffff0c7224 */ /* 0x000fe400078e00ff */
[----:B------:R-:W-:Y:S02]  /*11410*/  IMAD.MOV.U32 R11, RZ, RZ, 0x181f ;  /* 0x0000181fff0b7424 */ /* 0x000fe400078e00ff */
[----:B------:R-:W-:-:S07]  /*11420*/  IMAD.MOV.U32 R15, RZ, RZ, -0x1 ;  /* 0xffffffffff0f7424 */ /* 0x000fce00078e00ff */
[----:B--2---:R-:W-:Y:S05]  /*11430*/  WARPSYNC.COLLECTIVE R15, `(.L_x_357) ;  /* 0x000000000f087348 */ /* 0x004fea0003c00000 */
[----:B--2---:R0:W1:Y:S02]  /*11440*/  SHFL.IDX P6, R14, R13, R12, R11 ;  /* 0x0000000c0d0e7389 */ /* 0x00406400000c000b */
[----:B01----:R-:W-:Y:S01]  /*11450*/  ENDCOLLECTIVE ;  /* 0x000000000000791b */ /* 0x003fe20003800000 */
.L_x_357:
[----:B------:R-:W-:Y:S05]  /*11460*/  BSYNC B1 ;  /* 0x0000000000017941 */ /* 0x000fea0003800000 */
.L_x_356:
[----:B------:R-:W0:Y:S01]  /*11470*/  S2R R35, SR_TID.X ;  /* 0x0000000000237919 */ /* 0x000e220000002100 */
[----:B------:R-:W-:Y:S01]  /*11480*/  IMAD.MOV.U32 R13, RZ, RZ, R9 ;  /* 0x000000ffff0d7224 */ /* 0x000fe200078e0009 */
[----:B------:R-:W-:Y:S01]  /*11490*/  MOV R12, RZ ;  /* 0x000000ff000c7202 */ /* 0x000fe20000000f00 */
[----:B------:R-:W-:Y:S02]  /*114a0*/  IMAD.MOV.U32 R11, RZ, RZ, 0x181f ;  /* 0x0000181fff0b7424 */ /* 0x000fe400078e00ff */
[----:B------:R-:W-:Y:S02]  /*114b0*/  IMAD.MOV.U32 R15, RZ, RZ, -0x1 ;  /* 0xffffffffff0f7424 */ /* 0x000fe400078e00ff */
[----:B------:R-:W-:Y:S02]  /*114c0*/  IMAD.MOV.U32 R3, RZ, RZ, R14 ;  /* 0x000000ffff037224 */ /* 0x000fe400078e000e */
[----:B------:R-:W-:-:S07]  /*114d0*/  IMAD R4, R4, 0x2, R22 ;  /* 0x0000000204047824 */ /* 0x000fce00078e0216 */
[----:B0-----:R-:W-:Y:S05]  /*114e0*/  WARPSYNC.COLLECTIVE R15, `(.L_x_358) ;  /* 0x000000000f087348 */ /* 0x001fea0003c00000 */
[----:B------:R1:W2:Y:S02]  /*114f0*/  SHFL.IDX P6, R14, R13, R12, R11 ;  /* 0x0000000c0d0e7389 */ /* 0x0002a400000c000b */
[----:B012---:R-:W-:Y:S01]  /*11500*/  ENDCOLLECTIVE ;  /* 0x000000000000791b */ /* 0x007fe20003800000 */
.L_x_358:
[----:B------:R-:W-:Y:S02]  /*11510*/  IMAD.MOV.U32 R13, RZ, RZ, R5 ;  /* 0x000000ffff0d7224 */ /* 0x000fe400078e0005 */
[----:B------:R-:W-:Y:S02]  /*11520*/  IMAD.MOV.U32 R12, RZ, RZ, 0x1 ;  /* 0x00000001ff0c7424 */ /* 0x000fe400078e00ff */
[----:B------:R-:W-:Y:S02]  /*11530*/  IMAD.SHL.U32 R35, R35, 0x8, RZ ;  /* 0x0000000823237824 */ /* 0x000fe400078e00ff */
[----:B------:R-:W-:-:S07]  /*11540*/  IMAD.MOV.U32 R2, RZ, RZ, R14 ;  /* 0x000000ffff027224 */ /* 0x000fce00078e000e */
[----:B------:R-:W-:Y:S05]  /*11550*/  WARPSYNC.COLLECTIVE R15, `(.L_x_359) ;  /* 0x000000000f087348 */ /* 0x000fea0003c00000 */
[----:B------:R0:W1:Y:S02]  /*11560*/  SHFL.IDX P6, R14, R13, R12, R11 ;  /* 0x0000000c0d0e7389 */ /* 0x00006400000c000b */
[----:B01----:R-:W-:Y:S01]  /*11570*/  ENDCOLLECTIVE ;  /* 0x000000000000791b */ /* 0x003fe20003800000 */
.L_x_359:
[----:B------:R-:W-:-:S05]  /*11580*/  LOP3.LUT R35, R35, 0x38, RZ, 0xc0, !PT ;  /* 0x0000003823237812 */ /* 0x000fca00078ec0ff */
[----:B------:R-:W-:-:S05]  /*11590*/  IMAD.SHL.U32 R0, R35, 0x2, RZ ;  /* 0x0000000223007824 */ /* 0x000fca00078e00ff */
[----:B------:R-:W-:Y:S01]  /*115a0*/  IADD3 R2, P0, R2, R0, RZ ;  /* 0x0000000002027210 */ /* 0x000fe20007f1e0ff */
[----:B------:R-:W-:-:S03]  /*115b0*/  IMAD.MOV.U32 R13, RZ, RZ, R9 ;  /* 0x000000ffff0d7224 */ /* 0x000fc600078e0009 */
[----:B------:R-:W-:-:S05]  /*115c0*/  IADD3.X R3, RZ, R3, RZ, P0, !PT ;  /* 0x00000003ff037210 */ /* 0x000fca00007fe4ff */
[----:B------:R-:W-:Y:S01]  /*115d0*/  @!PT LDS RZ, [RZ] ;  /* 0x00000000fffff984 */ /* 0x000fe20000000800 */
[----:B------:R-:W-:Y:S01]  /*115e0*/  @!PT LDS RZ, [RZ] ;  /* 0x00000000fffff984 */ /* 0x000fe20000000800 */
[----:B------:R-:W-:Y:S01]  /*115f0*/  @!PT LDS RZ, [RZ] ;  /* 0x00000000fffff984 */ /* 0x000fe20000000800 */
[----:B------:R-:W-:Y:S04]  /*11600*/  LDGSTS.E.BYPASS.LTC128B.128 [R4+0x18400], desc[UR36][R2.64], !P3 ;  /* 0x1840000002047fae */ /* 0x000fe8000d901d64 */
[----:B------:R-:W-:Y:S04]  /*11610*/  LDGSTS.E.BYPASS.LTC128B.128 [R4+0x1b400], desc[UR36][R2.64+0x80], !P2 ;  /* 0x1b40008002047fae */ /* 0x000fe8000d101d64 */
[----:B------:R0:W-:Y:S02]  /*11620*/  LDGSTS.E.BYPASS.LTC128B.128 [R4+0x1e400], desc[UR36][R2.64+0x100], !P1 ;  /* 0x1e40010002047fae */ /* 0x0001e4000c901d64 */
[----:B0-----:R-:W-:-:S07]  /*11630*/  IMAD.MOV.U32 R3, RZ, RZ, R14 ;  /* 0x000000ffff037224 */ /* 0x001fce00078e000e */
[----:B------:R-:W-:Y:S05]  /*11640*/  WARPSYNC.COLLECTIVE R15, `(.L_x_360) ;  /* 0x000000000f087348 */ /* 0x000fea0003c00000 */
[----:B------:R0:W1:Y:S02]  /*11650*/  SHFL.IDX P6, R14, R13, R12, R11 ;  /* 0x0000000c0d0e7389 */ /* 0x00006400000c000b */
[----:B01----:R-:W-:Y:S01]  /*11660*/  ENDCOLLECTIVE ;  /* 0x000000000000791b */ /* 0x003fe20003800000 */
.L_x_360:
[----:B------:R-:W-:Y:S02]  /*11670*/  IMAD.MOV.U32 R13, RZ, RZ, R5 ;  /* 0x000000ffff0d7224 */ /* 0x000fe400078e0005 */
[----:B------:R-:W-:Y:S01]  /*11680*/  IMAD.MOV.U32 R12, RZ, RZ, 0x2 ;  /* 0x00000002ff0c7424 */ /* 0x000fe200078e00ff */
[----:B------:R-:W-:-:S07]  /*11690*/  MOV R2, R14 ;  /* 0x0000000e00027202 */ /* 0x000fce0000000f00 */
[----:B------:R-:W-:Y:S05]  /*116a0*/  WARPSYNC.COLLECTIVE R15, `(.L_x_361) ;  /* 0x000000000f087348 */ /* 0x000fea0003c00000 */
[----:B------:R0:W1:Y:S02]  /*116b0*/  SHFL.IDX P6, R14, R13, R12, R11 ;  /* 0x0000000c0d0e7389 */ /* 0x00006400000c000b */
[----:B01----:R-:W-:Y:S01]  /*116c0*/  ENDCOLLECTIVE ;  /* 0x000000000000791b */ /* 0x003fe20003800000 */
.L_x_361:
[----:B------:R-:W-:-:S05]  /*116d0*/  IADD3 R2, P0, R2, R0, RZ ;  /* 0x0000000002027210 */ /* 0x000fca0007f1e0ff */
[----:B------:R-:W-:-:S05]  /*116e0*/  IMAD.X R3, RZ, RZ, R3, P0 ;  /* 0x000000ffff037224 */ /* 0x000fca00000e0603 */
[----:B------:R-:W-:Y:S01]  /*116f0*/  @!PT LDS RZ, [RZ] ;  /* 0x00000000fffff984 */ /* 0x000fe20000000800 */
[----:B------:R-:W-:Y:S01]  /*11700*/  @!PT LDS RZ, [RZ] ;  /* 0x00000000fffff984 */ /* 0x000fe20000000800 */
[----:B------:R-:W-:Y:S01]  /*11710*/  @!PT LDS RZ, [RZ] ;  /* 0x00000000fffff984 */ /* 0x000fe20000000800 */
[----:B------:R0:W-:Y:S01]  /*11720*/  LDGSTS.E.BYPASS.LTC128B.128 [R4+0x18c00], desc[UR36][R2.64], !P3 ;  /* 0x18c0000002047fae */ /* 0x0001e2000d901d64 */
[----:B------:R-:W-:-:S03]  /*11730*/  IMAD.MOV.U32 R13, RZ, RZ, R9 ;  /* 0x000000ffff0d7224 */ /* 0x000fc600078e0009 */
[----:B------:R0:W-:Y:S04]  /*11740*/  LDGSTS.E.BYPASS.LTC128B.128 [R4+0x1bc00], desc[UR36][R2.64+0x80], !P2 ;  /* 0x1bc0008002047fae */ /* 0x0001e8000d101d64 */
[----:B------:R0:W-:Y:S01]  /*11750*/  LDGSTS.E.BYPASS.LTC128B.128 [R4+0x1ec00], desc[UR36][R2.64+0x100], !P1 ;  /* 0x1ec0010002047fae */ /* 0x0001e2000c901d64 */
[----:B------:R-:W-:-:S07]  /*11760*/  IMAD.MOV.U32 R35, RZ, RZ, R14 ;  /* 0x000000ffff237224 */ /* 0x000fce00078e000e */
[----:B0-----:R-:W-:Y:S05]  /*11770*/  WARPSYNC.COLLECTIVE R15, `(.L_x_362) ;  /* 0x000000000f087348 */ /* 0x001fea0003c00000 */
[----:B------:R1:W2:Y:S02]  /*11780*/  SHFL.IDX P6, R14, R13, R12, R11 ;  /* 0x0000000c0d0e7389 */ /* 0x0002a400000c000b */
[----:B012---:R-:W-:Y:S01]  /*11790*/  ENDCOLLECTIVE ;  /* 0x000000000000791b */ /* 0x007fe20003800000 */
.L_x_362:
[----:B------:R-:W-:Y:S02]  /*117a0*/  IMAD.MOV.U32 R13, RZ, RZ, R5 ;  /* 0x000000ffff0d7224 */ /* 0x000fe400078e0005 */
[----:B------:R-:W-:Y:S01]  /*117b0*/  IMAD.MOV.U32 R12, RZ, RZ, 0x3 ;  /* 0x00000003ff0c7424 */ /* 0x000fe200078e00ff */
[----:B------:R-:W-:-:S07]  /*117c0*/  MOV R2, R14 ;  /* 0x0000000e00027202 */ /* 0x000fce0000000f00 */
[----:B------:R-:W-:Y:S05]  /*117d0*/  WARPSYNC.COLLECTIVE R15, `(.L_x_363) ;  /* 0x000000000f087348 */ /* 0x000fea0003c00000 */
[----:B------:R0:W1:Y:S02]  /*117e0*/  SHFL.IDX P6, R14, R13, R12, R11 ;  /* 0x0000000c0d0e7389 */ /* 0x00006400000c000b */
[----:B01----:R-:W-:Y:S01]  /*117f0*/  ENDCOLLECTIVE ;  /* 0x000000000000791b */ /* 0x003fe20003800000 */
.L_x_363:
        /* <DEDUP_REMOVED lines=13> */
.L_x_364:
[----:B------:R-:W-:Y:S02]  /*118d0*/  IMAD.MOV.U32 R13, RZ, RZ, R5 ;  /* 0x000000ffff0d7224 */ /* 0x000fe400078e0005 */
[----:B------:R-:W-:Y:S01]  /*118e0*/  IMAD.MOV.U32 R12, RZ, RZ, 0x4 ;  /* 0x00000004ff0c7424 */ /* 0x000fe200078e00ff */
[----:B------:R-:W-:-:S07]  /*118f0*/  MOV R2, R14 ;  /* 0x0000000e00027202 */ /* 0x000fce0000000f00 */
[----:B------:R-:W-:Y:S05]  /*11900*/  WARPSYNC.COLLECTIVE R15, `(.L_x_365) ;  /* 0x000000000f087348 */ /* 0x000fea0003c00000 */
[----:B------:R0:W1:Y:S02]  /*11910*/  SHFL.IDX P6, R14, R13, R12, R11 ;  /* 0x0000000c0d0e7389 */ /* 0x00006400000c000b */
[----:B01----:R-:W-:Y:S01]  /*11920*/  ENDCOLLECTIVE ;  /* 0x000000000000791b */ /* 0x003fe20003800000 */
.L_x_365:
        /* <DEDUP_REMOVED lines=13> */
.L_x_366:
[----:B------:R-:W-:Y:S02]  /*11a00*/  IMAD.MOV.U32 R13, RZ, RZ, R5 ;  /* 0x000000ffff0d7224 */ /* 0x000fe400078e0005 */
[----:B------:R-:W-:Y:S01]  /*11a10*/  IMAD.MOV.U32 R12, RZ, RZ, 0x5 ;  /* 0x00000005ff0c7424 */ /* 0x000fe200078e00ff */
[----:B------:R-:W-:-:S07]  /*11a20*/  MOV R2, R14 ;  /* 0x0000000e00027202 */ /* 0x000fce0000000f00 */
[----:B------:R-:W-:Y:S05]  /*11a30*/  WARPSYNC.COLLECTIVE R15, `(.L_x_367) ;  /* 0x000000000f087348 */ /* 0x000fea0003c00000 */
[----:B------:R0:W1:Y:S02]  /*11a40*/  SHFL.IDX P6, R14, R13, R12, R11 ;  /* 0x0000000c0d0e7389 */ /* 0x00006400000c000b */
[----:B01----:R-:W-:Y:S01]  /*11a50*/  ENDCOLLECTIVE ;  /* 0x000000000000791b */ /* 0x003fe20003800000 */
.L_x_367:
        /* <DEDUP_REMOVED lines=13> */
.L_x_368:
[----:B------:R-:W-:Y:S01]  /*11b30*/  MOV R2, R14 ;  /* 0x0000000e00027202 */ /* 0x000fe20000000f00 */
[----:B------:R-:W-:Y:S06]  /*11b40*/  BRA `(.L_x_369) ;  /* 0xffffffc000c07947 */ /* 0x000fec000383ffff */
.L_x_280:
[----:B-1----:R1:W4:Y:S02]  /*11b50*/  SYNCS.PHASECHK.TRANS64.TRYWAIT P0, [R4+URZ+0x2a860], R2 ;  /* 0x02a86002040075a7 */ /* 0x002324000800017f */
[----:B----4-:R-:W-:Y:S05]  /*11b60*/  @!P0 NANOSLEEP.SYNCS 0x989680 ;  /* 0x009896800000895d */ /* 0x010fea0003900000 */
[----:B------:R-:W4:Y:S02]  /*11b70*/  @!P0 SYNCS.PHASECHK.TRANS64 P0, [R4+URZ+0x2a860], R2 ;  /* 0x02a86002040085a7 */ /* 0x000f24000800007f */
[----:B----4-:R-:W-:Y:S05]  /*11b80*/  @!P0 BRA `(.L_x_280) ;  /* 0xfffffffc00f08947 */ /* 0x010fea000383ffff */
[----:B------:R-:W-:Y:S05]  /*11b90*/  BRA `(.L_x_370) ;  /* 0xffffffc4001c7947 */ /* 0x000fea000383ffff */
.L_x_281:
[----:B------:R-:W-:Y:S01]  /*11ba0*/  BSSY B1, `(.L_x_371) ;  /* 0x0000008000017945 */ /* 0x000fe20003800000 */
[----:B------:R-:W-:Y:S02]  /*11bb0*/  IMAD.MOV.U32 R13, RZ, RZ, R24 ;  /* 0x000000ffff0d7224 */ /* 0x000fe400078e0018 */
[----:B------:R-:W-:Y:S02]  /*11bc0*/  IMAD.MOV.U32 R12, RZ, RZ, RZ ;  /* 0x000000ffff0c7224 */ /* 0x000fe400078e00ff */
[----:B------:R-:W-:Y:S02]  /*11bd0*/  IMAD.MOV.U32 R11, RZ, RZ, 0x181f ;  /* 0x0000181fff0b7424 */ /* 0x000fe400078e00ff */
[----:B------:R-:W-:-:S07]  /*11be0*/  IMAD.MOV.U32 R15, RZ, RZ, -0x1 ;  /* 0xffffffffff0f7424 */ /* 0x000fce00078e00ff */
[----:B-12---:R-:W-:Y:S05]  /*11bf0*/  WARPSYNC.COLLECTIVE R15, `(.L_x_372) ;  /* 0x000000000f087348 */ /* 0x006fea0003c00000 */
[----:B--2---:R0:W2:Y:S02]  /*11c00*/  SHFL.IDX P6, R14, R13, R12, R11 ;  /* 0x0000000c0d0e7389 */ /* 0x0040a400000c000b */
[----:B012---:R-:W-:Y:S01]  /*11c10*/  ENDCOLLECTIVE ;  /* 0x000000000000791b */ /* 0x007fe20003800000 */
.L_x_372:
[----:B------:R-:W-:Y:S05]  /*11c20*/  BSYNC B1 ;  /* 0x0000000000017941 */ /* 0x000fea0003800000 */
.L_x_371:
[----:B------:R-:W-:Y:S01]  /*11c30*/  MOV R13, R18 ;  /* 0x00000012000d7202 */ /* 0x000fe20000000f00 */
[----:B------:R-:W-:Y:S01]  /*11c40*/  IMAD.MOV.U32 R12, RZ, RZ, RZ ;  /* 0x000000ffff0c7224 */ /* 0x000fe200078e00ff */
[----:B------:R-:W-:Y:S01]  /*11c50*/  LEA R5, R5, R22, 0x1 ;  /* 0x0000001605057211 */ /* 0x000fe200078e08ff */
[----:B------:R-:W-:Y:S02]  /*11c60*/  IMAD.MOV.U32 R11, RZ, RZ, 0x181f ;  /* 0x0000181fff0b7424 */ /* 0x000fe400078e00ff */
[----:B------:R-:W-:Y:S02]  /*11c70*/  IMAD.MOV.U32 R15, RZ, RZ, -0x1 ;  /* 0xffffffffff0f7424 */ /* 0x000fe400078e00ff */
[----:B------:R-:W-:-:S07]  /*11c80*/  IMAD.MOV.U32 R3, RZ, RZ, R14 ;  /* 0x000000ffff037224 */ /* 0x000fce00078e000e */
[----:B------:R-:W-:Y:S05]  /*11c90*/  WARPSYNC.COLLECTIVE R15, `(.L_x_373) ;  /* 0x000000000f087348 */ /* 0x000fea0003c00000 */
[----:B------:R0:W1:Y:S02]  /*11ca0*/  SHFL.IDX P6, R14, R13, R12, R11 ;  /* 0x0000000c0d0e7389 */ /* 0x00006400000c000b */
[----:B01----:R-:W-:Y:S01]  /*11cb0*/  ENDCOLLECTIVE ;  /* 0x000000000000791b */ /* 0x003fe20003800000 */
.L_x_373:
[----:B------:R-:W-:Y:S02]  /*11cc0*/  IMAD.MOV.U32 R13, RZ, RZ, R24 ;  /* 0x000000ffff0d7224 */ /* 0x000fe400078e0018 */
[----:B------:R-:W-:Y:S02]  /*11cd0*/  IMAD.MOV.U32 R12, RZ, RZ, 0x1 ;  /* 0x00000001ff0c7424 */ /* 0x000fe400078e00ff */
[----:B------:R-:W-:-:S07]  /*11ce0*/  IMAD.MOV.U32 R2, RZ, RZ, R14 ;  /* 0x000000ffff027224 */ /* 0x000fce00078e000e */
[----:B------:R-:W-:Y:S05]  /*11cf0*/  WARPSYNC.COLLECTIVE R15, `(.L_x_374) ;  /* 0x000000000f087348 */ /* 0x000fea0003c00000 */
[----:B------:R0:W1:Y:S02]  /*11d00*/  SHFL.IDX P6, R14, R13, R12, R11 ;  /* 0x0000000c0d0e7389 */ /* 0x00006400000c000b */
[----:B01----:R-:W-:Y:S01]  /*11d10*/  ENDCOLLECTIVE ;  /* 0x000000000000791b */ /* 0x003fe20003800000 */
.L_x_374:
[----:B------:R-:W-:-:S05]  /*11d20*/  IADD3 R2, P1, R2, R0, RZ ;  /* 0x0000000002027210 */ /* 0x000fca0007f3e0ff */
[----:B------:R-:W-:Y:S01]  /*11d30*/  IMAD.X R3, RZ, RZ, R3, P1 ;  /* 0x000000ffff037224 */ /* 0x000fe200008e0603 */
[----:B------:R-:W-:-:S04]  /*11d40*/  LOP3.LUT P1, RZ, R29, 0x1, RZ, 0xc0, !PT ;  /* 0x000000011dff7812 */ /* 0x000fc8000782c0ff */
[----:B------:R-:W-:Y:S01]  /*11d50*/  ISETP.LT.OR P2, PT, R6, 0x1, !P1 ;  /* 0x000000010600780c */ /* 0x000fe20004f41670 */
[----:B------:R-:W-:-:S12]  /*11d60*/  IMAD.MOV.U32 R13, RZ, RZ, R18 ;  /* 0x000000ffff0d7224 */ /* 0x000fd800078e0012 */
[----:B------:R-:W-:Y:S01]  /*11d70*/  @!PT LDS RZ, [RZ] ;  /* 0x00000000fffff984 */ /* 0x000fe20000000800 */
[----:B------:R-:W-:Y:S01]  /*11d80*/  @!PT LDS RZ, [RZ] ;  /* 0x00000000fffff984 */ /* 0x000fe20000000800 */
[----:B------:R-:W-:Y:S01]  /*11d90*/  @!PT LDS RZ, [RZ] ;  /* 0x00000000fffff984 */ /* 0x000fe20000000800 */
[----:B------:R-:W-:Y:S01]  /*11da0*/  LDGSTS.E.BYPASS.LTC128B.128 [R5+0x400], desc[UR36][R2.64], !P2 ;  /* 0x0040000002057fae */ /* 0x000fe2000d101d64 */
[----:B------:R-:W-:-:S13]  /*11db0*/  ISETP.LT.OR P2, PT, R6, 0x1, !P0 ;  /* 0x000000010600780c */ /* 0x000fda0004741670 */
[----:B------:R0:W-:Y:S02]  /*11dc0*/  LDGSTS.E.BYPASS.LTC128B.128 [R5+0x3400], desc[UR36][R2.64+0x80], !P2 ;  /* 0x0340008002057fae */ /* 0x0001e4000d101d64 */
[----:B0-----:R-:W-:-:S07]  /*11dd0*/  IMAD.MOV.U32 R3, RZ, RZ, R14 ;  /* 0x000000ffff037224 */ /* 0x001fce00078e000e */
[----:B------:R-:W-:Y:S05]  /*11de0*/  WARPSYNC.COLLECTIVE R15, `(.L_x_375) ;  /* 0x000000000f087348 */ /* 0x000fea0003c00000 */
[----:B------:R0:W1:Y:S02]  /*11df0*/  SHFL.IDX P6, R14, R13, R12, R11 ;  /* 0x0000000c0d0e7389 */ /* 0x00006400000c000b */
[----:B01----:R-:W-:Y:S01]  /*11e00*/  ENDCOLLECTIVE ;  /* 0x000000000000791b */ /* 0x003fe20003800000 */
.L_x_375:
[----:B------:R-:W-:Y:S02]  /*11e10*/  IMAD.MOV.U32 R13, RZ, RZ, R24 ;  /* 0x000000ffff0d7224 */ /* 0x000fe400078e0018 */
[----:B------:R-:W-:Y:S02]  /*11e20*/  IMAD.MOV.U32 R12, RZ, RZ, 0x2 ;  /* 0x00000002ff0c7424 */ /* 0x000fe400078e00ff */
[----:B------:R-:W-:-:S07]  /*11e30*/  IMAD.MOV.U32 R2, RZ, RZ, R14 ;  /* 0x000000ffff027224 */ /* 0x000fce00078e000e */
[----:B------:R-:W-:Y:S05]  /*11e40*/  WARPSYNC.COLLECTIVE R15, `(.L_x_376) ;  /* 0x000000000f087348 */ /* 0x000fea0003c00000 */
[----:B------:R0:W1:Y:S02]  /*11e50*/  SHFL.IDX P6, R14, R13, R12, R11 ;  /* 0x0000000c0d0e7389 */ /* 0x00006400000c000b */
[----:B01----:R-:W-:Y:S01]  /*11e60*/  ENDCOLLECTIVE ;  /* 0x000000000000791b */ /* 0x003fe20003800000 */
.L_x_376:
[----:B------:R-:W-:-:S04]  /*11e70*/  IADD3 R2, P2, R2, R0, RZ ;  /* 0x0000000002027210 */ /* 0x000fc80007f5e0ff */
[----:B------:R-:W-:Y:S02]  /*11e80*/  IADD3.X R3, RZ, R3, RZ, P2, !PT ;  /* 0x00000003ff037210 */ /* 0x000fe400017fe4ff */
        /* <DEDUP_REMOVED lines=12> */
.L_x_377:
[----:B------:R-:W-:Y:S02]  /*11f50*/  IMAD.MOV.U32 R13, RZ, RZ, R24 ;  /* 0x000000ffff0d7224 */ /* 0x000fe400078e0018 */
[----:B------:R-:W-:Y:S02]  /*11f60*/  IMAD.MOV.U32 R12, RZ, RZ, 0x3 ;  /* 0x00000003ff0c7424 */ /* 0x000fe400078e00ff */
[----:B------:R-:W-:-:S07]  /*11f70*/  IMAD.MOV.U32 R2, RZ, RZ, R14 ;  /* 0x000000ffff027224 */ /* 0x000fce00078e000e */
[----:B------:R-:W-:Y:S05]  /*11f80*/  WARPSYNC.COLLECTIVE R15, `(.L_x_378) ;  /* 0x000000000f087348 */ /* 0x000fea0003c00000 */
[----:B------:R0:W1:Y:S02]  /*11f90*/  SHFL.IDX P6, R14, R13, R12, R11 ;  /* 0x0000000c0d0e7389 */ /* 0x00006400000c000b */
[----:B01----:R-:W-:Y:S01]  /*11fa0*/  ENDCOLLECTIVE ;  /* 0x000000000000791b */ /* 0x003fe20003800000 */
.L_x_378:
        /* <DEDUP_REMOVED lines=14> */
.L_x_379:
[----:B------:R-:W-:Y:S02]  /*12090*/  IMAD.MOV.U32 R13, RZ, RZ, R24 ;  /* 0x000000ffff0d7224 */ /* 0x000fe400078e0018 */
[----:B------:R-:W-:Y:S02]  /*120a0*/  IMAD.MOV.U32 R12, RZ, RZ, 0x4 ;  /* 0x00000004ff0c7424 */ /* 0x000fe400078e00ff */
[----:B------:R-:W-:-:S07]  /*120b0*/  IMAD.MOV.U32 R2, RZ, RZ, R14 ;  /* 0x000000ffff027224 */ /* 0x000fce00078e000e */
[----:B------:R-:W-:Y:S05]  /*120c0*/  WARPSYNC.COLLECTIVE R15, `(.L_x_380) ;  /* 0x000000000f087348 */ /* 0x000fea0003c00000 */
[----:B------:R0:W1:Y:S02]  /*120d0*/  SHFL.IDX P6, R14, R13, R12, R11 ;  /* 0x0000000c0d0e7389 */ /* 0x00006400000c000b */
[----:B01----:R-:W-:Y:S01]  /*120e0*/  ENDCOLLECTIVE ;  /* 0x000000000000791b */ /* 0x003fe20003800000 */
.L_x_380:
        /* <DEDUP_REMOVED lines=14> */
.L_x_381:
[----:B------:R-:W-:Y:S02]  /*121d0*/  IMAD.MOV.U32 R13, RZ, RZ, R24 ;  /* 0x000000ffff0d7224 */ /* 0x000fe400078e0018 */
[----:B------:R-:W-:Y:S02]  /*121e0*/  IMAD.MOV.U32 R12, RZ, RZ, 0x5 ;  /* 0x00000005ff0c7424 */ /* 0x000fe400078e00ff */
[----:B------:R-:W-:-:S07]  /*121f0*/  IMAD.MOV.U32 R2, RZ, RZ, R14 ;  /* 0x000000ffff027224 */ /* 0x000fce00078e000e */
[----:B------:R-:W-:Y:S05]  /*12200*/  WARPSYNC.COLLECTIVE R15, `(.L_x_382) ;  /* 0x000000000f087348 */ /* 0x000fea0003c00000 */
[----:B------:R0:W1:Y:S02]  /*12210*/  SHFL.IDX P6, R14, R13, R12, R11 ;  /* 0x0000000c0d0e7389 */ /* 0x00006400000c000b */
[----:B01----:R-:W-:Y:S01]  /*12220*/  ENDCOLLECTIVE ;  /* 0x000000000000791b */ /* 0x003fe20003800000 */
.L_x_382:
[----:B------:R-:W-:-:S04]  /*12230*/  IADD3 R2, P2, R2, R0, RZ ;  /* 0x0000000002027210 */ /* 0x000fc80007f5e0ff */
[----:B------:R-:W-:Y:S02]  /*12240*/  IADD3.X R3, RZ, R3, RZ, P2, !PT ;  /* 0x00000003ff037210 */ /* 0x000fe400017fe4ff */
[----:B------:R-:W-:Y:S01]  /*12250*/  ISETP.LT.OR P2, PT, R6, 0x41, !P1 ;  /* 0x000000410600780c */ /* 0x000fe20004f41670 */
[----:B------:R-:W-:-:S12]  /*12260*/  IMAD.MOV.U32 R13, RZ, RZ, R18 ;  /* 0x000000ffff0d7224 */ /* 0x000fd800078e0012 */
        /* <DEDUP_REMOVED lines=9> */
.L_x_383:
[----:B------:R-:W-:Y:S01]  /*12300*/  @!PT LDS RZ, [RZ] ;  /* 0x00000000fffff984 */ /* 0x000fe20000000800 */
[----:B------:R-:W-:Y:S01]  /*12310*/  @!PT LDS RZ, [RZ] ;  /* 0x00000000fffff984 */ /* 0x000fe20000000800 */
[----:B------:R-:W-:Y:S01]  /*12320*/  @!PT LDS RZ, [RZ] ;  /* 0x00000000fffff984 */ /* 0x000fe20000000800 */
[----:B------:R0:W-:Y:S01]  /*12330*/  LDGSTS.E.BYPASS.LTC128B.128 [R5+0x5400], desc[UR36][R2.64+0x80], !P2 ;  /* 0x0540008002057fae */ /* 0x0001e2000d101d64 */
[----:B------:R-:W-:Y:S05]  /*12340*/  BRA `(.L_x_384) ;  /* 0xffffffc000087947 */ /* 0x000fea000383ffff */
.L_x_289:
[----:B0-----:R0:W1:Y:S02]  /*12350*/  SYNCS.PHASECHK.TRANS64.TRYWAIT P0, [R0+URZ+0x2a860], R3 ;  /* 0x02a86003000075a7 */ /* 0x001064000800017f */
[----:B-1----:R-:W-:Y:S05]  /*12360*/  @!P0 NANOSLEEP.SYNCS 0x989680 ;  /* 0x009896800000895d */ /* 0x002fea0003900000 */
[----:B------:R-:W1:Y:S02]  /*12370*/  @!P0 SYNCS.PHASECHK.TRANS64 P0, [R0+URZ+0x2a860], R3 ;  /* 0x02a86003000085a7 */ /* 0x000e64000800007f */
[----:B-1----:R-:W-:Y:S05]  /*12380*/  @!P0 BRA `(.L_x_289) ;  /* 0xfffffffc00f08947 */ /* 0x002fea000383ffff */
[----:B------:R-:W-:Y:S05]  /*12390*/  BRA `(.L_x_385) ;  /* 0xffffffc400187947 */ /* 0x000fea000383ffff */
.L_x_290:
[----:B------:R-:W-:Y:S01]  /*123a0*/  BSSY B0, `(.L_x_386) ;  /* 0x0000008000007945 */ /* 0x000fe20003800000 */
[----:B------:R-:W-:Y:S01]  /*123b0*/  IMAD.MOV.U32 R13, RZ, RZ, R24 ;  /* 0x000000ffff0d7224 */ /* 0x000fe200078e0018 */
[----:B------:R-:W-:Y:S01]  /*123c0*/  MOV R12, RZ ;  /* 0x000000ff000c7202 */ /* 0x000fe20000000f00 */
[----:B------:R-:W-:Y:S02]  /*123d0*/  IMAD.MOV.U32 R11, RZ, RZ, 0x181f ;  /* 0x0000181fff0b7424 */ /* 0x000fe400078e00ff */
[----:B------:R-:W-:-:S07]  /*123e0*/  IMAD.MOV.U32 R15, RZ, RZ, -0x1 ;  /* 0xffffffffff0f7424 */ /* 0x000fce00078e00ff */
[----:B0-2---:R-:W-:Y:S05]  /*123f0*/  WARPSYNC.COLLECTIVE R15, `(.L_x_387) ;  /* 0x000000000f087348 */ /* 0x005fea0003c00000 */
[----:B--2---:R1:W2:Y:S02]  /*12400*/  SHFL.IDX P6, R14, R13, R12, R11 ;  /* 0x0000000c0d0e7389 */ /* 0x0042a400000c000b */
[----:B012---:R-:W-:Y:S01]  /*12410*/  ENDCOLLECTIVE ;  /* 0x000000000000791b */ /* 0x007fe20003800000 */
.L_x_387:
[----:B------:R-:W-:Y:S05]  /*12420*/  BSYNC B0 ;  /* 0x0000000000007941 */ /* 0x000fea0003800000 */
.L_x_386:
[----:B------:R-:W0:Y:S01]  /*12430*/  S2R R4, SR_TID.X ;  /* 0x0000000000047919 */ /* 0x000e220000002100 */
[----:B------:R-:W-:Y:S01]  /*12440*/  IMAD.MOV.U32 R13, RZ, RZ, R18 ;  /* 0x000000ffff0d7224 */ /* 0x000fe200078e0012 */
[----:B------:R-:W-:Y:S01]  /*12450*/  MOV R11, 0x181f ;  /* 0x0000181f000b7802 */ /* 0x000fe20000000f00 */
[----:B------:R-:W-:Y:S01]  /*12460*/  IMAD.MOV.U32 R12, RZ, RZ, RZ ;  /* 0x000000ffff0c7224 */ /* 0x000fe200078e00ff */
[C---:B------:R-:W-:Y:S01]  /*12470*/  LOP3.LUT R2, R29.reuse, 0x1, RZ, 0xc0, !PT ;  /* 0x000000011d027812 */ /* 0x040fe200078ec0ff */
[----:B------:R-:W-:Y:S01]  /*12480*/  IMAD.MOV.U32 R15, RZ, RZ, -0x1 ;  /* 0xffffffffff0f7424 */ /* 0x000fe200078e00ff */
[----:B------:R-:W-:Y:S01]  /*12490*/  LOP3.LUT P0, RZ, R29, 0x2, RZ, 0xc0, !PT ;  /* 0x000000021dff7812 */ /* 0x000fe2000780c0ff */
[----:B------:R-:W-:Y:S01]  /*124a0*/  IMAD.MOV.U32 R3, RZ, RZ, R14 ;  /* 0x000000ffff037224 */ /* 0x000fe200078e000e */
[----:B------:R-:W-:-:S13]  /*124b0*/  ISETP.NE.U32.AND P1, PT, R2, 0x1, PT ;  /* 0x000000010200780c */ /* 0x000fda0003f25070 */
[----:B0-----:R-:W-:Y:S05]  /*124c0*/  WARPSYNC.COLLECTIVE R15, `(.L_x_388) ;  /* 0x000000000f087348 */ /* 0x001fea0003c00000 */
[----:B------:R1:W2:Y:S02]  /*124d0*/  SHFL.IDX P6, R14, R13, R12, R11 ;  /* 0x0000000c0d0e7389 */ /* 0x0002a400000c000b */
[----:B012---:R-:W-:Y:S01]  /*124e0*/  ENDCOLLECTIVE ;  /* 0x000000000000791b */ /* 0x007fe20003800000 */
.L_x_388:
[C---:B------:R-:W-:Y:S02]  /*124f0*/  ISETP.LT.OR P4, PT, R6.reuse, 0x1, !P0 ;  /* 0x000000010600780c */ /* 0x040fe40004781670 */
[----:B------:R-:W-:Y:S02]  /*12500*/  ISETP.LT.OR P3, PT, R6, 0x1, P1 ;  /* 0x000000010600780c */ /* 0x000fe40000f61670 */
[----:B------:R-:W-:Y:S01]  /*12510*/  MOV R13, R24 ;  /* 0x00000018000d7202 */ /* 0x000fe20000000f00 */
[----:B------:R-:W-:Y:S02]  /*12520*/  IMAD.MOV.U32 R12, RZ, RZ, 0x1 ;  /* 0x00000001ff0c7424 */ /* 0x000fe400078e00ff */
[----:B------:R-:W-:-:S05]  /*12530*/  IMAD.SHL.U32 R4, R4, 0x8, RZ ;  /* 0x0000000804047824 */ /* 0x000fca00078e00ff */
[----:B------:R-:W-:-:S05]  /*12540*/  LOP3.LUT R4, R4, 0x38, RZ, 0xc0, !PT ;  /* 0x0000003804047812 */ /* 0x000fca00078ec0ff */
[----:B------:R-:W-:Y:S02]  /*12550*/  IMAD.SHL.U32 R5, R4, 0x2, RZ ;  /* 0x0000000204057824 */ /* 0x000fe400078e00ff */
[----:B------:R-:W-:-:S03]  /*12560*/  IMAD R4, R7, 0x2, R22 ;  /* 0x0000000207047824 */ /* 0x000fc600078e0216 */
[----:B------:R-:W-:-:S13]  /*12570*/  IADD3 R2, P2, R14, R5, RZ ;  /* 0x000000050e027210 */ /* 0x000fda0007f5e0ff */
[----:B------:R-:W-:Y:S05]  /*12580*/  WARPSYNC.COLLECTIVE R15, `(.L_x_389) ;  /* 0x000000000f087348 */ /* 0x000fea0003c00000 */
[----:B------:R0:W1:Y:S02]  /*12590*/  SHFL.IDX P6, R14, R13, R12, R11 ;  /* 0x0000000c0d0e7389 */ /* 0x00006400000c000b */
[----:B01----:R-:W-:Y:S01]  /*125a0*/  ENDCOLLECTIVE ;  /* 0x000000000000791b */ /* 0x003fe20003800000 */
.L_x_389:
[----:B------:R-:W-:-:S05]  /*125b0*/  IMAD.X R3, RZ, RZ, R3, P2 ;  /* 0x000000ffff037224 */ /* 0x000fca00010e0603 */
[----:B------:R-:W-:Y:S01]  /*125c0*/  @!PT LDS RZ, [RZ] ;  /* 0x00000000fffff984 */ /* 0x000fe20000000800 */
[----:B------:R-:W-:Y:S01]  /*125d0*/  @!PT LDS RZ, [RZ] ;  /* 0x00000000fffff984 */ /* 0x000fe20000000800 */
[----:B------:R-:W-:Y:S01]  /*125e0*/  @!PT LDS RZ, [RZ] ;  /* 0x00000000fffff984 */ /* 0x000fe20000000800 */
[----:B------:R0:W-:Y:S01]  /*125f0*/  LDGSTS.E.BYPASS.LTC128B.128 [R4+0x400], desc[UR36][R2.64], !P3 ;  /* 0x0040000002047fae */ /* 0x0001e2000d901d64 */
[----:B------:R-:W-:-:S03]  /*12600*/  ISETP.LT.OR P3, PT, R6, 0x11, P1 ;  /* 0x000000110600780c */ /* 0x000fc60000f61670 */
[----:B------:R0:W-:Y:S01]  /*12610*/  LDGSTS.E.BYPASS.LTC128B.128 [R4+0x3400], desc[UR36][R2.64+0x80], !P4 ;  /* 0x0340008002047fae */ /* 0x0001e2000e101d64 */
[----:B------:R-:W-:Y:S01]  /*12620*/  ISETP.LT.OR P4, PT, R6, 0x11, !P0 ;  /* 0x000000110600780c */ /* 0x000fe20004781670 */
[----:B------:R-:W-:Y:S02]  /*12630*/  IMAD.MOV.U32 R13, RZ, RZ, R18 ;  /* 0x000000ffff0d7224 */ /* 0x000fe400078e0012 */
[----:B------:R-:W-:-:S10]  /*12640*/  IMAD.MOV.U32 R8, RZ, RZ, R14 ;  /* 0x000000ffff087224 */ /* 0x000fd400078e000e */
[----:B0-----:R-:W-:Y:S05]  /*12650*/  WARPSYNC.COLLECTIVE R15, `(.L_x_390) ;  /* 0x000000000f087348 */ /* 0x001fea0003c00000 */
[----:B------:R1:W2:Y:S02]  /*12660*/  SHFL.IDX P6, R14, R13, R12, R11 ;  /* 0x0000000c0d0e7389 */ /* 0x0002a400000c000b */
[----:B012---:R-:W-:Y:S01]  /*12670*/  ENDCOLLECTIVE ;  /* 0x000000000000791b */ /* 0x007fe20003800000 */
.L_x_390:
[----:B------:R-:W-:Y:S01]  /*12680*/  IMAD.MOV.U32 R13, RZ, RZ, R24 ;  /* 0x000000ffff0d7224 */ /* 0x000fe200078e0018 */
[----:B------:R-:W-:Y:S02]  /*12690*/  MOV R12, 0x2 ;  /* 0x00000002000c7802 */ /* 0x000fe40000000f00 */
[----:B------:R-:W-:-:S13]  /*126a0*/  IADD3 R2, P2, R14, R5, RZ ;  /* 0x000000050e027210 */ /* 0x000fda0007f5e0ff */
[----:B------:R-:W-:Y:S05]  /*126b0*/  WARPSYNC.COLLECTIVE R15, `(.L_x_391) ;  /* 0x000000000f087348 */ /* 0x000fea0003c00000 */
[----:B------:R0:W1:Y:S02]  /*126c0*/  SHFL.IDX P6, R14, R13, R12, R11 ;  /* 0x0000000c0d0e7389 */ /* 0x00006400000c000b */
[----:B01----:R-:W-:Y:S01]  /*126d0*/  ENDCOLLECTIVE ;  /* 0x000000000000791b */ /* 0x003fe20003800000 */
.L_x_391:
        /* <DEDUP_REMOVED lines=13> */
.L_x_392:
[----:B------:R-:W-:Y:S01]  /*127b0*/  IMAD.MOV.U32 R13, RZ, RZ, R24 ;  /* 0x000000ffff0d7224 */ /* 0x000fe200078e0018 */
[----:B------:R-:W-:Y:S01]  /*127c0*/  MOV R12, 0x3 ;  /* 0x00000003000c7802 */ /* 0x000fe20000000f00 */
[----:B------:R-:W-:-:S07]  /*127d0*/  IMAD.MOV.U32 R10, RZ, RZ, R14 ;  /* 0x000000ffff0a7224 */ /* 0x000fce00078e000e */
[----:B------:R-:W-:Y:S05]  /*127e0*/  WARPSYNC.COLLECTIVE R15, `(.L_x_393) ;  /* 0x000000000f087348 */ /* 0x000fea0003c00000 */
[----:B------:R0:W1:Y:S02]  /*127f0*/  SHFL.IDX P6, R14, R13, R12, R11 ;  /* 0x0000000c0d0e7389 */ /* 0x00006400000c000b */
[----:B01----:R-:W-:Y:S01]  /*12800*/  ENDCOLLECTIVE ;  /* 0x000000000000791b */ /* 0x003fe20003800000 */
.L_x_393:
[----:B------:R-:W-:-:S05]  /*12810*/  IADD3 R2, P2, R10, R5, RZ ;  /* 0x000000050a027210 */ /* 0x000fca0007f5e0ff */
[----:B------:R-:W-:-:S05]  /*12820*/  IMAD.X R3, RZ, RZ, R7, P2 ;  /* 0x000000ffff037224 */ /* 0x000fca00010e0607 */
[----:B------:R-:W-:Y:S01]  /*12830*/  @!PT LDS RZ, [RZ] ;  /* 0x00000000fffff984 */ /* 0x000fe20000000800 */
[----:B------:R-:W-:Y:S01]  /*12840*/  @!PT LDS RZ, [RZ] ;  /* 0x00000000fffff984 */ /* 0x000fe20000000800 */
[----:B------:R-:W-:Y:S01]  /*12850*/  @!PT LDS RZ, [RZ] ;  /* 0x00000000fffff984 */ /* 0x000fe20000000800 */
[----:B------:R0:W-:Y:S01]  /*12860*/  LDGSTS.E.BYPASS.LTC128B.128 [R4+0x1400], desc[UR36][R2.64], !P3 ;  /* 0x0140000002047fae */ /* 0x0001e2000d901d64 */
[----:B------:R-:W-:Y:S01]  /*12870*/  IMAD.MOV.U32 R13, RZ, RZ, R18 ;  /* 0x000000ffff0d7224 */ /* 0x000fe200078e0012 */
[C---:B------:R-:W-:Y:S02]  /*12880*/  ISETP.LT.OR P3, PT, R6.reuse, 0x31, P1 ;  /* 0x000000310600780c */ /* 0x040fe40000f61670 */
[----:B------:R0:W-:Y:S01]  /*12890*/  LDGSTS.E.BYPASS.LTC128B.128 [R4+0x4400], desc[UR36][R2.64+0x80], !P4 ;  /* 0x0440008002047fae */ /* 0x0001e2000e101d64 */
[----:B------:R-:W-:Y:S01]  /*128a0*/  ISETP.LT.OR P4, PT, R6, 0x31, !P0 ;  /* 0x000000310600780c */ /* 0x000fe20004781670 */
[----:B------:R-:W-:-:S12]  /*128b0*/  IMAD.MOV.U32 R8, RZ, RZ, R14 ;  /* 0x000000ffff087224 */ /* 0x000fd800078e000e */
[----:B0-----:R-:W-:Y:S05]  /*128c0*/  WARPSYNC.COLLECTIVE R15, `(.L_x_394) ;  /* 0x000000000f087348 */ /* 0x001fea0003c00000 */
[----:B------:R1:W2:Y:S02]  /*128d0*/  SHFL.IDX P6, R14, R13, R12, R11 ;  /* 0x0000000c0d0e7389 */ /* 0x0002a400000c000b */
[----:B012---:R-:W-:Y:S01]  /*128e0*/  ENDCOLLECTIVE ;  /* 0x000000000000791b */ /* 0x007fe20003800000 */
.L_x_394:
[----:B------:R-:W-:Y:S02]  /*128f0*/  IMAD.MOV.U32 R13, RZ, RZ, R24 ;  /* 0x000000ffff0d7224 */ /* 0x000fe400078e0018 */
[----:B------:R-:W-:Y:S01]  /*12900*/  IMAD.MOV.U32 R12, RZ, RZ, 0x4 ;  /* 0x00000004ff0c7424 */ /* 0x000fe200078e00ff */
[----:B------:R-:W-:-:S13]  /*12910*/  IADD3 R2, P2, R14, R5, RZ ;  /* 0x000000050e027210 */ /* 0x000fda0007f5e0ff */
[----:B------:R-:W-:Y:S05]  /*12920*/  WARPSYNC.COLLECTIVE R15, `(.L_x_395) ;  /* 0x000000000f087348 */ /* 0x000fea0003c00000 */
[----:B------:R0:W1:Y:S02]  /*12930*/  SHFL.IDX P6, R14, R13, R12, R11 ;  /* 0x0000000c0d0e7389 */ /* 0x00006400000c000b */
[----:B01----:R-:W-:Y:S01]  /*12940*/  ENDCOLLECTIVE ;  /* 0x000000000000791b */ /* 0x003fe20003800000 */
.L_x_395:
        /* <DEDUP_REMOVED lines=13> */
.L_x_396:
[----:B------:R-:W-:Y:S02]  /*12a20*/  IMAD.MOV.U32 R13, RZ, RZ, R24 ;  /* 0x000000ffff0d7224 */ /* 0x000fe400078e0018 */
[----:B------:R-:W-:Y:S02]  /*12a30*/  IMAD.MOV.U32 R12, RZ, RZ, 0x5 ;  /* 0x00000005ff0c7424 */ /* 0x000fe400078e00ff */
[----:B------:R-:W-:-:S07]  /*12a40*/  IMAD.MOV.U32 R10, RZ, RZ, R14 ;  /* 0x000000ffff0a7224 */ /* 0x000fce00078e000e */
[----:B------:R-:W-:Y:S05]  /*12a50*/  WARPSYNC.COLLECTIVE R15, `(.L_x_397) ;  /* 0x000000000f087348 */ /* 0x000fea0003c00000 */
[----:B------:R0:W1:Y:S02]  /*12a60*/  SHFL.IDX P6, R14, R13, R12, R11 ;  /* 0x0000000c0d0e7389 */ /* 0x00006400000c000b */
[----:B01----:R-:W-:Y:S01]  /*12a70*/  ENDCOLLECTIVE ;  /* 0x000000000000791b */ /* 0x003fe20003800000 */
.L_x_397:
[----:B------:R-:W-:-:S05]  /*12a80*/  IADD3 R2, P2, R10, R5, RZ ;  /* 0x000000050a027210 */ /* 0x000fca0007f5e0ff */
[----:B------:R-:W-:-:S05]  /*12a90*/  IMAD.X R3, RZ, RZ, R7, P2 ;  /* 0x000000ffff037224 */ /* 0x000fca00010e0607 */
[----:B------:R-:W-:Y:S01]  /*12aa0*/  @!PT LDS RZ, [RZ] ;  /* 0x00000000fffff984 */ /* 0x000fe20000000800 */
[----:B------:R-:W-:Y:S01]  /*12ab0*/  @!PT LDS RZ, [RZ] ;  /* 0x00000000fffff984 */ /* 0x000fe20000000800 */
[----:B------:R-:W-:Y:S01]  /*12ac0*/  @!PT LDS RZ, [RZ] ;  /* 0x00000000fffff984 */ /* 0x000fe20000000800 */
[----:B------:R0:W-:Y:S01]  /*12ad0*/  LDGSTS.E.BYPASS.LTC128B.128 [R4+0x2400], desc[UR36][R2.64], !P3 ;  /* 0x0240000002047fae */ /* 0x0001e2000d901d64 */
[----:B------:R-:W-:-:S03]  /*12ae0*/  IMAD.MOV.U32 R13, RZ, RZ, R18 ;  /* 0x000000ffff0d7224 */ /* 0x000fc600078e0012 */
[----:B------:R0:W-:Y:S01]  /*12af0*/  LDGSTS.E.BYPASS.LTC128B.128 [R4+0x5400], desc[UR36][R2.64+0x80], !P4 ;  /* 0x0540008002047fae */ /* 0x0001e2000e101d64 */
[----:B------:R-:W-:-:S07]  /*12b00*/  MOV R24, R14 ;  /* 0x0000000e00187202 */ /* 0x000fce0000000f00 */
[----:B0-----:R-:W-:Y:S05]  /*12b10*/  WARPSYNC.COLLECTIVE R15, `(.L_x_398) ;  /* 0x000000000f087348 */ /* 0x001fea0003c00000 */
[----:B------:R1:W2:Y:S02]  /*12b20*/  SHFL.IDX P6, R14, R13, R12, R11 ;  /* 0x0000000c0d0e7389 */ /* 0x0002a400000c000b */
[----:B012---:R-:W-:Y:S01]  /*12b30*/  ENDCOLLECTIVE ;  /* 0x000000000000791b */ /* 0x007fe20003800000 */
.L_x_398:
[----:B------:R-:W-:Y:S05]  /*12b40*/  BRA `(.L_x_399) ;  /* 0xffffffc000147947 */ /* 0x000fea000383ffff */
.L_x_295:
        /* <DEDUP_REMOVED lines=8> */
.L_x_401:
[----:B------:R-:W-:Y:S05]  /*12bd0*/  BSYNC B0 ;  /* 0x0000000000007941 */ /* 0x000fea0003800000 */
.L_x_400:
[----:B------:R-:W-:Y:S01]  /*12be0*/  IMAD.MOV.U32 R13, RZ, RZ, R16 ;  /* 0x000000ffff0d7224 */ /* 0x000fe200078e0010 */
[----:B------:R-:W-:Y:S01]  /*12bf0*/  MOV R0, R14 ;  /* 0x0000000e00007202 */ /* 0x000fe20000000f00 */
[----:B------:R-:W-:Y:S01]  /*12c00*/  IMAD.MOV.U32 R12, RZ, RZ, 0x1 ;  /* 0x00000001ff0c7424 */ /* 0x000fe200078e00ff */
[----:B------:R-:W-:Y:S01]  /*12c10*/  IADD3 R7, R19, R9, RZ ;  /* 0x0000000913077210 */ /* 0x000fe20007ffe0ff */
[----:B------:R-:W-:Y:S02]  /*12c20*/  IMAD.MOV.U32 R11, RZ, RZ, 0x1f ;  /* 0x0000001fff0b7424 */ /* 0x000fe400078e00ff */
[----:B------:R-:W-:-:S07]  /*12c30*/  IMAD.MOV.U32 R15, RZ, RZ, -0x1 ;  /* 0xffffffffff0f7424 */ /* 0x000fce00078e00ff */
[----:B------:R-:W-:Y:S05]  /*12c40*/  WARPSYNC.COLLECTIVE R15, `(.L_x_402) ;  /* 0x000000000f087348 */ /* 0x000fea0003c00000 */
[----:B------:R0:W1:Y:S02]  /*12c50*/  SHFL.IDX P6, R14, R13, R12, R11 ;  /* 0x0000000c0d0e7389 */ /* 0x00006400000c000b */
[----:B01----:R-:W-:Y:S01]  /*12c60*/  ENDCOLLECTIVE ;  /* 0x000000000000791b */ /* 0x003fe20003800000 */
.L_x_402:
[----:B------:R-:W-:Y:S02]  /*12c70*/  ULDC UR4, c[0x0][0xc3c] ;  /* 0x00030f0000047ab9 */ /* 0x000fe40000000800 */
[----:B------:R-:W-:-:S13]  /*12c80*/  ISETP.GE.OR P1, PT, R7, UR4, !P0 ;  /* 0x0000000407007c0c */ /* 0x000fda000c726670 */
[----:B------:R-:W0:Y:S08]  /*12c90*/  @!P1 LDC.64 R4, c[0x0][0xc80] ;  /* 0x00032000ff049b82 */ /* 0x000e300000000a00 */
[----:B------:R-:W1:Y:S01]  /*12ca0*/  @!P1 LDC.64 R2, c[0x0][0xc78] ;  /* 0x00031e00ff029b82 */ /* 0x000e620000000a00 */
[----:B------:R-:W-:Y:S01]  /*12cb0*/  CS2R R10, SRZ ;  /* 0x00000000000a7805 */ /* 0x000fe2000001ff00 */
[----:B------:R-:W-:-:S02]  /*12cc0*/  IMAD.MOV.U32 R8, RZ, RZ, R14 ;  /* 0x000000ffff087224 */ /* 0x000fc400078e000e */
[----:B0-----:R-:W-:-:S06]  /*12cd0*/  @!P1 IMAD.WIDE R4, R7, 0x4, R4 ;  /* 0x0000000407049825 */ /* 0x001fcc00078e0204 */
[----:B------:R-:W2:Y:S01]  /*12ce0*/  @!P1 LDG.E R4, desc[UR36][R4.64] ;  /* 0x0000002404049981 */ /* 0x000ea2000c1e1900 */
[----:B-1----:R-:W-:-:S06]  /*12cf0*/  @!P1 IMAD.WIDE R2, R7, 0x4, R2 ;  /* 0x0000000407029825 */ /* 0x002fcc00078e0202 */
[----:B------:R-:W3:Y:S01]  /*12d00*/  @!P1 LDG.E R2, desc[UR36][R2.64] ;  /* 0x0000002402029981 */ /* 0x000ee2000c1e1900 */
[----:B------:R-:W-:Y:S01]  /*12d10*/  IMAD.MOV.U32 R7, RZ, RZ, RZ ;  /* 0x000000ffff077224 */ /* 0x000fe200078e00ff */
[C---:B------:R-:W-:Y:S02]  /*12d20*/  ISETP.GE.U32.AND P2, PT, R9.reuse, 0x2, PT ;  /* 0x000000020900780c */ /* 0x040fe40003f46070 */
[C---:B------:R-:W-:Y:S02]  /*12d30*/  ISETP.GE.U32.AND P3, PT, R9.reuse, 0x4, PT ;  /* 0x000000040900780c */ /* 0x040fe40003f66070 */
[C---:B------:R-:W-:Y:S02]  /*12d40*/  ISETP.GE.U32.AND P4, PT, R9.reuse, 0x8, PT ;  /* 0x000000080900780c */ /* 0x040fe40003f86070 */
[C---:B------:R-:W-:Y:S01]  /*12d50*/  ISETP.GE.U32.AND P5, PT, R9.reuse, 0x10, PT ;  /* 0x000000100900780c */ /* 0x040fe20003fa6070 */
[----:B--2---:R-:W-:Y:S02]  /*12d60*/  @!P1 IMAD.MOV.U32 R7, RZ, RZ, R4 ;  /* 0x000000ffff079224 */ /* 0x004fe400078e0004 */
[----:B---3--:R-:W-:Y:S01]  /*12d70*/  @!P1 IMAD.MOV.U32 R10, RZ, RZ, R2 ;  /* 0x000000ffff0a9224 */ /* 0x008fe200078e0002 */
[----:B------:R-:W-:-:S03]  /*12d80*/  ISETP.NE.AND P1, PT, R9, RZ, PT ;  /* 0x000000ff0900720c */ /* 0x000fc60003f25270 */
[----:B------:R-:W-:-:S10]  /*12d90*/  IMAD R13, R10, R7, RZ ;  /* 0x000000070a0d7224 */ /* 0x000fd400078e02ff */
[----:B------:R-:W-:Y:S05]  /*12da0*/  WARPSYNC.COLLECTIVE R15, `(.L_x_403) ;  /* 0x000000000f087348 */ /* 0x000fea0003c00000 */
[----:B------:R0:W1:Y:S02]  /*12db0*/  SHFL.UP P6, R14, R13, R12, R11 ;  /* 0x0400000c0d0e7389 */ /* 0x00006400000c000b */
[----:B01----:R-:W-:Y:S01]  /*12dc0*/  ENDCOLLECTIVE ;  /* 0x000000000000791b */ /* 0x003fe20003800000 */
.L_x_403:
[----:B------:R-:W-:Y:S02]  /*12dd0*/  MOV R12, 0x2 ;  /* 0x00000002000c7802 */ /* 0x000fe40000000f00 */
[----:B------:R-:W-:-:S05]  /*12de0*/  SEL R6, R14, RZ, P1 ;  /* 0x000000ff0e067207 */ /* 0x000fca0000800000 */
[----:B------:R-:W-:-:S04]  /*12df0*/  IMAD.IADD R6, R13, 0x1, R6 ;  /* 0x000000010d067824 */ /* 0x000fc800078e0206 */
[----:B------:R-:W-:-:S07]  /*12e00*/  IMAD.MOV.U32 R13, RZ, RZ, R6 ;  /* 0x000000ffff0d7224 */ /* 0x000fce00078e0006 */
[----:B------:R-:W-:Y:S05]  /*12e10*/  WARPSYNC.COLLECTIVE R15, `(.L_x_404) ;  /* 0x000000000f087348 */ /* 0x000fea0003c00000 */
[----:B------:R0:W1:Y:S02]  /*12e20*/  SHFL.UP P6, R14, R13, R12, R11 ;  /* 0x0400000c0d0e7389 */ /* 0x00006400000c000b */
[----:B01----:R-:W-:Y:S01]  /*12e30*/  ENDCOLLECTIVE ;  /* 0x000000000000791b */ /* 0x003fe20003800000 */
.L_x_404:
[----:B------:R-:W-:Y:S01]  /*12e40*/  IMAD.MOV.U32 R12, RZ, RZ, 0x4 ;  /* 0x00000004ff0c7424 */ /* 0x000fe200078e00ff */
[----:B------:R-:W-:-:S05]  /*12e50*/  SEL R3, R14, RZ, P2 ;  /* 0x000000ff0e037207 */ /* 0x000fca0001000000 */
[----:B------:R-:W-:Y:S02]  /*12e60*/  IMAD.IADD R2, R6, 0x1, R3 ;  /* 0x0000000106027824 */ /* 0x000fe400078e0203 */
[----:B------:R-:W-:Y:S02]  /*12e70*/  IMAD.MOV.U32 R6, RZ, RZ, RZ ;  /* 0x000000ffff067224 */ /* 0x000fe400078e00ff */
[----:B------:R-:W-:-:S07]  /*12e80*/  IMAD.MOV.U32 R13, RZ, RZ, R2 ;  /* 0x000000ffff0d7224 */ /* 0x000fce00078e0002 */
[----:B------:R-:W-:Y:S05]  /*12e90*/  WARPSYNC.COLLECTIVE R15, `(.L_x_405) ;  /* 0x000000000f087348 */ /* 0x000fea0003c00000 */
[----:B------:R0:W1:Y:S02]  /*12ea0*/  SHFL.UP P6, R14, R13, R12, R11 ;  /* 0x0400000c0d0e7389 */ /* 0x00006400000c000b */
[----:B01----:R-:W-:Y:S01]  /*12eb0*/  ENDCOLLECTIVE ;  /* 0x000000000000791b */ /* 0x003fe20003800000 */
.L_x_405:
[----:B------:R-:W-:Y:S02]  /*12ec0*/  MOV R12, 0x8 ;  /* 0x00000008000c7802 */ /* 0x000fe40000000f00 */
[----:B------:R-:W-:-:S05]  /*12ed0*/  SEL R3, R14, RZ, P3 ;  /* 0x000000ff0e037207 */ /* 0x000fca0001800000 */
[----:B------:R-:W-:-:S04]  /*12ee0*/  IMAD.IADD R3, R2, 0x1, R3 ;  /* 0x0000000102037824 */ /* 0x000fc800078e0203 */
[----:B------:R-:W-:-:S07]  /*12ef0*/  IMAD.MOV.U32 R13, RZ, RZ, R3 ;  /* 0x000000ffff0d7224 */ /* 0x000fce00078e0003 */
[----:B------:R-:W-:Y:S05]  /*12f00*/  WARPSYNC.COLLECTIVE R15, `(.L_x_406) ;  /* 0x000000000f087348 */ /* 0x000fea0003c00000 */
[----:B------:R0:W1:Y:S02]  /*12f10*/  SHFL.UP P6, R14, R13, R12, R11 ;  /* 0x0400000c0d0e7389 */ /* 0x00006400000c000b */
[----:B01----:R-:W-:Y:S01]  /*12f20*/  ENDCOLLECTIVE ;  /* 0x000000000000791b */ /* 0x003fe20003800000 */
.L_x_406:
[----:B------:R-:W-:Y:S01]  /*12f30*/  IMAD.MOV.U32 R12, RZ, RZ, 0x10 ;  /* 0x00000010ff0c7424 */ /* 0x000fe200078e00ff */
[----:B------:R-:W-:-:S05]  /*12f40*/  SEL R4, R14, RZ, P4 ;  /* 0x000000ff0e047207 */ /* 0x000fca0002000000 */
[----:B------:R-:W-:-:S04]  /*12f50*/  IMAD.IADD R4, R3, 0x1, R4 ;  /* 0x0000000103047824 */ /* 0x000fc800078e0204 */
[----:B------:R-:W-:-:S07]  /*12f60*/  IMAD.MOV.U32 R13, RZ, RZ, R4 ;  /* 0x000000ffff0d7224 */ /* 0x000fce00078e0004 */
[----:B------:R-:W-:Y:S05]  /*12f70*/  WARPSYNC.COLLECTIVE R15, `(.L_x_407) ;  /* 0x000000000f087348 */ /* 0x000fea0003c00000 */
[----:B------:R0:W1:Y:S02]  /*12f80*/  SHFL.UP P6, R14, R13, R12, R11 ;  /* 0x0400000c0d0e7389 */ /* 0x00006400000c000b */
[----:B01----:R-:W-:Y:S01]  /*12f90*/  ENDCOLLECTIVE ;  /* 0x000000000000791b */ /* 0x003fe20003800000 */
.L_x_407:
[----:B------:R-:W-:Y:S01]  /*12fa0*/  MOV R12, 0x1f ;  /* 0x0000001f000c7802 */ /* 0x000fe20000000f00 */
[----:B------:R-:W-:Y:S01]  /*12fb0*/  IMAD.MOV.U32 R11, RZ, RZ, 0x1f ;  /* 0x0000001fff0b7424 */ /* 0x000fe200078e00ff */
[----:B------:R-:W-:-:S05]  /*12fc0*/  SEL R3, R14, RZ, P5 ;  /* 0x000000ff0e037207 */ /* 0x000fca0002800000 */
[----:B------:R-:W-:-:S04]  /*12fd0*/  IMAD.IADD R2, R4, 0x1, R3 ;  /* 0x0000000104027824 */ /* 0x000fc800078e0203 */
[----:B------:R-:W-:-:S07]  /*12fe0*/  IMAD.MOV.U32 R13, RZ, RZ, R2 ;  /* 0x000000ffff0d7224 */ /* 0x000fce00078e0002 */
[----:B------:R-:W-:Y:S05]  /*12ff0*/  WARPSYNC.COLLECTIVE R15, `(.L_x_408) ;  /* 0x000000000f087348 */ /* 0x000fea0003c00000 */
[----:B------:R0:W1:Y:S02]  /*13000*/  SHFL.IDX P6, R14, R13, R12, R11 ;  /* 0x0000000c0d0e7389 */ /* 0x00006400000c000b */
[----:B01----:R-:W-:Y:S01]  /*13010*/  ENDCOLLECTIVE ;  /* 0x000000000000791b */ /* 0x003fe20003800000 */
.L_x_408:
[----:B------:R-:W-:Y:S05]  /*13020*/  BRA `(.L_x_409) ;  /* 0xffffffc000247947 */ /* 0x000fea000383ffff */
.L_x_298:
[----:B------:R-:W-:Y:S01]  /*13030*/  BSSY B0, `(.L_x_410) ;  /* 0x0000007000007945 */ /* 0x000fe20003800000 */
[----:B------:R-:W-:Y:S02]  /*13040*/  IMAD.MOV.U32 R12, RZ, RZ, 0x1 ;  /* 0x00000001ff0c7424 */ /* 0x000fe400078e00ff */
[----:B------:R-:W-:Y:S02]  /*13050*/  IMAD.MOV.U32 R11, RZ, RZ, RZ ;  /* 0x000000ffff0b7224 */ /* 0x000fe400078e00ff */
[----:B------:R-:W-:-:S07]  /*13060*/  IMAD.MOV.U32 R15, RZ, RZ, -0x1 ;  /* 0xffffffffff0f7424 */ /* 0x000fce00078e00ff */
[----:B------:R-:W-:Y:S05]  /*13070*/  WARPSYNC.COLLECTIVE R15, `(.L_x_411) ;  /* 0x000000000f087348 */ /* 0x000fea0003c00000 */
[----:B------:R0:W1:Y:S02]  /*13080*/  SHFL.UP P6, R14, R13, R12, R11 ;  /* 0x0400000c0d0e7389 */ /* 0x00006400000c000b */
[----:B01----:R-:W-:Y:S01]  /*13090*/  ENDCOLLECTIVE ;  /* 0x000000000000791b */ /* 0x003fe20003800000 */
.L_x_411:
[----:B------:R-:W-:Y:S05]  /*130a0*/  BSYNC B0 ;  /* 0x0000000000007941 */ /* 0x000fea0003800000 */
.L_x_410:
[----:B------:R-:W-:Y:S01]  /*130b0*/  SEL R14, R14, RZ, P1 ;  /* 0x000000ff0e0e7207 */ /* 0x000fe20000800000 */
[----:B------:R-:W-:Y:S02]  /*130c0*/  IMAD.MOV.U32 R12, RZ, RZ, 0x2 ;  /* 0x00000002ff0c7424 */ /* 0x000fe400078e00ff */
[----:B------:R-:W-:Y:S01]  /*130d0*/  IMAD.MOV.U32 R11, RZ, RZ, RZ ;  /* 0x000000ffff0b7224 */ /* 0x000fe200078e00ff */
[----:B------:R-:W-:Y:S01]  /*130e0*/  IADD3 R13, R13, R14, RZ ;  /* 0x0000000e0d0d7210 */ /* 0x000fe20007ffe0ff */
[----:B------:R-:W-:-:S07]  /*130f0*/  IMAD.MOV.U32 R15, RZ, RZ, -0x1 ;  /* 0xffffffffff0f7424 */ /* 0x000fce00078e00ff */
[----:B------:R-:W-:Y:S05]  /*13100*/  WARPSYNC.COLLECTIVE R15, `(.L_x_412) ;  /* 0x000000000f087348 */ /* 0x000fea0003c00000 */
[----:B------:R0:W1:Y:S02]  /*13110*/  SHFL.UP P6, R14, R13, R12, R11 ;  /* 0x0400000c0d0e7389 */ /* 0x00006400000c000b */
[----:B01----:R-:W-:Y:S01]  /*13120*/  ENDCOLLECTIVE ;  /* 0x000000000000791b */ /* 0x003fe20003800000 */
.L_x_412:
[----:B------:R-:W-:Y:S02]  /*13130*/  MOV R12, 0x4 ;  /* 0x00000004000c7802 */ /* 0x000fe40000000f00 */
[----:B------:R-:W-:-:S05]  /*13140*/  SEL R2, R14, RZ, P2 ;  /* 0x000000ff0e027207 */ /* 0x000fca0001000000 */
[----:B------:R-:W-:-:S04]  /*13150*/  IMAD.IADD R2, R13, 0x1, R2 ;  /* 0x000000010d027824 */ /* 0x000fc800078e0202 */
[----:B------:R-:W-:-:S07]  /*13160*/  IMAD.MOV.U32 R13, RZ, RZ, R2 ;  /* 0x000000ffff0d7224 */ /* 0x000fce00078e0002 */
[----:B------:R-:W-:Y:S05]  /*13170*/  WARPSYNC.COLLECTIVE R15, `(.L_x_413) ;  /* 0x000000000f087348 */ /* 0x000fea0003c00000 */
[----:B------:R0:W1:Y:S02]  /*13180*/  SHFL.UP P6, R14, R13, R12, R11 ;  /* 0x0400000c0d0e7389 */ /* 0x00006400000c000b */
[----:B01----:R-:W-:Y:S01]  /*13190*/  ENDCOLLECTIVE ;  /* 0x000000000000791b */ /* 0x003fe20003800000 */
.L_x_413:
[----:B------:R-:W-:Y:S01]  /*131a0*/  IMAD.MOV.U32 R12, RZ, RZ, 0x8 ;  /* 0x00000008ff0c7424 */ /* 0x000fe200078e00ff */
[----:B------:R-:W-:-:S05]  /*131b0*/  SEL R3, R14, RZ, P3 ;  /* 0x000000ff0e037207 */ /* 0x000fca0001800000 */
[----:B------:R-:W-:-:S04]  /*131c0*/  IMAD.IADD R3, R2, 0x1, R3 ;  /* 0x0000000102037824 */ /* 0x000fc800078e0203 */
[----:B------:R-:W-:-:S07]  /*131d0*/  IMAD.MOV.U32 R13, RZ, RZ, R3 ;  /* 0x000000ffff0d7224 */ /* 0x000fce00078e0003 */
[----:B------:R-:W-:Y:S05]  /*131e0*/  WARPSYNC.COLLECTIVE R15, `(.L_x_414) ;  /* 0x000000000f087348 */ /* 0x000fea0003c00000 */
[----:B------:R0:W1:Y:S02]  /*131f0*/  SHFL.UP P6, R14, R13, R12, R11 ;  /* 0x0400000c0d0e7389 */ /* 0x00006400000c000b */
[----:B01----:R-:W-:Y:S01]  /*13200*/  ENDCOLLECTIVE ;  /* 0x000000000000791b */ /* 0x003fe20003800000 */
.L_x_414:
[----:B------:R-:W-:Y:S02]  /*13210*/  MOV R12, 0x10 ;  /* 0x00000010000c7802 */ /* 0x000fe40000000f00 */
[----:B------:R-:W-:-:S05]  /*13220*/  SEL R4, R14, RZ, P4 ;  /* 0x000000ff0e047207 */ /* 0x000fca0002000000 */
[----:B------:R-:W-:-:S04]  /*13230*/  IMAD.IADD R4, R3, 0x1, R4 ;  /* 0x0000000103047824 */ /* 0x000fc800078e0204 */
[----:B------:R-:W-:-:S07]  /*13240*/  IMAD.MOV.U32 R13, RZ, RZ, R4 ;  /* 0x000000ffff0d7224 */ /* 0x000fce00078e0004 */
[----:B------:R-:W-:Y:S05]  /*13250*/  WARPSYNC.COLLECTIVE R15, `(.L_x_415) ;  /* 0x000000000f087348 */ /* 0x000fea0003c00000 */
[----:B------:R0:W1:Y:S02]  /*13260*/  SHFL.UP P6, R14, R13, R12, R11 ;  /* 0x0400000c0d0e7389 */ /* 0x00006400000c000b */
[----:B01----:R-:W-:Y:S01]  /*13270*/  ENDCOLLECTIVE ;  /* 0x000000000000791b */ /* 0x003fe20003800000 */
.L_x_415:
[----:B------:R-:W-:Y:S02]  /*13280*/  IMAD.MOV.U32 R12, RZ, RZ, 0x1f ;  /* 0x0000001fff0c7424 */ /* 0x000fe400078e00ff */
[----:B------:R-:W-:Y:S01]  /*13290*/  IMAD.MOV.U32 R11, RZ, RZ, 0x1f ;  /* 0x0000001fff0b7424 */ /* 0x000fe200078e00ff */
[----:B------:R-:W-:-:S05]  /*132a0*/  SEL R3, R14, RZ, P5 ;  /* 0x000000ff0e037207 */ /* 0x000fca0002800000 */
[----:B------:R-:W-:-:S04]  /*132b0*/  IMAD.IADD R2, R4, 0x1, R3 ;  /* 0x0000000104027824 */ /* 0x000fc800078e0203 */
[----:B------:R-:W-:-:S07]  /*132c0*/  IMAD.MOV.U32 R13, RZ, RZ, R2 ;  /* 0x000000ffff0d7224 */ /* 0x000fce00078e0002 */
[----:B------:R-:W-:Y:S05]  /*132d0*/  WARPSYNC.COLLECTIVE R15, `(.L_x_416) ;  /* 0x000000000f087348 */ /* 0x000fea0003c00000 */
[----:B------:R0:W1:Y:S02]  /*132e0*/  SHFL.IDX P6, R14, R13, R12, R11 ;  /* 0x0000000c0d0e7389 */ /* 0x00006400000c000b */
[----:B01----:R-:W-:Y:S01]  /*132f0*/  ENDCOLLECTIVE ;  /* 0x000000000000791b */ /* 0x003fe20003800000 */
.L_x_416:
[----:B------:R-:W-:Y:S05]  /*13300*/  BRA `(.L_x_417) ;  /* 0xffffffc000107947 */ /* 0x000fea000383ffff */
.L_x_300:
[----:B------:R-:W-:Y:S01]  /*13310*/  BSSY B0, `(.L_x_418) ;  /* 0x0000006000007945 */ /* 0x000fe20003800000 */
[----:B------:R-:W-:Y:S01]  /*13320*/  PLOP3.LUT P6, PT, P6, PT, PT, 0x8, 0x0 ;  /* 0x000000000000781c */ /* 0x000fe200037ce170 */
[----:B------:R-:W-:-:S12]  /*13330*/  IMAD.MOV.U32 R15, RZ, RZ, -0x1 ;  /* 0xffffffffff0f7424 */ /* 0x000fd800078e00ff */
[----:B0-----:R-:W-:Y:S05]  /*13340*/  WARPSYNC.COLLECTIVE R15, `(.L_x_419) ;  /* 0x000000000f087348 */ /* 0x001fea0003c00000 */
[----:B------:R-:W-:Y:S01]  /*13350*/  VOTE.ANY R14, PT, P6 ;  /* 0x00000000000e7806 */ /* 0x000fe200030e0100 */
[----:B0-----:R-:W-:Y:S06]  /*13360*/  ENDCOLLECTIVE ;  /* 0x000000000000791b */ /* 0x001fec0003800000 */
.L_x_419:
[----:B------:R-:W-:Y:S05]  /*13370*/  BSYNC B0 ;  /* 0x0000000000007941 */ /* 0x000fea0003800000 */
.L_x_418:
[----:B------:R-:W-:Y:S01]  /*13380*/  MOV R3, R14 ;  /* 0x0000000e00037202 */ /* 0x000fe20000000f00 */
[----:B------:R-:W-:Y:S02]  /*13390*/  IMAD.MOV.U32 R13, RZ, RZ, R7 ;  /* 0x000000ffff0d7224 */ /* 0x000fe400078e0007 */
[----:B------:R-:W-:Y:S01]  /*133a0*/  IMAD.MOV.U32 R11, RZ, RZ, 0x1f ;  /* 0x0000001fff0b7424 */ /* 0x000fe200078e00ff */
[----:B------:R-:W0:Y:S01]  /*133b0*/  POPC R4, R3 ;  /* 0x0000000300047309 */ /* 0x000e220000000000 */
[----:B------:R-:W-:Y:S02]  /*133c0*/  IMAD.MOV.U32 R15, RZ, RZ, -0x1 ;  /* 0xffffffffff0f7424 */ /* 0x000fe400078e00ff */
[----:B0-----:R-:W-:-:S07]  /*133d0*/  IMAD.MOV.U32 R12, RZ, RZ, R4 ;  /* 0x000000ffff0c7224 */ /* 0x001fce00078e0004 */
[----:B------:R-:W-:Y:S05]  /*133e0*/  WARPSYNC.COLLECTIVE R15, `(.L_x_420) ;  /* 0x000000000f087348 */ /* 0x000fea0003c00000 */
[----:B------:R0:W1:Y:S02]  /*133f0*/  SHFL.IDX P6, R14, R13, R12, R11 ;  /* 0x0000000c0d0e7389 */ /* 0x00006400000c000b */
[----:B01----:R-:W-:Y:S01]  /*13400*/  ENDCOLLECTIVE ;  /* 0x000000000000791b */ /* 0x003fe20003800000 */
.L_x_420:
[----:B------:R-:W-:Y:S01]  /*13410*/  MOV R13, R10 ;  /* 0x0000000a000d7202 */ /* 0x000fe20000000f00 */
[----:B------:R-:W-:-:S07]  /*13420*/  IMAD.MOV.U32 R7, RZ, RZ, R14 ;  /* 0x000000ffff077224 */ /* 0x000fce00078e000e */
[----:B------:R-:W-:Y:S05]  /*13430*/  WARPSYNC.COLLECTIVE R15, `(.L_x_421) ;  /* 0x000000000f087348 */ /* 0x000fea0003c00000 */
[----:B------:R0:W1:Y:S02]  /*13440*/  SHFL.IDX P6, R14, R13, R12, R11 ;  /* 0x0000000c0d0e7389 */ /* 0x00006400000c000b */
[----:B01----:R-:W-:Y:S01]  /*13450*/  ENDCOLLECTIVE ;  /* 0x000000000000791b */ /* 0x003fe20003800000 */
.L_x_421:
[----:B------:R-:W-:Y:S01]  /*13460*/  IMAD.MOV.U32 R10, RZ, RZ, R14 ;  /* 0x000000ffff0a7224 */ /* 0x000fe200078e000e */
[----:B------:R-:W-:Y:S06]  /*13470*/  BRA `(.L_x_422) ;  /* 0xffffffbc00f07947 */ /* 0x000fec000383ffff */
.L_x_302:
[----:B------:R-:W-:Y:S01]  /*13480*/  BSSY B0, `(.L_x_423) ;  /* 0x0000007000007945 */ /* 0x000fe20003800000 */
[----:B------:R-:W-:Y:S02]  /*13490*/  IMAD.MOV.U32 R13, RZ, RZ, R2 ;  /* 0x000000ffff0d7224 */ /* 0x000fe400078e0002 */
[----:B------:R-:W-:Y:S02]  /*134a0*/  IMAD.MOV.U32 R11, RZ, RZ, 0x1f ;  /* 0x0000001fff0b7424 */ /* 0x000fe400078e00ff */
[----:B------:R-:W-:-:S07]  /*134b0*/  IMAD.MOV.U32 R15, RZ, RZ, -0x1 ;  /* 0xffffffffff0f7424 */ /* 0x000fce00078e00ff */
[----:B0123--:R-:W-:Y:S05]  /*134c0*/  WARPSYNC.COLLECTIVE R15, `(.L_x_424) ;  /* 0x000000000f087348 */ /* 0x00ffea0003c00000 */
[----:B------:R4:W0:Y:S02]  /*134d0*/  SHFL.IDX P6, R14, R13, R12, R11 ;  /* 0x0000000c0d0e7389 */ /* 0x00082400000c000b */
[----:B01234-:R-:W-:Y:S01]  /*134e0*/  ENDCOLLECTIVE ;  /* 0x000000000000791b */ /* 0x01ffe20003800000 */
.L_x_424:
[----:B------:R-:W-:Y:S05]  /*134f0*/  BSYNC B0 ;  /* 0x0000000000007941 */ /* 0x000fea0003800000 */
.L_x_423:
[----:B------:R-:W-:Y:S01]  /*13500*/  IMAD.MOV.U32 R6, RZ, RZ, R14 ;  /* 0x000000ffff067224 */ /* 0x000fe200078e000e */
[----:B------:R-:W-:Y:S06]  /*13510*/  BRA `(.L_x_301) ;  /* 0xffffffbc00e07947 */ /* 0x000fec000383ffff */
.L_x_306:
[----:B-1----:R1:W3:Y:S02]  /*13520*/  SYNCS.PHASECHK.TRANS64.TRYWAIT P0, [R4+URZ+0x2a820], R0 ;  /* 0x02a82000040075a7 */ /* 0x0022e4000800017f */
[----:B---3--:R-:W-:Y:S05]  /*13530*/  @!P0 NANOSLEEP.SYNCS 0x989680 ;  /* 0x009896800000895d */ /* 0x008fea0003900000 */
[----:B------:R-:W3:Y:S02]  /*13540*/  @!P0 SYNCS.PHASECHK.TRANS64 P0, [R4+URZ+0x2a820], R0 ;  /* 0x02a82000040085a7 */ /* 0x000ee4000800007f */
[----:B---3--:R-:W-:Y:S05]  /*13550*/  @!P0 BRA `(.L_x_306) ;  /* 0xfffffffc00f08947 */ /* 0x008fea000383ffff */
[----:B------:R-:W-:Y:S05]  /*13560*/  BRA `(.L_x_425) ;  /* 0xffffffc400387947 */ /* 0x000fea000383ffff */
.L_x_307:
[----:B------:R-:W3:Y:S01]  /*13570*/  S2R R2, SR_TID.X ;  /* 0x0000000000027919 */ /* 0x000ee20000002100 */
[----:B------:R-:W-:Y:S01]  /*13580*/  BSSY B0, `(.L_x_426) ;  /* 0x000000a000007945 */ /* 0x000fe20003800000 */
[----:B------:R-:W-:Y:S02]  /*13590*/  IMAD.MOV.U32 R12, RZ, RZ, RZ ;  /* 0x000000ffff0c7224 */ /* 0x000fe400078e00ff */
[----:B------:R-:W-:Y:S02]  /*135a0*/  IMAD.MOV.U32 R11, RZ, RZ, 0x1f ;  /* 0x0000001fff0b7424 */ /* 0x000fe400078e00ff */
[----:B------:R-:W-:Y:S01]  /*135b0*/  IMAD.MOV.U32 R15, RZ, RZ, -0x1 ;  /* 0xffffffffff0f7424 */ /* 0x000fe200078e00ff */
[----:B---3--:R-:W-:-:S04]  /*135c0*/  SHF.R.U32.HI R2, RZ, 0x5, R2 ;  /* 0x00000005ff027819 */ /* 0x008fc80000011602 */
[----:B------:R-:W-:-:S04]  /*135d0*/  LOP3.LUT R2, R2, 0x3, RZ, 0xc0, !PT ;  /* 0x0000000302027812 */ /* 0x000fc800078ec0ff */
[----:B------:R-:W-:-:S07]  /*135e0*/  MOV R13, R2 ;  /* 0x00000002000d7202 */ /* 0x000fce0000000f00 */
[----:B012---:R-:W-:Y:S05]  /*135f0*/  WARPSYNC.COLLECTIVE R15, `(.L_x_427) ;  /* 0x000000000f087348 */ /* 0x007fea0003c00000 */
[----:B------:R3:W4:Y:S02]  /*13600*/  SHFL.IDX P6, R14, R13, R12, R11 ;  /* 0x0000000c0d0e7389 */ /* 0x00072400000c000b */
[----:B01234-:R-:W-:Y:S01]  /*13610*/  ENDCOLLECTIVE ;  /* 0x000000000000791b */ /* 0x01ffe20003800000 */
.L_x_427:
[----:B------:R-:W-:Y:S05]  /*13620*/  BSYNC B0 ;  /* 0x0000000000007941 */ /* 0x000fea0003800000 */
.L_x_426:
[----:B------:R-:W-:Y:S05]  /*13630*/  BRA `(.L_x_428) ;  /* 0xffffffc400207947 */ /* 0x000fea000383ffff */
.L_x_310:
[----:B------:R-:W-:Y:S01]  /*13640*/  BSSY B1, `(.L_x_429) ;  /* 0x0000006000017945 */ /* 0x000fe20003800000 */
[----:B------:R-:W-:-:S07]  /*13650*/  IMAD.MOV.U32 R15, RZ, RZ, -0x1 ;  /* 0xffffffffff0f7424 */ /* 0x000fce00078e00ff */
[----:B012---:R-:W-:Y:S05]  /*13660*/  WARPSYNC.COLLECTIVE R15, `(.L_x_430) ;  /* 0x000000000f0c7348 */ /* 0x007fea0003c00000 */
[----:B------:R-:W-:Y:S02]  /*13670*/  ELECT P6, UR62, PT ;  /* 0x00000000003e782f */ /* 0x000fe400038c0000 */
[----:B------:R-:W-:Y:S01]  /*13680*/  MOV R14, UR62 ;  /* 0x0000003e000e7c02 */ /* 0x000fe20008000f00 */
[----:B012---:R-:W-:Y:S10]  /*13690*/  ENDCOLLECTIVE ;  /* 0x000000000000791b */ /* 0x007ff40003800000 */
.L_x_430:
[----:B------:R-:W-:Y:S05]  /*136a0*/  BSYNC B1 ;  /* 0x0000000000017941 */ /* 0x000fea0003800000 */
.L_x_429:
[----:B------:R-:W-:Y:S05]  /*136b0*/  BRA `(.L_x_431) ;  /* 0xffffffc400187947 */ /* 0x000fea000383ffff */
.L_x_312:
[----:B-1----:R1:W3:Y:S02]  /*136c0*/  SYNCS.PHASECHK.TRANS64.TRYWAIT P1, [R5+URZ+0x2a840], R0 ;  /* 0x02a84000050075a7 */ /* 0x0022e4000802017f */
[----:B---3--:R-:W-:Y:S05]  /*136d0*/  @!P1 NANOSLEEP.SYNCS 0x989680 ;  /* 0x009896800000995d */ /* 0x008fea0003900000 */
[----:B------:R-:W3:Y:S02]  /*136e0*/  @!P1 SYNCS.PHASECHK.TRANS64 P1, [R5+URZ+0x2a840], R0 ;  /* 0x02a84000050095a7 */ /* 0x000ee4000802007f */
[----:B---3--:R-:W-:Y:S05]  /*136f0*/  @!P1 BRA `(.L_x_312) ;  /* 0xfffffffc00f09947 */ /* 0x008fea000383ffff */
[----:B------:R-:W-:Y:S05]  /*13700*/  BRA `(.L_x_432) ;  /* 0xffffffc400407947 */ /* 0x000fea000383ffff */
.L_x_314:
[----:B---3--:R3:W4:Y:S02]  /*13710*/  SYNCS.PHASECHK.TRANS64.TRYWAIT P1, [R27+URZ+0x2a840], R2 ;  /* 0x02a840021b0075a7 */ /* 0x008724000802017f */
[----:B----4-:R-:W-:Y:S05]  /*13720*/  @!P1 NANOSLEEP.SYNCS 0x989680 ;  /* 0x009896800000995d */ /* 0x010fea0003900000 */
[----:B------:R-:W4:Y:S02]  /*13730*/  @!P1 SYNCS.PHASECHK.TRANS64 P1, [R27+URZ+0x2a840], R2 ;  /* 0x02a840021b0095a7 */ /* 0x000f24000802007f */
[----:B----4-:R-:W-:Y:S05]  /*13740*/  @!P1 BRA `(.L_x_314) ;  /* 0xfffffffc00f09947 */ /* 0x010fea000383ffff */
[----:B------:R-:W-:Y:S05]  /*13750*/  BRA `(.L_x_433) ;  /* 0xffffffc4004c7947 */ /* 0x000fea000383ffff */
.L_x_316:
[----:B----4-:R4:W0:Y:S02]  /*13760*/  SYNCS.PHASECHK.TRANS64.TRYWAIT P1, [R5+URZ+0x2a860], R0 ;  /* 0x02a86000050075a7 */ /* 0x010824000802017f */
[----:B0-----:R-:W-:Y:S05]  /*13770*/  @!P1 NANOSLEEP.SYNCS 0x989680 ;  /* 0x009896800000995d */ /* 0x001fea0003900000 */
[----:B------:R-:W0:Y:S02]  /*13780*/  @!P1 SYNCS.PHASECHK.TRANS64 P1, [R5+URZ+0x2a860], R0 ;  /* 0x02a86000050095a7 */ /* 0x000e24000802007f */
[----:B0-----:R-:W-:Y:S05]  /*13790*/  @!P1 BRA `(.L_x_316) ;  /* 0xfffffffc00f09947 */ /* 0x001fea000383ffff */
[----:B------:R-:W-:Y:S05]  /*137a0*/  BRA `(.L_x_434) ;  /* 0xffffffc400487947 */ /* 0x000fea000383ffff */
.L_x_435:
        /* <DEDUP_REMOVED lines=13> */
.L_x_3205:


//--------------------- .text._ZN7cutlass13device_kernelIN5flash11enable_sm90INS1_16FlashAttnFwdSm90INS1_25CollectiveMainloopFwdSm90ILi2EN4cute5tupleIJNS5_1CILi1EEES8_S8_EEENS6_IJNS7_ILi128EEENS7_ILi96EEENS7_ILi192EEEEEELi128ENS_10bfloat16_tEfNS_4arch4Sm90ELb0ELb0ELb1ELb1ELb1ELb1ELb0ELb1ELb1ELb1ELb1ELb0EEENS1_21CollectiveEpilogueFwdINS6_IJSA_SA_SB_EEES9_SE_SG_Li256ELb1ELb1ELb1ELb0EEENS1_36VarlenDynamicPersistentTileSchedulerILi128ELi96ELi256ELi128ELb1ELb1ELb1ELb0ELb1ELb1EEEEEEEEEvNT_6ParamsE --------------------------
	.section	.text._ZN7cutlass13device_kernelIN5flash11enable_sm90INS1_16FlashAttnFwdSm90INS1_25CollectiveMainloopFwdSm90ILi2EN4cute5tupleIJNS5_1CILi1EEES8_S8_EEENS6_IJNS7_ILi128EEENS7_ILi96EEENS7_ILi192EEEEEELi128ENS_10bfloat16_tEfNS_4arch4Sm90ELb0ELb0ELb1ELb1ELb1ELb1ELb0ELb1ELb1ELb1ELb1ELb0EEENS1_21CollectiveEpilogueFwdINS6_IJSA_SA_SB_EEES9_SE_SG_Li256ELb1ELb1ELb1ELb0EEENS1_36VarlenDynamicPersistentTileSchedulerILi128ELi96ELi256ELi128ELb1ELb1ELb1ELb0ELb1ELb1EEEEEEEEEvNT_6ParamsE,"ax",@progbits
	.align	128
.text._ZN7cutlass13device_kernelIN5flash11enable_sm90INS1_16FlashAttnFwdSm90INS1_25CollectiveMainloopFwdSm90ILi2EN4cute5tupleIJNS5_1CILi1EEES8_S8_EEENS6_IJNS7_ILi128EEENS7_ILi96EEENS7_ILi192EEEEEELi128ENS_10bfloat16_tEfNS_4arch4Sm90ELb0ELb0ELb1ELb1ELb1ELb1ELb0ELb1ELb1ELb1ELb1ELb0EEENS1_21CollectiveEpilogueFwdINS6_IJSA_SA_SB_EEES9_SE_SG_Li256ELb1ELb1ELb1ELb0EEENS1_36VarlenDynamicPersistentTileSchedulerILi128ELi96ELi256ELi128ELb1ELb1ELb1ELb0ELb1ELb1EEEEEEEEEvNT_6ParamsE:
        .type           _ZN7cutlass13device_kernelIN5flash11enable_sm90INS1_16FlashAttnFwdSm90INS1_25CollectiveMainloopFwdSm90ILi2EN4cute5tupleIJNS5_1CILi1EEES8_S8_EEENS6_IJNS7_ILi128EEENS7_ILi96EEENS7_ILi192EEEEEELi128ENS_10bfloat16_tEfNS_4arch4Sm90ELb0ELb0ELb1ELb1ELb1ELb1ELb0ELb1ELb1ELb1ELb1ELb0EEENS1_21CollectiveEpilogueFwdINS6_IJSA_SA_SB_EEES9_SE_SG_Li256ELb1ELb1ELb1ELb0EEENS1_36VarlenDynamicPersistentTileSchedulerILi128ELi96ELi256ELi128ELb1ELb1ELb1ELb0ELb1ELb1EEEEEEEEEvNT_6ParamsE,@function
        .size           _ZN7cutlass13device_kernelIN5flash11enable_sm90INS1_16FlashAttnFwdSm90INS1_25CollectiveMainloopFwdSm90ILi2EN4cute5tupleIJNS5_1CILi1EEES8_S8_EEENS6_IJNS7_ILi128EEENS7_ILi96EEENS7_ILi192EEEEEELi128ENS_10bfloat16_tEfNS_4arch4Sm90ELb0ELb0ELb1ELb1ELb1ELb1ELb0ELb1ELb1ELb1ELb1ELb0EEENS1_21CollectiveEpilogueFwdINS6_IJSA_SA_SB_EEES9_SE_SG_Li256ELb1ELb1ELb1ELb0EEENS1_36VarlenDynamicPersistentTileSchedulerILi128ELi96ELi256ELi128ELb1ELb1ELb1ELb0ELb1ELb1EEEEEEEEEvNT_6ParamsE,(.L_x_3206 - _ZN7cutlass13device_kernelIN5flash11enable_sm90INS1_16FlashAttnFwdSm90INS1_25CollectiveMainloopFwdSm90ILi2EN4cute5tupleIJNS5_1CILi1EEES8_S8_EEENS6_IJNS7_ILi128EEENS7_ILi96EEENS7_ILi192EEEEEELi128ENS_10bfloat16_tEfNS_4arch4Sm90ELb0ELb0ELb1ELb1ELb1ELb1ELb0ELb1ELb1ELb1ELb1ELb0EEENS1_21CollectiveEpilogueFwdINS6_IJSA_SA_SB_EEES9_SE_SG_Li256ELb1ELb1ELb1ELb0EEENS1_36VarlenDynamicPersistentTileSchedulerILi128ELi96ELi256ELi128ELb1ELb1ELb1ELb0ELb1ELb1EEEEEEEEEvNT_6ParamsE)
        .other          _ZN7cutlass13device_kernelIN5flash11enable_sm90INS1_16FlashAttnFwdSm90INS1_25CollectiveMainloopFwdSm90ILi2EN4cute5tupleIJNS5_1CILi1EEES8_S8_EEENS6_IJNS7_ILi128EEENS7_ILi96EEENS7_ILi192EEEEEELi128ENS_10bfloat16_tEfNS_4arch4Sm90ELb0ELb0ELb1ELb1ELb1ELb1ELb0ELb1ELb1ELb1ELb1ELb0EEENS1_21CollectiveEpilogueFwdINS6_IJSA_SA_SB_EEES9_SE_SG_Li256ELb1ELb1ELb1ELb0EEENS1_36VarlenDynamicPersistentTileSchedulerILi128ELi96ELi256ELi128ELb1ELb1ELb1ELb0ELb1ELb1EEEEEEEEEvNT_6ParamsE,@"STO_CUDA_ENTRY STV_DEFAULT"
_ZN7cutlass13device_kernelIN5flash11enable_sm90INS1_16FlashAttnFwdSm90INS1_25CollectiveMainloopFwdSm90ILi2EN4cute5tupleIJNS5_1CILi1EEES8_S8_EEENS6_IJNS7_ILi128EEENS7_ILi96EEENS7_ILi192EEEEEELi128ENS_10bfloat16_tEfNS_4arch4Sm90ELb0ELb0ELb1ELb1ELb1ELb1ELb0ELb1ELb1ELb1ELb1ELb0EEENS1_21CollectiveEpilogueFwdINS6_IJSA_SA_SB_EEES9_SE_SG_Li256ELb1ELb1ELb1ELb0EEENS1_36VarlenDynamicPersistentTileSchedulerILi128ELi96ELi256ELi128ELb1ELb1ELb1ELb0ELb1ELb1EEEEEEEEEvNT_6ParamsE:
[----:B------:R-:W0:Y:S02]  /*0000*/  LDC R1, c[0x0][0x28] ;  /* 0x00000a00ff017b82 */ /* 0x000e240000000800 */
[----:B0-----:R-:W-:Y:S01]  /*0010*/  VIADD R1, R1, 0xffffff78 ;  /* 0xffffff7801017836 */ /* 0x001fe20000000000 */
[----:B------:R-:W0:Y:S01]  /*0020*/  S2R R0, SR_TID.X ;  /* 0x0000000000007919 */ /* 0x000e220000002100 */
[----:B------:R-:W-:Y:S01]  /*0030*/  ELECT P0, URZ, PT ;  /* 0x00000000003f782f */ /* 0x000fe20003800000 */
[----:B------:R-:W-:Y:S01]  /*0040*/  BSSY B0, `(.L_x_436) ;  /* 0x000000e000007945 */ /* 0x000fe20003800000 */
[----:B0-----:R-:W-:-:S05]  /*0050*/  SHF.R.U32.HI R2, RZ, 0x5, R0 ;  /* 0x00000005ff027819 */ /* 0x001fca0000011600 */
[----:B------:R-:W0:Y:S02]  /*0060*/  SHFL.IDX PT, R3, R2, RZ, 0x1f ;  /* 0x00001fff02037589 */ /* 0x000e2400000e0000 */
[----:B0-----:R-:W-:Y:S02]  /*0070*/  ISETP.EQ.AND P0, PT, R3, RZ, P0 ;  /* 0x000000ff0300720c */ /* 0x001fe40000702270 */
[----:B------:R-:W-:-:S11]  /*0080*/  SHF.R.U32.HI R3, RZ, 0x7, R0 ;  /* 0x00000007ff037819 */ /* 0x000fd60000011600 */
[----:B------:R-:W-:Y:S05]  /*0090*/  @!P0 BRA `(.L_x_437) ;  /* 0x0000000000208947 */ /* 0x000fea0003800000 */
[----:B------:R-:W-:Y:S02]  /*00a0*/  ULDC.64 UR4, c[0x0][0x198] ;  /* 0x0000660000047ab9 */ /* 0x000fe40000000a00 */
[----:B------:R-:W-:Y:S02]  /*00b0*/  UIADD3 UR6, UP0, UR4, 0x570, URZ ;  /* 0x0000057004067890 */ /* 0x000fe4000ff1e03f */
[----:B------:R-:W-:Y:S02]  /*00c0*/  UIADD3 UR4, UP1, UR4, 0x670, URZ ;  /* 0x0000067004047890 */ /* 0x000fe4000ff3e03f */
[----:B------:R-:W-:Y:S02]  /*00d0*/  UIADD3.X UR7, URZ, UR5, URZ, UP0, !UPT ;  /* 0x000000053f077290 */ /* 0x000fe400087fe43f */
[----:B------:R-:W-:-:S07]  /*00e0*/  UIADD3.X UR5, URZ, UR5, URZ, UP1, !UPT ;  /* 0x000000053f057290 */ /* 0x000fce0008ffe43f */
[----:B------:R0:W-:Y:S02]  /*00f0*/  UTMACCTL.PF [UR6] ;  /* 0x00000000060079b9 */ /* 0x0001e40008040000 */
[----:B------:R0:W-:Y:S02]  /*0100*/  UTMACCTL.PF [UR4] ;  /* 0x00000000040079b9 */ /* 0x0001e40008040000 */
[----:B0-----:R-:W-:Y:S01]  /*0110*/  NOP ;  /* 0x0000000000007918 */ /* 0x001fe20000000000 */
.L_x_437:
[----:B------:R-:W-:Y:S05]  /*0120*/  BSYNC B0 ;  /* 0x0000000000007941 */ /* 0x000fea0003800000 */
.L_x_436:
[----:B------:R-:W-:Y:S01]  /*0130*/  VOTEU.ANY UP0, P0 ;  /* 0x00000000003f7886 */ /* 0x000fe20000000100 */
[----:B------:R-:W0:Y:S01]  /*0140*/  SHFL.IDX PT, R3, R3, RZ, 0x1f ;  /* 0x00001fff03037589 */ /* 0x000e2200000e0000 */
[----:B------:R-:W-:Y:S01]  /*0150*/  UMOV UR4, 0x80 ;  /* 0x0000008000047882 */ /* 0x000fe20000000000 */
[----:B------:R-:W-:Y:S01]  /*0160*/  UMOV UR7, 0x100 ;  /* 0x0000010000077882 */ /* 0x000fe20000000000 */
[----:B------:R-:W-:Y:S01]  /*0170*/  VOTEU.ANY UP1, P0 ;  /* 0x00000000003f7886 */ /* 0x000fe20000020100 */
[----:B------:R-:W1:Y:S01]  /*0180*/  @UP0 S2UR UR8, SR_CgaCtaId ;  /* 0x00000000000809c3 */ /* 0x000e620000008800 */
[----:B------:R-:W2:Y:S01]  /*0190*/  SHFL.IDX PT, R4, R2, RZ, 0x1f ;  /* 0x00001fff02047589 */ /* 0x000ea200000e0000 */
[----:B------:R-:W-:Y:S01]  /*01a0*/  @UP0 UMOV UR6, 0x400 ;  /* 0x0000040000060882 */ /* 0x000fe20000000000 */
[----:B------:R-:W-:-:S04]  /*01b0*/  @UP0 UIADD3 UR4, -UR4, 0x100000, URZ ;  /* 0x0010000004040890 */ /* 0x000fc8000fffe13f */
[----:B------:R-:W-:Y:S02]  /*01c0*/  @UP0 USHF.L.U32 UR5, UR4, 0xb, URZ ;  /* 0x0000000b04050899 */ /* 0x000fe4000800063f */
[----:B------:R-:W-:Y:S01]  /*01d0*/  @UP0 USHF.L.U32 UR4, UR4, 0x1, URZ ;  /* 0x0000000104040899 */ /* 0x000fe2000800063f */
[----:B------:R-:W-:Y:S01]  /*01e0*/  VOTEU.ANY UP2, P0 ;  /* 0x00000000003f7886 */ /* 0x000fe20000040100 */
[----:B0-----:R-:W-:Y:S01]  /*01f0*/  R2UR UR9, R3 ;  /* 0x00000000030972ca */ /* 0x001fe200000e0000 */
[----:B-1----:R-:W-:Y:S01]  /*0200*/  @UP0 ULEA UR8, UR8, UR6, 0x18 ;  /* 0x0000000608080291 */ /* 0x002fe2000f8ec03f */
[----:B--2---:R-:W-:Y:S01]  /*0210*/  ISETP.NE.AND P1, PT, R4, RZ, PT ;  /* 0x000000ff0400720c */ /* 0x004fe20003f25270 */
[----:B------:R-:W-:-:S04]  /*0220*/  @UP0 UIADD3 UR6, -UR7, 0x100000, URZ ;  /* 0x0010000007060890 */ /* 0x000fc8000fffe13f */
[----:B------:R-:W-:Y:S02]  /*0230*/  @UP0 USHF.L.U32 UR7, UR6, 0xb, URZ ;  /* 0x0000000b06070899 */ /* 0x000fe4000800063f */
[----:B------:R-:W-:-:S04]  /*0240*/  @UP0 USHF.L.U32 UR6, UR6, 0x1, URZ ;  /* 0x0000000106060899 */ /* 0x000fc8000800063f */
[----:B------:R-:W-:Y:S01]  /*0250*/  UISETP.NE.AND UP0, UPT, UR9, URZ, UPT ;  /* 0x0000003f0900728c */ /* 0x000fe2000bf05270 */
[----:B------:R-:W0:Y:S02]  /*0260*/  FENCE.VIEW.ASYNC.S ;  /* 0x00000000000073c6 */ /* 0x000e240000000000 */
[----:B0-----:R0:W1:Y:S05]  /*0270*/  @UP1 SYNCS.EXCH.64 URZ, [UR8+0x2a800], UR4 ;  /* 0x02a80004083f15b2 */ /* 0x00106a0008000100 */
[----:B------:R0:W2:Y:S01]  /*0280*/  @UP2 SYNCS.EXCH.64 URZ, [UR8+0x2a820], UR6 ;  /* 0x02a82006083f25b2 */ /* 0x0000a20008000100 */
        /* <DEDUP_REMOVED lines=14> */
[----:B0-----:R3:W4:Y:S08]  /*0370*/  SYNCS.EXCH.64 URZ, [UR8+0x2a830], UR4 ;  /* 0x02a83004083f75b2 */ /* 0x0017300008000100 */
[----:B------:R3:W0:Y:S01]  /*0380*/  SYNCS.EXCH.64 URZ, [UR8+0x2a840], UR6 ;  /* 0x02a84006083f75b2 */ /* 0x0006220008000100 */
[----:B------:R3:W0:Y:S01]  /*0390*/  SYNCS.EXCH.64 URZ, [UR8+0x2a838], UR4 ;  /* 0x02a83804083f75b2 */ /* 0x0006220008000100 */
[----:B------:R3:W0:Y:S02]  /*03a0*/  SYNCS.EXCH.64 URZ, [UR8+0x2a848], UR6 ;  /* 0x02a84806083f75b2 */ /* 0x0006240008000100 */
[----:B---3--:R-:W-:Y:S01]  /*03b0*/  NOP ;  /* 0x0000000000007918 */ /* 0x008fe20000000000 */
.L_x_438:
[----:B------:R-:W3:Y:S01]  /*03c0*/  SHFL.IDX PT, R3, R2, RZ, 0x1f ;  /* 0x00001fff02037589 */ /* 0x000ee200000e0000 */
[----:B------:R-:W-:Y:S01]  /*03d0*/  NOP ;  /* 0x0000000000007918 */ /* 0x000fe20000000000 */
[----:B---3--:R-:W-:-:S13]  /*03e0*/  ISETP.NE.AND P0, PT, R3, RZ, PT ;  /* 0x000000ff0300720c */ /* 0x008fda0003f05270 */
        /* <DEDUP_REMOVED lines=17> */
[----:B------:R3:W0:Y:S02]  /*0500*/  SYNCS.EXCH.64 URZ, [UR8+0x2a868], UR6 ;  /* 0x02a86806083f75b2 */ /* 0x0006240008000100 */
[----:B---3--:R-:W-:Y:S01]  /*0510*/  NOP ;  /* 0x0000000000007918 */ /* 0x008fe20000000000 */
.L_x_439:
[----:B------:R-:W3:Y:S01]  /*0520*/  SHFL.IDX PT, R3, R2, RZ, 0x1f ;  /* 0x00001fff02037589 */ /* 0x000ee200000e0000 */
[----:B------:R-:W-:Y:S01]  /*0530*/  NOP ;  /* 0x0000000000007918 */ /* 0x000fe20000000000 */
[----:B---3--:R-:W-:-:S13]  /*0540*/  ISETP.NE.AND P0, PT, R3, RZ, PT ;  /* 0x000000ff0300720c */ /* 0x008fda0003f05270 */
        /* <DEDUP_REMOVED lines=13> */
[----:B------:R3:W0:Y:S02]  /*0620*/  SYNCS.EXCH.64 URZ, [UR6+0x2a888], UR4 ;  /* 0x02a88804063f75b2 */ /* 0x0006240008000100 */
[----:B---3--:R-:W-:Y:S01]  /*0630*/  NOP ;  /* 0x0000000000007918 */ /* 0x008fe20000000000 */
.L_x_440:
        /* <DEDUP_REMOVED lines=22> */
.L_x_441:
        /* <DEDUP_REMOVED lines=22> */
.L_x_442:
[----:B------:R-:W-:Y:S01]  /*0900*/  PLOP3.LUT P0, PT, PT, PT, UP0, 0x80, 0x0 ;  /* 0x000000000000781c */ /* 0x000fe20003f0f008 */
[----:B------:R-:W-:Y:S01]  /*0910*/  UMOV UR60, 0x1 ;  /* 0x00000001003c7882 */ /* 0x000fe20000000000 */
[----:B------:R-:W-:Y:S01]  /*0920*/  NOP ;  /* 0x0000000000007918 */ /* 0x000fe20000000000 */
[----:B------:R-:W-:Y:S01]  /*0930*/  USEL UR60, UR60, 0x2, !UP0 ;  /* 0x000000023c3c7887 */ /* 0x000fe2000c000000 */
[----:B------:R-:W-:Y:S01]  /*0940*/  BSSY B9, `(.L_x_443) ;  /* 0x00020b0000097945 */ /* 0x000fe20003800000 */
[----:B------:R-:W-:Y:S01]  /*0950*/  ULDC.64 UR56, c[0x0][0x208] ;  /* 0x0000820000387ab9 */ /* 0x000fe20000000a00 */
[----:B012-4-:R-:W-:Y:S07]  /*0960*/  BAR.SYNC.DEFER_BLOCKING 0x0 ;  /* 0x0000000000007b1d */ /* 0x017fee0000010000 */
[----:B------:R-:W-:Y:S05]  /*0970*/  @!P0 BRA `(.L_x_444) ;  /* 0x0000019800688947 */ /* 0x000fea0003800000 */
.L_x_445:
[----:B------:R-:W-:-:S08]  /*0980*/  NOP ;  /* 0x0000000000007918 */ /* 0x000fd00000000000 */
[----:B------:R-:W0:Y:S02]  /*0990*/  USETMAXREG.TRY_ALLOC.CTAPOOL UP0, 0xe8 ;  /* 0x000000e8000079c8 */ /* 0x000e240008000600 */
[----:B0-----:R-:W-:-:S13]  /*09a0*/  PLOP3.LUT P0, PT, PT, PT, UP0, 0x80, 0x0 ;  /* 0x000000000000781c */ /* 0x001fda0003f0f008 */
[----:B------:R-:W-:Y:S05]  /*09b0*/  @!P0 BRA `(.L_x_445) ;  /* 0xfffffffc00f08947 */ /* 0x000fea000383ffff */
[----:B------:R-:W0:Y:S08]  /*09c0*/  S2UR UR4, SR_CgaCtaId ;  /* 0x00000000000479c3 */ /* 0x000e300000008800 */
[----:B------:R-:W-:Y:S06]  /*09d0*/  BAR.ARV 0x8, 0x180 ;  /* 0x0206000000007b1d */ /* 0x000fec0000002000 */
[----:B------:R-:W-:-:S02]  /*09e0*/  MOV R2, 0x400 ;  /* 0x0000040000027802 */ /* 0x000fc40000000f00 */
[----:B------:R-:W-:Y:S01]  /*09f0*/  BAR.SYNC.DEFER_BLOCKING 0x5, 0x180 ;  /* 0x0146000000007b1d */ /* 0x000fe20000010000 */
[----:B0-----:R-:W-:-:S05]  /*0a00*/  IMAD.U32 R183, RZ, RZ, UR4 ;  /* 0x00000004ffb77e24 */ /* 0x001fca000f8e00ff */
[----:B------:R-:W-:Y:S01]  /*0a10*/  ULDC UR4, c[0x0][0xc3c] ;  /* 0x00030f0000047ab9 */ /* 0x000fe20000000800 */
[----:B------:R-:W-:-:S05]  /*0a20*/  LEA R2, R183, R2, 0x18 ;  /* 0x00000002b7027211 */ /* 0x000fca00078ec0ff */
[----:B------:R-:W0:Y:S01]  /*0a30*/  LDS.128 R144, [R2+0x2a8d0] ;  /* 0x02a8d00002907984 */ /* 0x000e220000000c00 */
[----:B------:R-:W-:Y:S06]  /*0a40*/  BAR.ARV 0x4, 0x180 ;  /* 0x0106000000007b1d */ /* 0x000fec0000002000 */
[----:B0-----:R-:W-:-:S13]  /*0a50*/  ISETP.GE.AND P0, PT, R147, UR4, PT ;  /* 0x0000000493007c0c */ /* 0x001fda000bf06270 */
[----:B------:R-:W-:Y:S05]  /*0a60*/  @P0 BRA `(.L_x_446) ;  /* 0x0000020800740947 */ /* 0x000fea0003800000 */
[----:B------:R-:W-:Y:S01]  /*0a70*/  VIADD R0, R0, 0xffffff80 ;  /* 0xffffff8000007836 */ /* 0x000fe20000000000 */
[----:B------:R-:W-:Y:S01]  /*0a80*/  R2UR UR59, R2 ;  /* 0x00000000023b72ca */ /* 0x000fe200000e0000 */
[----:B------:R-:W-:Y:S01]  /*0a90*/  IMAD.MOV.U32 R191, RZ, RZ, RZ ;  /* 0x000000ffffbf7224 */ /* 0x000fe200078e00ff */
[----:B------:R-:W-:Y:S01]  /*0aa0*/  ULOP3.LUT UR58, UR60, 0x1, URZ, 0xfc, !UPT ;  /* 0x000000013c3a7892 */ /* 0x000fe2000f8efc3f */
[----:B------:R-:W-:Y:S01]  /*0ab0*/  IMAD.MOV.U32 R167, RZ, RZ, RZ ;  /* 0x000000ffffa77224 */ /* 0x000fe200078e00ff */
[----:B------:R-:W-:Y:S01]  /*0ac0*/  SHF.R.S32.HI R3, RZ, 0x1f, R0 ;  /* 0x0000001fff037819 */ /* 0x000fe20000011400 */
[----:B------:R-:W-:Y:S02]  /*0ad0*/  IMAD.MOV.U32 R181, RZ, RZ, RZ ;  /* 0x000000ffffb57224 */ /* 0x000fe400078e00ff */
[----:B------:R-:W-:Y:S01]  /*0ae0*/  IMAD.MOV.U32 R174, RZ, RZ, RZ ;  /* 0x000000ffffae7224 */ /* 0x000fe200078e00ff */
[CC--:B------:R-:W-:Y:S02]  /*0af0*/  LEA.HI R5, R3.reuse, R0.reuse, RZ, 0x4 ;  /* 0x0000000003057211 */ /* 0x0c0fe400078f20ff */
[----:B------:R-:W-:-:S02]  /*0b00*/  LEA.HI R8, R3, R0, RZ, 0x2 ;  /* 0x0000000003087211 */ /* 0x000fc400078f10ff */
[----:B------:R-:W-:Y:S01]  /*0b10*/  SHF.R.S32.HI R6, RZ, 0x4, R5 ;  /* 0x00000004ff067819 */ /* 0x000fe20000011405 */
[----:B------:R-:W-:Y:S01]  /*0b20*/  UIADD3 UR59, UR59, 0xc400, URZ ;  /* 0x0000c4003b3b7890 */ /* 0x000fe2000fffe03f */
[----:B------:R-:W-:Y:S02]  /*0b30*/  LOP3.LUT R9, R8, 0xfffffffc, RZ, 0xc0, !PT ;  /* 0xfffffffc08097812 */ /* 0x000fe400078ec0ff */
[----:B------:R-:W-:Y:S02]  /*0b40*/  LEA.HI R7, R5, R6, RZ, 0x1 ;  /* 0x0000000605077211 */ /* 0x000fe400078f08ff */
[-C--:B------:R-:W-:Y:S01]  /*0b50*/  LEA.HI R4, R3, R0.reuse, RZ, 0x7 ;  /* 0x0000000003047211 */ /* 0x080fe200078f38ff */
[----:B------:R-:W-:Y:S01]  /*0b60*/  IMAD.IADD R214, R0, 0x1, -R9 ;  /* 0x0000000100d67824 */ /* 0x000fe200078e0a09 */
[----:B------:R-:W-:Y:S02]  /*0b70*/  LOP3.LUT R7, R7, 0x1ffffffe, RZ, 0xc0, !PT ;  /* 0x1ffffffe07077812 */ /* 0x000fe400078ec0ff */
[CC--:B------:R-:W-:Y:S01]  /*0b80*/  LEA.HI R217, R3.reuse, R0.reuse, RZ, 0x3 ;  /* 0x0000000003d97211 */ /* 0x0c0fe200078f18ff */
[----:B------:R-:W-:Y:S01]  /*0b90*/  IMAD.SHL.U32 R160, R214, 0x4, RZ ;  /* 0x00000004d6a07824 */ /* 0x000fe200078e00ff */
[----:B------:R-:W-:Y:S01]  /*0ba0*/  LOP3.LUT R11, R4, 0xffffff80, RZ, 0xc0, !PT ;  /* 0xffffff80040b7812 */ /* 0x000fe200078ec0ff */
[----:B------:R-:W-:Y:S01]  /*0bb0*/  IMAD.IADD R7, R6, 0x1, -R7 ;  /* 0x0000000106077824 */ /* 0x000fe200078e0a07 */
[----:B------:R-:W-:Y:S01]  /*0bc0*/  LEA.HI R6, R3, R0, RZ, 0x5 ;  /* 0x0000000003067211 */ /* 0x000fe200078f28ff */
[----:B------:R-:W-:Y:S01]  /*0bd0*/  VIADD R171, R160, 0x40 ;  /* 0x00000040a0ab7836 */ /* 0x000fe20000000000 */
[----:B------:R-:W-:Y:S01]  /*0be0*/  LOP3.LUT R5, R5, 0x3fffff0, RZ, 0xc0, !PT ;  /* 0x03fffff005057812 */ /* 0x000fe200078ec0ff */
[----:B------:R-:W-:Y:S01]  /*0bf0*/  IMAD.IADD R220, R0, 0x1, -R11 ;  /* 0x0000000100dc7824 */ /* 0x000fe200078e0a0b */
[----:B------:R-:W-:Y:S01]  /*0c00*/  LOP3.LUT R3, R217, 0xfffffff8, RZ, 0xc0, !PT ;  /* 0xfffffff8d9037812 */ /* 0x000fe200078ec0ff */
[----:B------:R-:W-:Y:S01]  /*0c10*/  VIADD R169, R160, 0x20 ;  /* 0x00000020a0a97836 */ /* 0x000fe20000000000 */
[----:B------:R-:W-:Y:S01]  /*0c20*/  SHF.R.S32.HI R6, RZ, 0x5, R6 ;  /* 0x00000005ff067819 */ /* 0x000fe20000011406 */
[C---:B------:R-:W-:Y:S01]  /*0c30*/  IMAD.IADD R5, R0.reuse, 0x1, -R5 ;  /* 0x0000000100057824 */ /* 0x040fe200078e0a05 */
[----:B------:R-:W-:Y:S01]  /*0c40*/  SHF.R.S32.HI R9, RZ, 0x1f, R220 ;  /* 0x0000001fff097819 */ /* 0x000fe200000114dc */
[----:B------:R-:W-:Y:S01]  /*0c50*/  IMAD.IADD R186, R0, 0x1, -R3 ;  /* 0x0000000100ba7824 */ /* 0x000fe200078e0a03 */
[--C-:B------:R-:W-:Y:S01]  /*0c60*/  SHF.R.S32.HI R166, RZ, 0x2, R8.reuse ;  /* 0x00000002ffa67819 */ /* 0x100fe20000011408 */
[----:B------:R-:W-:Y:S01]  /*0c70*/  IMAD.IADD R0, R160, 0x1, R171 ;  /* 0x00000001a0007824 */ /* 0x000fe200078e02ab */
[----:B------:R-:W-:Y:S01]  /*0c80*/  SHF.R.S32.HI R3, RZ, 0x1f, R8 ;  /* 0x0000001fff037819 */ /* 0x000fe20000011408 */
[----:B------:R-:W-:Y:S01]  /*0c90*/  IMAD R16, R6, 0x10, R5 ;  /* 0x0000001006107824 */ /* 0x000fe200078e0205 */
[----:B------:R-:W-:Y:S01]  /*0ca0*/  LEA.HI R10, R9, R220, RZ, 0x2 ;  /* 0x000000dc090a7211 */ /* 0x000fe200078f10ff */
[----:B------:R-:W-:Y:S01]  /*0cb0*/  VIADD R18, R166, 0x40 ;  /* 0x00000040a6127836 */ /* 0x000fe20000000000 */
[----:B------:R-:W-:Y:S01]  /*0cc0*/  LEA.HI R3, R3, R166, RZ, 0x3 ;  /* 0x000000a603037211 */ /* 0x000fe200078f18ff */
[----:B------:R-:W-:Y:S01]  /*0cd0*/  IMAD.IADD R13, R160, 0x1, R169 ;  /* 0x00000001a00d7824 */ /* 0x000fe200078e02a9 */
[----:B------:R-:W-:Y:S01]  /*0ce0*/  SHF.R.S32.HI R5, RZ, 0x1f, R0 ;  /* 0x0000001fff057819 */ /* 0x000fe20000011400 */
[----:B------:R-:W-:Y:S01]  /*0cf0*/  IMAD.SHL.U32 R168, R18, 0x40, RZ ;  /* 0x0000004012a87824 */ /* 0x000fe200078e00ff */
[--C-:B------:R-:W-:Y:S01]  /*0d00*/  SHF.R.S32.HI R11, RZ, 0x2, R10.reuse ;  /* 0x00000002ff0b7819 */ /* 0x100fe2000001140a */
[----:B------:R-:W-:Y:S01]  /*0d10*/  IMAD.SHL.U32 R179, R6, 0x200, RZ ;  /* 0x0000020006b37824 */ /* 0x000fe200078e00ff */
[----:B------:R-:W-:Y:S01]  /*0d20*/  SHF.R.S32.HI R12, RZ, 0x1f, R10 ;  /* 0x0000001fff0c7819 */ /* 0x000fe2000001140a */
[----:B------:R-:W-:Y:S01]  /*0d30*/  IMAD.SHL.U32 R184, R186, 0x8, RZ ;  /* 0x00000008bab87824 */ /* 0x000fe200078e00ff */
[----:B------:R-:W-:Y:S01]  /*0d40*/  LOP3.LUT R3, R3, 0xfffffff8, RZ, 0xc0, !PT ;  /* 0xfffffff803037812 */ /* 0x000fe200078ec0ff */
[----:B------:R-:W-:Y:S01]  /*0d50*/  VIADD R173, R160, 0x50 ;  /* 0x00000050a0ad7836 */ /* 0x000fe20000000000 */
[CC--:B------:R-:W-:Y:S01]  /*0d60*/  LEA.HI R164, R5.reuse, R0.reuse, RZ, 0x3 ;  /* 0x0000000005a47211 */ /* 0x0c0fe200078f18ff */
[----:B------:R-:W-:Y:S01]  /*0d70*/  VIADD R185, R184, 0x40 ;  /* 0x00000040b8b97836 */ /* 0x000fe20000000000 */
[----:B------:R-:W-:Y:S01]  /*0d80*/  LEA.HI R5, R5, R0, RZ, 0x6 ;  /* 0x0000000005057211 */ /* 0x000fe200078f30ff */
[----:B------:R-:W-:Y:S01]  /*0d90*/  IMAD.IADD R219, R166, 0x1, -R3 ;  /* 0x00000001a6db7824 */ /* 0x000fe200078e0a03 */
[----:B------:R-:W-:Y:S01]  /*0da0*/  SHF.R.S32.HI R0, RZ, 0x1f, R18 ;  /* 0x0000001fff007819 */ /* 0x000fe20000011412 */
[----:B------:R-:W-:Y:S01]  /*0db0*/  IMAD.SHL.U32 R20, R173, 0x2, RZ ;  /* 0x00000002ad147824 */ /* 0x000fe200078e00ff */
[----:B------:R-:W-:Y:S01]  /*0dc0*/  LEA.HI R12, R12, R11, RZ, 0x3 ;  /* 0x0000000b0c0c7211 */ /* 0x000fe200078f18ff */
[----:B------:R-:W-:Y:S01]  /*0dd0*/  IMAD.SHL.U32 R177, R219, 0x40, RZ ;  /* 0x00000040dbb17824 */ /* 0x000fe200078e00ff */
[----:B------:R-:W-:Y:S01]  /*0de0*/  SHF.R.S32.HI R19, RZ, 0x7, R4 ;  /* 0x00000007ff137819 */ /* 0x000fe20000011404 */
[----:B------:R-:W-:Y:S01]  /*0df0*/  VIADD R170, R160, 0x10 ;  /* 0x00000010a0aa7836 */ /* 0x000fe20000000000 */
[----:B------:R-:W-:Y:S01]  /*0e00*/  LEA.HI R0, R0, R18, RZ, 0x3 ;  /* 0x0000001200007211 */ /* 0x000fe200078f18ff */
[----:B------:R-:W-:Y:S01]  /*0e10*/  VIADD R172, R160, 0x30 ;  /* 0x00000030a0ac7836 */ /* 0x000fe20000000000 */
[----:B------:R-:W-:Y:S01]  /*0e20*/  LOP3.LUT R12, R12, 0xfffffff8, RZ, 0xc0, !PT ;  /* 0xfffffff80c0c7812 */ /* 0x000fe200078ec0ff */
[----:B------:R0:W-:Y:S01]  /*0e30*/  STL [R1+0x64], R19 ;  /* 0x0000641301007387 */ /* 0x0001e20000100800 */
[----:B------:R-:W-:Y:S01]  /*0e40*/  LEA.HI R9, R9, R220, RZ, 0x5 ;  /* 0x000000dc09097211 */ /* 0x000fe200078f28ff */
[----:B------:R-:W-:Y:S01]  /*0e50*/  IMAD.SHL.U32 R0, R0, 0x40, RZ ;  /* 0x0000004000007824 */ /* 0x000fe200078e00ff */
[----:B------:R-:W-:Y:S01]  /*0e60*/  LEA.HI R4, R4, R19, RZ, 0x1 ;  /* 0x0000001304047211 */ /* 0x000fe200078f08ff */
[----:B------:R-:W-:Y:S01]  /*0e70*/  IMAD.IADD R12, R11, 0x1, -R12 ;  /* 0x000000010b0c7824 */ /* 0x000fe200078e0a0c */
[----:B------:R-:W-:Y:S01]  /*0e80*/  SHF.R.S32.HI R14, RZ, 0x1f, R13 ;  /* 0x0000001fff0e7819 */ /* 0x000fe2000001140d */
[----:B------:R-:W-:Y:S01]  /*0e90*/  IMAD.MOV.U32 R18, RZ, RZ, RZ ;  /* 0x000000ffff127224 */ /* 0x000fe200078e00ff */
[----:B------:R-:W-:Y:S01]  /*0ea0*/  SHF.R.S32.HI R9, RZ, 0x5, R9 ;  /* 0x00000005ff097819 */ /* 0x000fe20000011409 */
[----:B------:R-:W-:Y:S01]  /*0eb0*/  IMAD.SHL.U32 R222, R170, 0x2, RZ ;  /* 0x00000002aade7824 */ /* 0x000fe200078e00ff */
[----:B------:R-:W-:Y:S01]  /*0ec0*/  LOP3.LUT R4, R4, 0x3fffffe, RZ, 0xc0, !PT ;  /* 0x03fffffe04047812 */ /* 0x000fe200078ec0ff */
[----:B------:R-:W-:Y:S01]  /*0ed0*/  IMAD.SHL.U32 R224, R169, 0x2, RZ ;  /* 0x00000002a9e07824 */ /* 0x000fe200078e00ff */
[CC--:B------:R-:W-:Y:S01]  /*0ee0*/  LEA.HI R163, R14.reuse, R13.reuse, RZ, 0x3 ;  /* 0x0000000d0ea37211 */ /* 0x0c0fe200078f18ff */
[----:B------:R-:W-:Y:S01]  /*0ef0*/  IMAD R9, R9, 0x10, R12 ;  /* 0x0000001009097824 */ /* 0x000fe200078e020c */
[----:B------:R-:W-:Y:S01]  /*0f00*/  LOP3.LUT R177, R177, 0x1c0, RZ, 0xc0, !PT ;  /* 0x000001c0b1b17812 */ /* 0x000fe200078ec0ff */
[----:B------:R-:W-:Y:S01]  /*0f10*/  IMAD.IADD R4, R19, 0x1, -R4 ;  /* 0x0000000113047824 */ /* 0x000fe200078e0a04 */
[----:B------:R-:W-:Y:S01]  /*0f20*/  LEA.HI R13, R14, R13, RZ, 0x6 ;  /* 0x0000000d0e0d7211 */ /* 0x000fe200078f30ff */
[----:B------:R-:W-:Y:S01]  /*0f30*/  IMAD.SHL.U32 R226, R172, 0x2, RZ ;  /* 0x00000002ace27824 */ /* 0x000fe200078e00ff */
[----:B------:R-:W-:Y:S01]  /*0f40*/  LOP3.LUT R180, R0, 0xfffffe00, RZ, 0xc0, !PT ;  /* 0xfffffe0000b47812 */ /* 0x000fe200078ec0ff */
[----:B------:R-:W-:Y:S01]  /*0f50*/  IMAD.SHL.U32 R0, R5, 0x80, RZ ;  /* 0x0000008005007824 */ /* 0x000fe200078e00ff */
[----:B------:R-:W-:Y:S01]  /*0f60*/  LOP3.LUT R168, R168, 0x1c0, RZ, 0xc0, !PT ;  /* 0x000001c0a8a87812 */ /* 0x000fe200078ec0ff */
[----:B------:R-:W-:Y:S01]  /*0f70*/  IMAD R9, R4, 0x40, R9 ;  /* 0x0000004004097824 */ /* 0x000fe200078e0209 */
[----:B------:R-:W-:Y:S01]  /*0f80*/  SHF.R.U32.HI R178, RZ, 0x3, R177 ;  /* 0x00000003ffb27819 */ /* 0x000fe200000116b1 */
[----:B------:R-:W-:Y:S01]  /*0f90*/  IMAD.SHL.U32 R228, R171, 0x2, RZ ;  /* 0x00000002abe47824 */ /* 0x000fe200078e00ff */
[----:B------:R-:W-:-:S02]  /*0fa0*/  LOP3.LUT R5, R177, 0x38, R164, 0xf8, !PT ;  /* 0x00000038b1057812 */ /* 0x000fc400078ef8a4 */
[----:B------:R-:W-:Y:S01]  /*0fb0*/  SHF.L.U32 R13, R13, 0x7, RZ ;  /* 0x000000070d0d7819 */ /* 0x000fe200000006ff */
[----:B------:R-:W-:Y:S01]  /*0fc0*/  STL [R1+0x68], R9 ;  /* 0x0000680901007387 */ /* 0x000fe20000100800 */
[--C-:B------:R-:W-:Y:S02]  /*0fd0*/  LOP3.LUT R3, R177, 0x38, R163.reuse, 0xf8, !PT ;  /* 0x00000038b1037812 */ /* 0x100fe400078ef8a3 */
[----:B------:R-:W-:Y:S01]  /*0fe0*/  LEA R15, R16, R7, 0x3 ;  /* 0x00000007100f7211 */ /* 0x000fe200078e18ff */
[----:B------:R-:W-:Y:S01]  /*0ff0*/  IMAD.SHL.U32 R16, R214, 0x8, RZ ;  /* 0x00000008d6107824 */ /* 0x000fe200078e00ff */
[----:B------:R-:W-:Y:S01]  /*1000*/  SHF.R.U32.HI R11, RZ, 0x3, R168 ;  /* 0x00000003ff0b7819 */ /* 0x000fe200000116a8 */
[----:B------:R-:W-:Y:S01]  /*1010*/  STL [R1+0x3c], R20 ;  /* 0x00003c1401007387 */ /* 0x000fe20000100800 */
[----:B------:R-:W-:Y:S01]  /*1020*/  LOP3.LUT R4, R168, 0x38, R163, 0xf8, !PT ;  /* 0x00000038a8047812 */ /* 0x000fe200078ef8a3 */
[----:B0-----:R-:W-:Y:S01]  /*1030*/  VIADD R19, R16, 0x60 ;  /* 0x0000006010137836 */ /* 0x001fe20000000000 */
[----:B------:R-:W-:Y:S01]  /*1040*/  LOP3.LUT R7, R168, 0x38, R164, 0xf8, !PT ;  /* 0x00000038a8077812 */ /* 0x000fe200078ef8a4 */
[----:B------:R-:W-:Y:S01]  /*1050*/  VIADD R23, R16, 0xa0 ;  /* 0x000000a010177836 */ /* 0x000fe20000000000 */
[----:B------:R-:W-:-:S02]  /*1060*/  LOP3.LUT R6, R0, 0xffffe000, RZ, 0xc0, !PT ;  /* 0xffffe00000067812 */ /* 0x000fc400078ec0ff */
[-C--:B------:R-:W-:Y:S02]  /*1070*/  LOP3.LUT R5, R5, R178.reuse, RZ, 0x3c, !PT ;  /* 0x000000b205057212 */ /* 0x080fe400078e3cff */
[----:B------:R-:W-:Y:S02]  /*1080*/  LOP3.LUT R13, R13, 0xffffe000, RZ, 0xc0, !PT ;  /* 0xffffe0000d0d7812 */ /* 0x000fe400078ec0ff */
[----:B------:R-:W-:Y:S02]  /*1090*/  LOP3.LUT R0, R3, R178, RZ, 0x3c, !PT ;  /* 0x000000b203007212 */ /* 0x000fe400078e3cff */
[-C--:B------:R-:W-:Y:S02]  /*10a0*/  LOP3.LUT R3, R4, R11.reuse, RZ, 0x3c, !PT ;  /* 0x0000000b04037212 */ /* 0x080fe400078e3cff */
[----:B------:R-:W-:Y:S02]  /*10b0*/  LOP3.LUT R7, R7, R11, RZ, 0x3c, !PT ;  /* 0x0000000b07077212 */ /* 0x000fe400078e3cff */
[----:B------:R-:W-:-:S02]  /*10c0*/  IADD3 R8, R5, R6, R179 ;  /* 0x0000000605087210 */ /* 0x000fc40007ffe0b3 */
[-C--:B------:R-:W-:Y:S02]  /*10d0*/  IADD3 R4, R0, R13.reuse, R179 ;  /* 0x0000000d00047210 */ /* 0x080fe40007ffe0b3 */
[----:B------:R-:W-:Y:S02]  /*10e0*/  LOP3.LUT R5, R10, 0x7ffffffc, RZ, 0xc0, !PT ;  /* 0x7ffffffc0a057812 */ /* 0x000fe400078ec0ff */
[----:B------:R-:W-:Y:S02]  /*10f0*/  LEA.HI R0, R214, R214, RZ, 0x1 ;  /* 0x000000d6d6007211 */ /* 0x000fe400078f08ff */
[--C-:B------:R-:W-:Y:S01]  /*1100*/  IADD3 R6, R7, R6, R180.reuse ;  /* 0x0000000607067210 */ /* 0x100fe20007ffe0b4 */
[----:B------:R-:W-:Y:S01]  /*1110*/  IMAD.IADD R5, R220, 0x1, -R5 ;  /* 0x00000001dc057824 */ /* 0x000fe200078e0a05 */
[----:B------:R-:W-:Y:S02]  /*1120*/  IADD3 R13, R3, R13, R180 ;  /* 0x0000000d030d7210 */ /* 0x000fe40007ffe0b4 */
[----:B------:R-:W-:Y:S01]  /*1130*/  LOP3.LUT R7, R168, 0x38, R16, 0xf8, !PT ;  /* 0x00000038a8077812 */ /* 0x000fe200078ef810 */
[----:B------:R-:W-:Y:S01]  /*1140*/  IMAD.SHL.U32 R199, R5, 0x2, RZ ;  /* 0x0000000205c77824 */ /* 0x000fe200078e00ff */
[----:B------:R-:W-:-:S02]  /*1150*/  LOP3.LUT R3, R0, 0x1ffffffe, RZ, 0xc0, !PT ;  /* 0x1ffffffe00037812 */ /* 0x000fc400078ec0ff */
[----:B------:R-:W-:Y:S01]  /*1160*/  SHF.R.S32.HI R0, RZ, 0x1f, R184 ;  /* 0x0000001fff007819 */ /* 0x000fe200000114b8 */
[C---:B------:R-:W-:Y:S01]  /*1170*/  VIADD R211, R199.reuse, 0x28 ;  /* 0x00000028c7d37836 */ /* 0x040fe20000000000 */
[----:B------:R-:W-:Y:S01]  /*1180*/  SHF.R.S32.HI R0, RZ, 0x1f, R169 ;  /* 0x0000001fff007819 */ /* 0x000fe200000114a9 */
[C---:B------:R-:W-:Y:S01]  /*1190*/  VIADD R208, R199.reuse, 0x40 ;  /* 0x00000040c7d07836 */ /* 0x040fe20000000000 */
[----:B------:R-:W-:Y:S01]  /*11a0*/  LOP3.LUT R7, R180, R7, R11, 0xf6, !PT ;  /* 0x00000007b4077212 */ /* 0x000fe200078ef60b */
[----:B------:R-:W-:Y:S01]  /*11b0*/  VIADD R205, R199, 0x58 ;  /* 0x00000058c7cd7836 */ /* 0x000fe20000000000 */
[----:B------:R-:W-:Y:S01]  /*11c0*/  SHF.R.S32.HI R14, RZ, 0x1f, R185 ;  /* 0x0000001fff0e7819 */ /* 0x000fe200000114b9 */
[----:B------:R-:W-:Y:S01]  /*11d0*/  IMAD.SHL.U32 R14, R15, 0x8, RZ ;  /* 0x000000080f0e7824 */ /* 0x000fe200078e00ff */
[----:B------:R-:W-:Y:S01]  /*11e0*/  SHF.L.U64.HI R223, R169, 0x1, R0 ;  /* 0x00000001a9df7819 */ /* 0x000fe20000010200 */
[----:B------:R-:W-:Y:S01]  /*11f0*/  VIADD R202, R199, 0x70 ;  /* 0x00000070c7ca7836 */ /* 0x000fe20000000000 */
[----:B------:R-:W-:Y:S01]  /*1200*/  LEA R0, R7, UR59, 0x1 ;  /* 0x0000003b07007c11 */ /* 0x000fe2000f8e08ff */
[C---:B------:R-:W-:Y:S01]  /*1210*/  VIADD R213, R199.reuse, 0x18 ;  /* 0x00000018c7d57836 */ /* 0x040fe20000000000 */
[----:B------:R-:W-:Y:S01]  /*1220*/  STL [R1+0x70], R14 ;  /* 0x0000700e01007387 */ /* 0x000fe20000100800 */
[C---:B------:R-:W-:Y:S01]  /*1230*/  VIADD R210, R199.reuse, 0x30 ;  /* 0x00000030c7d27836 */ /* 0x040fe20000000000 */
[----:B------:R-:W-:Y:S01]  /*1240*/  LEA R4, R4, UR59, 0x1 ;  /* 0x0000003b04047c11 */ /* 0x000fe2000f8e08ff */
[C---:B------:R-:W-:Y:S01]  /*1250*/  VIADD R207, R199.reuse, 0x48 ;  /* 0x00000048c7cf7836 */ /* 0x040fe20000000000 */
[----:B------:R0:W-:Y:S01]  /*1260*/  STL [R1+0x50], R0 ;  /* 0x0000500001007387 */ /* 0x0001e20000100800 */
[C---:B------:R-:W-:Y:S01]  /*1270*/  VIADD R204, R199.reuse, 0x60 ;  /* 0x00000060c7cc7836 */ /* 0x040fe20000000000 */
[----:B------:R-:W-:Y:S01]  /*1280*/  SHF.R.S32.HI R5, RZ, 0x1f, R213 ;  /* 0x0000001fff057819 */ /* 0x000fe200000114d5 */
[C---:B------:R-:W-:Y:S01]  /*1290*/  VIADD R201, R199.reuse, 0x78 ;  /* 0x00000078c7c97836 */ /* 0x040fe20000000000 */
[----:B------:R-:W-:Y:S01]  /*12a0*/  SHF.R.S32.HI R5, RZ, 0x1f, R210 ;  /* 0x0000001fff057819 */ /* 0x000fe200000114d2 */
[----:B------:R-:W-:Y:S01]  /*12b0*/  IMAD.IADD R3, R214, 0x1, -R3 ;  /* 0x00000001d6037824 */ /* 0x000fe200078e0a03 */
[----:B------:R-:W-:Y:S01]  /*12c0*/  SHF.R.S32.HI R5, RZ, 0x1f, R207 ;  /* 0x0000001fff057819 */ /* 0x000fe200000114cf */
[----:B------:R1:W-:Y:S01]  /*12d0*/  STL [R1+0x60], R4 ;  /* 0x0000600401007387 */ /* 0x0003e20000100800 */
[----:B------:R-:W-:Y:S01]  /*12e0*/  SHF.R.S32.HI R5, RZ, 0x1f, R204 ;  /* 0x0000001fff057819 */ /* 0x000fe200000114cc */
[C---:B------:R-:W-:Y:S01]  /*12f0*/  VIADD R209, R199.reuse, 0x38 ;  /* 0x00000038c7d17836 */ /* 0x040fe20000000000 */
[----:B0-----:R-:W-:Y:S01]  /*1300*/  SHF.R.S32.HI R0, RZ, 0x1f, R211 ;  /* 0x0000001fff007819 */ /* 0x001fe200000114d3 */
[C---:B------:R-:W-:Y:S01]  /*1310*/  VIADD R206, R199.reuse, 0x50 ;  /* 0x00000050c7ce7836 */ /* 0x040fe20000000000 */
[----:B------:R-:W-:Y:S01]  /*1320*/  SHF.R.S32.HI R0, RZ, 0x1f, R208 ;  /* 0x0000001fff007819 */ /* 0x000fe200000114d0 */
[----:B------:R-:W-:Y:S01]  /*1330*/  VIADD R203, R199, 0x68 ;  /* 0x00000068c7cb7836 */ /* 0x000fe20000000000 */
[----:B------:R-:W-:-:S02]  /*1340*/  SHF.R.S32.HI R0, RZ, 0x1f, R205 ;  /* 0x0000001fff007819 */ /* 0x000fc400000114cd */
[----:B------:R-:W-:Y:S02]  /*1350*/  SHF.R.S32.HI R0, RZ, 0x1f, R202 ;  /* 0x0000001fff007819 */ /* 0x000fe400000114ca */
[----:B------:R-:W-:Y:S02]  /*1360*/  LEA R0, R13, UR59, 0x1 ;  /* 0x0000003b0d007c11 */ /* 0x000fe4000f8e08ff */
[----:B------:R-:W-:Y:S02]  /*1370*/  SHF.R.S32.HI R5, RZ, 0x1f, R201 ;  /* 0x0000001fff057819 */ /* 0x000fe400000114c9 */
[----:B------:R-:W-:Y:S01]  /*1380*/  LEA R5, R8, UR59, 0x1 ;  /* 0x0000003b08057c11 */ /* 0x000fe2000f8e08ff */
[----:B------:R0:W-:Y:S01]  /*1390*/  STL [R1+0x48], R0 ;  /* 0x0000480001007387 */ /* 0x0001e20000100800 */
[----:B-1----:R-:W-:Y:S02]  /*13a0*/  LEA R4, R6, UR59, 0x1 ;  /* 0x0000003b06047c11 */ /* 0x002fe4000f8e08ff */
[----:B------:R-:W-:Y:S01]  /*13b0*/  IADD3 R212, R199, 0x20, RZ ;  /* 0x00000020c7d47810 */ /* 0x000fe20007ffe0ff */
[----:B------:R1:W-:Y:S01]  /*13c0*/  STL [R1+0x4c], R5 ;  /* 0x00004c0501007387 */ /* 0x0003e20000100800 */
[----:B------:R-:W-:-:S02]  /*13d0*/  IADD3 R22, R16, 0x80, RZ ;  /* 0x0000008010167810 */ /* 0x000fc40007ffe0ff */
[----:B------:R-:W-:Y:S02]  /*13e0*/  SHF.R.S32.HI R221, RZ, 0x1f, R170 ;  /* 0x0000001fffdd7819 */ /* 0x000fe400000114aa */
[----:B------:R-:W-:Y:S01]  /*13f0*/  SHF.R.S32.HI R225, RZ, 0x1f, R172 ;  /* 0x0000001fffe17819 */ /* 0x000fe200000114ac */
[----:B0-----:R-:W-:Y:S01]  /*1400*/  IMAD R0, R3, 0x8, R9 ;  /* 0x0000000803007824 */ /* 0x001fe200078e0209 */
[----:B------:R-:W-:Y:S02]  /*1410*/  SHF.R.S32.HI R10, RZ, 0x1f, R171 ;  /* 0x0000001fff0a7819 */ /* 0x000fe400000114ab */
[----:B------:R-:W-:Y:S02]  /*1420*/  SHF.R.S32.HI R12, RZ, 0x1f, R173 ;  /* 0x0000001fff0c7819 */ /* 0x000fe400000114ad */
[----:B------:R1:W-:Y:S01]  /*1430*/  STL [R1+0x6c], R0 ;  /* 0x00006c0001007387 */ /* 0x0003e20000100800 */
[----:B------:R-:W-:Y:S02]  /*1440*/  SHF.R.S32.HI R7, RZ, 0x1f, R212 ;  /* 0x0000001fff077819 */ /* 0x000fe400000114d4 */
[----:B------:R-:W-:Y:S01]  /*1450*/  SHF.R.S32.HI R7, RZ, 0x1f, R209 ;  /* 0x0000001fff077819 */ /* 0x000fe200000114d1 */
[----:B------:R1:W-:Y:S01]  /*1460*/  STL [R1+0x44], R4 ;  /* 0x0000440401007387 */ /* 0x0003e20000100800 */
[----:B------:R-:W-:-:S02]  /*1470*/  SHF.R.S32.HI R7, RZ, 0x1f, R206 ;  /* 0x0000001fff077819 */ /* 0x000fc400000114ce */
[----:B------:R-:W-:Y:S02]  /*1480*/  SHF.R.S32.HI R217, RZ, 0x3, R217 ;  /* 0x00000003ffd97819 */ /* 0x000fe400000114d9 */
[----:B------:R-:W-:Y:S02]  /*1490*/  SHF.R.S32.HI R17, RZ, 0x1f, R16 ;  /* 0x0000001fff117819 */ /* 0x000fe40000011410 */
[----:B------:R-:W-:Y:S02]  /*14a0*/  SHF.R.S32.HI R165, RZ, 0x1f, R19 ;  /* 0x0000001fffa57819 */ /* 0x000fe40000011413 */
[----:B------:R-:W-:Y:S02]  /*14b0*/  SHF.R.S32.HI R176, RZ, 0x1f, R22 ;  /* 0x0000001fffb07819 */ /* 0x000fe40000011416 */
[----:B------:R-:W-:Y:S02]  /*14c0*/  SHF.R.S32.HI R175, RZ, 0x1f, R23 ;  /* 0x0000001fffaf7819 */ /* 0x000fe40000011417 */
[----:B------:R-:W-:-:S02]  /*14d0*/  SHF.L.U64.HI R221, R170, 0x1, R221 ;  /* 0x00000001aadd7819 */ /* 0x000fc400000102dd */
[----:B------:R-:W-:Y:S02]  /*14e0*/  SHF.L.U64.HI R225, R172, 0x1, R225 ;  /* 0x00000001ace17819 */ /* 0x000fe400000102e1 */
[----:B------:R-:W-:Y:S02]  /*14f0*/  SHF.L.U64.HI R227, R171, 0x1, R10 ;  /* 0x00000001abe37819 */ /* 0x000fe4000001020a */
[----:B------:R-:W-:Y:S02]  /*1500*/  SHF.L.U64.HI R229, R173, 0x1, R12 ;  /* 0x00000001ade57819 */ /* 0x000fe4000001020c */
[----:B------:R-:W-:Y:S02]  /*1510*/  SHF.R.S32.HI R163, RZ, 0x3, R163 ;  /* 0x00000003ffa37819 */ /* 0x000fe400000114a3 */
[----:B------:R-:W-:Y:S02]  /*1520*/  SHF.R.S32.HI R164, RZ, 0x3, R164 ;  /* 0x00000003ffa47819 */ /* 0x000fe400000114a4 */
[----:B-1----:R-:W-:-:S07]  /*1530*/  SHF.R.S32.HI R7, RZ, 0x1f, R203 ;  /* 0x0000001fff077819 */ /* 0x002fce00000114cb */
.L_x_668:
[----:B0-----:R-:W0:Y:S01]  /*1540*/  LDC.64 R188, c[0x0][0xc88] ;  /* 0x00032200ffbc7b82 */ /* 0x001e220000000a00 */
[----:B------:R-:W-:Y:S01]  /*1550*/  ULDC.64 UR4, c[0x0][0xa28] ;  /* 0x00028a0000047ab9 */ /* 0x000fe20000000a00 */
[----:B------:R-:W-:Y:S01]  /*1560*/  ULDC.64 UR8, c[0x0][0xa18] ;  /* 0x0002860000087ab9 */ /* 0x000fe20000000a00 */
[----:B------:R-:W-:Y:S01]  /*1570*/  ULDC.64 UR6, c[0x0][0xa08] ;  /* 0x0002820000067ab9 */ /* 0x000fe20000000a00 */
[----:B0-----:R-:W-:-:S06]  /*1580*/  IMAD.WIDE R188, R147, 0x4, R188 ;  /* 0x0000000493bc7825 */ /* 0x001fcc00078e02bc */
[----:B------:R-:W2:Y:S01]  /*1590*/  LDG.E R188, desc[UR56][R188.64] ;  /* 0x00000038bcbc7981 */ /* 0x000ea2000c1e1900 */
[----:B------:R-:W-:Y:S01]  /*15a0*/  ISETP.NE.U32.AND P2, PT, RZ, UR4, PT ;  /* 0x00000004ff007c0c */ /* 0x000fe2000bf45070 */
[----:B------:R-:W-:Y:S01]  /*15b0*/  IMAD.MOV.U32 R11, RZ, RZ, RZ ;  /* 0x000000ffff0b7224 */ /* 0x000fe200078e00ff */
[----:B------:R-:W-:Y:S01]  /*15c0*/  ISETP.NE.U32.AND P1, PT, RZ, UR8, PT ;  /* 0x00000008ff007c0c */ /* 0x000fe2000bf25070 */
[----:B------:R-:W-:Y:S01]  /*15d0*/  IMAD.MOV.U32 R129, RZ, RZ, RZ ;  /* 0x000000ffff817224 */ /* 0x000fe200078e00ff */
[----:B------:R-:W-:Y:S02]  /*15e0*/  ISETP.NE.AND.EX P2, PT, RZ, UR5, PT, P2 ;  /* 0x00000005ff007c0c */ /* 0x000fe4000bf45320 */
[----:B------:R-:W-:Y:S02]  /*15f0*/  ISETP.NE.AND.EX P1, PT, RZ, UR9, PT, P1 ;  /* 0x00000009ff007c0c */ /* 0x000fe4000bf25310 */
[----:B------:R-:W-:-:S04]  /*1600*/  ISETP.NE.U32.AND P0, PT, RZ, UR6, PT ;  /* 0x00000006ff007c0c */ /* 0x000fc8000bf05070 */
[----:B------:R-:W-:Y:S02]  /*1610*/  ISETP.NE.AND.EX P0, PT, RZ, UR7, PT, P0 ;  /* 0x00000007ff007c0c */ /* 0x000fe4000bf05300 */
[----:B--2---:R-:W-:-:S03]  /*1620*/  SHF.R.S32.HI R216, RZ, 0x1f, R188 ;  /* 0x0000001fffd87819 */ /* 0x004fc600000114bc */
[C---:B---3--:R-:W-:Y:S02]  /*1630*/  @P2 LEA R6, P3, R188.reuse, UR4, 0x2 ;  /* 0x00000004bc062c11 */ /* 0x048fe4000f8610ff */
[C---:B------:R-:W-:Y:S02]  /*1640*/  SHF.L.U32 R189, R188.reuse, 0x2, RZ ;  /* 0x00000002bcbd7819 */ /* 0x040fe400000006ff */
[C-C-:B------:R-:W-:Y:S01]  /*1650*/  @P2 LEA.HI.X R7, R188.reuse, UR5, R216.reuse, 0x2, P3 ;  /* 0x00000005bc072c11 */ /* 0x140fe200098f14d8 */
[----:B------:R-:W-:Y:S01]  /*1660*/  ULDC UR4, c[0x0][0x288] ;  /* 0x0000a20000047ab9 */ /* 0x000fe20000000800 */
[----:B------:R-:W-:Y:S02]  /*1670*/  SHF.L.U64.HI R190, R188, 0x2, R216 ;  /* 0x00000002bcbe7819 */ /* 0x000fe400000102d8 */
[C---:B------:R-:W-:Y:S01]  /*1680*/  IADD3 R4, P4, R189.reuse, UR6, RZ ;  /* 0x00000006bd047c10 */ /* 0x040fe2000ff9e0ff */
[----:B------:R0:W5:Y:S01]  /*1690*/  @P2 LDG.E R11, desc[UR56][R6.64] ;  /* 0x00000038060b2981 */ /* 0x000162000c1e1900 */
[----:B------:R-:W-:Y:S01]  /*16a0*/  @P1 IADD3 R8, P2, R189, UR8, RZ ;  /* 0x00000008bd081c10 */ /* 0x000fe2000ff5e0ff */
[----:B------:R-:W-:Y:S01]  /*16b0*/  IMAD.U32 R143, RZ, RZ, UR4 ;  /* 0x00000004ff8f7e24 */ /* 0x000fe2000f8e00ff */
[C---:B------:R-:W-:Y:S01]  /*16c0*/  IADD3.X R5, R190.reuse, UR7, RZ, P4, !PT ;  /* 0x00000007be057c10 */ /* 0x040fe2000a7fe4ff */
[----:B------:R-:W-:Y:S01]  /*16d0*/  ULDC.64 UR4, c[0x0][0x418] ;  /* 0x0001060000047ab9 */ /* 0x000fe20000000a00 */
[----:B------:R-:W-:-:S03]  /*16e0*/  @P1 IADD3.X R9, R190, UR9, RZ, P2, !PT ;  /* 0x00000009be091c10 */ /* 0x000fc600097fe4ff */
[----:B------:R0:W5:Y:S01]  /*16f0*/  @P0 LDG.E R129, desc[UR56][R4.64] ;  /* 0x0000003804810981 */ /* 0x000162000c1e1900 */
[----:B------:R-:W-:Y:S01]  /*1700*/  UISETP.NE.U32.AND UP0, UPT, UR4, URZ, UPT ;  /* 0x0000003f0400728c */ /* 0x000fe2000bf05070 */
[C---:B----4-:R-:W-:Y:S01]  /*1710*/  LOP3.LUT R3, R146.reuse, 0xff000000, RZ, 0xc0, !PT ;  /* 0xff00000092037812 */ /* 0x050fe200078ec0ff */
[----:B------:R-:W-:Y:S01]  /*1720*/  ULDC.64 UR8, c[0x0][0xa20] ;  /* 0x0002880000087ab9 */ /* 0x000fe20000000a00 */
[----:B------:R0:W5:Y:S01]  /*1730*/  @P1 LDG.E R143, desc[UR56][R8.64] ;  /* 0x00000038088f1981 */ /* 0x000162000c1e1900 */
[----:B------:R-:W-:Y:S01]  /*1740*/  UISETP.NE.AND.EX UP0, UPT, UR5, URZ, UPT, UP0 ;  /* 0x0000003f0500728c */ /* 0x000fe2000bf05300 */
[----:B------:R-:W-:Y:S01]  /*1750*/  ULDC UR4, c[0x0][0x424] ;  /* 0x0001090000047ab9 */ /* 0x000fe20000000800 */
[----:B------:R-:W-:Y:S02]  /*1760*/  ISETP.NE.U32.AND P2, PT, RZ, UR8, PT ;  /* 0x00000008ff007c0c */ /* 0x000fe4000bf45070 */
[----:B------:R-:W-:Y:S01]  /*1770*/  USEL UR4, UR4, 0x1, UP0 ;  /* 0x0000000104047887 */ /* 0x000fe20008000000 */
[----:B------:R-:W-:Y:S01]  /*1780*/  ULDC UR5, c[0x0][0x2f0] ;  /* 0x0000bc0000057ab9 */ /* 0x000fe20000000800 */
[----:B------:R-:W-:-:S02]  /*1790*/  LOP3.LUT R0, R146, 0xff0000, RZ, 0xc0, !PT ;  /* 0x00ff000092007812 */ /* 0x000fc400078ec0ff */
[----:B------:R-:W-:Y:S01]  /*17a0*/  UIMAD UR4, UR4, UR5, URZ ;  /* 0x00000005040472a4 */ /* 0x000fe2000f8e023f */
[----:B------:R-:W-:Y:S02]  /*17b0*/  SHF.R.U32.HI R3, RZ, 0x8, R3 ;  /* 0x00000008ff037819 */ /* 0x000fe40000011603 */
[----:B------:R-:W-:Y:S01]  /*17c0*/  ISETP.NE.AND.EX P2, PT, RZ, UR9, PT, P2 ;  /* 0x00000009ff007c0c */ /* 0x000fe2000bf45320 */
[----:B------:R-:W-:Y:S01]  /*17d0*/  ULDC UR5, c[0x0][0x348] ;  /* 0x0000d20000057ab9 */ /* 0x000fe20000000800 */
[----:B------:R-:W-:Y:S01]  /*17e0*/  LEA.HI R187, R0, R3, RZ, 0x10 ;  /* 0x0000000300bb7211 */ /* 0x000fe200078f80ff */
[----:B------:R-:W-:Y:S01]  /*17f0*/  IMAD.MOV.U32 R192, RZ, RZ, R145 ;  /* 0x000000ffffc07224 */ /* 0x000fe200078e0091 */
[----:B------:R-:W-:Y:S01]  /*1800*/  LOP3.LUT R162, R146, 0xffff, RZ, 0xc0, !PT ;  /* 0x0000ffff92a27812 */ /* 0x000fe200078ec0ff */
[----:B01----:R-:W-:Y:S08]  /*1810*/  @P1 BRA `(.L_x_447) ;  /* 0x0000000000241947 */ /* 0x003ff00003800000 */
[----:B------:R-:W-:Y:S02]  /*1820*/  ULDC.64 UR6, c[0x0][0xa00] ;  /* 0x0002800000067ab9 */ /* 0x000fe40000000a00 */
[----:B------:R-:W-:-:S04]  /*1830*/  ISETP.NE.U32.AND P1, PT, RZ, UR6, PT ;  /* 0x00000006ff007c0c */ /* 0x000fc8000bf25070 */
[----:B------:R-:W-:-:S13]  /*1840*/  ISETP.NE.AND.EX P1, PT, RZ, UR7, PT, P1 ;  /* 0x00000007ff007c0c */ /* 0x000fda000bf25310 */
[----:B------:R-:W-:Y:S05]  /*1850*/  @!P1 BRA `(.L_x_447) ;  /* 0x0000000000149947 */ /* 0x000fea0003800000 */
[----:B------:R-:W0:Y:S02]  /*1860*/  LDC.64 R6, c[0x0][0xa00] ;  /* 0x00028000ff067b82 */ /* 0x000e240000000a00 */
[----:B0-----:R-:W-:-:S05]  /*1870*/  IMAD.WIDE R6, R188, 0x4, R6 ;  /* 0x00000004bc067825 */ /* 0x001fca00078e0206 */
[----:B-----5:R-:W2:Y:S04]  /*1880*/  LDG.E R143, desc[UR56][R6.64] ;  /* 0x00000038068f7981 */ /* 0x020ea8000c1e1900 */
[----:B------:R-:W2:Y:S02]  /*1890*/  LDG.E R0, desc[UR56][R6.64+0x4] ;  /* 0x0000043806007981 */ /* 0x000ea4000c1e1900 */
[----:B--2---:R-:W-:-:S07]  /*18a0*/  IMAD.IADD R143, R0, 0x1, -R143 ;  /* 0x00000001008f7824 */ /* 0x004fce00078e0a8f */
.L_x_447:
[----:B------:R-:W-:Y:S02]  /*18b0*/  IMAD.U32 R25, RZ, RZ, UR5 ;  /* 0x00000005ff197e24 */ /* 0x000fe4000f8e00ff */
[----:B------:R-:W-:Y:S01]  /*18c0*/  IMAD.U32 R26, RZ, RZ, UR4 ;  /* 0x00000004ff1a7e24 */ /* 0x000fe2000f8e00ff */
[----:B------:R-:W-:Y:S06]  /*18d0*/  @!P2 BRA `(.L_x_448) ;  /* 0x000000000010a947 */ /* 0x000fec0003800000 */
[----:B------:R-:W-:-:S04]  /*18e0*/  IADD3 R26, P0, R189, UR8, RZ ;  /* 0x00000008bd1a7c10 */ /* 0x000fc8000ff1e0ff */
[----:B------:R-:W-:-:S05]  /*18f0*/  IADD3.X R27, R190, UR9, RZ, P0, !PT ;  /* 0x00000009be1b7c10 */ /* 0x000fca00087fe4ff */
[----:B------:R0:W5:Y:S01]  /*1900*/  LDG.E R26, desc[UR56][R26.64] ;  /* 0x000000381a1a7981 */ /* 0x000162000c1e1900 */
[----:B------:R-:W-:Y:S05]  /*1910*/  BRA `(.L_x_449) ;  /* 0x0000000000107947 */ /* 0x000fea0003800000 */
.L_x_448:
[----:B------:R-:W-:Y:S05]  /*1920*/  @!P0 BRA `(.L_x_449) ;  /* 0x00000000000c8947 */ /* 0x000fea0003800000 */
[----:B------:R-:W2:Y:S04]  /*1930*/  LDG.E R3, desc[UR56][R4.64] ;  /* 0x0000003804037981 */ /* 0x000ea8000c1e1900 */
[----:B------:R-:W2:Y:S02]  /*1940*/  LDG.E R26, desc[UR56][R4.64+0x4] ;  /* 0x00000438041a7981 */ /* 0x000ea4000c1e1900 */
[----:B--2---:R-:W-:-:S07]  /*1950*/  IMAD.IADD R26, R26, 0x1, -R3 ;  /* 0x000000011a1a7824 */ /* 0x004fce00078e0a03 */
.L_x_449:
[----:B------:R-:W-:Y:S01]  /*1960*/  ULDC.64 UR4, c[0x0][0xa10] ;  /* 0x0002840000047ab9 */ /* 0x000fe20000000a00 */
[----:B0-----:R-:W2:Y:S01]  /*1970*/  LDL.LU R27, [R1+0x38] ;  /* 0x00003800011b7983 */ /* 0x001ea20000300800 */
[----:B------:R-:W-:-:S04]  /*1980*/  ISETP.NE.U32.AND P0, PT, RZ, UR4, PT ;  /* 0x00000004ff007c0c */ /* 0x000fc8000bf05070 */
[----:B------:R-:W-:Y:S01]  /*1990*/  ISETP.NE.AND.EX P0, PT, RZ, UR5, PT, P0 ;  /* 0x00000005ff007c0c */ /* 0x000fe2000bf05300 */
[----:B------:R-:W-:-:S12]  /*19a0*/  ULDC.64 UR4, c[0x0][0xa30] ;  /* 0x00028c0000047ab9 */ /* 0x000fd80000000a00 */
[----:B------:R-:W0:Y:S02]  /*19b0*/  @P0 LDC.64 R4, c[0x0][0xa10] ;  /* 0x00028400ff040b82 */ /* 0x000e240000000a00 */
[----:B0-----:R-:W-:-:S05]  /*19c0*/  @P0 IMAD.WIDE R4, R188, 0x4, R4 ;  /* 0x00000004bc040825 */ /* 0x001fca00078e0204 */
[----:B------:R-:W3:Y:S04]  /*19d0*/  @P0 LDG.E R0, desc[UR56][R4.64] ;  /* 0x0000003804000981 */ /* 0x000ee8000c1e1900 */
[----:B------:R-:W3:Y:S01]  /*19e0*/  @P0 LDG.E R3, desc[UR56][R4.64+0x4] ;  /* 0x0000043804030981 */ /* 0x000ee2000c1e1900 */
[----:B------:R-:W-:Y:S01]  /*19f0*/  ISETP.NE.U32.AND P1, PT, RZ, UR4, PT ;  /* 0x00000004ff007c0c */ /* 0x000fe2000bf25070 */
[----:B-----5:R-:W-:-:S03]  /*1a00*/  IMAD.MOV.U32 R141, RZ, RZ, R26 ;  /* 0x000000ffff8d7224 */ /* 0x020fc600078e001a */
[----:B------:R-:W-:-:S13]  /*1a10*/  ISETP.NE.AND.EX P1, PT, RZ, UR5, PT, P1 ;  /* 0x00000005ff007c0c */ /* 0x000fda000bf25310 */
[----:B------:R-:W-:-:S04]  /*1a20*/  @P1 IADD3 R6, P2, R189, UR4, RZ ;  /* 0x00000004bd061c10 */ /* 0x000fc8000ff5e0ff */
[----:B------:R-:W-:-:S05]  /*1a30*/  @P1 IADD3.X R7, R190, UR5, RZ, P2, !PT ;  /* 0x00000005be071c10 */ /* 0x000fca00097fe4ff */
[----:B------:R0:W5:Y:S01]  /*1a40*/  @P1 LDG.E R141, desc[UR56][R6.64] ;  /* 0x00000038068d1981 */ /* 0x000162000c1e1900 */
[----:B------:R-:W-:Y:S01]  /*1a50*/  IMAD.IADD R10, R26, 0x1, -R11 ;  /* 0x000000011a0a7824 */ /* 0x000fe200078e0a0b */
[----:B------:R-:W-:Y:S01]  /*1a60*/  BSSY B0, `(.L_x_450) ;  /* 0x000002c000007945 */ /* 0x000fe20003800000 */
[----:B------:R-:W-:Y:S02]  /*1a70*/  LOP3.LUT R200, R187, 0xff, RZ, 0xc0, !PT ;  /* 0x000000ffbbc87812 */ /* 0x000fe400078ec0ff */
[----:B------:R-:W-:Y:S02]  /*1a80*/  SHF.R.U32.HI R187, RZ, 0x10, R187 ;  /* 0x00000010ffbb7819 */ /* 0x000fe400000116bb */
[----:B--2---:R-:W-:Y:S01]  /*1a90*/  LOP3.LUT R27, R27, 0xfffffffb, RZ, 0xc0, !PT ;  /* 0xfffffffb1b1b7812 */ /* 0x004fe200078ec0ff */
[----:B---3--:R-:W-:-:S04]  /*1aa0*/  @P0 IMAD.IADD R25, R3, 0x1, -R0 ;  /* 0x0000000103190824 */ /* 0x008fc800078e0a00 */
[----:B------:R-:W-:-:S05]  /*1ab0*/  IMAD.IADD R215, R10, 0x1, R25 ;  /* 0x000000010ad77824 */ /* 0x000fca00078e0219 */
[C---:B------:R-:W-:Y:S02]  /*1ac0*/  ISETP.GE.AND P3, PT, R215.reuse, 0x1, PT ;  /* 0x00000001d700780c */ /* 0x040fe40003f66270 */
[----:B------:R-:W-:-:S05]  /*1ad0*/  IADD3 R0, R215, 0x5f, RZ ;  /* 0x0000005fd7007810 */ /* 0x000fca0007ffe0ff */
[----:B------:R-:W-:-:S05]  /*1ae0*/  IMAD.HI R0, R0, 0x2aaaaaab, RZ ;  /* 0x2aaaaaab00007827 */ /* 0x000fca00078e02ff */
[----:B------:R-:W-:Y:S02]  /*1af0*/  SHF.R.U32.HI R3, RZ, 0x1f, R0 ;  /* 0x0000001fff037819 */ /* 0x000fe40000011600 */
[----:B------:R-:W-:Y:S02]  /*1b00*/  @P3 LOP3.LUT R27, R27, 0x4, RZ, 0xfc, !PT ;  /* 0x000000041b1b3812 */ /* 0x000fe400078efcff */
[----:B------:R-:W-:Y:S01]  /*1b10*/  LEA.HI.SX32 R142, R0, R3, 0x1c ;  /* 0x00000003008e7211 */ /* 0x000fe200078fe2ff */
[----:B------:R-:W-:Y:S02]  /*1b20*/  IMAD.MOV.U32 R3, RZ, RZ, RZ ;  /* 0x000000ffff037224 */ /* 0x000fe400078e00ff */
[----:B------:R0:W-:Y:S01]  /*1b30*/  STL [R1+0x38], R27 ;  /* 0x0000381b01007387 */ /* 0x0001e20000100800 */
[----:B------:R-:W-:Y:S05]  /*1b40*/  @!P3 BRA `(.L_x_451) ;  /* 0x000000000074b947 */ /* 0x000fea0003800000 */
[----:B------:R-:W-:Y:S01]  /*1b50*/  ISETP.NE.AND P0, PT, R187, RZ, PT ;  /* 0x000000ffbb00720c */ /* 0x000fe20003f05270 */
[----:B------:R-:W-:-:S03]  /*1b60*/  ULDC UR4, c[0x0][0x9f0] ;  /* 0x00027c0000047ab9 */ /* 0x000fc60000000800 */
[----:B------:R-:W-:-:S04]  /*1b70*/  SEL R9, R187, UR4, P0 ;  /* 0x00000004bb097c07 */ /* 0x000fc80008000000 */
[-C--:B0-----:R-:W-:Y:S02]  /*1b80*/  IABS R6, R9.reuse ;  /* 0x0000000900067213 */ /* 0x081fe40000000000 */
[----:B------:R-:W-:Y:S02]  /*1b90*/  IADD3 R0, R142, -0x1, R9 ;  /* 0xffffffff8e007810 */ /* 0x000fe40007ffe009 */
[----:B------:R-:W0:Y:S01]  /*1ba0*/  I2F.RP R3, R6 ;  /* 0x0000000600037306 */ /* 0x000e220000209400 */
[-C--:B------:R-:W-:Y:S02]  /*1bb0*/  IABS R11, R9.reuse ;  /* 0x00000009000b7213 */ /* 0x080fe40000000000 */
[----:B------:R-:W-:Y:S02]  /*1bc0*/  IABS R8, R0 ;  /* 0x0000000000087213 */ /* 0x000fe40000000000 */
[----:B------:R-:W-:-:S04]  /*1bd0*/  LOP3.LUT R0, R0, R9, RZ, 0x3c, !PT ;  /* 0x0000000900007212 */ /* 0x000fc800078e3cff */
[----:B------:R-:W-:Y:S01]  /*1be0*/  ISETP.GE.AND P2, PT, R0, RZ, PT ;  /* 0x000000ff0000720c */ /* 0x000fe20003f46270 */
[----:B0-----:R-:W0:Y:S02]  /*1bf0*/  MUFU.RCP R3, R3 ;  /* 0x0000000300037308 */ /* 0x001e240000001000 */
[----:B0-----:R-:W-:Y:S02]  /*1c00*/  VIADD R4, R3, 0xffffffe ;  /* 0x0ffffffe03047836 */ /* 0x001fe40000000000 */
[----:B------:R-:W-:-:S04]  /*1c10*/  IMAD.MOV R3, RZ, RZ, -R11 ;  /* 0x000000ffff037224 */ /* 0x000fc800078e0a0b */
[----:B------:R0:W1:Y:S02]  /*1c20*/  F2I.FTZ.U32.TRUNC.NTZ R5, R4 ;  /* 0x0000000400057305 */ /* 0x000064000021f000 */
[----:B0-----:R-:W-:Y:S02]  /*1c30*/  IMAD.MOV.U32 R4, RZ, RZ, RZ ;  /* 0x000000ffff047224 */ /* 0x001fe400078e00ff */
[----:B-1----:R-:W-:-:S04]  /*1c40*/  IMAD.MOV R7, RZ, RZ, -R5 ;  /* 0x000000ffff077224 */ /* 0x002fc800078e0a05 */
[----:B------:R-:W-:-:S04]  /*1c50*/  IMAD R7, R7, R6, RZ ;  /* 0x0000000607077224 */ /* 0x000fc800078e02ff */
[----:B------:R-:W-:-:S06]  /*1c60*/  IMAD.HI.U32 R5, R5, R7, R4 ;  /* 0x0000000705057227 */ /* 0x000fcc00078e0004 */
[----:B------:R-:W-:-:S04]  /*1c70*/  IMAD.HI.U32 R5, R5, R8, RZ ;  /* 0x0000000805057227 */ /* 0x000fc800078e00ff */
[----:B------:R-:W-:-:S05]  /*1c80*/  IMAD R3, R5, R3, R8 ;  /* 0x0000000305037224 */ /* 0x000fca00078e0208 */
[----:B------:R-:W-:-:S13]  /*1c90*/  ISETP.GT.U32.AND P1, PT, R6, R3, PT ;  /* 0x000000030600720c */ /* 0x000fda0003f24070 */
[----:B------:R-:W-:Y:S02]  /*1ca0*/  @!P1 IMAD.IADD R3, R3, 0x1, -R6 ;  /* 0x0000000103039824 */ /* 0x000fe400078e0a06 */
[----:B------:R-:W-:Y:S01]  /*1cb0*/  @!P1 VIADD R5, R5, 0x1 ;  /* 0x0000000105059836 */ /* 0x000fe20000000000 */
[----:B------:R-:W-:Y:S02]  /*1cc0*/  ISETP.NE.AND P1, PT, R9, RZ, PT ;  /* 0x000000ff0900720c */ /* 0x000fe40003f25270 */
[----:B------:R-:W-:-:S13]  /*1cd0*/  ISETP.GE.U32.AND P0, PT, R3, R6, PT ;  /* 0x000000060300720c */ /* 0x000fda0003f06070 */
[----:B------:R-:W-:-:S04]  /*1ce0*/  @P0 VIADD R5, R5, 0x1 ;  /* 0x0000000105050836 */ /* 0x000fc80000000000 */
[----:B------:R-:W-:-:S04]  /*1cf0*/  IMAD.MOV.U32 R3, RZ, RZ, R5 ;  /* 0x000000ffff037224 */ /* 0x000fc800078e0005 */
[----:B------:R-:W-:Y:S01]  /*1d00*/  @!P2 IMAD.MOV R3, RZ, RZ, -R3 ;  /* 0x000000ffff03a224 */ /* 0x000fe200078e0a03 */
[----:B------:R-:W-:-:S07]  /*1d10*/  @!P1 LOP3.LUT R3, RZ, R9, RZ, 0x33, !PT ;  /* 0x00000009ff039212 */ /* 0x000fce00078e33ff */
.L_x_451:
[----:B------:R-:W-:Y:S05]  /*1d20*/  BSYNC B0 ;  /* 0x0000000000007941 */ /* 0x000fea0003800000 */
.L_x_450:
[----:B------:R-:W-:Y:S01]  /*1d30*/  IMAD R0, R200, R3, RZ ;  /* 0x00000003c8007224 */ /* 0x000fe200078e02ff */
[----:B------:R-:W-:-:S04]  /*1d40*/  PLOP3.LUT P2, PT, PT, PT, PT, 0x80, 0x0 ;  /* 0x000000000000781c */ /* 0x000fc80003f4f070 */
[C---:B------:R-:W-:Y:S01]  /*1d50*/  VIADDMNMX R3, R0.reuse, R3, R142, PT ;  /* 0x0000000300037246 */ /* 0x040fe2000380018e */
[----:B------:R-:W-:-:S04]  /*1d60*/  IMAD R0, R0, 0x60, -R10 ;  /* 0x0000006000007824 */ /* 0x000fc800078e0a0a */
[----:B------:R-:W-:Y:S01]  /*1d70*/  IMAD R4, R3, 0x60, -R10 ;  /* 0x0000006003047824 */ /* 0x000fe200078e0a0a */
[----:B------:R-:W-:-:S04]  /*1d80*/  VIMNMX R0, RZ, R0, !PT ;  /* 0x00000000ff007248 */ /* 0x000fc80007fe0100 */
[----:B------:R-:W-:Y:S01]  /*1d90*/  VIMNMX R3, R4, R25, PT ;  /* 0x0000001904037248 */ /* 0x000fe20003fe0100 */
[----:B------:R-:W-:-:S03]  /*1da0*/  IMAD.WIDE.U32 R126, R0, -0x55555555, RZ ;  /* 0xaaaaaaab007e7825 */ /* 0x000fc600078e00ff */
[----:B------:R-:W-:Y:S02]  /*1db0*/  ISETP.GT.AND P0, PT, R3, R0, PT ;  /* 0x000000000300720c */ /* 0x000fe40003f04270 */
[----:B------:R-:W-:-:S05]  /*1dc0*/  SHF.R.U32.HI R126, RZ, 0x6, R127 ;  /* 0x00000006ff7e7819 */ /* 0x000fca000001167f */
[----:B------:R-:W-:-:S06]  /*1dd0*/  IMAD.MOV.U32 R24, RZ, RZ, R126 ;  /* 0x000000ffff187224 */ /* 0x000fcc00078e007e */
[----:B------:R-:W-:-:S04]  /*1de0*/  @P0 VIADD R0, R3, 0x5f ;  /* 0x0000005f03000836 */ /* 0x000fc80000000000 */
[----:B------:R-:W-:-:S05]  /*1df0*/  @P0 IMAD.HI R0, R0, 0x2aaaaaab, RZ ;  /* 0x2aaaaaab00000827 */ /* 0x000fca00078e02ff */
[----:B------:R-:W-:-:S04]  /*1e00*/  @P0 SHF.R.U32.HI R3, RZ, 0x1f, R0 ;  /* 0x0000001fff030819 */ /* 0x000fc80000011600 */
[----:B------:R-:W-:-:S04]  /*1e10*/  @P0 LEA.HI.SX32 R24, R0, R3, 0x1c ;  /* 0x0000000300180211 */ /* 0x000fc800078fe2ff */
[----:B------:R-:W-:-:S13]  /*1e20*/  ISETP.GT.AND P0, PT, R24, R126, PT ;  /* 0x0000007e1800720c */ /* 0x000fda0003f04270 */
[----:B------:R-:W-:Y:S05]  /*1e30*/  @!P0 BRA `(.L_x_452) ;  /* 0x0000009400948947 */ /* 0x000fea0003800000 */
[----:B------:R-:W-:Y:S01]  /*1e40*/  IADD3 R123, R2, 0x18400, RZ ;  /* 0x00018400027b7810 */ /* 0x000fe20007ffe0ff */
[----:B------:R-:W-:Y:S03]  /*1e50*/  BSSY B6, `(.L_x_453) ;  /* 0x0000013000067945 */ /* 0x000fe60003800000 */
[----:B------:R-:W-:-:S13]  /*1e60*/  LOP3.LUT P0, RZ, R123, 0x3ff, RZ, 0xc0, !PT ;  /* 0x000003ff7bff7812 */ /* 0x000fda000780c0ff */
[----:B------:R-:W-:Y:S05]  /*1e70*/  @!P0 BRA `(.L_x_454) ;  /* 0x0000000000408947 */ /* 0x000fea0003800000 */
[----:B------:R-:W-:Y:S01]  /*1e80*/  MOV R14, 0x0 ;  /* 0x00000000000e7802 */ /* 0x000fe20000000f00 */
[----:B------:R-:W-:Y:S01]  /*1e90*/  ULDC.64 UR4, c[0x4][0x90] ;  /* 0x0100240000047ab9 */ /* 0x000fe20000000a00 */
[----:B------:R-:W-:Y:S01]  /*1ea0*/  ULDC.64 UR6, c[0x4][0x28] ;  /* 0x01000a0000067ab9 */ /* 0x000fe20000000a00 */
[----:B------:R-:W-:Y:S02]  /*1eb0*/  IMAD.U32 R4, RZ, RZ, UR4 ;  /* 0x00000004ff047e24 */ /* 0x000fe4000f8e00ff */
[----:B------:R-:W-:Y:S01]  /*1ec0*/  IMAD.U32 R5, RZ, RZ, UR5 ;  /* 0x00000005ff057e24 */ /* 0x000fe2000f8e00ff */
[----:B------:R-:W1:Y:S01]  /*1ed0*/  LDC.64 R14, c[0x4][R14] ;  /* 0x010000000e0e7b82 */ /* 0x000e620000000a00 */
[----:B------:R-:W-:Y:S01]  /*1ee0*/  ULDC.64 UR4, c[0x4][0x98] ;  /* 0x0100260000047ab9 */ /* 0x000fe20000000a00 */
[----:B------:R-:W-:Y:S02]  /*1ef0*/  IMAD.U32 R10, RZ, RZ, UR6 ;  /* 0x00000006ff0a7e24 */ /* 0x000fe4000f8e00ff */
[----:B0-----:R-:W-:-:S02]  /*1f00*/  IMAD.U32 R6, RZ, RZ, UR4 ;  /* 0x00000004ff067e24 */ /* 0x001fc4000f8e00ff */
[----:B------:R-:W-:Y:S02]  /*1f10*/  IMAD.U32 R7, RZ, RZ, UR5 ;  /* 0x00000005ff077e24 */ /* 0x000fe4000f8e00ff */
[----:B------:R-:W-:Y:S02]  /*1f20*/  IMAD.U32 R11, RZ, RZ, UR7 ;  /* 0x00000007ff0b7e24 */ /* 0x000fe4000f8e00ff */
[----:B------:R-:W-:Y:S02]  /*1f30*/  IMAD.MOV.U32 R8, RZ, RZ, 0x70 ;  /* 0x00000070ff087424 */ /* 0x000fe400078e00ff */
[----:B------:R-:W-:Y:S02]  /*1f40*/  IMAD.MOV.U32 R12, RZ, RZ, 0x1 ;  /* 0x00000001ff0c7424 */ /* 0x000fe400078e00ff */
[----:B------:R-:W-:-:S07]  /*1f50*/  IMAD.MOV.U32 R13, RZ, RZ, RZ ;  /* 0x000000ffff0d7224 */ /* 0x000fce00078e00ff */
[----:B------:R-:W-:-:S07]  /*1f60*/  LEPC R20, `(.L_x_454) ;  /* 0x000000001014794e */ /* 0x000fce0000000000 */
[----:B-1---5:R-:W-:Y:S05]  /*1f70*/  CALL.ABS.NOINC R14 ;  /* 0x000000000e007343 */ /* 0x022fea0003c00000 */
.L_x_454:
[----:B------:R-:W-:Y:S05]  /*1f80*/  BSYNC B6 ;  /* 0x0000000000067941 */ /* 0x000fea0003800000 */
.L_x_453:
[----:B------:R-:W-:Y:S01]  /*1f90*/  VIADD R122, R2, 0x400 ;  /* 0x00000400027a7836 */ /* 0x000fe20000000000 */
[----:B------:R-:W-:Y:S04]  /*1fa0*/  BSSY B6, `(.L_x_455) ;  /* 0x0000013000067945 */ /* 0x000fe80003800000 */
[----:B------:R-:W-:-:S13]  /*1fb0*/  LOP3.LUT P0, RZ, R122, 0x3ff, RZ, 0xc0, !PT ;  /* 0x000003ff7aff7812 */ /* 0x000fda000780c0ff */
[----:B------:R-:W-:Y:S05]  /*1fc0*/  @!P0 BRA `(.L_x_456) ;  /* 0x0000000000408947 */ /* 0x000fea0003800000 */
[----:B------:R-:W-:Y:S01]  /*1fd0*/  MOV R14, 0x0 ;  /* 0x00000000000e7802 */ /* 0x000fe20000000f00 */
[----:B------:R-:W-:Y:S01]  /*1fe0*/  ULDC.64 UR4, c[0x4][0x90] ;  /* 0x0100240000047ab9 */ /* 0x000fe20000000a00 */
[----:B------:R-:W-:Y:S01]  /*1ff0*/  ULDC.64 UR6, c[0x4][0x98] ;  /* 0x0100260000067ab9 */ /* 0x000fe20000000a00 */
[----:B------:R-:W-:Y:S01]  /*2000*/  IMAD.U32 R4, RZ, RZ, UR4 ;  /* 0x00000004ff047e24 */ /* 0x000fe2000f8e00ff */
[----:B0-----:R-:W-:Y:S01]  /*2010*/  MOV R6, UR6 ;  /* 0x0000000600067c02 */ /* 0x001fe20008000f00 */
[----:B------:R-:W-:Y:S01]  /*2020*/  IMAD.U32 R5, RZ, RZ, UR5 ;  /* 0x00000005ff057e24 */ /* 0x000fe2000f8e00ff */
[----:B------:R-:W0:Y:S01]  /*2030*/  LDC.64 R14, c[0x4][R14] ;  /* 0x010000000e0e7b82 */ /* 0x000e220000000a00 */
[----:B------:R-:W-:Y:S01]  /*2040*/  ULDC.64 UR4, c[0x4][0x18] ;  /* 0x0100060000047ab9 */ /* 0x000fe20000000a00 */
[----:B------:R-:W-:Y:S02]  /*2050*/  IMAD.U32 R7, RZ, RZ, UR7 ;  /* 0x00000007ff077e24 */ /* 0x000fe4000f8e00ff */
[----:B------:R-:W-:-:S02]  /*2060*/  IMAD.U32 R10, RZ, RZ, UR4 ;  /* 0x00000004ff0a7e24 */ /* 0x000fc4000f8e00ff */
[----:B------:R-:W-:Y:S02]  /*2070*/  IMAD.U32 R11, RZ, RZ, UR5 ;  /* 0x00000005ff0b7e24 */ /* 0x000fe4000f8e00ff */
[----:B------:R-:W-:Y:S02]  /*2080*/  IMAD.MOV.U32 R8, RZ, RZ, 0x70 ;  /* 0x00000070ff087424 */ /* 0x000fe400078e00ff */
[----:B------:R-:W-:Y:S02]  /*2090*/  IMAD.MOV.U32 R12, RZ, RZ, 0x1 ;  /* 0x00000001ff0c7424 */ /* 0x000fe400078e00ff */
[----:B------:R-:W-:-:S07]  /*20a0*/  IMAD.MOV.U32 R13, RZ, RZ, RZ ;  /* 0x000000ffff0d7224 */ /* 0x000fce00078e00ff */
[----:B------:R-:W-:-:S07]  /*20b0*/  LEPC R20, `(.L_x_456) ;  /* 0x000000001014794e */ /* 0x000fce0000000000 */
[----:B0----5:R-:W-:Y:S05]  /*20c0*/  CALL.ABS.NOINC R14 ;  /* 0x000000000e007343 */ /* 0x021fea0003c00000 */
.L_x_456:
[----:B------:R-:W-:Y:S05]  /*20d0*/  BSYNC B6 ;  /* 0x0000000000067941 */ /* 0x000fea0003800000 */
.L_x_455:
[----:B------:R-:W-:Y:S01]  /*20e0*/  ULDC.64 UR4, c[0x0][0x9f8] ;  /* 0x00027e0000047ab9 */ /* 0x000fe20000000a00 */
[----:B------:R-:W-:Y:S01]  /*20f0*/  IMAD.MOV.U32 R102, RZ, RZ, R188 ;  /* 0x000000ffff667224 */ /* 0x000fe200078e00bc */
[----:B------:R-:W-:Y:S01]  /*2100*/  ISETP.NE.U32.AND P0, PT, RZ, UR4, PT ;  /* 0x00000004ff007c0c */ /* 0x000fe2000bf05070 */
[----:B------:R-:W-:Y:S01]  /*2110*/  VIADD R0, R16, 0x20 ;  /* 0x0000002010007836 */ /* 0x000fe20000000000 */
[----:B------:R-:W1:Y:S01]  /*2120*/  LDC.64 R94, c[0x0][0x3f8] ;  /* 0x0000fe00ff5e7b82 */ /* 0x000e620000000a00 */
[----:B------:R-:W-:Y:S01]  /*2130*/  IMAD.MOV.U32 R20, RZ, RZ, R27 ;  /* 0x000000ffff147224 */ /* 0x000fe200078e001b */
[----:B------:R-:W-:-:S06]  /*2140*/  ISETP.NE.AND.EX P0, PT, RZ, UR5, PT, P0 ;  /* 0x00000005ff007c0c */ /* 0x000fcc000bf05300 */
[----:B------:R-:W2:Y:S07]  /*2150*/  LDC R125, c[0x0][0x3f4] ;  /* 0x0000fd00ff7d7b82 */ /* 0x000eae0000000800 */
[----:B------:R-:W-:Y:S01]  /*2160*/  @P0 IADD3 R4, P1, R189, UR4, RZ ;  /* 0x00000004bd040c10 */ /* 0x000fe2000ff3e0ff */
[----:B------:R-:W-:Y:S01]  /*2170*/  ULDC UR4, c[0x0][0x2f4] ;  /* 0x0000bd0000047ab9 */ /* 0x000fe20000000800 */
[----:B------:R-:W3:Y:S02]  /*2180*/  LDC.64 R88, c[0x0][0x408] ;  /* 0x00010200ff587b82 */ /* 0x000ee40000000a00 */
[----:B------:R-:W-:Y:S01]  /*2190*/  @P0 IADD3.X R5, R190, UR5, RZ, P1, !PT ;  /* 0x00000005be050c10 */ /* 0x000fe20008ffe4ff */
[----:B------:R-:W-:-:S04]  /*21a0*/  ULDC UR5, c[0x0][0x320] ;  /* 0x0000c80000057ab9 */ /* 0x000fc80000000800 */
[----:B------:R4:W2:Y:S01]  /*21b0*/  @P0 LDG.E R102, desc[UR56][R4.64] ;  /* 0x0000003804660981 */ /* 0x0008a2000c1e1900 */
[----:B------:R-:W-:Y:S01]  /*21c0*/  ISETP.GE.AND P1, PT, R0, UR4, PT ;  /* 0x0000000400007c0c */ /* 0x000fe2000bf26270 */
[----:B-1----:R-:W-:Y:S01]  /*21d0*/  IMAD.WIDE.U32 R96, R166, R94, R16 ;  /* 0x0000005ea6607225 */ /* 0x002fe200078e0010 */
[----:B------:R-:W-:Y:S01]  /*21e0*/  ISETP.GE.AND P0, PT, R16, UR4, PT ;  /* 0x0000000410007c0c */ /* 0x000fe2000bf06270 */
[----:B------:R-:W1:Y:S01]  /*21f0*/  S2R R218, SR_TID.X ;  /* 0x0000000000da7919 */ /* 0x000e620000002100 */
[----:B0-----:R-:W-:Y:S01]  /*2200*/  SEL R6, RZ, 0xffffffff, P1 ;  /* 0xffffffffff067807 */ /* 0x001fe20000800000 */
[----:B------:R-:W-:Y:S01]  /*2210*/  IMAD.MOV.U32 R127, RZ, RZ, 0x20 ;  /* 0x00000020ff7f7424 */ /* 0x000fe200078e00ff */
[----:B------:R-:W-:Y:S01]  /*2220*/  SEL R3, RZ, 0x1, P0 ;  /* 0x00000001ff037807 */ /* 0x000fe20000000000 */
[----:B------:R-:W-:Y:S01]  /*2230*/  IMAD.SHL.U32 R108, R94, 0x40, RZ ;  /* 0x000000405e6c7824 */ /* 0x000fe200078e00ff */
[----:B------:R-:W-:Y:S01]  /*2240*/  ISETP.GE.AND P0, PT, R0, UR5, PT ;  /* 0x0000000500007c0c */ /* 0x000fe2000bf06270 */
[----:B------:R-:W-:Y:S01]  /*2250*/  IMAD.SHL.U32 R6, R6, 0x2, RZ ;  /* 0x0000000206067824 */ /* 0x000fe200078e00ff */
[----:B------:R-:W-:Y:S01]  /*2260*/  ISETP.GE.AND P1, PT, R19, UR4, PT ;  /* 0x0000000413007c0c */ /* 0x000fe2000bf26270 */
[----:B------:R-:W-:Y:S01]  /*2270*/  IMAD.IADD R129, R129, 0x1, R26 ;  /* 0x0000000181817824 */ /* 0x000fe200078e021a */
[----:B----4-:R-:W-:Y:S01]  /*2280*/  SEL R4, RZ, 0xffffffff, P0 ;  /* 0xffffffffff047807 */ /* 0x010fe20000000000 */
[--C-:B------:R-:W-:Y:S01]  /*2290*/  IMAD R114, R214, 0x40, R166.reuse ;  /* 0x00000040d6727824 */ /* 0x100fe200078e02a6 */
[----:B------:R-:W-:Y:S01]  /*22a0*/  LOP3.LUT R6, R6, 0x2, R3, 0xe2, !PT ;  /* 0x0000000206067812 */ /* 0x000fe200078ee203 */
[----:B------:R-:W-:Y:S01]  /*22b0*/  VIADD R3, R16, 0x40 ;  /* 0x0000004010037836 */ /* 0x000fe20000000000 */
[----:B------:R-:W-:Y:S01]  /*22c0*/  SHF.R.S32.HI R11, RZ, 0x1f, R166 ;  /* 0x0000001fff0b7819 */ /* 0x000fe200000114a6 */
[----:B------:R-:W-:Y:S01]  /*22d0*/  IMAD.SHL.U32 R8, R4, 0x2, RZ ;  /* 0x0000000204087824 */ /* 0x000fe200078e00ff */
[----:B------:R-:W-:Y:S01]  /*22e0*/  SEL R4, RZ, 0x8, P1 ;  /* 0x00000008ff047807 */ /* 0x000fe20000800000 */
[----:B---3--:R-:W-:Y:S01]  /*22f0*/  IMAD.WIDE.U32 R90, R166, R88, R16 ;  /* 0x00000058a65a7225 */ /* 0x008fe200078e0010 */
[----:B------:R-:W-:-:S02]  /*2300*/  ISETP.GE.AND P0, PT, R3, UR4, PT ;  /* 0x0000000403007c0c */ /* 0x000fc4000bf06270 */
[----:B------:R-:W-:Y:S01]  /*2310*/  ISETP.GE.AND P2, PT, R16, UR5, PT ;  /* 0x0000000510007c0c */ /* 0x000fe2000bf46270 */
[----:B------:R-:W-:Y:S01]  /*2320*/  IMAD R131, R89, 0x60, RZ ;  /* 0x0000006059837824 */ /* 0x000fe200078e02ff */
[----:B------:R-:W-:Y:S01]  /*2330*/  SEL R5, RZ, 0x4, P0 ;  /* 0x00000004ff057807 */ /* 0x000fe20000000000 */
[----:B------:R-:W-:Y:S01]  /*2340*/  IMAD.SHL.U32 R110, R88, 0x40, RZ ;  /* 0x00000040586e7824 */ /* 0x000fe200078e00ff */
[--C-:B------:R-:W-:Y:S02]  /*2350*/  SHF.R.S32.HI R161, RZ, 0x1f, R160.reuse ;  /* 0x0000001fffa17819 */ /* 0x100fe400000114a0 */
[----:B------:R-:W-:Y:S01]  /*2360*/  LOP3.LUT R4, R4, R6, R5, 0xfe, !PT ;  /* 0x0000000604047212 */ /* 0x000fe200078efe05 */
[-C--:B------:R-:W-:Y:S01]  /*2370*/  IMAD R5, R11, R94.reuse, RZ ;  /* 0x0000005e0b057224 */ /* 0x080fe200078e02ff */
[----:B------:R-:W-:Y:S01]  /*2380*/  SEL R7, RZ, 0x1, P2 ;  /* 0x00000001ff077807 */ /* 0x000fe20001000000 */
[----:B------:R-:W-:Y:S01]  /*2390*/  IMAD.WIDE.U32 R98, R166, R94, R160 ;  /* 0x0000005ea6627225 */ /* 0x000fe200078e00a0 */
[----:B------:R-:W-:-:S02]  /*23a0*/  ISETP.GE.AND P0, PT, R22, UR4, PT ;  /* 0x0000000416007c0c */ /* 0x000fc4000bf06270 */
[----:B------:R-:W-:Y:S01]  /*23b0*/  ISETP.GE.AND P1, PT, R3, UR5, PT ;  /* 0x0000000503007c0c */ /* 0x000fe2000bf26270 */
[----:B------:R-:W-:Y:S01]  /*23c0*/  IMAD R5, R166, R95, R5 ;  /* 0x0000005fa6057224 */ /* 0x000fe200078e0205 */
[----:B------:R-:W-:Y:S01]  /*23d0*/  LOP3.LUT R7, R8, 0x2, R7, 0xe2, !PT ;  /* 0x0000000208077812 */ /* 0x000fe200078ee207 */
[-C--:B------:R-:W-:Y:S01]  /*23e0*/  IMAD R11, R11, R88.reuse, RZ ;  /* 0x000000580b0b7224 */ /* 0x080fe200078e02ff */
[----:B------:R-:W-:Y:S01]  /*23f0*/  SEL R9, RZ, 0x10, P0 ;  /* 0x00000010ff097807 */ /* 0x000fe20000000000 */
[----:B------:R-:W-:Y:S01]  /*2400*/  IMAD.IADD R97, R5, 0x1, R97 ;  /* 0x0000000105617824 */ /* 0x000fe200078e0261 */
[----:B------:R-:W-:Y:S01]  /*2410*/  SEL R6, RZ, 0x4, P1 ;  /* 0x00000004ff067807 */ /* 0x000fe20000800000 */
[----:B------:R-:W-:Y:S01]  /*2420*/  IMAD R13, R166, R89, R11 ;  /* 0x00000059a60d7224 */ /* 0x000fe200078e020b */
[----:B--2---:R-:W-:Y:S01]  /*2430*/  ISETP.GE.AND P0, PT, R16, R125, PT ;  /* 0x0000007d1000720c */ /* 0x004fe20003f06270 */
[----:B------:R-:W-:Y:S01]  /*2440*/  IMAD.WIDE.U32 R92, R166, R88, R160 ;  /* 0x00000058a65c7225 */ /* 0x000fe200078e00a0 */
[----:B------:R-:W-:-:S02]  /*2450*/  IADD3 R99, R99, R5, RZ ;  /* 0x0000000563637210 */ /* 0x000fc40007ffe0ff */
[-C--:B------:R-:W-:Y:S01]  /*2460*/  ISETP.GE.AND P1, PT, R0, R125.reuse, PT ;  /* 0x0000007d0000720c */ /* 0x080fe20003f26270 */
[----:B------:R-:W-:Y:S01]  /*2470*/  IMAD.IADD R93, R93, 0x1, R13 ;  /* 0x000000015d5d7824 */ /* 0x000fe200078e020d */
[----:B------:R-:W-:Y:S01]  /*2480*/  LOP3.LUT R5, R7, R6, RZ, 0xfc, !PT ;  /* 0x0000000607057212 */ /* 0x000fe200078efcff */
[----:B------:R-:W-:Y:S01]  /*2490*/  IMAD.IADD R91, R13, 0x1, R91 ;  /* 0x000000010d5b7824 */ /* 0x000fe200078e025b */
[----:B------:R-:W-:Y:S01]  /*24a0*/  ISETP.GE.AND P3, PT, R3, R125, PT ;  /* 0x0000007d0300720c */ /* 0x000fe20003f66270 */
[-C--:B-----5:R-:W-:Y:S01]  /*24b0*/  IMAD.WIDE.U32 R98, R141, R94.reuse, R98 ;  /* 0x0000005e8d627225 */ /* 0x0a0fe200078e0062 */
[C---:B------:R-:W-:Y:S02]  /*24c0*/  SEL R7, R125.reuse, RZ, P0 ;  /* 0x000000ff7d077207 */ /* 0x040fe40000000000 */
[----:B------:R-:W-:Y:S01]  /*24d0*/  SEL R11, R125, RZ, P1 ;  /* 0x000000ff7d0b7207 */ /* 0x000fe20000800000 */
[----:B------:R-:W-:Y:S01]  /*24e0*/  IMAD.WIDE.U32 R96, R141, R94, R96 ;  /* 0x0000005e8d607225 */ /* 0x000fe200078e0060 */
[----:B------:R-:W-:-:S02]  /*24f0*/  LOP3.LUT R9, R4, R9, RZ, 0xfc, !PT ;  /* 0x0000000904097212 */ /* 0x000fc400078efcff */
[----:B------:R-:W-:Y:S01]  /*2500*/  SEL R4, R125, RZ, P3 ;  /* 0x000000ff7d047207 */ /* 0x000fe20001800000 */
[----:B------:R-:W-:Y:S01]  /*2510*/  IMAD.IADD R7, R16, 0x1, R7 ;  /* 0x0000000110077824 */ /* 0x000fe200078e0207 */
[----:B------:R-:W-:Y:S01]  /*2520*/  LOP3.LUT R20, R20, 0xfffffffe, RZ, 0xc0, !PT ;  /* 0xfffffffe14147812 */ /* 0x000fe200078ec0ff */
[----:B------:R-:W-:Y:S01]  /*2530*/  IMAD.IADD R11, R0, 0x1, R11 ;  /* 0x00000001000b7824 */ /* 0x000fe200078e020b */
[----:B------:R-:W-:Y:S01]  /*2540*/  ISETP.GE.AND P2, PT, R23, UR4, PT ;  /* 0x0000000417007c0c */ /* 0x000fe2000bf46270 */
[----:B------:R-:W-:Y:S01]  /*2550*/  IMAD.IADD R12, R3, 0x1, R4 ;  /* 0x00000001030c7824 */ /* 0x000fe200078e0204 */
[----:B------:R-:W-:Y:S01]  /*2560*/  SHF.R.S32.HI R4, RZ, 0x1f, R7 ;  /* 0x0000001fff047819 */ /* 0x000fe20000011407 */
[CC--:B------:R-:W-:Y:S01]  /*2570*/  IMAD.WIDE.U32 R92, R141.reuse, R88.reuse, R92 ;  /* 0x000000588d5c7225 */ /* 0x0c0fe200078e005c */
[----:B------:R-:W-:Y:S02]  /*2580*/  SHF.R.S32.HI R6, RZ, 0x1f, R11 ;  /* 0x0000001fff067819 */ /* 0x000fe4000001140b */
[----:B------:R-:W-:Y:S01]  /*2590*/  LEA.HI R8, R4, R7, RZ, 0x3 ;  /* 0x0000000704087211 */ /* 0x000fe200078f18ff */
[----:B------:R-:W-:Y:S01]  /*25a0*/  IMAD.WIDE.U32 R90, R141, R88, R90 ;  /* 0x000000588d5a7225 */ /* 0x000fe200078e005a */
[----:B------:R-:W-:-:S02]  /*25b0*/  @P3 LOP3.LUT R20, R20, 0x1, RZ, 0xfc, !PT ;  /* 0x0000000114143812 */ /* 0x000fc400078efcff */
[----:B------:R-:W-:Y:S01]  /*25c0*/  LEA.HI R4, R4, R7, RZ, 0x6 ;  /* 0x0000000704047211 */ /* 0x000fe200078f30ff */
[----:B------:R-:W-:Y:S01]  /*25d0*/  IMAD.SHL.U32 R125, R125, 0x2, RZ ;  /* 0x000000027d7d7824 */ /* 0x000fe200078e00ff */
[CC--:B------:R-:W-:Y:S01]  /*25e0*/  LEA.HI R7, R6.reuse, R11.reuse, RZ, 0x6 ;  /* 0x0000000b06077211 */ /* 0x0c0fe200078f30ff */
[----:B------:R0:W-:Y:S01]  /*25f0*/  STL [R1+0x38], R20 ;  /* 0x0000381401007387 */ /* 0x0001e20000100800 */
[----:B------:R-:W-:Y:S02]  /*2600*/  LEA.HI R11, R6, R11, RZ, 0x3 ;  /* 0x0000000b060b7211 */ /* 0x000fe400078f18ff */
[----:B------:R-:W-:Y:S02]  /*2610*/  SHF.R.S32.HI R4, RZ, 0x6, R4 ;  /* 0x00000006ff047819 */ /* 0x000fe40000011404 */
[----:B------:R-:W-:Y:S02]  /*2620*/  SHF.R.S32.HI R6, RZ, 0x6, R7 ;  /* 0x00000006ff067819 */ /* 0x000fe40000011407 */
[----:B------:R-:W-:Y:S01]  /*2630*/  LOP3.LUT R10, R168, 0x38, R8, 0xf8, !PT ;  /* 0x00000038a80a7812 */ /* 0x000fe200078ef808 */
[C---:B------:R-:W-:Y:S01]  /*2640*/  IMAD R140, R4.reuse, 0x1800, R179 ;  /* 0x00001800048c7824 */ /* 0x040fe200078e02b3 */
[C---:B------:R-:W-:Y:S01]  /*2650*/  LOP3.LUT R13, R177.reuse, 0x38, R11, 0xf8, !PT ;  /* 0x00000038b10d7812 */ /* 0x040fe200078ef80b */
[----:B------:R-:W-:Y:S01]  /*2660*/  IMAD R138, R4, 0x1800, R180 ;  /* 0x00001800048a7824 */ /* 0x000fe200078e02b4 */
[----:B0-----:R-:W-:Y:S01]  /*2670*/  SHF.R.U32.HI R20, RZ, 0x3, R168 ;  /* 0x00000003ff147819 */ /* 0x001fe200000116a8 */
[C---:B------:R-:W-:Y:S01]  /*2680*/  IMAD R139, R6.reuse, 0x1800, R179 ;  /* 0x00001800068b7824 */ /* 0x040fe200078e02b3 */
[----:B------:R-:W-:Y:S01]  /*2690*/  LOP3.LUT R7, R177, 0x38, R8, 0xf8, !PT ;  /* 0x00000038b1077812 */ /* 0x000fe200078ef808 */
[----:B------:R-:W-:Y:S01]  /*26a0*/  IMAD R134, R6, 0x1800, R180 ;  /* 0x0000180006867824 */ /* 0x000fe200078e02b4 */
[----:B------:R-:W-:-:S02]  /*26b0*/  SHF.R.S32.HI R21, RZ, 0x1f, R12 ;  /* 0x0000001fff157819 */ /* 0x000fc4000001140c */
[----:B------:R-:W-:Y:S02]  /*26c0*/  LOP3.LUT R15, R10, R20, RZ, 0x3c, !PT ;  /* 0x000000140a0f7212 */ /* 0x000fe400078e3cff */
[-C--:B------:R-:W-:Y:S02]  /*26d0*/  LOP3.LUT R4, R13, R178.reuse, RZ, 0x3c, !PT ;  /* 0x000000b20d047212 */ /* 0x080fe400078e3cff */
[----:B------:R-:W-:Y:S01]  /*26e0*/  LOP3.LUT R7, R7, R178, RZ, 0x3c, !PT ;  /* 0x000000b207077212 */ /* 0x000fe200078e3cff */
[----:B------:R-:W-:Y:S01]  /*26f0*/  IMAD.IADD R138, R138, 0x1, R15 ;  /* 0x000000018a8a7824 */ /* 0x000fe200078e020f */
[-C--:B------:R-:W-:Y:S01]  /*2700*/  LEA.HI R14, R21, R12.reuse, RZ, 0x3 ;  /* 0x0000000c150e7211 */ /* 0x080fe200078f18ff */
[----:B------:R-:W-:Y:S01]  /*2710*/  IMAD.IADD R139, R139, 0x1, R4 ;  /* 0x000000018b8b7824 */ /* 0x000fe200078e0204 */
[----:B------:R-:W-:Y:S01]  /*2720*/  LEA.HI R12, R21, R12, RZ, 0x6 ;  /* 0x0000000c150c7211 */ /* 0x000fe200078f30ff */
[----:B------:R-:W-:Y:S01]  /*2730*/  IMAD.IADD R140, R140, 0x1, R7 ;  /* 0x000000018c8c7824 */ /* 0x000fe200078e0207 */
[----:B------:R-:W-:-:S02]  /*2740*/  SHF.R.S32.HI R15, RZ, 0x1f, R141 ;  /* 0x0000001fff0f7819 */ /* 0x000fc4000001148d */
[----:B------:R-:W-:Y:S02]  /*2750*/  LOP3.LUT R4, R168, 0x38, R11, 0xf8, !PT ;  /* 0x00000038a8047812 */ /* 0x000fe400078ef80b */
[----:B------:R-:W-:Y:S02]  /*2760*/  SHF.R.S32.HI R12, RZ, 0x6, R12 ;  /* 0x00000006ff0c7819 */ /* 0x000fe4000001140c */
[--C-:B------:R-:W-:Y:S02]  /*2770*/  LOP3.LUT R7, R177, 0x38, R14.reuse, 0xf8, !PT ;  /* 0x00000038b1077812 */ /* 0x100fe400078ef80e */
[----:B------:R-:W-:Y:S01]  /*2780*/  LOP3.LUT R13, R4, R20, RZ, 0x3c, !PT ;  /* 0x00000014040d7212 */ /* 0x000fe200078e3cff */
[----:B------:R-:W-:Y:S01]  /*2790*/  IMAD R4, R15, R94, RZ ;  /* 0x0000005e0f047224 */ /* 0x000fe200078e02ff */
[----:B------:R-:W-:Y:S01]  /*27a0*/  LOP3.LUT R7, R7, R178, RZ, 0x3c, !PT ;  /* 0x000000b207077212 */ /* 0x000fe200078e3cff */
[----:B------:R-:W-:Y:S01]  /*27b0*/  IMAD R136, R12, 0x1800, R179 ;  /* 0x000018000c887824 */ /* 0x000fe200078e02b3 */
[----:B------:R-:W-:Y:S01]  /*27c0*/  LOP3.LUT R10, R168, 0x38, R14, 0xf8, !PT ;  /* 0x00000038a80a7812 */ /* 0x000fe200078ef80e */
[----:B------:R-:W-:Y:S01]  /*27d0*/  IMAD R133, R12, 0x1800, R180 ;  /* 0x000018000c857824 */ /* 0x000fe200078e02b4 */
[----:B------:R-:W-:Y:S01]  /*27e0*/  ISETP.GE.AND P3, PT, R19, UR5, PT ;  /* 0x0000000513007c0c */ /* 0x000fe2000bf66270 */
[----:B------:R-:W-:Y:S01]  /*27f0*/  IMAD R27, R141, R95, R4 ;  /* 0x0000005f8d1b7224 */ /* 0x000fe200078e0204 */
[----:B------:R-:W-:Y:S01]  /*2800*/  LOP3.LUT R10, R10, R20, RZ, 0x3c, !PT ;  /* 0x000000140a0a7212 */ /* 0x000fe200078e3cff */
[----:B------:R-:W-:Y:S01]  /*2810*/  IMAD.IADD R136, R136, 0x1, R7 ;  /* 0x0000000188887824 */ /* 0x000fe200078e0207 */
[----:B------:R-:W-:Y:S01]  /*2820*/  LOP3.LUT R7, R177, 0x18, R16, 0xf8, !PT ;  /* 0x00000018b1077812 */ /* 0x000fe200078ef810 */
[----:B------:R-:W-:Y:S01]  /*2830*/  IMAD R4, R15, R88, RZ ;  /* 0x000000580f047224 */ /* 0x000fe200078e02ff */
[----:B------:R-:W-:Y:S01]  /*2840*/  IADD3 R133, R133, R10, RZ ;  /* 0x0000000a85857210 */ /* 0x000fe20007ffe0ff */
[----:B------:R-:W-:Y:S01]  /*2850*/  IMAD.IADD R134, R134, 0x1, R13 ;  /* 0x0000000186867824 */ /* 0x000fe200078e020d */
[----:B------:R-:W-:Y:S01]  /*2860*/  SEL R6, RZ, 0x8, P3 ;  /* 0x00000008ff067807 */ /* 0x000fe20001800000 */
[----:B------:R-:W-:Y:S01]  /*2870*/  IMAD R103, R141, R89, R4 ;  /* 0x000000598d677224 */ /* 0x000fe200078e0204 */
[----:B------:R-:W-:Y:S01]  /*2880*/  LOP3.LUT P4, RZ, R219, 0x4, RZ, 0xc0, !PT ;  /* 0x00000004dbff7812 */ /* 0x000fe2000788c0ff */
[----:B------:R-:W-:Y:S01]  /*2890*/  IMAD R13, R95, 0x60, RZ ;  /* 0x000000605f0d7824 */ /* 0x000fe200078e02ff */
[----:B------:R-:W-:Y:S01]  /*28a0*/  LOP3.LUT R4, R7, R178, RZ, 0x3c, !PT ;  /* 0x000000b207047212 */ /* 0x000fe200078e3cff */
[----:B------:R-:W-:Y:S01]  /*28b0*/  IMAD.IADD R106, R99, 0x1, R27 ;  /* 0x00000001636a7824 */ /* 0x000fe200078e021b */
[----:B------:R-:W-:Y:S01]  /*28c0*/  SEL R10, RZ, 0x20, P2 ;  /* 0x00000020ff0a7807 */ /* 0x000fe20001000000 */
[----:B------:R-:W-:Y:S01]  /*28d0*/  IMAD.IADD R104, R27, 0x1, R97 ;  /* 0x000000011b687824 */ /* 0x000fe200078e0261 */
[----:B------:R-:W-:Y:S01]  /*28e0*/  LOP3.LUT R21, R5, R6, RZ, 0xfc, !PT ;  /* 0x0000000605157212 */ /* 0x000fe200078efcff */
[----:B------:R-:W-:Y:S01]  /*28f0*/  IMAD.IADD R4, R179, 0x1, R4 ;  /* 0x00000001b3047824 */ /* 0x000fe200078e0204 */
[C---:B------:R-:W-:Y:S01]  /*2900*/  SHF.L.U64.HI R107, R94.reuse, 0x6, R95 ;  /* 0x000000065e6b7819 */ /* 0x040fe2000001025f */
[----:B------:R-:W-:Y:S01]  /*2910*/  IMAD.WIDE.U32 R94, R94, 0x60, RZ ;  /* 0x000000605e5e7825 */ /* 0x000fe200078e00ff */
[----:B------:R-:W-:-:S02]  /*2920*/  SHF.L.U64.HI R109, R88, 0x6, R89 ;  /* 0x00000006586d7819 */ /* 0x000fc40000010259 */
[----:B------:R-:W-:Y:S01]  /*2930*/  SEL R127, R127, 0xffffffe0, !P4 ;  /* 0xffffffe07f7f7807 */ /* 0x000fe20006000000 */
[----:B------:R-:W-:Y:S01]  /*2940*/  IMAD.WIDE.U32 R88, R88, 0x60, RZ ;  /* 0x0000006058587825 */ /* 0x000fe200078e00ff */
[----:B------:R-:W-:Y:S02]  /*2950*/  SHF.R.S32.HI R121, RZ, 0x3, R8 ;  /* 0x00000003ff797819 */ /* 0x000fe40000011408 */
[----:B------:R-:W-:Y:S01]  /*2960*/  LOP3.LUT R6, R8, 0xfffffff8, RZ, 0xc0, !PT ;  /* 0xfffffff808067812 */ /* 0x000fe200078ec0ff */
[----:B------:R-:W-:Y:S01]  /*2970*/  IMAD.IADD R105, R93, 0x1, R103 ;  /* 0x000000015d697824 */ /* 0x000fe200078e0267 */
[----:B------:R-:W-:Y:S01]  /*2980*/  LOP3.LUT R87, R9, R10, RZ, 0xfc, !PT ;  /* 0x0000000a09577212 */ /* 0x000fe200078efcff */
[----:B------:R-:W-:Y:S01]  /*2990*/  IMAD.IADD R130, R95, 0x1, R13 ;  /* 0x000000015f827824 */ /* 0x000fe200078e020d */
[----:B------:R-:W-:Y:S01]  /*29a0*/  LOP3.LUT R7, R11, 0xfffffff8, RZ, 0xc0, !PT ;  /* 0xfffffff80b077812 */ /* 0x000fe200078ec0ff */
[----:B------:R-:W-:Y:S01]  /*29b0*/  IMAD.IADD R131, R89, 0x1, R131 ;  /* 0x0000000159837824 */ /* 0x000fe200078e0283 */
[----:B------:R-:W-:Y:S01]  /*29c0*/  LOP3.LUT R8, R14, 0xfffffff8, RZ, 0xc0, !PT ;  /* 0xfffffff80e087812 */ /* 0x000fe200078ec0ff */
[----:B------:R-:W-:Y:S01]  /*29d0*/  IMAD.IADD R132, R127, 0x1, R4 ;  /* 0x000000017f847824 */ /* 0x000fe200078e0204 */
[----:B------:R-:W-:-:S02]  /*29e0*/  LOP3.LUT R10, R21, 0x2, RZ, 0xc0, !PT ;  /* 0x00000002150a7812 */ /* 0x000fc400078ec0ff */
[----:B------:R-:W-:Y:S02]  /*29f0*/  LOP3.LUT R20, R21, 0x4, RZ, 0xc0, !PT ;  /* 0x0000000415147812 */ /* 0x000fe400078ec0ff */
[C---:B------:R-:W-:Y:S02]  /*2a00*/  LOP3.LUT R26, R87.reuse, 0x2, RZ, 0xc0, !PT ;  /* 0x00000002571a7812 */ /* 0x040fe400078ec0ff */
[C---:B------:R-:W-:Y:S02]  /*2a10*/  LOP3.LUT R27, R87.reuse, 0x4, RZ, 0xc0, !PT ;  /* 0x00000004571b7812 */ /* 0x040fe400078ec0ff */
[C---:B------:R-:W-:Y:S02]  /*2a20*/  LOP3.LUT R101, R87.reuse, 0x8, RZ, 0xc0, !PT ;  /* 0x0000000857657812 */ /* 0x040fe400078ec0ff */
[----:B------:R-:W-:Y:S02]  /*2a30*/  LOP3.LUT R100, R87, 0x10, RZ, 0xc0, !PT ;  /* 0x0000001057647812 */ /* 0x000fe400078ec0ff */
[----:B-1----:R-:W-:-:S02]  /*2a40*/  LEA.HI R218, R218, 0x8, RZ, 0x19 ;  /* 0x00000008dada7811 */ /* 0x002fc400078fc8ff */
[----:B------:R-:W-:Y:S02]  /*2a50*/  LOP3.LUT R5, R5, 0x1, RZ, 0xc0, !PT ;  /* 0x0000000105057812 */ /* 0x000fe400078ec0ff */
[----:B------:R-:W-:Y:S02]  /*2a60*/  IADD3 R103, R103, R91, RZ ;  /* 0x0000005b67677210 */ /* 0x000fe40007ffe0ff */
[----:B------:R-:W-:Y:S02]  /*2a70*/  SHF.R.S32.HI R120, RZ, 0x3, R11 ;  /* 0x00000003ff787819 */ /* 0x000fe4000001140b */
[----:B------:R-:W-:Y:S02]  /*2a80*/  SHF.R.S32.HI R119, RZ, 0x3, R14 ;  /* 0x00000003ff777819 */ /* 0x000fe4000001140e */
[----:B------:R-:W-:Y:S02]  /*2a90*/  LOP3.LUT R9, R9, 0x1, RZ, 0xc0, !PT ;  /* 0x0000000109097812 */ /* 0x000fe400078ec0ff */
[----:B------:R-:W-:-:S02]  /*2aa0*/  LOP3.LUT R21, R21, 0x8, RZ, 0xc0, !PT ;  /* 0x0000000815157812 */ /* 0x000fc400078ec0ff */
[----:B------:R-:W-:Y:S02]  /*2ab0*/  SHF.R.S32.HI R113, RZ, 0x1f, R6 ;  /* 0x0000001fff717819 */ /* 0x000fe40000011406 */
[----:B------:R-:W-:Y:S02]  /*2ac0*/  SHF.R.S32.HI R112, RZ, 0x1f, R7 ;  /* 0x0000001fff707819 */ /* 0x000fe40000011407 */
[----:B------:R-:W-:Y:S02]  /*2ad0*/  SHF.R.S32.HI R111, RZ, 0x1f, R8 ;  /* 0x0000001fff6f7819 */ /* 0x000fe40000011408 */
[----:B------:R-:W-:Y:S02]  /*2ae0*/  LOP3.LUT R87, R87, 0x20, RZ, 0xc0, !PT ;  /* 0x0000002057577812 */ /* 0x000fe400078ec0ff */
[----:B------:R-:W-:-:S07]  /*2af0*/  SHF.R.S32.HI R128, RZ, 0x1f, R102 ;  /* 0x0000001fff807819 */ /* 0x000fce0000011466 */
.L_x_562:
[----:B---3--:R-:W2:Y:S01]  /*2b00*/  LDL.LU R31, [R1+0x38] ;  /* 0x00003800011f7983 */ /* 0x008ea20000300800 */
[----:B------:R-:W0:Y:S01]  /*2b10*/  LDC R81, c[0x0][0x430] ;  /* 0x00010c00ff517b82 */ /* 0x000e220000000800 */
[----:B------:R-:W-:Y:S02]  /*2b20*/  VIADD R24, R24, 0xffffffff ;  /* 0xffffffff18187836 */ /* 0x000fe40000000000 */
[----:B------:R-:W-:Y:S02]  /*2b30*/  IMAD.MOV.U32 R80, RZ, RZ, RZ ;  /* 0x000000ffff507224 */ /* 0x000fe400078e00ff */
[----:B------:R-:W-:-:S03]  /*2b40*/  IMAD R12, R24, 0x60, R114 ;  /* 0x00000060180c7824 */ /* 0x000fc600078e0272 */
[----:B------:R-:W1:Y:S01]  /*2b50*/  LDC R124, c[0x0][0x3f4] ;  /* 0x0000fd00ff7c7b82 */ /* 0x000e620000000800 */
[----:B------:R-:W-:Y:S01]  /*2b60*/  IMAD.IADD R32, R129, 0x1, R12 ;  /* 0x0000000181207824 */ /* 0x000fe200078e020c */
[----:B------:R-:W-:-:S03]  /*2b70*/  ISETP.GE.AND P2, PT, R12, R25, PT ;  /* 0x000000190c00720c */ /* 0x000fc60003f46270 */
[----:B------:R-:W-:Y:S01]  /*2b80*/  IMAD.MOV.U32 R28, RZ, RZ, R32 ;  /* 0x000000ffff1c7224 */ /* 0x000fe200078e0020 */
[----:B------:R-:W-:Y:S02]  /*2b90*/  ISETP.GT.OR P2, PT, R114, 0x5f, P2 ;  /* 0x0000005f7200780c */ /* 0x000fe40001744670 */
[----:B0-----:R-:W-:-:S11]  /*2ba0*/  ISETP.NE.AND P3, PT, R81, 0x1, PT ;  /* 0x000000015100780c */ /* 0x001fd60003f65270 */
[----:B------:R-:W0:Y:S08]  /*2bb0*/  @!P2 LDC.64 R14, c[0x0][0x428] ;  /* 0x00010a00ff0eab82 */ /* 0x000e300000000a00 */
[----:B------:R-:W3:Y:S08]  /*2bc0*/  @!P2 LDC.64 R12, c[0x0][0x418] ;  /* 0x00010600ff0cab82 */ /* 0x000ef00000000a00 */
[----:B------:R-:W4:Y:S08]  /*2bd0*/  @P3 LDC R11, c[0x0][0x434] ;  /* 0x00010d00ff0b3b82 */ /* 0x000f300000000800 */
[----:B------:R-:W1:Y:S01]  /*2be0*/  @P3 LDC R30, c[0x0][0x438] ;  /* 0x00010e00ff1e3b82 */ /* 0x000e620000000800 */
[----:B----4-:R-:W-:-:S05]  /*2bf0*/  @P3 IMAD.HI.U32 R11, R32, R11, RZ ;  /* 0x0000000b200b3227 */ /* 0x010fca00078e00ff */
[----:B-1----:R-:W-:Y:S01]  /*2c00*/  @P3 SHF.R.U32.HI R28, RZ, R30, R11 ;  /* 0x0000001eff1c3219 */ /* 0x002fe2000001160b */
[----:B0-----:R-:W-:-:S03]  /*2c10*/  @!P2 IMAD R11, R128, R14, RZ ;  /* 0x0000000e800ba224 */ /* 0x001fc600078e02ff */
[--C-:B------:R-:W-:Y:S01]  /*2c20*/  @!P2 SHF.R.S32.HI R29, RZ, 0x1f, R28.reuse ;  /* 0x0000001fff1da819 */ /* 0x100fe2000001141c */
[C---:B------:R-:W-:Y:S02]  /*2c30*/  @!P2 IMAD R11, R102.reuse, R15, R11 ;  /* 0x0000000f660ba224 */ /* 0x040fe400078e020b */
[----:B------:R-:W-:-:S04]  /*2c40*/  @!P2 IMAD.WIDE.U32 R14, R102, R14, R28 ;  /* 0x0000000e660ea225 */ /* 0x000fc800078e001c */
[----:B------:R-:W-:Y:S01]  /*2c50*/  @!P2 IMAD.IADD R11, R15, 0x1, R11 ;  /* 0x000000010f0ba824 */ /* 0x000fe200078e020b */
[----:B---3--:R-:W-:-:S04]  /*2c60*/  @!P2 LEA R12, P3, R14, R12, 0x2 ;  /* 0x0000000c0e0ca211 */ /* 0x008fc800078610ff */
[----:B------:R-:W-:Y:S02]  /*2c70*/  @!P2 LEA.HI.X R13, R14, R13, R11, 0x2, P3 ;  /* 0x0000000d0e0da211 */ /* 0x000fe400018f140b */
[----:B------:R-:W-:-:S03]  /*2c80*/  ISETP.GT.AND P3, PT, R24, R126, PT ;  /* 0x0000007e1800720c */ /* 0x000fc60003f64270 */
[----:B------:R0:W5:Y:S01]  /*2c90*/  @!P2 LDG.E R80, desc[UR56][R12.64] ;  /* 0x000000380c50a981 */ /* 0x000162000c1e1900 */
[----:B------:R-:W-:Y:S01]  /*2ca0*/  ISETP.GE.AND P2, PT, R124, 0x1, PT ;  /* 0x000000017c00780c */ /* 0x000fe20003f46270 */
[----:B------:R-:W-:Y:S01]  /*2cb0*/  IMAD.MOV R14, RZ, RZ, -R28 ;  /* 0x000000ffff0e7224 */ /* 0x000fe200078e0a1c */
[----:B------:R-:W-:Y:S05]  /*2cc0*/  YIELD ;  /* 0x0000000000007946 */ /* 0x000fea0003800000 */
[----:B------:R-:W-:Y:S01]  /*2cd0*/  IMAD R81, R81, R14, R32 ;  /* 0x0000000e51517224 */ /* 0x000fe200078e0220 */
[----:B------:R-:W-:Y:S01]  /*2ce0*/  BSSY B0, `(.L_x_457) ;  /* 0x0000808000007945 */ /* 0x000fe20003800000 */
[----:B------:R-:W-:-:S02]  /*2cf0*/  IMAD R14, R18, 0x4800, R4 ;  /* 0x00004800120e7824 */ /* 0x000fc400078e0204 */
[----:B------:R-:W-:Y:S02]  /*2d00*/  IMAD R28, R18, 0x4800, R132 ;  /* 0x00004800121c7824 */ /* 0x000fe400078e0284 */
[--C-:B------:R-:W-:Y:S02]  /*2d10*/  IMAD R29, R14, 0x2, R123.reuse ;  /* 0x000000020e1d7824 */ /* 0x100fe400078e027b */
[----:B------:R-:W-:Y:S01]  /*2d20*/  IMAD R28, R28, 0x2, R123 ;  /* 0x000000021c1c7824 */ /* 0x000fe200078e027b */
[----:B--2---:R-:W-:-:S04]  /*2d30*/  LOP3.LUT R31, R31, 0xfffffffd, RZ, 0xc0, !PT ;  /* 0xfffffffd1f1f7812 */ /* 0x004fc800078ec0ff */
[----:B------:R-:W-:-:S05]  /*2d40*/  @P3 LOP3.LUT R31, R31, 0x2, RZ, 0xfc, !PT ;  /* 0x000000021f1f3812 */ /* 0x000fca00078efcff */
[----:B------:R0:W-:Y:S01]  /*2d50*/  STL [R1+0x38], R31 ;  /* 0x0000381f01007387 */ /* 0x0001e20000100800 */
[----:B------:R-:W-:Y:S05]  /*2d60*/  @!P2 BRA `(.L_x_458) ;  /* 0x000000780030a947 */ /* 0x000fea0003800000 */
[----:B------:R-:W-:Y:S01]  /*2d70*/  SHF.R.S32.HI R82, RZ, 0x1f, R81 ;  /* 0x0000001fff527819 */ /* 0x000fe20000011451 */
[----:B------:R-:W-:Y:S01]  /*2d80*/  ULDC.64 UR4, c[0x0][0x300] ;  /* 0x0000c00000047ab9 */ /* 0x000fe20000000a00 */
[----:B-----5:R-:W-:Y:S01]  /*2d90*/  SHF.R.S32.HI R83, RZ, 0x1f, R80 ;  /* 0x0000001fff537819 */ /* 0x020fe20000011450 */
[C---:B0-----:R-:W-:Y:S01]  /*2da0*/  IMAD.WIDE.U32 R12, R81.reuse, UR4, RZ ;  /* 0x00000004510c7c25 */ /* 0x041fe2000f8e00ff */
[----:B------:R-:W-:Y:S02]  /*2db0*/  ULDC.U8 UR6, c[0x0][0x410] ;  /* 0x0001040000067ab9 */ /* 0x000fe40000000000 */
[----:B------:R-:W-:Y:S01]  /*2dc0*/  ISETP.NE.AND P2, PT, RZ, UR6, PT ;  /* 0x00000006ff007c0c */ /* 0x000fe2000bf45270 */
[----:B------:R-:W-:Y:S02]  /*2dd0*/  IMAD R14, R82, UR4, RZ ;  /* 0x00000004520e7c24 */ /* 0x000fe4000f8e02ff */
[----:B------:R-:W-:Y:S02]  /*2de0*/  IMAD R84, R24, -0x60, R25 ;  /* 0xffffffa018547824 */ /* 0x000fe400078e0219 */
[----:B------:R-:W-:Y:S01]  /*2df0*/  IMAD R11, R81, UR5, R14 ;  /* 0x00000005510b7c24 */ /* 0x000fe2000f8e020e */
[----:B------:R-:W-:Y:S01]  /*2e00*/  ULDC.64 UR4, c[0x0][0x310] ;  /* 0x0000c40000047ab9 */ /* 0x000fe20000000a00 */
[----:B------:R-:W-:Y:S01]  /*2e10*/  IMAD R14, R130, R24, RZ ;  /* 0x00000018820e7224 */ /* 0x000fe200078e02ff */
[----:B------:R-:W-:Y:S01]  /*2e20*/  VIMNMX R84, R84, 0x60, PT ;  /* 0x0000006054547848 */ /* 0x000fe20003fe0100 */
[----:B------:R-:W-:-:S02]  /*2e30*/  IMAD R15, R83, UR4, RZ ;  /* 0x00000004530f7c24 */ /* 0x000fc4000f8e02ff */
[----:B------:R-:W-:Y:S01]  /*2e40*/  IMAD.IADD R13, R13, 0x1, R11 ;  /* 0x000000010d0d7824 */ /* 0x000fe200078e020b */
[----:B------:R-:W-:Y:S01]  /*2e50*/  SHF.R.S32.HI R11, RZ, 0x1f, R24 ;  /* 0x0000001fff0b7819 */ /* 0x000fe20000011418 */
[C---:B------:R-:W-:Y:S02]  /*2e60*/  IMAD R15, R80.reuse, UR5, R15 ;  /* 0x00000005500f7c24 */ /* 0x040fe4000f8e020f */
[----:B------:R-:W-:Y:S01]  /*2e70*/  IMAD.WIDE.U32 R12, R80, UR4, R12 ;  /* 0x00000004500c7c25 */ /* 0x000fe2000f8e000c */
[----:B------:R-:W-:-:S03]  /*2e80*/  ULDC.64 UR4, c[0x0][0x308] ;  /* 0x0000c20000047ab9 */ /* 0x000fc60000000a00 */
[----:B------:R-:W-:Y:S02]  /*2e90*/  IMAD.IADD R13, R13, 0x1, R15 ;  /* 0x000000010d0d7824 */ /* 0x000fe400078e020f */
[----:B------:R-:W-:Y:S02]  /*2ea0*/  IMAD R15, R131, R24, RZ ;  /* 0x00000018830f7224 */ /* 0x000fe400078e02ff */
[----:B------:R-:W-:-:S04]  /*2eb0*/  IMAD.WIDE.U32 R30, R162, UR4, R12 ;  /* 0x00000004a21e7c25 */ /* 0x000fc8000f8e000c */
[----:B------:R-:W-:Y:S01]  /*2ec0*/  IMAD R115, R162, UR5, R31 ;  /* 0x00000005a2737c24 */ /* 0x000fe2000f8e021f */
[----:B------:R-:W-:Y:S01]  /*2ed0*/  ULDC.64 UR4, c[0x0][0x2e8] ;  /* 0x0000ba0000047ab9 */ /* 0x000fe20000000a00 */
[C---:B------:R-:W-:Y:S01]  /*2ee0*/  IMAD R33, R11.reuse, R94, R14 ;  /* 0x0000005e0b217224 */ /* 0x040fe200078e020e */
[----:B------:R-:W-:Y:S01]  /*2ef0*/  LEA R118, P3, R30, UR4, 0x1 ;  /* 0x000000041e767c11 */ /* 0x000fe2000f8608ff */
[----:B------:R-:W-:Y:S02]  /*2f00*/  IMAD R35, R11, R88, R15 ;  /* 0x000000580b237224 */ /* 0x000fe400078e020f */
[----:B------:R-:W-:Y:S01]  /*2f10*/  IMAD.WIDE.U32 R14, R94, R24, RZ ;  /* 0x000000185e0e7225 */ /* 0x000fe200078e00ff */
[----:B------:R-:W-:-:S03]  /*2f20*/  LEA.HI.X R115, R30, UR5, R115, 0x1, P3 ;  /* 0x000000051e737c11 */ /* 0x000fc600098f0c73 */
[----:B------:R-:W-:-:S04]  /*2f30*/  IMAD.WIDE.U32 R12, R88, R24, RZ ;  /* 0x00000018580c7225 */ /* 0x000fc800078e00ff */
[----:B------:R-:W-:Y:S02]  /*2f40*/  IMAD.IADD R11, R15, 0x1, R33 ;  /* 0x000000010f0b7824 */ /* 0x000fe400078e0221 */
[----:B------:R-:W-:Y:S01]  /*2f50*/  IMAD.IADD R78, R13, 0x1, R35 ;  /* 0x000000010d4e7824 */ /* 0x000fe200078e0223 */
[----:B------:R-:W-:Y:S06]  /*2f60*/  @!P2 BRA `(.L_x_459) ;  /* 0x00000038006ca947 */ /* 0x000fec0003800000 */
[----:B------:R-:W-:Y:S01]  /*2f70*/  ISETP.GE.AND P3, PT, R166, R84, PT ;  /* 0x00000054a600720c */ /* 0x000fe20003f66270 */
[----:B------:R-:W-:Y:S01]  /*2f80*/  BSSY B1, `(.L_x_460) ;  /* 0x0000037000017945 */ /* 0x000fe20003800000 */
        /* <DEDUP_REMOVED lines=12> */
[----:B------:R-:W-:Y:S01]  /*3050*/  CS2R R76, SRZ ;  /* 0x00000000004c7805 */ /* 0x000fe2000001ff00 */
[----:B------:R-:W-:Y:S06]  /*3060*/  @P3 BRA `(.L_x_461) ;  /* 0x0000000000a03947 */ /* 0x000fec0003800000 */
[----:B------:R-:W-:Y:S01]  /*3070*/  IADD3 R33, P2, R98, R14, RZ ;  /* 0x0000000e62217210 */ /* 0x000fe20007f5e0ff */
[----:B------:R-:W-:Y:S01]  /*3080*/  ULDC.64 UR4, c[0x0][0x3e8] ;  /* 0x0000fa0000047ab9 */ /* 0x000fe20000000a00 */
[----:B------:R-:W-:Y:S02]  /*3090*/  CS2R R74, SRZ ;  /* 0x00000000004a7805 */ /* 0x000fe4000001ff00 */
[----:B------:R-:W-:Y:S02]  /*30a0*/  CS2R R76, SRZ ;  /* 0x00000000004c7805 */ /* 0x000fe4000001ff00 */
[----:B------:R-:W-:Y:S02]  /*30b0*/  IADD3.X R34, R11, R106, RZ, P2, !PT ;  /* 0x0000006a0b227210 */ /* 0x000fe400017fe4ff */
[----:B------:R-:W-:-:S04]  /*30c0*/  LEA R32, P2, R33, UR4, 0x1 ;  /* 0x0000000421207c11 */ /* 0x000fc8000f8408ff */
[----:B------:R-:W-:Y:S01]  /*30d0*/  LEA.HI.X R33, R33, UR5, R34, 0x1, P2 ;  /* 0x0000000521217c11 */ /* 0x000fe200090f0c22 */
[----:B------:R-:W-:Y:S01]  /*30e0*/  ULDC.64 UR4, c[0x0][0x400] ;  /* 0x0001000000047ab9 */ /* 0x000fe20000000a00 */
[----:B------:R-:W-:-:S05]  /*30f0*/  IADD3 R35, P2, R92, R12, RZ ;  /* 0x0000000c5c237210 */ /* 0x000fca0007f5e0ff */
[----:B------:R-:W-:Y:S01]  /*3100*/  IMAD.X R36, R78, 0x1, R105, P2 ;  /* 0x000000014e247824 */ /* 0x000fe200010e0669 */
[----:B------:R-:W-:-:S04]  /*3110*/  LEA R34, P2, R35, UR4, 0x1 ;  /* 0x0000000423227c11 */ /* 0x000fc8000f8408ff */
[----:B------:R-:W-:Y:S02]  /*3120*/  LEA.HI.X R35, R35, UR5, R36, 0x1, P2 ;  /* 0x0000000523237c11 */ /* 0x000fe400090f0c24 */
[----:B------:R-:W-:Y:S02]  /*3130*/  ISETP.GE.AND P2, PT, R160, R124, PT ;  /* 0x0000007ca000720c */ /* 0x000fe40003f46270 */
[----:B------:R-:W-:Y:S02]  /*3140*/  CS2R R70, SRZ ;  /* 0x0000000000467805 */ /* 0x000fe4000001ff00 */
[----:B------:R-:W-:-:S09]  /*3150*/  CS2R R72, SRZ ;  /* 0x0000000000487805 */ /* 0x000fd2000001ff00 */
[----:B------:R0:W5:Y:S04]  /*3160*/  @!P2 LDG.E.64 R74, desc[UR56][R32.64] ;  /* 0x00000038204aa981 */ /* 0x000168000c1e1b00 */
[----:B------:R0:W5:Y:S01]  /*3170*/  @!P2 LDG.E.64 R76, desc[UR56][R34.64] ;  /* 0x00000038224ca981 */ /* 0x000162000c1e1b00 */
        /* <DEDUP_REMOVED lines=20> */
[----:B------:R-:W-:-:S13]  /*32c0*/  ISETP.GE.AND P2, PT, R173, R124, PT ;  /* 0x0000007cad00720c */ /* 0x000fda0003f46270 */
[----:B------:R0:W5:Y:S04]  /*32d0*/  @!P2 LDG.E.64 R54, desc[UR56][R32.64+0xa0] ;  /* 0x0000a0382036a981 */ /* 0x000168000c1e1b00 */
[----:B------:R0:W5:Y:S02]  /*32e0*/  @!P2 LDG.E.64 R56, desc[UR56][R34.64+0xa0] ;  /* 0x0000a0382238a981 */ /* 0x000164000c1e1b00 */
.L_x_461:
[----:B------:R-:W-:Y:S05]  /*32f0*/  BSYNC B1 ;  /* 0x0000000000017941 */ /* 0x000fea0003800000 */
.L_x_460:
[----:B0-----:R-:W-:Y:S01]  /*3300*/  VIADD R32, R166, 0x40 ;  /* 0x00000040a6207836 */ /* 0x001fe20000000000 */
[----:B------:R-:W-:Y:S01]  /*3310*/  BSSY B1, `(.L_x_462) ;  /* 0x0000036000017945 */ /* 0x000fe20003800000 */
[----:B------:R-:W-:Y:S02]  /*3320*/  CS2R R34, SRZ ;  /* 0x0000000000227805 */ /* 0x000fe4000001ff00 */
[----:B------:R-:W-:Y:S02]  /*3330*/  CS2R R38, SRZ ;  /* 0x0000000000267805 */ /* 0x000fe4000001ff00 */
[----:B------:R-:W-:Y:S02]  /*3340*/  CS2R R42, SRZ ;  /* 0x00000000002a7805 */ /* 0x000fe4000001ff00 */
[----:B------:R-:W-:Y:S02]  /*3350*/  ISETP.GE.AND P4, PT, R32, R84, PT ;  /* 0x000000542000720c */ /* 0x000fe40003f86270 */
        /* <DEDUP_REMOVED lines=8> */
[----:B------:R-:W-:Y:S06]  /*33e0*/  @P4 BRA `(.L_x_463) ;  /* 0x0000000000a04947 */ /* 0x000fec0003800000 */
[----:B------:R-:W-:Y:S01]  /*33f0*/  IADD3 R15, P2, P5, R98, R14, R108 ;  /* 0x0000000e620f7210 */ /* 0x000fe20007d5e06c */
[----:B------:R-:W-:Y:S01]  /*3400*/  ULDC.64 UR4, c[0x0][0x3e8] ;  /* 0x0000fa0000047ab9 */ /* 0x000fe20000000a00 */
[----:B------:R-:W-:Y:S02]  /*3410*/  CS2R R50, SRZ ;  /* 0x0000000000327805 */ /* 0x000fe4000001ff00 */
[----:B------:R-:W-:Y:S02]  /*3420*/  CS2R R52, SRZ ;  /* 0x0000000000347805 */ /* 0x000fe4000001ff00 */
[----:B------:R-:W-:Y:S02]  /*3430*/  IADD3.X R30, R106, R11, R107, P2, P5 ;  /* 0x0000000b6a1e7210 */ /* 0x000fe400017ea46b */
[----:B------:R-:W-:-:S04]  /*3440*/  IADD3 R13, P2, P5, R92, R12, R110 ;  /* 0x0000000c5c0d7210 */ /* 0x000fc80007d5e06e */
[----:B------:R-:W-:Y:S02]  /*3450*/  IADD3.X R78, R105, R78, R109, P2, P5 ;  /* 0x0000004e694e7210 */ /* 0x000fe400017ea46d */
[----:B------:R-:W-:-:S04]  /*3460*/  LEA R14, P2, R15, UR4, 0x1 ;  /* 0x000000040f0e7c11 */ /* 0x000fc8000f8408ff */
[----:B------:R-:W-:Y:S01]  /*3470*/  LEA.HI.X R15, R15, UR5, R30, 0x1, P2 ;  /* 0x000000050f0f7c11 */ /* 0x000fe200090f0c1e */
[----:B------:R-:W-:Y:S02]  /*3480*/  ULDC.64 UR4, c[0x0][0x400] ;  /* 0x0001000000047ab9 */ /* 0x000fe40000000a00 */
        /* <DEDUP_REMOVED lines=30> */
.L_x_463:
[----:B------:R-:W-:Y:S05]  /*3670*/  BSYNC B1 ;  /* 0x0000000000017941 */ /* 0x000fea0003800000 */
.L_x_462:
[----:B0----5:R-:W-:Y:S01]  /*3680*/  IMAD.MOV.U32 R12, RZ, RZ, R54 ;  /* 0x000000ffff0c7224 */ /* 0x021fe200078e0036 */
[----:B------:R-:W-:Y:S01]  /*3690*/  UISETP.NE.AND UP0, UPT, UR58, 0x3, UPT ;  /* 0x000000033a00788c */ /* 0x000fe2000bf05270 */
[----:B------:R-:W-:Y:S02]  /*36a0*/  IMAD.MOV.U32 R11, RZ, RZ, R55 ;  /* 0x000000ffff0b7224 */ /* 0x000fe400078e0037 */
[----:B------:R-:W-:Y:S02]  /*36b0*/  IMAD.MOV.U32 R14, RZ, RZ, R58 ;  /* 0x000000ffff0e7224 */ /* 0x000fe400078e003a */
[----:B------:R-:W-:Y:S01]  /*36c0*/  IMAD.MOV.U32 R13, RZ, RZ, R59 ;  /* 0x000000ffff0d7224 */ /* 0x000fe200078e003b */
[----:B------:R-:W-:Y:S01]  /*36d0*/  PRMT R157, R12, 0x5410, R11 ;  /* 0x000054100c9d7816 */ /* 0x000fe2000000000b */
[----:B------:R-:W-:Y:S01]  /*36e0*/  IMAD.MOV.U32 R12, RZ, RZ, R62 ;  /* 0x000000ffff0c7224 */ /* 0x000fe200078e003e */
[----:B------:R-:W-:Y:S01]  /*36f0*/  PLOP3.LUT P2, PT, PT, PT, UP0, 0x80, 0x0 ;  /* 0x000000000000781c */ /* 0x000fe20003f4f008 */
[----:B------:R-:W-:Y:S01]  /*3700*/  IMAD.MOV.U32 R11, RZ, RZ, R63 ;  /* 0x000000ffff0b7224 */ /* 0x000fe200078e003f */
[----:B------:R-:W-:Y:S01]  /*3710*/  PRMT R182, R13, 0x5410, R14 ;  /* 0x000054100db67816 */ /* 0x000fe2000000000e */
        /* <DEDUP_REMOVED lines=9> */
[----:B------:R-:W-:-:S02]  /*37b0*/  PRMT R195, R195, 0x5410, R11 ;  /* 0x00005410c3c37816 */ /* 0x000fc4000000000b */
[----:B------:R-:W-:Y:S02]  /*37c0*/  MOV R11, R74 ;  /* 0x0000004a000b7202 */ /* 0x000fe40000000f00 */
[----:B------:R-:W-:Y:S01]  /*37d0*/  PRMT R148, R148, 0x5410, R12 ;  /* 0x0000541094947816 */ /* 0x000fe2000000000c */
[----:B------:R-:W-:Y:S01]  /*37e0*/  IMAD.MOV.U32 R12, RZ, RZ, R56 ;  /* 0x000000ffff0c7224 */ /* 0x000fe200078e0038 */
[----:B------:R-:W-:Y:S01]  /*37f0*/  PRMT R147, R147, 0x5410, R11 ;  /* 0x0000541093937816 */ /* 0x000fe2000000000b */
[----:B------:R-:W-:Y:S01]  /*3800*/  IMAD.MOV.U32 R11, RZ, RZ, R57 ;  /* 0x000000ffff0b7224 */ /* 0x000fe200078e0039 */
[----:B------:R-:W-:-:S04]  /*3810*/  PRMT R198, R198, 0x5410, R14 ;  /* 0x00005410c6c67816 */ /* 0x000fc8000000000e */
[----:B------:R-:W-:Y:S01]  /*3820*/  PRMT R158, R12, 0x5410, R11 ;  /* 0x000054100c9e7816 */ /* 0x000fe2000000000b */
[----:B------:R-:W-:Y:S02]  /*3830*/  IMAD.MOV.U32 R12, RZ, RZ, R60 ;  /* 0x000000ffff0c7224 */ /* 0x000fe400078e003c */
[----:B------:R-:W-:-:S05]  /*3840*/  IMAD.MOV.U32 R11, RZ, RZ, R61 ;  /* 0x000000ffff0b7224 */ /* 0x000fca00078e003d */
[----:B------:R-:W-:Y:S01]  /*3850*/  PRMT R159, R11, 0x5410, R12 ;  /* 0x000054100b9f7816 */ /* 0x000fe2000000000c */
[----:B------:R-:W-:Y:S02]  /*3860*/  IMAD.MOV.U32 R11, RZ, RZ, R65 ;  /* 0x000000ffff0b7224 */ /* 0x000fe400078e0041 */
[----:B------:R-:W-:-:S03]  /*3870*/  IMAD.MOV.U32 R12, RZ, RZ, R64 ;  /* 0x000000ffff0c7224 */ /* 0x000fc600078e0040 */
[----:B------:R-:W-:Y:S01]  /*3880*/  PRMT R194, R11, 0x7610, R194 ;  /* 0x000076100bc27816 */ /* 0x000fe200000000c2 */
[----:B------:R-:W-:Y:S01]  /*3890*/  IMAD.MOV.U32 R11, RZ, RZ, R68 ;  /* 0x000000ffff0b7224 */ /* 0x000fe200078e0044 */
[----:B------:R-:W-:Y:S01]  /*38a0*/  PRMT R193, R193, 0x5410, R12 ;  /* 0x00005410c1c17816 */ /* 0x000fe2000000000c */
[----:B------:R-:W-:-:S03]  /*38b0*/  IMAD.MOV.U32 R12, RZ, RZ, R69 ;  /* 0x000000ffff0c7224 */ /* 0x000fc600078e0045 */
[----:B------:R-:W-:Y:S01]  /*38c0*/  PRMT R195, R11, 0x7610, R195 ;  /* 0x000076100bc37816 */ /* 0x000fe200000000c3 */
[----:B------:R-:W-:Y:S01]  /*38d0*/  IMAD.MOV.U32 R11, RZ, RZ, R72 ;  /* 0x000000ffff0b7224 */ /* 0x000fe200078e0048 */
[----:B------:R-:W-:Y:S01]  /*38e0*/  PRMT R196, R12, 0x7610, R196 ;  /* 0x000076100cc47816 */ /* 0x000fe200000000c4 */
[----:B------:R-:W-:-:S03]  /*38f0*/  IMAD.MOV.U32 R12, RZ, RZ, R73 ;  /* 0x000000ffff0c7224 */ /* 0x000fc600078e0049 */
[----:B------:R-:W-:Y:S01]  /*3900*/  PRMT R197, R11, 0x7610, R197 ;  /* 0x000076100bc57816 */ /* 0x000fe200000000c5 */
[----:B------:R-:W-:Y:S01]  /*3910*/  IMAD.MOV.U32 R11, RZ, RZ, R76 ;  /* 0x000000ffff0b7224 */ /* 0x000fe200078e004c */
[----:B------:R-:W-:Y:S02]  /*3920*/  PRMT R198, R12, 0x7610, R198 ;  /* 0x000076100cc67816 */ /* 0x000fe400000000c6 */
[----:B------:R-:W-:Y:S02]  /*3930*/  MOV R12, R77 ;  /* 0x0000004d000c7202 */ /* 0x000fe40000000f00 */
[----:B------:R-:W-:Y:S01]  /*3940*/  PRMT R147, R11, 0x7610, R147 ;  /* 0x000076100b937816 */ /* 0x000fe20000000093 */
[----:B------:R-:W-:Y:S01]  /*3950*/  IMAD.MOV.U32 R11, RZ, RZ, R31 ;  /* 0x000000ffff0b7224 */ /* 0x000fe200078e001f */
[----:B------:R-:W-:Y:S01]  /*3960*/  PRMT R149, R149, 0x5410, R12 ;  /* 0x0000541095957816 */ /* 0x000fe2000000000c */
[----:B------:R-:W-:-:S05]  /*3970*/  IMAD.MOV.U32 R12, RZ, RZ, R30 ;  /* 0x000000ffff0c7224 */ /* 0x000fca00078e001e */
[----:B------:R-:W-:Y:S01]  /*3980*/  PRMT R79, R12, 0x5410, R11 ;  /* 0x000054100c4f7816 */ /* 0x000fe2000000000b */
[----:B------:R-:W-:Y:S02]  /*3990*/  IMAD.MOV.U32 R12, RZ, RZ, R34 ;  /* 0x000000ffff0c7224 */ /* 0x000fe400078e0022 */
        /* <DEDUP_REMOVED lines=14> */
[----:B------:R-:W-:Y:S01]  /*3a80*/  IMAD.MOV.U32 R11, RZ, RZ, R33 ;  /* 0x000000ffff0b7224 */ /* 0x000fe200078e0021 */
[----:B------:R-:W-:-:S04]  /*3a90*/  MOV R12, R32 ;  /* 0x00000020000c7202 */ /* 0x000fc80000000f00 */
[----:B------:R-:W-:Y:S01]  /*3aa0*/  PRMT R116, R12, 0x5410, R11 ;  /* 0x000054100c747816 */ /* 0x000fe2000000000b */
[----:B------:R-:W-:Y:S02]  /*3ab0*/  IMAD.MOV.U32 R12, RZ, RZ, R36 ;  /* 0x000000ffff0c7224 */ /* 0x000fe400078e0024 */
[----:B------:R-:W-:-:S05]  /*3ac0*/  IMAD.MOV.U32 R11, RZ, RZ, R37 ;  /* 0x000000ffff0b7224 */ /* 0x000fca00078e0025 */
[----:B------:R-:W-:Y:S01]  /*3ad0*/  PRMT R135, R12, 0x5410, R11 ;  /* 0x000054100c877816 */ /* 0x000fe2000000000b */
[----:B------:R-:W-:Y:S02]  /*3ae0*/  IMAD.MOV.U32 R12, RZ, RZ, R40 ;  /* 0x000000ffff0c7224 */ /* 0x000fe400078e0028 */
[----:B------:R-:W-:-:S05]  /*3af0*/  IMAD.MOV.U32 R11, RZ, RZ, R41 ;  /* 0x000000ffff0b7224 */ /* 0x000fca00078e0029 */
[----:B------:R-:W-:Y:S01]  /*3b00*/  PRMT R144, R12, 0x5410, R11 ;  /* 0x000054100c907816 */ /* 0x000fe2000000000b */
        /* <DEDUP_REMOVED lines=12> */
[----:B------:R-:W-:Y:S06]  /*3bd0*/  @!P2 BRA `(.L_x_464) ;  /* 0x000000000004a947 */ /* 0x000fec0003800000 */
[----:B------:R-:W-:Y:S01]  /*3be0*/  BPT.TRAP 0x1 ;  /* 0x000000040000795c */ /* 0x000fe20000300000 */
.L_x_464:
[----:B------:R-:W-:Y:S01]  /*3bf0*/  IMAD R85, R18, 0x8, R2 ;  /* 0x0000000812557824 */ /* 0x000fe200078e0202 */
[----:B------:R-:W-:Y:S01]  /*3c00*/  SHF.L.U32 R86, R167, 0x1f, RZ ;  /* 0x0000001fa7567819 */ /* 0x000fe200000006ff */
[----:B------:R-:W-:Y:S03]  /*3c10*/  BSSY B1, `(.L_x_465) ;  /* 0x0000003000017945 */ /* 0x000fe60003800000 */
[----:B------:R-:W0:Y:S02]  /*3c20*/  SYNCS.PHASECHK.TRANS64.TRYWAIT P5, [R85+URZ+0x2a890], R86 ;  /* 0x02a89056550075a7 */ /* 0x000e2400080a017f */
[----:B0-----:R-:W-:Y:S05]  /*3c30*/  @!P5 BRA `(.L_x_466) ;  /* 0x000001d80008d947 */ /* 0x001fea0003800000 */
.L_x_791:
[----:B------:R-:W-:Y:S05]  /*3c40*/  BSYNC B1 ;  /* 0x0000000000017941 */ /* 0x000fea0003800000 */
.L_x_465:
[----:B------:R-:W-:-:S03]  /*3c50*/  UMOV UR4, 0xffffffff ;  /* 0xffffffff00047882 */ /* 0x000fc60000000000 */
[----:B------:R-:W-:Y:S05]  /*3c60*/  BRA.DIV UR4, `(.L_x_467) ;  /* 0x000001da04107947 */ /* 0x000fea000b800000 */
[----:B------:R1:W2:Y:S04]  /*3c70*/  SHFL.IDX PT, R78, R115, RZ, 0x1c1f ;  /* 0x001c1fff734e7589 */ /* 0x0002a800000e0000 */
[----:B------:R1:W3:Y:S02]  /*3c80*/  SHFL.IDX PT, R11, R118, RZ, 0x1c1f ;  /* 0x001c1fff760b7589 */ /* 0x0002e400000e0000 */
.L_x_795:
[----:B------:R-:W-:Y:S04]  /*3c90*/  BSSY B1, `(.L_x_468) ;  /* 0x0000166000017945 */ /* 0x000fe80003800000 */
[----:B------:R-:W-:Y:S05]  /*3ca0*/  @P3 BRA `(.L_x_469) ;  /* 0x0000001400903947 */ /* 0x000fea0003800000 */
[----:B------:R-:W-:Y:S01]  /*3cb0*/  ISETP.NE.AND P3, PT, R9, RZ, PT ;  /* 0x000000ff0900720c */ /* 0x000fe20003f65270 */
[----:B------:R-:W-:-:S12]  /*3cc0*/  BSSY B2, `(.L_x_470) ;  /* 0x0000039000027945 */ /* 0x000fd80003800000 */
[----:B------:R-:W-:Y:S05]  /*3cd0*/  @!P3 BRA `(.L_x_471) ;  /* 0x0000000000dcb947 */ /* 0x000fea0003800000 */
[----:B------:R4:W0:Y:S01]  /*3ce0*/  LDS.128 R12, [R29] ;  /* 0x000000001d0c7984 */ /* 0x0008220000000c00 */
[----:B------:R-:W-:Y:S01]  /*3cf0*/  ISETP.GE.AND P3, PT, R160, R124, PT ;  /* 0x0000007ca000720c */ /* 0x000fe20003f66270 */
[----:B------:R-:W-:-:S12]  /*3d00*/  BSSY B3, `(.L_x_472) ;  /* 0x0000031000037945 */ /* 0x000fd80003800000 */
[----:B----4-:R-:W-:Y:S05]  /*3d10*/  @P3 BRA `(.L_x_473) ;  /* 0x0000000000bc3947 */ /* 0x010fea0003800000 */
[--C-:B------:R-:W-:Y:S02]  /*3d20*/  SHF.R.U64 R74, R74, 0x10, R75.reuse ;  /* 0x000000104a4a7819 */ /* 0x100fe4000000124b */
[----:B------:R-:W-:Y:S02]  /*3d30*/  SHF.R.U32.HI R146, RZ, 0x10, R75 ;  /* 0x00000010ff927819 */ /* 0x000fe4000001164b */
[--C-:B------:R-:W-:Y:S02]  /*3d40*/  SHF.R.U64 R75, R76, 0x10, R77.reuse ;  /* 0x000000104c4b7819 */ /* 0x100fe4000000124d */
[----:B------:R-:W-:Y:S02]  /*3d50*/  SHF.R.U32.HI R76, RZ, 0x10, R77 ;  /* 0x00000010ff4c7819 */ /* 0x000fe4000001164d */
[----:B------:R-:W-:Y:S02]  /*3d60*/  PRMT R77, R147, 0x5410, R75 ;  /* 0x00005410934d7816 */ /* 0x000fe4000000004b */
[----:B------:R-:W-:-:S02]  /*3d70*/  PRMT R146, R148, 0x5432, R146 ;  /* 0x0000543294927816 */ /* 0x000fc40000000092 */
[----:B------:R-:W-:Y:S02]  /*3d80*/  PRMT R75, R149, 0x5432, R76 ;  /* 0x00005432954b7816 */ /* 0x000fe4000000004c */
[----:B------:R-:W-:Y:S02]  /*3d90*/  PRMT R74, R147, 0x5432, R74 ;  /* 0x00005432934a7816 */ /* 0x000fe4000000004a */
[----:B0-----:R-:W-:Y:S02]  /*3da0*/  LOP3.LUT R149, R13, 0xffff0000, RZ, 0xc0, !PT ;  /* 0xffff00000d957812 */ /* 0x001fe400078ec0ff */
[C---:B------:R-:W-:Y:S01]  /*3db0*/  LOP3.LUT R148, R77.reuse, 0xffff0000, RZ, 0xc0, !PT ;  /* 0xffff00004d947812 */ /* 0x040fe200078ec0ff */
[----:B------:R-:W-:Y:S01]  /*3dc0*/  IMAD.U32 R77, R77, 0x10000, RZ ;  /* 0x000100004d4d7824 */ /* 0x000fe200078e00ff */
[----:B------:R-:W-:Y:S02]  /*3dd0*/  SHF.L.U32 R147, R13, 0x10, RZ ;  /* 0x000000100d937819 */ /* 0x000fe400000006ff */
[C---:B------:R-:W-:Y:S01]  /*3de0*/  LOP3.LUT R13, R74.reuse, 0xffff0000, RZ, 0xc0, !PT ;  /* 0xffff00004a0d7812 */ /* 0x040fe200078ec0ff */
[----:B------:R-:W-:Y:S01]  /*3df0*/  FMUL.FTZ R76, R149, R148 ;  /* 0x00000094954c7220 */ /* 0x000fe20000410000 */
[----:B------:R-:W-:-:S03]  /*3e00*/  IMAD.U32 R74, R74, 0x10000, RZ ;  /* 0x000100004a4a7824 */ /* 0x000fc600078e00ff */
[-C--:B------:R-:W-:Y:S01]  /*3e10*/  FFMA.FTZ R76, R147, R13.reuse, -R76 ;  /* 0x0000000d934c7223 */ /* 0x080fe2000001084c */
[----:B------:R-:W-:Y:S01]  /*3e20*/  FMUL.FTZ R13, R149, R13 ;  /* 0x0000000d950d7220 */ /* 0x000fe20000410000 */
[C---:B------:R-:W-:Y:S01]  /*3e30*/  IMAD.U32 R149, R146.reuse, 0x10000, RZ ;  /* 0x0001000092957824 */ /* 0x040fe200078e00ff */
[----:B------:R-:W-:Y:S02]  /*3e40*/  LOP3.LUT R146, R146, 0xffff0000, RZ, 0xc0, !PT ;  /* 0xffff000092927812 */ /* 0x000fe400078ec0ff */
[----:B------:R-:W-:Y:S01]  /*3e50*/  FFMA.FTZ R13, R147, R148, R13 ;  /* 0x00000094930d7223 */ /* 0x000fe2000001000d */
[C---:B------:R-:W-:Y:S01]  /*3e60*/  LOP3.LUT R148, R14.reuse, 0xffff0000, RZ, 0xc0, !PT ;  /* 0xffff00000e947812 */ /* 0x040fe200078ec0ff */
[C---:B------:R-:W-:Y:S01]  /*3e70*/  IMAD.U32 R147, R75.reuse, 0x10000, RZ ;  /* 0x000100004b937824 */ /* 0x040fe200078e00ff */
[----:B------:R-:W-:Y:S01]  /*3e80*/  LOP3.LUT R75, R75, 0xffff0000, RZ, 0xc0, !PT ;  /* 0xffff00004b4b7812 */ /* 0x000fe200078ec0ff */
[----:B------:R-:W-:Y:S01]  /*3e90*/  IMAD.U32 R14, R14, 0x10000, RZ ;  /* 0x000100000e0e7824 */ /* 0x000fe200078e00ff */
[----:B------:R-:W-:Y:S01]  /*3ea0*/  F2FP.BF16.F32.PACK_AB R13, R13, R76 ;  /* 0x0000004c0d0d723e */ /* 0x000fe200000010ff */
[C---:B------:R-:W-:Y:S01]  /*3eb0*/  FMUL.FTZ R150, R148.reuse, R147 ;  /* 0x0000009394967220 */ /* 0x040fe20000410000 */
[----:B------:R-:W-:-:S03]  /*3ec0*/  FMUL.FTZ R148, R148, R149 ;  /* 0x0000009594947220 */ /* 0x000fc60000410000 */
[C---:B------:R-:W-:Y:S01]  /*3ed0*/  FFMA.FTZ R150, R14.reuse, R149, -R150 ;  /* 0x000000950e967223 */ /* 0x040fe20000010896 */
[----:B------:R-:W-:Y:S01]  /*3ee0*/  FFMA.FTZ R148, R14, R147, R148 ;  /* 0x000000930e947223 */ /* 0x000fe20000010094 */
[C---:B------:R-:W-:Y:S01]  /*3ef0*/  LOP3.LUT R14, R15.reuse, 0xffff0000, RZ, 0xc0, !PT ;  /* 0xffff00000f0e7812 */ /* 0x040fe200078ec0ff */
[----:B------:R-:W-:-:S03]  /*3f00*/  IMAD.U32 R15, R15, 0x10000, RZ ;  /* 0x000100000f0f7824 */ /* 0x000fc600078e00ff */
        /* <DEDUP_REMOVED lines=11> */
[----:B------:R-:W-:-:S05]  /*3fc0*/  FFMA.FTZ R15, R12, R77, R15 ;  /* 0x0000004d0c0f7223 */ /* 0x000fca000001000f */
[----:B------:R-:W-:Y:S01]  /*3fd0*/  F2FP.BF16.F32.PACK_AB R75, R15, R75 ;  /* 0x0000004b0f4b723e */ /* 0x000fe200000010ff */
[----:B------:R-:W-:Y:S02]  /*3fe0*/  IMAD.MOV.U32 R15, RZ, RZ, R14 ;  /* 0x000000ffff0f7224 */ /* 0x000fe400078e000e */
[----:B------:R-:W-:Y:S02]  /*3ff0*/  IMAD.MOV.U32 R14, RZ, RZ, R148 ;  /* 0x000000ffff0e7224 */ /* 0x000fe400078e0094 */
[----:B------:R-:W-:-:S07]  /*4000*/  IMAD.MOV.U32 R12, RZ, RZ, R75 ;  /* 0x000000ffff0c7224 */ /* 0x000fce00078e004b */
.L_x_473:
[----:B------:R-:W-:Y:S05]  /*4010*/  BSYNC B3 ;  /* 0x0000000000037941 */ /* 0x000fea0003800000 */
.L_x_472:
[----:B---3--:R-:W-:-:S04]  /*4020*/  LEA R74, P3, R16, R11, 0x1 ;  /* 0x0000000b104a7211 */ /* 0x008fc800078608ff */
[----:B--2---:R-:W-:-:S05]  /*4030*/  LEA.HI.X R75, R16, R78, R17, 0x1, P3 ;  /* 0x0000004e104b7211 */ /* 0x004fca00018f0c11 */
[----:B0-----:R4:W-:Y:S04]  /*4040*/  ST.E.128 desc[UR56][R74.64], R12 ;  /* 0x0000000c4a007985 */ /* 0x0019e8000c101d38 */
.L_x_471:
[----:B------:R-:W-:Y:S05]  /*4050*/  BSYNC B2 ;  /* 0x0000000000027941 */ /* 0x000fea0003800000 */
.L_x_470:
[----:B------:R-:W-:Y:S01]  /*4060*/  ISETP.NE.AND P3, PT, R26, RZ, PT ;  /* 0x000000ff1a00720c */ /* 0x000fe20003f65270 */
[----:B------:R-:W-:-:S12]  /*4070*/  BSSY B2, `(.L_x_474) ;  /* 0x000003b000027945 */ /* 0x000fd80003800000 */
[----:B------:R-:W-:Y:S05]  /*4080*/  @!P3 BRA `(.L_x_475) ;  /* 0x0000000000e4b947 */ /* 0x000fea0003800000 */
[----:B----4-:R4:W0:Y:S01]  /*4090*/  LDS.128 R12, [R28] ;  /* 0x000000001c0c7984 */ /* 0x0108220000000c00 */
[----:B------:R-:W-:Y:S01]  /*40a0*/  ISETP.GE.AND P3, PT, R170, R124, PT ;  /* 0x0000007caa00720c */ /* 0x000fe20003f66270 */
[----:B------:R-:W-:-:S12]  /*40b0*/  BSSY B3, `(.L_x_476) ;  /* 0x0000031000037945 */ /* 0x000fd80003800000 */
[----:B----4-:R-:W-:Y:S05]  /*40c0*/  @P3 BRA `(.L_x_477) ;  /* 0x0000000000bc3947 */ /* 0x010fea0003800000 */
[--C-:B------:R-:W-:Y:S01]  /*40d0*/  SHF.R.U64 R70, R70, 0x10, R71.reuse ;  /* 0x0000001046467819 */ /* 0x100fe20000001247 */
[----:B0-----:R-:W-:Y:S01]  /*40e0*/  IMAD.U32 R75, R13, 0x10000, RZ ;  /* 0x000100000d4b7824 */ /* 0x001fe200078e00ff */
[----:B------:R-:W-:Y:S02]  /*40f0*/  SHF.R.U32.HI R74, RZ, 0x10, R71 ;  /* 0x00000010ff4a7819 */ /* 0x000fe40000011647 */
[--C-:B------:R-:W-:Y:S02]  /*4100*/  SHF.R.U64 R71, R72, 0x10, R73.reuse ;  /* 0x0000001048477819 */ /* 0x100fe40000001249 */
[----:B------:R-:W-:Y:S02]  /*4110*/  SHF.R.U32.HI R72, RZ, 0x10, R73 ;  /* 0x00000010ff487819 */ /* 0x000fe40000011649 */
[C---:B------:R-:W-:Y:S02]  /*4120*/  PRMT R73, R197.reuse, 0x5410, R71 ;  /* 0x00005410c5497816 */ /* 0x040fe40000000047 */
[----:B------:R-:W-:-:S02]  /*4130*/  PRMT R70, R197, 0x5432, R70 ;  /* 0x00005432c5467816 */ /* 0x000fc40000000046 */
[----:B------:R-:W-:Y:S02]  /*4140*/  LOP3.LUT R77, R13, 0xffff0000, RZ, 0xc0, !PT ;  /* 0xffff00000d4d7812 */ /* 0x000fe400078ec0ff */
[C---:B------:R-:W-:Y:S01]  /*4150*/  LOP3.LUT R76, R73.reuse, 0xffff0000, RZ, 0xc0, !PT ;  /* 0xffff0000494c7812 */ /* 0x040fe200078ec0ff */
[----:B------:R-:W-:Y:S01]  /*4160*/  IMAD.U32 R73, R73, 0x10000, RZ ;  /* 0x0001000049497824 */ /* 0x000fe200078e00ff */
[----:B------:R-:W-:Y:S02]  /*4170*/  PRMT R71, R198, 0x5410, R72 ;  /* 0x00005410c6477816 */ /* 0x000fe40000000048 */
[----:B------:R-:W-:Y:S01]  /*4180*/  LOP3.LUT R13, R70, 0xffff0000, RZ, 0xc0, !PT ;  /* 0xffff0000460d7812 */ /* 0x000fe200078ec0ff */
[----:B------:R-:W-:Y:S01]  /*4190*/  FMUL.FTZ R72, R77, R76 ;  /* 0x0000004c4d487220 */ /* 0x000fe20000410000 */
[----:B------:R-:W-:Y:S01]  /*41a0*/  PRMT R74, R198, 0x5432, R74 ;  /* 0x00005432c64a7816 */ /* 0x000fe2000000004a */
[----:B------:R-:W-:Y:S02]  /*41b0*/  IMAD.U32 R70, R70, 0x10000, RZ ;  /* 0x0001000046467824 */ /* 0x000fe400078e00ff */
[-C--:B------:R-:W-:Y:S01]  /*41c0*/  FFMA.FTZ R72, R75, R13.reuse, -R72 ;  /* 0x0000000d4b487223 */ /* 0x080fe20000010848 */
[----:B------:R-:W-:Y:S01]  /*41d0*/  FMUL.FTZ R13, R77, R13 ;  /* 0x0000000d4d0d7220 */ /* 0x000fe20000410000 */
[C---:B------:R-:W-:Y:S01]  /*41e0*/  IMAD.U32 R77, R74.reuse, 0x10000, RZ ;  /* 0x000100004a4d7824 */ /* 0x040fe200078e00ff */
[----:B------:R-:W-:-:S02]  /*41f0*/  LOP3.LUT R74, R74, 0xffff0000, RZ, 0xc0, !PT ;  /* 0xffff00004a4a7812 */ /* 0x000fc400078ec0ff */
[----:B------:R-:W-:Y:S01]  /*4200*/  FFMA.FTZ R13, R75, R76, R13 ;  /* 0x0000004c4b0d7223 */ /* 0x000fe2000001000d */
[C---:B------:R-:W-:Y:S01]  /*4210*/  LOP3.LUT R76, R14.reuse, 0xffff0000, RZ, 0xc0, !PT ;  /* 0xffff00000e4c7812 */ /* 0x040fe200078ec0ff */
[C---:B------:R-:W-:Y:S01]  /*4220*/  IMAD.U32 R75, R71.reuse, 0x10000, RZ ;  /* 0x00010000474b7824 */ /* 0x040fe200078e00ff */
[----:B------:R-:W-:Y:S02]  /*4230*/  SHF.L.U32 R14, R14, 0x10, RZ ;  /* 0x000000100e0e7819 */ /* 0x000fe400000006ff */
[----:B------:R-:W-:Y:S01]  /*4240*/  LOP3.LUT R71, R71, 0xffff0000, RZ, 0xc0, !PT ;  /* 0xffff000047477812 */ /* 0x000fe200078ec0ff */
[C---:B------:R-:W-:Y:S01]  /*4250*/  FMUL.FTZ R146, R76.reuse, R75 ;  /* 0x0000004b4c927220 */ /* 0x040fe20000410000 */
[-C--:B------:R-:W-:Y:S01]  /*4260*/  FMUL.FTZ R76, R76, R77.reuse ;  /* 0x0000004d4c4c7220 */ /* 0x080fe20000410000 */
[----:B------:R-:W-:Y:S02]  /*4270*/  F2FP.BF16.F32.PACK_AB R13, R13, R72 ;  /* 0x000000480d0d723e */ /* 0x000fe400000010ff */
        /* <DEDUP_REMOVED lines=20> */
.L_x_477:
[----:B------:R-:W-:Y:S05]  /*43c0*/  BSYNC B3 ;  /* 0x0000000000037941 */ /* 0x000fea0003800000 */
.L_x_476:
[----:B------:R-:W-:Y:S02]  /*43d0*/  IMAD.SHL.U32 R72, R163, 0x8, RZ ;  /* 0x00000008a3487824 */ /* 0x000fe400078e00ff */
[----:B---3--:R-:W-:Y:S02]  /*43e0*/  IMAD.MOV.U32 R70, RZ, RZ, R11 ;  /* 0x000000ffff467224 */ /* 0x008fe400078e000b */
[----:B--2---:R-:W-:Y:S02]  /*43f0*/  IMAD.MOV.U32 R71, RZ, RZ, R78 ;  /* 0x000000ffff477224 */ /* 0x004fe400078e004e */
[----:B------:R-:W-:-:S05]  /*4400*/  IMAD.WIDE R70, R72, 0x2, R70 ;  /* 0x0000000248467825 */ /* 0x000fca00078e0246 */
[----:B0-----:R0:W-:Y:S02]  /*4410*/  ST.E.128 desc[UR56][R70.64], R12 ;  /* 0x0000000c46007985 */ /* 0x0011e4000c101d38 */
.L_x_475:
[----:B------:R-:W-:Y:S05]  /*4420*/  BSYNC B2 ;  /* 0x0000000000027941 */ /* 0x000fea0003800000 */
.L_x_474:
[----:B------:R-:W-:Y:S01]  /*4430*/  ISETP.NE.AND P3, PT, R27, RZ, PT ;  /* 0x000000ff1b00720c */ /* 0x000fe20003f65270 */
[----:B------:R-:W-:-:S12]  /*4440*/  BSSY B2, `(.L_x_478) ;  /* 0x000003b000027945 */ /* 0x000fd80003800000 */
[----:B------:R-:W-:Y:S05]  /*4450*/  @!P3 BRA `(.L_x_479) ;  /* 0x0000000000e4b947 */ /* 0x000fea0003800000 */
[----:B0---4-:R0:W4:Y:S01]  /*4460*/  LDS.128 R12, [R29+0x3000] ;  /* 0x003000001d0c7984 */ /* 0x0111220000000c00 */
[----:B------:R-:W-:Y:S01]  /*4470*/  ISETP.GE.AND P3, PT, R169, R124, PT ;  /* 0x0000007ca900720c */ /* 0x000fe20003f66270 */
[----:B------:R-:W-:-:S12]  /*4480*/  BSSY B3, `(.L_x_480) ;  /* 0x0000031000037945 */ /* 0x000fd80003800000 */
[----:B0-----:R-:W-:Y:S05]  /*4490*/  @P3 BRA `(.L_x_481) ;  /* 0x0000000000bc3947 */ /* 0x001fea0003800000 */
[--C-:B------:R-:W-:Y:S01]  /*44a0*/  SHF.R.U64 R66, R66, 0x10, R67.reuse ;  /* 0x0000001042427819 */ /* 0x100fe20000001243 */
[----:B----4-:R-:W-:Y:S01]  /*44b0*/  IMAD.U32 R71, R13, 0x10000, RZ ;  /* 0x000100000d477824 */ /* 0x010fe200078e00ff */
        /* <DEDUP_REMOVED lines=19> */
[----:B------:R-:W-:Y:S01]  /*45f0*/  IMAD.U32 R14, R14, 0x10000, RZ ;  /* 0x000100000e0e7824 */ /* 0x000fe200078e00ff */
[C---:B------:R-:W-:Y:S02]  /*4600*/  SHF.L.U32 R71, R67.reuse, 0x10, RZ ;  /* 0x0000001043477819 */ /* 0x040fe400000006ff */
[----:B------:R-:W-:Y:S02]  /*4610*/  LOP3.LUT R67, R67, 0xffff0000, RZ, 0xc0, !PT ;  /* 0xffff000043437812 */ /* 0x000fe400078ec0ff */
        /* <DEDUP_REMOVED lines=23> */
.L_x_481:
[----:B------:R-:W-:Y:S05]  /*4790*/  BSYNC B3 ;  /* 0x0000000000037941 */ /* 0x000fea0003800000 */
.L_x_480:
[----:B------:R-:W-:Y:S02]  /*47a0*/  IMAD.SHL.U32 R68, R164, 0x8, RZ ;  /* 0x00000008a4447824 */ /* 0x000fe400078e00ff */
[----:B---3--:R-:W-:Y:S02]  /*47b0*/  IMAD.MOV.U32 R66, RZ, RZ, R11 ;  /* 0x000000ffff427224 */ /* 0x008fe400078e000b */
[----:B--2---:R-:W-:Y:S02]  /*47c0*/  IMAD.MOV.U32 R67, RZ, RZ, R78 ;  /* 0x000000ffff437224 */ /* 0x004fe400078e004e */
[----:B------:R-:W-:-:S05]  /*47d0*/  IMAD.WIDE R66, R68, 0x2, R66 ;  /* 0x0000000244427825 */ /* 0x000fca00078e0242 */
[----:B----4-:R0:W-:Y:S02]  /*47e0*/  ST.E.128 desc[UR56][R66.64], R12 ;  /* 0x0000000c42007985 */ /* 0x0101e4000c101d38 */
.L_x_479:
[----:B------:R-:W-:Y:S05]  /*47f0*/  BSYNC B2 ;  /* 0x0000000000027941 */ /* 0x000fea0003800000 */
.L_x_478:
[----:B------:R-:W-:Y:S01]  /*4800*/  ISETP.NE.AND P3, PT, R101, RZ, PT ;  /* 0x000000ff6500720c */ /* 0x000fe20003f65270 */
[----:B------:R-:W-:-:S12]  /*4810*/  BSSY B2, `(.L_x_482) ;  /* 0x0000039000027945 */ /* 0x000fd80003800000 */
[----:B------:R-:W-:Y:S05]  /*4820*/  @!P3 BRA `(.L_x_483) ;  /* 0x0000000000dcb947 */ /* 0x000fea0003800000 */
[----:B0---4-:R0:W4:Y:S01]  /*4830*/  LDS.128 R12, [R28+0x3000] ;  /* 0x003000001c0c7984 */ /* 0x0111220000000c00 */
[----:B------:R-:W-:Y:S01]  /*4840*/  ISETP.GE.AND P3, PT, R172, R124, PT ;  /* 0x0000007cac00720c */ /* 0x000fe20003f66270 */
[----:B------:R-:W-:-:S12]  /*4850*/  BSSY B3, `(.L_x_484) ;  /* 0x0000031000037945 */ /* 0x000fd80003800000 */
[----:B0-----:R-:W-:Y:S05]  /*4860*/  @P3 BRA `(.L_x_485) ;  /* 0x0000000000bc3947 */ /* 0x001fea0003800000 */
[--C-:B------:R-:W-:Y:S02]  /*4870*/  SHF.R.U64 R62, R62, 0x10, R63.reuse ;  /* 0x000000103e3e7819 */ /* 0x100fe4000000123f */
[----:B------:R-:W-:Y:S02]  /*4880*/  SHF.R.U32.HI R66, RZ, 0x10, R63 ;  /* 0x00000010ff427819 */ /* 0x000fe4000001163f */
[--C-:B------:R-:W-:Y:S02]  /*4890*/  SHF.R.U64 R63, R64, 0x10, R65.reuse ;  /* 0x00000010403f7819 */ /* 0x100fe40000001241 */
[----:B------:R-:W-:Y:S02]  /*48a0*/  SHF.R.U32.HI R64, RZ, 0x10, R65 ;  /* 0x00000010ff407819 */ /* 0x000fe40000011641 */
[----:B------:R-:W-:Y:S02]  /*48b0*/  PRMT R65, R193, 0x5432, R63 ;  /* 0x00005432c1417816 */ /* 0x000fe4000000003f */
[----:B------:R-:W-:-:S02]  /*48c0*/  PRMT R62, R194, 0x5432, R62 ;  /* 0x00005432c23e7816 */ /* 0x000fc4000000003e */
[----:B----4-:R-:W-:Y:S02]  /*48d0*/  LOP3.LUT R69, R13, 0xffff0000, RZ, 0xc0, !PT ;  /* 0xffff00000d457812 */ /* 0x010fe400078ec0ff */
[C---:B------:R-:W-:Y:S01]  /*48e0*/  LOP3.LUT R68, R65.reuse, 0xffff0000, RZ, 0xc0, !PT ;  /* 0xffff000041447812 */ /* 0x040fe200078ec0ff */
[----:B------:R-:W-:Y:S01]  /*48f0*/  IMAD.U32 R65, R65, 0x10000, RZ ;  /* 0x0001000041417824 */ /* 0x000fe200078e00ff */
[----:B------:R-:W-:Y:S02]  /*4900*/  SHF.L.U32 R67, R13, 0x10, RZ ;  /* 0x000000100d437819 */ /* 0x000fe400000006ff */
[----:B------:R-:W-:Y:S01]  /*4910*/  PRMT R63, R194, 0x5410, R64 ;  /* 0x00005410c23f7816 */ /* 0x000fe20000000040 */
[----:B------:R-:W-:Y:S01]  /*4920*/  FMUL.FTZ R64, R69, R68 ;  /* 0x0000004445407220 */ /* 0x000fe20000410000 */
[C---:B------:R-:W-:Y:S01]  /*4930*/  LOP3.LUT R13, R62.reuse, 0xffff0000, RZ, 0xc0, !PT ;  /* 0xffff00003e0d7812 */ /* 0x040fe200078ec0ff */
[----:B------:R-:W-:Y:S01]  /*4940*/  IMAD.U32 R62, R62, 0x10000, RZ ;  /* 0x000100003e3e7824 */ /* 0x000fe200078e00ff */
[----:B------:R-:W-:-:S03]  /*4950*/  PRMT R66, R193, 0x5410, R66 ;  /* 0x00005410c1427816 */ /* 0x000fc60000000042 */
        /* <DEDUP_REMOVED lines=32> */
.L_x_485:
[----:B------:R-:W-:Y:S05]  /*4b60*/  BSYNC B3 ;  /* 0x0000000000037941 */ /* 0x000fea0003800000 */
.L_x_484:
[----:B---3--:R-:W-:-:S04]  /*4b70*/  LEA R62, P3, R19, R11, 0x1 ;  /* 0x0000000b133e7211 */ /* 0x008fc800078608ff */
[----:B--2---:R-:W-:-:S05]  /*4b80*/  LEA.HI.X R63, R19, R78, R165, 0x1, P3 ;  /* 0x0000004e133f7211 */ /* 0x004fca00018f0ca5 */
[----:B----4-:R0:W-:Y:S04]  /*4b90*/  ST.E.128 desc[UR56][R62.64], R12 ;  /* 0x0000000c3e007985 */ /* 0x0101e8000c101d38 */
.L_x_483:
[----:B------:R-:W-:Y:S05]  /*4ba0*/  BSYNC B2 ;  /* 0x0000000000027941 */ /* 0x000fea0003800000 */
.L_x_482:
        /* <DEDUP_REMOVED lines=10> */
[----:B------:R-:W-:Y:S02]  /*4c50*/  SHF.R.U64 R59, R60, 0x10, R61 ;  /* 0x000000103c3b7819 */ /* 0x000fe4000000123d */
[----:B------:R-:W-:Y:S02]  /*4c60*/  PRMT R58, R182, 0x5432, R58 ;  /* 0x00005432b63a7816 */ /* 0x000fe4000000003a */
[----:B------:R-:W-:Y:S02]  /*4c70*/  PRMT R59, R159, 0x5432, R59 ;  /* 0x000054329f3b7816 */ /* 0x000fe4000000003b */
[----:B------:R-:W-:-:S02]  /*4c80*/  LOP3.LUT R65, R13, 0xffff0000, RZ, 0xc0, !PT ;  /* 0xffff00000d417812 */ /* 0x000fc400078ec0ff */
[C---:B------:R-:W-:Y:S01]  /*4c90*/  LOP3.LUT R64, R59.reuse, 0xffff0000, RZ, 0xc0, !PT ;  /* 0xffff00003b407812 */ /* 0x040fe200078ec0ff */
[----:B------:R-:W-:Y:S01]  /*4ca0*/  IMAD.U32 R59, R59, 0x10000, RZ ;  /* 0x000100003b3b7824 */ /* 0x000fe200078e00ff */
[----:B------:R-:W-:Y:S02]  /*4cb0*/  SHF.R.U32.HI R60, RZ, 0x10, R61 ;  /* 0x00000010ff3c7819 */ /* 0x000fe4000001163d */
[C---:B------:R-:W-:Y:S01]  /*4cc0*/  LOP3.LUT R13, R58.reuse, 0xffff0000, RZ, 0xc0, !PT ;  /* 0xffff00003a0d7812 */ /* 0x040fe200078ec0ff */
[----:B------:R-:W-:Y:S01]  /*4cd0*/  FMUL.FTZ R61, R65, R64 ;  /* 0x00000040413d7220 */ /* 0x000fe20000410000 */
[----:B------:R-:W-:Y:S01]  /*4ce0*/  PRMT R60, R159, 0x5410, R60 ;  /* 0x000054109f3c7816 */ /* 0x000fe2000000003c */
[----:B------:R-:W-:Y:S01]  /*4cf0*/  IMAD.U32 R58, R58, 0x10000, RZ ;  /* 0x000100003a3a7824 */ /* 0x000fe200078e00ff */
[----:B------:R-:W-:Y:S01]  /*4d00*/  PRMT R62, R182, 0x5410, R62 ;  /* 0x00005410b63e7816 */ /* 0x000fe2000000003e */
[-C--:B------:R-:W-:Y:S01]  /*4d10*/  FFMA.FTZ R61, R63, R13.reuse, -R61 ;  /* 0x0000000d3f3d7223 */ /* 0x080fe2000001083d */
[----:B------:R-:W-:-:S03]  /*4d20*/  FMUL.FTZ R13, R65, R13 ;  /* 0x0000000d410d7220 */ /* 0x000fc60000410000 */
[----:B------:R-:W-:Y:S02]  /*4d30*/  IMAD.U32 R65, R62, 0x10000, RZ ;  /* 0x000100003e417824 */ /* 0x000fe400078e00ff */
[----:B------:R-:W-:Y:S01]  /*4d40*/  FFMA.FTZ R13, R63, R64, R13 ;  /* 0x000000403f0d7223 */ /* 0x000fe2000001000d */
[----:B------:R-:W-:Y:S01]  /*4d50*/  LOP3.LUT R64, R14, 0xffff0000, RZ, 0xc0, !PT ;  /* 0xffff00000e407812 */ /* 0x000fe200078ec0ff */
[----:B------:R-:W-:Y:S01]  /*4d60*/  IMAD.U32 R63, R60, 0x10000, RZ ;  /* 0x000100003c3f7824 */ /* 0x000fe200078e00ff */
[----:B------:R-:W-:Y:S02]  /*4d70*/  SHF.L.U32 R14, R14, 0x10, RZ ;  /* 0x000000100e0e7819 */ /* 0x000fe400000006ff */
[----:B------:R-:W-:Y:S01]  /*4d80*/  LOP3.LUT R60, R60, 0xffff0000, RZ, 0xc0, !PT ;  /* 0xffff00003c3c7812 */ /* 0x000fe200078ec0ff */
[C---:B------:R-:W-:Y:S01]  /*4d90*/  FMUL.FTZ R66, R64.reuse, R63 ;  /* 0x0000003f40427220 */ /* 0x040fe20000410000 */
[----:B------:R-:W-:Y:S01]  /*4da0*/  FMUL.FTZ R64, R64, R65 ;  /* 0x0000004140407220 */ /* 0x000fe20000410000 */
[----:B------:R-:W-:-:S02]  /*4db0*/  LOP3.LUT R62, R62, 0xffff0000, RZ, 0xc0, !PT ;  /* 0xffff00003e3e7812 */ /* 0x000fc400078ec0ff */
[C---:B------:R-:W-:Y:S01]  /*4dc0*/  FFMA.FTZ R66, R14.reuse, R65, -R66 ;  /* 0x000000410e427223 */ /* 0x040fe20000010842 */
[----:B------:R-:W-:Y:S01]  /*4dd0*/  FFMA.FTZ R64, R14, R63, R64 ;  /* 0x0000003f0e407223 */ /* 0x000fe20000010040 */
[C---:B------:R-:W-:Y:S01]  /*4de0*/  LOP3.LUT R14, R15.reuse, 0xffff0000, RZ, 0xc0, !PT ;  /* 0xffff00000f0e7812 */ /* 0x040fe200078ec0ff */
[----:B------:R-:W-:Y:S01]  /*4df0*/  IMAD.U32 R15, R15, 0x10000, RZ ;  /* 0x000100000f0f7824 */ /* 0x000fe200078e00ff */
[----:B------:R-:W-:Y:S02]  /*4e00*/  F2FP.BF16.F32.PACK_AB R13, R13, R61 ;  /* 0x0000003d0d0d723e */ /* 0x000fe400000010ff */
        /* <DEDUP_REMOVED lines=16> */
.L_x_489:
[----:B------:R-:W-:Y:S05]  /*4f10*/  BSYNC B3 ;  /* 0x0000000000037941 */ /* 0x000fea0003800000 */
.L_x_488:
[----:B---3--:R-:W-:-:S04]  /*4f20*/  LEA R58, P3, R22, R11, 0x1 ;  /* 0x0000000b163a7211 */ /* 0x008fc800078608ff */
[----:B--2---:R-:W-:-:S05]  /*4f30*/  LEA.HI.X R59, R22, R78, R176, 0x1, P3 ;  /* 0x0000004e163b7211 */ /* 0x004fca00018f0cb0 */
[----:B----4-:R0:W-:Y:S04]  /*4f40*/  ST.E.128 desc[UR56][R58.64], R12 ;  /* 0x0000000c3a007985 */ /* 0x0101e8000c101d38 */
.L_x_487:
[----:B------:R-:W-:Y:S05]  /*4f50*/  BSYNC B2 ;  /* 0x0000000000027941 */ /* 0x000fea0003800000 */
.L_x_486:
[----:B------:R-:W-:-:S13]  /*4f60*/  ISETP.NE.AND P3, PT, R87, RZ, PT ;  /* 0x000000ff5700720c */ /* 0x000fda0003f65270 */
[----:B------:R-:W-:Y:S05]  /*4f70*/  @!P3 BRA `(.L_x_469) ;  /* 0x0000000000dcb947 */ /* 0x000fea0003800000 */
[----:B0---4-:R0:W4:Y:S01]  /*4f80*/  LDS.128 R12, [R28+0x6000] ;  /* 0x006000001c0c7984 */ /* 0x0111220000000c00 */
[C---:B---3--:R-:W-:Y:S01]  /*4f90*/  LEA R58, P3, R23.reuse, R11, 0x1 ;  /* 0x0000000b173a7211 */ /* 0x048fe200078608ff */
[----:B------:R-:W-:Y:S03]  /*4fa0*/  BSSY B2, `(.L_x_490) ;  /* 0x0000033000027945 */ /* 0x000fe60003800000 */
[----:B--2---:R-:W-:Y:S02]  /*4fb0*/  LEA.HI.X R59, R23, R78, R175, 0x1, P3 ;  /* 0x0000004e173b7211 */ /* 0x004fe400018f0caf */
[----:B------:R-:W-:-:S13]  /*4fc0*/  ISETP.GE.AND P3, PT, R173, R124, PT ;  /* 0x0000007cad00720c */ /* 0x000fda0003f66270 */
[----:B0-----:R-:W-:Y:S05]  /*4fd0*/  @P3 BRA `(.L_x_491) ;  /* 0x0000000000bc3947 */ /* 0x001fea0003800000 */
[----:B------:R-:W-:Y:S02]  /*4fe0*/  SHF.R.U64 R11, R54, 0x10, R55 ;  /* 0x00000010360b7819 */ /* 0x000fe40000001237 */
[--C-:B------:R-:W-:Y:S02]  /*4ff0*/  SHF.R.U64 R54, R56, 0x10, R57.reuse ;  /* 0x0000001038367819 */ /* 0x100fe40000001239 */
[----:B------:R-:W-:Y:S02]  /*5000*/  SHF.R.U32.HI R56, RZ, 0x10, R57 ;  /* 0x00000010ff387819 */ /* 0x000fe40000011639 */
[C---:B------:R-:W-:Y:S02]  /*5010*/  PRMT R54, R158.reuse, 0x5410, R54 ;  /* 0x000054109e367816 */ /* 0x040fe40000000036 */
[----:B------:R-:W-:Y:S02]  /*5020*/  PRMT R11, R157, 0x5410, R11 ;  /* 0x000054109d0b7816 */ /* 0x000fe4000000000b */
[----:B------:R-:W-:-:S02]  /*5030*/  PRMT R158, R158, 0x5432, R56 ;  /* 0x000054329e9e7816 */ /* 0x000fc40000000038 */
[C---:B----4-:R-:W-:Y:S01]  /*5040*/  LOP3.LUT R60, R13.reuse, 0xffff0000, RZ, 0xc0, !PT ;  /* 0xffff00000d3c7812 */ /* 0x050fe200078ec0ff */
[----:B------:R-:W-:Y:S01]  /*5050*/  IMAD.U32 R13, R13, 0x10000, RZ ;  /* 0x000100000d0d7824 */ /* 0x000fe200078e00ff */
[C---:B------:R-:W-:Y:S01]  /*5060*/  LOP3.LUT R57, R54.reuse, 0xffff0000, RZ, 0xc0, !PT ;  /* 0xffff000036397812 */ /* 0x040fe200078ec0ff */
[----:B------:R-:W-:Y:S01]  /*5070*/  IMAD.U32 R54, R54, 0x10000, RZ ;  /* 0x0001000036367824 */ /* 0x000fe200078e00ff */
[C---:B------:R-:W-:Y:S01]  /*5080*/  LOP3.LUT R56, R11.reuse, 0xffff0000, RZ, 0xc0, !PT ;  /* 0xffff00000b387812 */ /* 0x040fe200078ec0ff */
[----:B------:R-:W-:Y:S01]  /*5090*/  IMAD.U32 R11, R11, 0x10000, RZ ;  /* 0x000100000b0b7824 */ /* 0x000fe200078e00ff */
[----:B------:R-:W-:Y:S01]  /*50a0*/  SHF.R.U32.HI R55, RZ, 0x10, R55 ;  /* 0x00000010ff377819 */ /* 0x000fe20000011637 */
[C---:B------:R-:W-:Y:S02]  /*50b0*/  FMUL.FTZ R61, R60.reuse, R57 ;  /* 0x000000393c3d7220 */ /* 0x040fe40000410000 */
[-C--:B------:R-:W-:Y:S01]  /*50c0*/  FMUL.FTZ R60, R60, R56.reuse ;  /* 0x000000383c3c7220 */ /* 0x080fe20000410000 */
[----:B------:R-:W-:Y:S01]  /*50d0*/  PRMT R55, R157, 0x5432, R55 ;  /* 0x000054329d377816 */ /* 0x000fe20000000037 */
[----:B------:R-:W-:-:S02]  /*50e0*/  FFMA.FTZ R56, R13, R56, -R61 ;  /* 0x000000380d387223 */ /* 0x000fc4000001083d */
[----:B------:R-:W-:Y:S01]  /*50f0*/  FFMA.FTZ R13, R13, R57, R60 ;  /* 0x000000390d0d7223 */ /* 0x000fe2000001003c */
[----:B------:R-:W-:Y:S01]  /*5100*/  LOP3.LUT R60, R14, 0xffff0000, RZ, 0xc0, !PT ;  /* 0xffff00000e3c7812 */ /* 0x000fe200078ec0ff */
[C---:B------:R-:W-:Y:S01]  /*5110*/  IMAD.U32 R57, R158.reuse, 0x10000, RZ ;  /* 0x000100009e397824 */ /* 0x040fe200078e00ff */
[----:B------:R-:W-:Y:S01]  /*5120*/  LOP3.LUT R158, R158, 0xffff0000, RZ, 0xc0, !PT ;  /* 0xffff00009e9e7812 */ /* 0x000fe200078ec0ff */
[C---:B------:R-:W-:Y:S01]  /*5130*/  IMAD.U32 R61, R55.reuse, 0x10000, RZ ;  /* 0x00010000373d7824 */ /* 0x040fe200078e00ff */
[----:B------:R-:W-:Y:S01]  /*5140*/  LOP3.LUT R55, R55, 0xffff0000, RZ, 0xc0, !PT ;  /* 0xffff000037377812 */ /* 0x000fe200078ec0ff */
[----:B------:R-:W-:Y:S01]  /*5150*/  FMUL.FTZ R62, R60, R57 ;  /* 0x000000393c3e7220 */ /* 0x000fe20000410000 */
[----:B------:R-:W-:Y:S02]  /*5160*/  IMAD.U32 R14, R14, 0x10000, RZ ;  /* 0x000100000e0e7824 */ /* 0x000fe400078e00ff */
[-C--:B------:R-:W-:Y:S01]  /*5170*/  FMUL.FTZ R60, R60, R61.reuse ;  /* 0x0000003d3c3c7220 */ /* 0x080fe20000410000 */
[----:B------:R-:W-:Y:S01]  /*5180*/  F2FP.BF16.F32.PACK_AB R13, R13, R56 ;  /* 0x000000380d0d723e */ /* 0x000fe200000010ff */
[----:B------:R-:W-:-:S02]  /*5190*/  FFMA.FTZ R62, R14, R61, -R62 ;  /* 0x0000003d0e3e7223 */ /* 0x000fc4000001083e */
[----:B------:R-:W-:Y:S01]  /*51a0*/  FFMA.FTZ R60, R14, R57, R60 ;  /* 0x000000390e3c7223 */ /* 0x000fe2000001003c */
[C---:B------:R-:W-:Y:S02]  /*51b0*/  LOP3.LUT R14, R15.reuse, 0xffff0000, RZ, 0xc0, !PT ;  /* 0xffff00000f0e7812 */ /* 0x040fe400078ec0ff */
[----:B------:R-:W-:Y:S02]  /*51c0*/  SHF.L.U32 R15, R15, 0x10, RZ ;  /* 0x000000100f0f7819 */ /* 0x000fe400000006ff */
        /* <DEDUP_REMOVED lines=16> */
.L_x_491:
[----:B------:R-:W-:Y:S05]  /*52d0*/  BSYNC B2 ;  /* 0x0000000000027941 */ /* 0x000fea0003800000 */
.L_x_490:
[----:B----4-:R0:W-:Y:S02]  /*52e0*/  ST.E.128 desc[UR56][R58.64], R12 ;  /* 0x0000000c3a007985 */ /* 0x0101e4000c101d38 */
.L_x_469:
[----:B------:R-:W-:Y:S05]  /*52f0*/  BSYNC B1 ;  /* 0x0000000000017941 */ /* 0x000fea0003800000 */
.L_x_468:
[----:B------:R-:W-:-:S03]  /*5300*/  UMOV UR4, 0xffffffff ;  /* 0xffffffff00047882 */ /* 0x000fc60000000000 */
[----:B------:R-:W-:Y:S05]  /*5310*/  BRA.DIV UR4, `(.L_x_492) ;  /* 0x000001c204b07947 */ /* 0x000fea000b800000 */
[----:B-1----:R-:W1:Y:S04]  /*5320*/  SHFL.IDX PT, R115, R115, 0x1, 0x1c1f ;  /* 0x003c1f0073737f89 */ /* 0x002e6800000e0000 */
[----:B------:R-:W0:Y:S02]  /*5330*/  SHFL.IDX PT, R118, R118, 0x1, 0x1c1f ;  /* 0x003c1f0076767f89 */ /* 0x000e2400000e0000 */
.L_x_799:
[----:B------:R-:W-:Y:S05]  /*5340*/  @P4 BRA `(.L_x_493) ;  /* 0x0000005800844947 */ /* 0x000fea0003800000 */
[----:B------:R-:W-:Y:S01]  /*5350*/  ISETP.NE.AND P3, PT, R9, RZ, PT ;  /* 0x000000ff0900720c */ /* 0x000fe20003f65270 */
[----:B------:R-:W-:-:S12]  /*5360*/  BSSY B1, `(.L_x_494) ;  /* 0x0000039000017945 */ /* 0x000fd80003800000 */
[----:B------:R-:W-:Y:S05]  /*5370*/  @!P3 BRA `(.L_x_495) ;  /* 0x0000000000dcb947 */ /* 0x000fea0003800000 */
[----:B0---4-:R0:W4:Y:S01]  /*5380*/  LDS.128 R12, [R29+0x2000] ;  /* 0x002000001d0c7984 */ /* 0x0111220000000c00 */
[----:B------:R-:W-:Y:S01]  /*5390*/  ISETP.GE.AND P3, PT, R160, R124, PT ;  /* 0x0000007ca000720c */ /* 0x000fe20003f66270 */
[----:B------:R-:W-:-:S12]  /*53a0*/  BSSY B2, `(.L_x_496) ;  /* 0x0000031000027945 */ /* 0x000fd80003800000 */
[----:B0-----:R-:W-:Y:S05]  /*53b0*/  @P3 BRA `(.L_x_497) ;  /* 0x0000000000bc3947 */ /* 0x001fea0003800000 */
[--C-:B---3--:R-:W-:Y:S02]  /*53c0*/  SHF.R.U64 R11, R50, 0x10, R51.reuse ;  /* 0x00000010320b7819 */ /* 0x108fe40000001233 */
[----:B------:R-:W-:Y:S02]  /*53d0*/  SHF.R.U32.HI R50, RZ, 0x10, R51 ;  /* 0x00000010ff327819 */ /* 0x000fe40000011633 */
[----:B------:R-:W-:Y:S02]  /*53e0*/  SHF.R.U64 R51, R52, 0x10, R53 ;  /* 0x0000001034337819 */ /* 0x000fe40000001235 */
[----:B------:R-:W-:Y:S02]  /*53f0*/  PRMT R11, R155, 0x5410, R11 ;  /* 0x000054109b0b7816 */ /* 0x000fe4000000000b */
[----:B------:R-:W-:Y:S02]  /*5400*/  PRMT R51, R156, 0x5410, R51 ;  /* 0x000054109c337816 */ /* 0x000fe40000000033 */
[----:B------:R-:W-:-:S02]  /*5410*/  SHF.R.U32.HI R52, RZ, 0x10, R53 ;  /* 0x00000010ff347819 */ /* 0x000fc40000011635 */
[C---:B----4-:R-:W-:Y:S01]  /*5420*/  LOP3.LUT R56, R13.reuse, 0xffff0000, RZ, 0xc0, !PT ;  /* 0xffff00000d387812 */ /* 0x050fe200078ec0ff */
[----:B------:R-:W-:Y:S01]  /*5430*/  IMAD.U32 R13, R13, 0x10000, RZ ;  /* 0x000100000d0d7824 */ /* 0x000fe200078e00ff */
[C---:B------:R-:W-:Y:S01]  /*5440*/  LOP3.LUT R53, R51.reuse, 0xffff0000, RZ, 0xc0, !PT ;  /* 0xffff000033357812 */ /* 0x040fe200078ec0ff */
[----:B------:R-:W-:Y:S01]  /*5450*/  IMAD.U32 R51, R51, 0x10000, RZ ;  /* 0x0001000033337824 */ /* 0x000fe200078e00ff */
[----:B------:R-:W-:Y:S02]  /*5460*/  LOP3.LUT R54, R11, 0xffff0000, RZ, 0xc0, !PT ;  /* 0xffff00000b367812 */ /* 0x000fe400078ec0ff */
[----:B------:R-:W-:Y:S01]  /*5470*/  PRMT R52, R156, 0x5432, R52 ;  /* 0x000054329c347816 */ /* 0x000fe20000000034 */
[CC--:B------:R-:W-:Y:S01]  /*5480*/  FMUL.FTZ R55, R56.reuse, R53.reuse ;  /* 0x0000003538377220 */ /* 0x0c0fe20000410000 */
[----:B------:R-:W-:Y:S01]  /*5490*/  PRMT R50, R155, 0x5432, R50 ;  /* 0x000054329b327816 */ /* 0x000fe20000000032 */
[-C--:B------:R-:W-:Y:S01]  /*54a0*/  FMUL.FTZ R56, R56, R54.reuse ;  /* 0x0000003638387220 */ /* 0x080fe20000410000 */
[----:B------:R-:W-:Y:S01]  /*54b0*/  LOP3.LUT R57, R14, 0xffff0000, RZ, 0xc0, !PT ;  /* 0xffff00000e397812 */ /* 0x000fe200078ec0ff */
[----:B------:R-:W-:Y:S01]  /*54c0*/  FFMA.FTZ R55, R13, R54, -R55 ;  /* 0x000000360d377223 */ /* 0x000fe20000010837 */
[----:B------:R-:W-:Y:S01]  /*54d0*/  SHF.L.U32 R11, R11, 0x10, RZ ;  /* 0x000000100b0b7819 */ /* 0x000fe200000006ff */
[----:B------:R-:W-:Y:S01]  /*54e0*/  FFMA.FTZ R56, R13, R53, R56 ;  /* 0x000000350d387223 */ /* 0x000fe20000010038 */
[C---:B------:R-:W-:Y:S01]  /*54f0*/  IMAD.U32 R53, R52.reuse, 0x10000, RZ ;  /* 0x0001000034357824 */ /* 0x040fe200078e00ff */
[----:B------:R-:W-:Y:S01]  /*5500*/  LOP3.LUT R52, R52, 0xffff0000, RZ, 0xc0, !PT ;  /* 0xffff000034347812 */ /* 0x000fe200078ec0ff */
[C---:B------:R-:W-:Y:S01]  /*5510*/  IMAD.U32 R54, R50.reuse, 0x10000, RZ ;  /* 0x0001000032367824 */ /* 0x040fe200078e00ff */
[----:B------:R-:W-:Y:S01]  /*5520*/  LOP3.LUT R50, R50, 0xffff0000, RZ, 0xc0, !PT ;  /* 0xffff000032327812 */ /* 0x000fe200078ec0ff */
[----:B------:R-:W-:-:S02]  /*5530*/  IMAD.U32 R13, R14, 0x10000, RZ ;  /* 0x000100000e0d7824 */ /* 0x000fc400078e00ff */
        /* <DEDUP_REMOVED lines=23> */
.L_x_497:
[----:B------:R-:W-:Y:S05]  /*56b0*/  BSYNC B2 ;  /* 0x0000000000027941 */ /* 0x000fea0003800000 */
.L_x_496:
[----:B------:R-:W-:-:S04]  /*56c0*/  LEA R50, P3, R16, R118, 0x1 ;  /* 0x0000007610327211 */ /* 0x000fc800078608ff */
[----:B-1----:R-:W-:-:S05]  /*56d0*/  LEA.HI.X R51, R16, R115, R17, 0x1, P3 ;  /* 0x0000007310337211 */ /* 0x002fca00018f0c11 */
[----:B----4-:R0:W-:Y:S04]  /*56e0*/  ST.E.128 desc[UR56][R50.64], R12 ;  /* 0x0000000c32007985 */ /* 0x0101e8000c101d38 */
.L_x_495:
[----:B------:R-:W-:Y:S05]  /*56f0*/  BSYNC B1 ;  /* 0x0000000000017941 */ /* 0x000fea0003800000 */
.L_x_494:
[----:B------:R-:W-:Y:S01]  /*5700*/  ISETP.NE.AND P3, PT, R26, RZ, PT ;  /* 0x000000ff1a00720c */ /* 0x000fe20003f65270 */
[----:B------:R-:W-:-:S12]  /*5710*/  BSSY B1, `(.L_x_498) ;  /* 0x000003b000017945 */ /* 0x000fd80003800000 */
[----:B------:R-:W-:Y:S05]  /*5720*/  @!P3 BRA `(.L_x_499) ;  /* 0x0000000000e4b947 */ /* 0x000fea0003800000 */
[----:B0---4-:R0:W4:Y:S01]  /*5730*/  LDS.128 R12, [R28+0x2000] ;  /* 0x002000001c0c7984 */ /* 0x0111220000000c00 */
[----:B------:R-:W-:Y:S01]  /*5740*/  ISETP.GE.AND P3, PT, R170, R124, PT ;  /* 0x0000007caa00720c */ /* 0x000fe20003f66270 */
[----:B---3--:R-:W-:Y:S01]  /*5750*/  IMAD.SHL.U32 R11, R163, 0x8, RZ ;  /* 0x00000008a30b7824 */ /* 0x008fe200078e00ff */
[----:B------:R-:W-:Y:S01]  /*5760*/  BSSY B2, `(.L_x_500) ;  /* 0x0000034000027945 */ /* 0x000fe20003800000 */
[----:B------:R-:W-:Y:S02]  /*5770*/  IMAD.MOV.U32 R50, RZ, RZ, R118 ;  /* 0x000000ffff327224 */ /* 0x000fe400078e0076 */
[----:B-1----:R-:W-:Y:S02]  /*5780*/  IMAD.MOV.U32 R51, RZ, RZ, R115 ;  /* 0x000000ffff337224 */ /* 0x002fe400078e0073 */
[----:B------:R-:W-:-:S06]  /*5790*/  IMAD.WIDE R50, R11, 0x2, R50 ;  /* 0x000000020b327825 */ /* 0x000fcc00078e0232 */
[----:B0-----:R-:W-:Y:S05]  /*57a0*/  @P3 BRA `(.L_x_501) ;  /* 0x0000000000bc3947 */ /* 0x001fea0003800000 */
[--C-:B------:R-:W-:Y:S02]  /*57b0*/  SHF.R.U64 R11, R46, 0x10, R47.reuse ;  /* 0x000000102e0b7819 */ /* 0x100fe4000000122f */
        /* <DEDUP_REMOVED lines=9> */
[C---:B------:R-:W-:Y:S01]  /*5850*/  LOP3.LUT R52, R11.reuse, 0xffff0000, RZ, 0xc0, !PT ;  /* 0xffff00000b347812 */ /* 0x040fe200078ec0ff */
[----:B------:R-:W-:Y:S01]  /*5860*/  IMAD.U32 R11, R11, 0x10000, RZ ;  /* 0x000100000b0b7824 */ /* 0x000fe200078e00ff */
[----:B------:R-:W-:Y:S01]  /*5870*/  PRMT R48, R154, 0x5432, R48 ;  /* 0x000054329a307816 */ /* 0x000fe20000000030 */
[C---:B------:R-:W-:Y:S01]  /*5880*/  FMUL.FTZ R53, R54.reuse, R49 ;  /* 0x0000003136357220 */ /* 0x040fe20000410000 */
[----:B------:R-:W-:Y:S01]  /*5890*/  PRMT R46, R153, 0x5432, R46 ;  /* 0x00005432992e7816 */ /* 0x000fe2000000002e */
[-C--:B------:R-:W-:Y:S01]  /*58a0*/  FMUL.FTZ R54, R54, R52.reuse ;  /* 0x0000003436367220 */ /* 0x080fe20000410000 */
[----:B------:R-:W-:Y:S01]  /*58b0*/  LOP3.LUT R55, R14, 0xffff0000, RZ, 0xc0, !PT ;  /* 0xffff00000e377812 */ /* 0x000fe200078ec0ff */
[----:B------:R-:W-:-:S02]  /*58c0*/  FFMA.FTZ R53, R13, R52, -R53 ;  /* 0x000000340d357223 */ /* 0x000fc40000010835 */
[----:B------:R-:W-:Y:S01]  /*58d0*/  FFMA.FTZ R54, R13, R49, R54 ;  /* 0x000000310d367223 */ /* 0x000fe20000010036 */
[----:B------:R-:W-:Y:S01]  /*58e0*/  IMAD.U32 R49, R48, 0x10000, RZ ;  /* 0x0001000030317824 */ /* 0x000fe200078e00ff */
[----:B------:R-:W-:Y:S01]  /*58f0*/  SHF.L.U32 R13, R14, 0x10, RZ ;  /* 0x000000100e0d7819 */ /* 0x000fe200000006ff */
[----:B------:R-:W-:Y:S01]  /*5900*/  IMAD.U32 R52, R46, 0x10000, RZ ;  /* 0x000100002e347824 */ /* 0x000fe200078e00ff */
[----:B------:R-:W-:Y:S01]  /*5910*/  LOP3.LUT R48, R48, 0xffff0000, RZ, 0xc0, !PT ;  /* 0xffff000030307812 */ /* 0x000fe200078ec0ff */
[C---:B------:R-:W-:Y:S01]  /*5920*/  FMUL.FTZ R14, R55.reuse, R49 ;  /* 0x00000031370e7220 */ /* 0x040fe20000410000 */
[----:B------:R-:W-:Y:S01]  /*5930*/  LOP3.LUT R46, R46, 0xffff0000, RZ, 0xc0, !PT ;  /* 0xffff00002e2e7812 */ /* 0x000fe200078ec0ff */
[-C--:B------:R-:W-:Y:S01]  /*5940*/  FMUL.FTZ R55, R55, R52.reuse ;  /* 0x0000003437377220 */ /* 0x080fe20000410000 */
[----:B------:R-:W-:Y:S01]  /*5950*/  F2FP.BF16.F32.PACK_AB R53, R54, R53 ;  /* 0x000000353635723e */ /* 0x000fe200000010ff */
[C---:B------:R-:W-:Y:S02]  /*5960*/  FFMA.FTZ R14, R13.reuse, R52, -R14 ;  /* 0x000000340d0e7223 */ /* 0x040fe4000001080e */
        /* <DEDUP_REMOVED lines=19> */
.L_x_501:
[----:B------:R-:W-:Y:S05]  /*5aa0*/  BSYNC B2 ;  /* 0x0000000000027941 */ /* 0x000fea0003800000 */
.L_x_500:
[----:B----4-:R0:W-:Y:S02]  /*5ab0*/  ST.E.128 desc[UR56][R50.64], R12 ;  /* 0x0000000c32007985 */ /* 0x0101e4000c101d38 */
.L_x_499:
[----:B------:R-:W-:Y:S05]  /*5ac0*/  BSYNC B1 ;  /* 0x0000000000017941 */ /* 0x000fea0003800000 */
.L_x_498:
        /* <DEDUP_REMOVED lines=11> */
[--C-:B------:R-:W-:Y:S01]  /*5b80*/  SHF.R.U64 R11, R42, 0x10, R43.reuse ;  /* 0x000000102a0b7819 */ /* 0x100fe2000000122b */
[----:B----4-:R-:W-:Y:S01]  /*5b90*/  IMAD.U32 R52, R13, 0x10000, RZ ;  /* 0x000100000d347824 */ /* 0x010fe200078e00ff */
[----:B------:R-:W-:Y:S02]  /*5ba0*/  SHF.R.U32.HI R42, RZ, 0x10, R43 ;  /* 0x00000010ff2a7819 */ /* 0x000fe4000001162b */
[----:B------:R-:W-:Y:S02]  /*5bb0*/  SHF.R.U64 R43, R44, 0x10, R45 ;  /* 0x000000102c2b7819 */ /* 0x000fe4000000122d */
[----:B------:R-:W-:Y:S02]  /*5bc0*/  PRMT R11, R151, 0x5410, R11 ;  /* 0x00005410970b7816 */ /* 0x000fe4000000000b */
[----:B------:R-:W-:Y:S02]  /*5bd0*/  PRMT R43, R152, 0x5410, R43 ;  /* 0x00005410982b7816 */ /* 0x000fe4000000002b */
[----:B------:R-:W-:Y:S01]  /*5be0*/  SHF.R.U32.HI R48, RZ, 0x10, R45 ;  /* 0x00000010ff307819 */ /* 0x000fe2000001162d */
[----:B------:R-:W-:Y:S01]  /*5bf0*/  IMAD.U32 R45, R14, 0x10000, RZ ;  /* 0x000100000e2d7824 */ /* 0x000fe200078e00ff */
[----:B------:R-:W-:-:S02]  /*5c00*/  LOP3.LUT R50, R13, 0xffff0000, RZ, 0xc0, !PT ;  /* 0xffff00000d327812 */ /* 0x000fc400078ec0ff */
        /* <DEDUP_REMOVED lines=9> */
[----:B------:R-:W-:Y:S02]  /*5ca0*/  IMAD.U32 R13, R48, 0x10000, RZ ;  /* 0x00010000300d7824 */ /* 0x000fe400078e00ff */
[----:B------:R-:W-:Y:S01]  /*5cb0*/  FFMA.FTZ R53, R52, R51, -R53 ;  /* 0x0000003334357223 */ /* 0x000fe20000010835 */
[----:B------:R-:W-:-:S02]  /*5cc0*/  IMAD.U32 R51, R42, 0x10000, RZ ;  /* 0x000100002a337824 */ /* 0x000fc400078e00ff */
[----:B------:R-:W-:Y:S01]  /*5cd0*/  FFMA.FTZ R50, R52, R49, R50 ;  /* 0x0000003134327223 */ /* 0x000fe20000010032 */
[----:B------:R-:W-:Y:S01]  /*5ce0*/  FMUL.FTZ R49, R14, R13 ;  /* 0x0000000d0e317220 */ /* 0x000fe20000410000 */
[----:B------:R-:W-:Y:S01]  /*5cf0*/  LOP3.LUT R44, R15, 0xffff0000, RZ, 0xc0, !PT ;  /* 0xffff00000f2c7812 */ /* 0x000fe200078ec0ff */
[----:B------:R-:W-:Y:S02]  /*5d00*/  IMAD.U32 R52, R12, 0x10000, RZ ;  /* 0x000100000c347824 */ /* 0x000fe400078e00ff */
[-C--:B------:R-:W-:Y:S01]  /*5d10*/  FMUL.FTZ R14, R14, R51.reuse ;  /* 0x000000330e0e7220 */ /* 0x080fe20000410000 */
[----:B------:R-:W-:Y:S01]  /*5d20*/  LOP3.LUT R48, R48, 0xffff0000, RZ, 0xc0, !PT ;  /* 0xffff000030307812 */ /* 0x000fe200078ec0ff */
[C---:B------:R-:W-:Y:S01]  /*5d30*/  FFMA.FTZ R49, R45.reuse, R51, -R49 ;  /* 0x000000332d317223 */ /* 0x040fe20000010831 */
[----:B------:R-:W-:Y:S01]  /*5d40*/  LOP3.LUT R42, R42, 0xffff0000, RZ, 0xc0, !PT ;  /* 0xffff00002a2a7812 */ /* 0x000fe200078ec0ff */
[----:B------:R-:W-:Y:S01]  /*5d50*/  FFMA.FTZ R14, R45, R13, R14 ;  /* 0x0000000d2d0e7223 */ /* 0x000fe2000001000e */
[----:B------:R-:W-:Y:S01]  /*5d60*/  LOP3.LUT R12, R12, 0xffff0000, RZ, 0xc0, !PT ;  /* 0xffff00000c0c7812 */ /* 0x000fe200078ec0ff */
[C---:B------:R-:W-:Y:S01]  /*5d70*/  FMUL.FTZ R13, R44.reuse, R48 ;  /* 0x000000302c0d7220 */ /* 0x040fe20000410000 */
[----:B------:R-:W-:Y:S01]  /*5d80*/  SHF.L.U32 R15, R15, 0x10, RZ ;  /* 0x000000100f0f7819 */ /* 0x000fe200000006ff */
[-C--:B------:R-:W-:Y:S01]  /*5d90*/  FMUL.FTZ R45, R44, R42.reuse ;  /* 0x0000002a2c2d7220 */ /* 0x080fe20000410000 */
[----:B------:R-:W-:Y:S01]  /*5da0*/  F2FP.BF16.F32.PACK_AB R50, R50, R53 ;  /* 0x000000353232723e */ /* 0x000fe200000010ff */
[C---:B------:R-:W-:Y:S01]  /*5db0*/  FMUL.FTZ R44, R12.reuse, R43 ;  /* 0x0000002b0c2c7220 */ /* 0x040fe20000410000 */
[-C--:B------:R-:W-:Y:S01]  /*5dc0*/  FMUL.FTZ R12, R12, R11.reuse ;  /* 0x0000000b0c0c7220 */ /* 0x080fe20000410000 */
[C---:B------:R-:W-:Y:S01]  /*5dd0*/  FFMA.FTZ R13, R15.reuse, R42, -R13 ;  /* 0x0000002a0f0d7223 */ /* 0x040fe2000001080d */
[----:B------:R-:W-:Y:S01]  /*5de0*/  FFMA.FTZ R48, R15, R48, R45 ;  /* 0x000000300f307223 */ /* 0x000fe2000001002d */
[C---:B------:R-:W-:Y:S01]  /*5df0*/  FFMA.FTZ R44, R52.reuse, R11, -R44 ;  /* 0x0000000b342c7223 */ /* 0x040fe2000001082c */
[----:B------:R-:W-:Y:S01]  /*5e00*/  FFMA.FTZ R43, R52, R43, R12 ;  /* 0x0000002b342b7223 */ /* 0x000fe2000001000c */
[----:B------:R-:W-:-:S02]  /*5e10*/  F2FP.BF16.F32.PACK_AB R14, R14, R49 ;  /* 0x000000310e0e723e */ /* 0x000fc400000010ff */
[----:B------:R-:W-:Y:S01]  /*5e20*/  F2FP.BF16.F32.PACK_AB R15, R48, R13 ;  /* 0x0000000d300f723e */ /* 0x000fe200000010ff */
[----:B------:R-:W-:Y:S01]  /*5e30*/  IMAD.MOV.U32 R13, RZ, RZ, R50 ;  /* 0x000000ffff0d7224 */ /* 0x000fe200078e0032 */
[----:B------:R-:W-:-:S07]  /*5e40*/  F2FP.BF16.F32.PACK_AB R12, R43, R44 ;  /* 0x0000002c2b0c723e */ /* 0x000fce00000010ff */
.L_x_505:
[----:B------:R-:W-:Y:S05]  /*5e50*/  BSYNC B2 ;  /* 0x0000000000027941 */ /* 0x000fea0003800000 */
.L_x_504:
[----:B----4-:R0:W-:Y:S02]  /*5e60*/  ST.E.128 desc[UR56][R46.64], R12 ;  /* 0x0000000c2e007985 */ /* 0x0101e4000c101d38 */
.L_x_503:
[----:B------:R-:W-:Y:S05]  /*5e70*/  BSYNC B1 ;  /* 0x0000000000017941 */ /* 0x000fea0003800000 */
.L_x_502:
[----:B------:R-:W-:Y:S01]  /*5e80*/  ISETP.NE.AND P3, PT, R101, RZ, PT ;  /* 0x000000ff6500720c */ /* 0x000fe20003f65270 */
[----:B------:R-:W-:-:S12]  /*5e90*/  BSSY B1, `(.L_x_506) ;  /* 0x0000037000017945 */ /* 0x000fd80003800000 */
[----:B------:R-:W-:Y:S05]  /*5ea0*/  @!P3 BRA `(.L_x_507) ;  /* 0x0000000000d4b947 */ /* 0x000fea0003800000 */
[----:B0---4-:R0:W4:Y:S01]  /*5eb0*/  LDS.128 R12, [R28+0x5000] ;  /* 0x005000001c0c7984 */ /* 0x0111220000000c00 */
[C---:B------:R-:W-:Y:S01]  /*5ec0*/  LEA R42, P3, R19.reuse, R118, 0x1 ;  /* 0x00000076132a7211 */ /* 0x040fe200078608ff */
[----:B------:R-:W-:Y:S03]  /*5ed0*/  BSSY B2, `(.L_x_508) ;  /* 0x0000031000027945 */ /* 0x000fe60003800000 */
[----:B-1----:R-:W-:Y:S02]  /*5ee0*/  LEA.HI.X R43, R19, R115, R165, 0x1, P3 ;  /* 0x00000073132b7211 */ /* 0x002fe400018f0ca5 */
[----:B------:R-:W-:-:S13]  /*5ef0*/  ISETP.GE.AND P3, PT, R172, R124, PT ;  /* 0x0000007cac00720c */ /* 0x000fda0003f66270 */
[----:B0-----:R-:W-:Y:S05]  /*5f00*/  @P3 BRA `(.L_x_509) ;  /* 0x0000000000b43947 */ /* 0x001fea0003800000 */
[----:B------:R-:W-:Y:S02]  /*5f10*/  SHF.R.U64 R45, R40, 0x10, R41 ;  /* 0x00000010282d7819 */ /* 0x000fe40000001229 */
[----:B------:R-:W-:Y:S01]  /*5f20*/  SHF.R.U64 R46, R38, 0x10, R39 ;  /* 0x00000010262e7819 */ /* 0x000fe20000001227 */
[----:B----4-:R-:W-:Y:S01]  /*5f30*/  IMAD.U32 R38, R14, 0x10000, RZ ;  /* 0x000100000e267824 */ /* 0x010fe200078e00ff */
[----:B------:R-:W-:Y:S02]  /*5f40*/  SHF.R.U32.HI R41, RZ, 0x10, R41 ;  /* 0x00000010ff297819 */ /* 0x000fe40000011629 */
[----:B------:R-:W-:Y:S02]  /*5f50*/  SHF.R.U32.HI R44, RZ, 0x10, R39 ;  /* 0x00000010ff2c7819 */ /* 0x000fe40000011627 */
[C---:B------:R-:W-:Y:S02]  /*5f60*/  PRMT R40, R144.reuse, 0x5410, R45 ;  /* 0x0000541090287816 */ /* 0x040fe4000000002d */
[----:B------:R-:W-:Y:S01]  /*5f70*/  PRMT R39, R137, 0x5410, R46 ;  /* 0x0000541089277816 */ /* 0x000fe2000000002e */
[----:B------:R-:W-:Y:S01]  /*5f80*/  IMAD.U32 R46, R13, 0x10000, RZ ;  /* 0x000100000d2e7824 */ /* 0x000fe200078e00ff */
[----:B------:R-:W-:-:S02]  /*5f90*/  PRMT R144, R144, 0x5432, R41 ;  /* 0x0000543290907816 */ /* 0x000fc40000000029 */
[----:B------:R-:W-:Y:S02]  /*5fa0*/  PRMT R137, R137, 0x5432, R44 ;  /* 0x0000543289897816 */ /* 0x000fe4000000002c */
[----:B---3--:R-:W-:Y:S02]  /*5fb0*/  LOP3.LUT R11, R14, 0xffff0000, RZ, 0xc0, !PT ;  /* 0xffff00000e0b7812 */ /* 0x008fe400078ec0ff */
[----:B------:R-:W-:Y:S01]  /*5fc0*/  LOP3.LUT R45, R13, 0xffff0000, RZ, 0xc0, !PT ;  /* 0xffff00000d2d7812 */ /* 0x000fe200078ec0ff */
[----:B------:R-:W-:Y:S01]  /*5fd0*/  IMAD.U32 R44, R137, 0x10000, RZ ;  /* 0x00010000892c7824 */ /* 0x000fe200078e00ff */
[----:B------:R-:W-:Y:S01]  /*5fe0*/  LOP3.LUT R48, R40, 0xffff0000, RZ, 0xc0, !PT ;  /* 0xffff000028307812 */ /* 0x000fe200078ec0ff */
[----:B------:R-:W-:Y:S01]  /*5ff0*/  IMAD.U32 R13, R12, 0x10000, RZ ;  /* 0x000100000c0d7824 */ /* 0x000fe200078e00ff */
[----:B------:R-:W-:Y:S01]  /*6000*/  SHF.L.U32 R41, R144, 0x10, RZ ;  /* 0x0000001090297819 */ /* 0x000fe200000006ff */
[----:B------:R-:W-:Y:S01]  /*6010*/  IMAD.U32 R40, R40, 0x10000, RZ ;  /* 0x0001000028287824 */ /* 0x000fe200078e00ff */
[----:B------:R-:W-:Y:S01]  /*6020*/  LOP3.LUT R47, R39, 0xffff0000, RZ, 0xc0, !PT ;  /* 0xffff0000272f7812 */ /* 0x000fe200078ec0ff */
[----:B------:R-:W-:Y:S01]  /*6030*/  FMUL.FTZ R49, R45, R48 ;  /* 0x000000302d317220 */ /* 0x000fe20000410000 */
[----:B------:R-:W-:Y:S01]  /*6040*/  LOP3.LUT R14, R15, 0xffff0000, RZ, 0xc0, !PT ;  /* 0xffff00000f0e7812 */ /* 0x000fe200078ec0ff */
[C---:B------:R-:W-:Y:S01]  /*6050*/  FMUL.FTZ R51, R11.reuse, R41 ;  /* 0x000000290b337220 */ /* 0x040fe20000410000 */
[----:B------:R-:W-:Y:S01]  /*6060*/  FMUL.FTZ R11, R11, R44 ;  /* 0x0000002c0b0b7220 */ /* 0x000fe20000410000 */
[-C--:B------:R-:W-:Y:S01]  /*6070*/  FMUL.FTZ R45, R45, R47.reuse ;  /* 0x0000002f2d2d7220 */ /* 0x080fe20000410000 */
[----:B------:R-:W-:Y:S01]  /*6080*/  LOP3.LUT R144, R144, 0xffff0000, RZ, 0xc0, !PT ;  /* 0xffff000090907812 */ /* 0x000fe200078ec0ff */
[----:B------:R-:W-:Y:S01]  /*6090*/  IMAD.U32 R39, R39, 0x10000, RZ ;  /* 0x0001000027277824 */ /* 0x000fe200078e00ff */
[----:B------:R-:W-:Y:S01]  /*60a0*/  LOP3.LUT R137, R137, 0xffff0000, RZ, 0xc0, !PT ;  /* 0xffff000089897812 */ /* 0x000fe200078ec0ff */
[----:B------:R-:W-:Y:S01]  /*60b0*/  FFMA.FTZ R47, R46, R47, -R49 ;  /* 0x0000002f2e2f7223 */ /* 0x000fe20000010831 */
[----:B------:R-:W-:Y:S01]  /*60c0*/  LOP3.LUT R12, R12, 0xffff0000, RZ, 0xc0, !PT ;  /* 0xffff00000c0c7812 */ /* 0x000fe200078ec0ff */
[----:B------:R-:W-:Y:S01]  /*60d0*/  FFMA.FTZ R46, R46, R48, R45 ;  /* 0x000000302e2e7223 */ /* 0x000fe2000001002d */
[C---:B------:R-:W-:Y:S01]  /*60e0*/  FFMA.FTZ R44, R38.reuse, R44, -R51 ;  /* 0x0000002c262c7223 */ /* 0x040fe20000010833 */
[----:B------:R-:W-:Y:S01]  /*60f0*/  FFMA.FTZ R41, R38, R41, R11 ;  /* 0x0000002926297223 */ /* 0x000fe2000001000b */
[C---:B------:R-:W-:Y:S01]  /*6100*/  FMUL.FTZ R38, R14.reuse, R144 ;  /* 0x000000900e267220 */ /* 0x040fe20000410000 */
[----:B------:R-:W-:Y:S01]  /*6110*/  FMUL.FTZ R45, R14, R137 ;  /* 0x000000890e2d7220 */ /* 0x000fe20000410000 */
[C---:B------:R-:W-:Y:S01]  /*6120*/  FMUL.FTZ R14, R12.reuse, R40 ;  /* 0x000000280c0e7220 */ /* 0x040fe20000410000 */
[-C--:B------:R-:W-:Y:S01]  /*6130*/  FMUL.FTZ R11, R12, R39.reuse ;  /* 0x000000270c0b7220 */ /* 0x080fe20000410000 */
[----:B------:R-:W-:Y:S01]  /*6140*/  IMAD.U32 R15, R15, 0x10000, RZ ;  /* 0x000100000f0f7824 */ /* 0x000fe200078e00ff */
[----:B------:R-:W-:Y:S01]  /*6150*/  F2FP.BF16.F32.PACK_AB R44, R41, R44 ;  /* 0x0000002c292c723e */ /* 0x000fe200000010ff */
        /* <DEDUP_REMOVED lines=8> */
.L_x_509:
[----:B------:R-:W-:Y:S05]  /*61e0*/  BSYNC B2 ;  /* 0x0000000000027941 */ /* 0x000fea0003800000 */
.L_x_508:
[----:B----4-:R0:W-:Y:S02]  /*61f0*/  ST.E.128 desc[UR56][R42.64], R12 ;  /* 0x0000000c2a007985 */ /* 0x0101e4000c101d38 */
.L_x_507:
[----:B------:R-:W-:Y:S05]  /*6200*/  BSYNC B1 ;  /* 0x0000000000017941 */ /* 0x000fea0003800000 */
.L_x_506:
        /* <DEDUP_REMOVED lines=9> */
[----:B------:R-:W-:Y:S01]  /*62a0*/  SHF.R.U64 R44, R34, 0x10, R35 ;  /* 0x00000010222c7819 */ /* 0x000fe20000001223 */
[----:B----4-:R-:W-:Y:S01]  /*62b0*/  IMAD.U32 R29, R14, 0x10000, RZ ;  /* 0x000100000e1d7824 */ /* 0x010fe200078e00ff */
[--C-:B------:R-:W-:Y:S02]  /*62c0*/  SHF.R.U64 R40, R36, 0x10, R37.reuse ;  /* 0x0000001024287819 */ /* 0x100fe40000001225 */
[----:B------:R-:W-:Y:S02]  /*62d0*/  SHF.R.U32.HI R34, RZ, 0x10, R37 ;  /* 0x00000010ff227819 */ /* 0x000fe40000011625 */
[----:B------:R-:W-:Y:S01]  /*62e0*/  SHF.R.U32.HI R42, RZ, 0x10, R35 ;  /* 0x00000010ff2a7819 */ /* 0x000fe20000011623 */
[----:B------:R-:W-:Y:S01]  /*62f0*/  IMAD.U32 R35, R13, 0x10000, RZ ;  /* 0x000100000d237824 */ /* 0x000fe200078e00ff */
[----:B------:R-:W-:Y:S01]  /*6300*/  LOP3.LUT R36, R14, 0xffff0000, RZ, 0xc0, !PT ;  /* 0xffff00000e247812 */ /* 0x000fe200078ec0ff */
[C---:B------:R-:W-:Y:S01]  /*6310*/  IMAD.U32 R14, R15.reuse, 0x10000, RZ ;  /* 0x000100000f0e7824 */ /* 0x040fe200078e00ff */
[----:B---3--:R-:W-:-:S02]  /*6320*/  LOP3.LUT R11, R15, 0xffff0000, RZ, 0xc0, !PT ;  /* 0xffff00000f0b7812 */ /* 0x008fc400078ec0ff */
[----:B------:R-:W-:Y:S02]  /*6330*/  PRMT R41, R135, 0x5410, R40 ;  /* 0x0000541087297816 */ /* 0x000fe40000000028 */
[----:B------:R-:W-:Y:S02]  /*6340*/  PRMT R15, R117, 0x5410, R44 ;  /* 0x00005410750f7816 */ /* 0x000fe4000000002c */
[----:B------:R-:W-:Y:S02]  /*6350*/  PRMT R135, R135, 0x5432, R34 ;  /* 0x0000543287877816 */ /* 0x000fe40000000022 */
[----:B------:R-:W-:Y:S02]  /*6360*/  PRMT R117, R117, 0x5432, R42 ;  /* 0x0000543275757816 */ /* 0x000fe4000000002a */
[----:B------:R-:W-:Y:S01]  /*6370*/  LOP3.LUT R34, R13, 0xffff0000, RZ, 0xc0, !PT ;  /* 0xffff00000d227812 */ /* 0x000fe200078ec0ff */
[----:B------:R-:W-:Y:S01]  /*6380*/  IMAD.U32 R43, R135, 0x10000, RZ ;  /* 0x00010000872b7824 */ /* 0x000fe200078e00ff */
[----:B------:R-:W-:Y:S01]  /*6390*/  LOP3.LUT R42, R41, 0xffff0000, RZ, 0xc0, !PT ;  /* 0xffff0000292a7812 */ /* 0x000fe200078ec0ff */
[----:B------:R-:W-:Y:S01]  /*63a0*/  IMAD.U32 R40, R117, 0x10000, RZ ;  /* 0x0001000075287824 */ /* 0x000fe200078e00ff */
[----:B------:R-:W-:Y:S01]  /*63b0*/  LOP3.LUT R37, R15, 0xffff0000, RZ, 0xc0, !PT ;  /* 0xffff00000f257812 */ /* 0x000fe200078ec0ff */
[----:B------:R-:W-:Y:S01]  /*63c0*/  FMUL.FTZ R46, R36, R43 ;  /* 0x0000002b242e7220 */ /* 0x000fe20000410000 */
[----:B------:R-:W-:-:S02]  /*63d0*/  IMAD.U32 R41, R41, 0x10000, RZ ;  /* 0x0001000029297824 */ /* 0x000fc400078e00ff */
[----:B------:R-:W-:Y:S01]  /*63e0*/  FMUL.FTZ R44, R34, R42 ;  /* 0x0000002a222c7220 */ /* 0x000fe20000410000 */
[-C--:B------:R-:W-:Y:S01]  /*63f0*/  FMUL.FTZ R36, R36, R40.reuse ;  /* 0x0000002824247220 */ /* 0x080fe20000410000 */
[----:B------:R-:W-:Y:S01]  /*6400*/  FMUL.FTZ R45, R34, R37 ;  /* 0x00000025222d7220 */ /* 0x000fe20000410000 */
[C---:B------:R-:W-:Y:S01]  /*6410*/  LOP3.LUT R34, R12.reuse, 0xffff0000, RZ, 0xc0, !PT ;  /* 0xffff00000c227812 */ /* 0x040fe200078ec0ff */
[----:B------:R-:W-:Y:S01]  /*6420*/  FFMA.FTZ R46, R29, R40, -R46 ;  /* 0x000000281d2e7223 */ /* 0x000fe2000001082e */
[----:B------:R-:W-:Y:S01]  /*6430*/  SHF.L.U32 R15, R15, 0x10, RZ ;  /* 0x000000100f0f7819 */ /* 0x000fe200000006ff */
[----:B------:R-:W-:Y:S01]  /*6440*/  IMAD.U32 R13, R12, 0x10000, RZ ;  /* 0x000100000c0d7824 */ /* 0x000fe200078e00ff */
[----:B------:R-:W-:Y:S01]  /*6450*/  LOP3.LUT R135, R135, 0xffff0000, RZ, 0xc0, !PT ;  /* 0xffff000087877812 */ /* 0x000fe200078ec0ff */
[----:B------:R-:W-:Y:S01]  /*6460*/  FFMA.FTZ R29, R29, R43, R36 ;  /* 0x0000002b1d1d7223 */ /* 0x000fe20000010024 */
[----:B------:R-:W-:Y:S01]  /*6470*/  LOP3.LUT R117, R117, 0xffff0000, RZ, 0xc0, !PT ;  /* 0xffff000075757812 */ /* 0x000fe200078ec0ff */
[C---:B------:R-:W-:Y:S01]  /*6480*/  FFMA.FTZ R12, R35.reuse, R37, -R44 ;  /* 0x00000025230c7223 */ /* 0x040fe2000001082c */
[C---:B------:R-:W-:Y:S01]  /*6490*/  FMUL.FTZ R36, R34.reuse, R41 ;  /* 0x0000002922247220 */ /* 0x040fe20000410000 */
[----:B------:R-:W-:Y:S01]  /*64a0*/  FFMA.FTZ R35, R35, R42, R45 ;  /* 0x0000002a23237223 */ /* 0x000fe2000001002d */
[----:B------:R-:W-:Y:S01]  /*64b0*/  FMUL.FTZ R34, R34, R15 ;  /* 0x0000000f22227220 */ /* 0x000fe20000410000 */
[C---:B------:R-:W-:Y:S01]  /*64c0*/  FMUL.FTZ R37, R11.reuse, R135 ;  /* 0x000000870b257220 */ /* 0x040fe20000410000 */
[----:B------:R-:W-:Y:S01]  /*64d0*/  FMUL.FTZ R40, R11, R117 ;  /* 0x000000750b287220 */ /* 0x000fe20000410000 */
[C---:B------:R-:W-:Y:S01]  /*64e0*/  FFMA.FTZ R36, R13.reuse, R15, -R36 ;  /* 0x0000000f0d247223 */ /* 0x040fe20000010824 */
[----:B------:R-:W-:Y:S01]  /*64f0*/  FFMA.FTZ R13, R13, R41, R34 ;  /* 0x000000290d0d7223 */ /* 0x000fe20000010022 */
[C---:B------:R-:W-:Y:S01]  /*6500*/  FFMA.FTZ R37, R14.reuse, R117, -R37 ;  /* 0x000000750e257223 */ /* 0x040fe20000010825 */
[----:B------:R-:W-:Y:S01]  /*6510*/  FFMA.FTZ R40, R14, R135, R40 ;  /* 0x000000870e287223 */ /* 0x000fe20000010028 */
[----:B------:R-:W-:-:S02]  /*6520*/  F2FP.BF16.F32.PACK_AB R35, R35, R12 ;  /* 0x0000000c2323723e */ /* 0x000fc400000010ff */
[----:B------:R-:W-:Y:S02]  /*6530*/  F2FP.BF16.F32.PACK_AB R12, R13, R36 ;  /* 0x000000240d0c723e */ /* 0x000fe400000010ff */
[----:B------:R-:W-:Y:S01]  /*6540*/  F2FP.BF16.F32.PACK_AB R15, R40, R37 ;  /* 0x00000025280f723e */ /* 0x000fe200000010ff */
[----:B------:R-:W-:Y:S01]  /*6550*/  IMAD.MOV.U32 R13, RZ, RZ, R35 ;  /* 0x000000ffff0d7224 */ /* 0x000fe200078e0023 */
[----:B------:R-:W-:-:S07]  /*6560*/  F2FP.BF16.F32.PACK_AB R14, R29, R46 ;  /* 0x0000002e1d0e723e */ /* 0x000fce00000010ff */
.L_x_513:
[----:B------:R-:W-:Y:S05]  /*6570*/  BSYNC B2 ;  /* 0x0000000000027941 */ /* 0x000fea0003800000 */
.L_x_512:
[----:B----4-:R0:W-:Y:S02]  /*6580*/  ST.E.128 desc[UR56][R38.64], R12 ;  /* 0x0000000c26007985 */ /* 0x0101e4000c101d38 */
.L_x_511:
[----:B------:R-:W-:Y:S05]  /*6590*/  BSYNC B1 ;  /* 0x0000000000017941 */ /* 0x000fea0003800000 */
.L_x_510:
[----:B------:R-:W-:-:S13]  /*65a0*/  ISETP.NE.AND P3, PT, R87, RZ, PT ;  /* 0x000000ff5700720c */ /* 0x000fda0003f65270 */
[----:B------:R-:W-:Y:S05]  /*65b0*/  @!P3 BRA `(.L_x_493) ;  /* 0x0000004400e8b947 */ /* 0x000fea0003800000 */
[----:B0---4-:R0:W4:Y:S01]  /*65c0*/  LDS.128 R12, [R28+0x8000] ;  /* 0x008000001c0c7984 */ /* 0x0111220000000c00 */
[C---:B------:R-:W-:Y:S01]  /*65d0*/  LEA R34, P3, R23.reuse, R118, 0x1 ;  /* 0x0000007617227211 */ /* 0x040fe200078608ff */
[----:B------:R-:W-:Y:S03]  /*65e0*/  BSSY B1, `(.L_x_514) ;  /* 0x0000031000017945 */ /* 0x000fe60003800000 */
[----:B-1----:R-:W-:Y:S02]  /*65f0*/  LEA.HI.X R35, R23, R115, R175, 0x1, P3 ;  /* 0x0000007317237211 */ /* 0x002fe400018f0caf */
[----:B------:R-:W-:-:S13]  /*6600*/  ISETP.GE.AND P3, PT, R173, R124, PT ;  /* 0x0000007cad00720c */ /* 0x000fda0003f66270 */
[----:B0-----:R-:W-:Y:S05]  /*6610*/  @P3 BRA `(.L_x_515) ;  /* 0x0000000000b43947 */ /* 0x001fea0003800000 */
[--C-:B------:R-:W-:Y:S01]  /*6620*/  SHF.R.U64 R38, R30, 0x10, R31.reuse ;  /* 0x000000101e267819 */ /* 0x100fe2000000121f */
[----:B----4-:R-:W-:Y:S01]  /*6630*/  IMAD.U32 R28, R14, 0x10000, RZ ;  /* 0x000100000e1c7824 */ /* 0x010fe200078e00ff */
[----:B------:R-:W-:Y:S02]  /*6640*/  SHF.R.U32.HI R36, RZ, 0x10, R31 ;  /* 0x00000010ff247819 */ /* 0x000fe4000001161f */
[----:B---3--:R-:W-:Y:S02]  /*6650*/  SHF.R.U64 R11, R32, 0x10, R33 ;  /* 0x00000010200b7819 */ /* 0x008fe40000001221 */
[C---:B------:R-:W-:Y:S02]  /*6660*/  PRMT R31, R79.reuse, 0x5410, R38 ;  /* 0x000054104f1f7816 */ /* 0x040fe40000000026 */
[----:B------:R-:W-:Y:S02]  /*6670*/  PRMT R79, R79, 0x5432, R36 ;  /* 0x000054324f4f7816 */ /* 0x000fe40000000024 */
[----:B------:R-:W-:Y:S01]  /*6680*/  PRMT R36, R116, 0x5410, R11 ;  /* 0x0000541074247816 */ /* 0x000fe2000000000b */
[----:B------:R-:W-:Y:S01]  /*6690*/  IMAD.U32 R11, R12, 0x10000, RZ ;  /* 0x000100000c0b7824 */ /* 0x000fe200078e00ff */
[----:B------:R-:W-:-:S02]  /*66a0*/  SHF.R.U32.HI R33, RZ, 0x10, R33 ;  /* 0x00000010ff217819 */ /* 0x000fc40000011621 */
[----:B------:R-:W-:Y:S01]  /*66b0*/  LOP3.LUT R29, R14, 0xffff0000, RZ, 0xc0, !PT ;  /* 0xffff00000e1d7812 */ /* 0x000fe200078ec0ff */
[C---:B------:R-:W-:Y:S01]  /*66c0*/  IMAD.U32 R14, R15.reuse, 0x10000, RZ ;  /* 0x000100000f0e7824 */ /* 0x040fe200078e00ff */
[----:B------:R-:W-:Y:S01]  /*66d0*/  LOP3.LUT R30, R15, 0xffff0000, RZ, 0xc0, !PT ;  /* 0xffff00000f1e7812 */ /* 0x000fe200078ec0ff */
[C---:B------:R-:W-:Y:S01]  /*66e0*/  IMAD.U32 R15, R13.reuse, 0x10000, RZ ;  /* 0x000100000d0f7824 */ /* 0x040fe200078e00ff */
[----:B------:R-:W-:Y:S02]  /*66f0*/  LOP3.LUT R13, R13, 0xffff0000, RZ, 0xc0, !PT ;  /* 0xffff00000d0d7812 */ /* 0x000fe400078ec0ff */
[C---:B------:R-:W-:Y:S01]  /*6700*/  LOP3.LUT R38, R36.reuse, 0xffff0000, RZ, 0xc0, !PT ;  /* 0xffff000024267812 */ /* 0x040fe200078ec0ff */
[----:B------:R-:W-:Y:S01]  /*6710*/  IMAD.U32 R36, R36, 0x10000, RZ ;  /* 0x0001000024247824 */ /* 0x000fe200078e00ff */
[----:B------:R-:W-:Y:S01]  /*6720*/  PRMT R116, R116, 0x5432, R33 ;  /* 0x0000543274747816 */ /* 0x000fe20000000021 */
[----:B------:R-:W-:Y:S01]  /*6730*/  IMAD.U32 R33, R79, 0x10000, RZ ;  /* 0x000100004f217824 */ /* 0x000fe200078e00ff */
[----:B------:R-:W-:Y:S01]  /*6740*/  LOP3.LUT R32, R31, 0xffff0000, RZ, 0xc0, !PT ;  /* 0xffff00001f207812 */ /* 0x000fe200078ec0ff */
[----:B------:R-:W-:Y:S01]  /*6750*/  FMUL.FTZ R40, R13, R38 ;  /* 0x000000260d287220 */ /* 0x000fe20000410000 */
[----:B------:R-:W-:Y:S01]  /*6760*/  LOP3.LUT R79, R79, 0xffff0000, RZ, 0xc0, !PT ;  /* 0xffff00004f4f7812 */ /* 0x000fe200078ec0ff */
[----:B------:R-:W-:Y:S01]  /*6770*/  IMAD.U32 R37, R116, 0x10000, RZ ;  /* 0x0001000074257824 */ /* 0x000fe200078e00ff */
[----:B------:R-:W-:Y:S01]  /*6780*/  LOP3.LUT R12, R12, 0xffff0000, RZ, 0xc0, !PT ;  /* 0xffff00000c0c7812 */ /* 0x000fe200078ec0ff */
[-C--:B------:R-:W-:Y:S01]  /*6790*/  FMUL.FTZ R13, R13, R32.reuse ;  /* 0x000000200d0d7220 */ /* 0x080fe20000410000 */
[----:B------:R-:W-:Y:S01]  /*67a0*/  FFMA.FTZ R40, R15, R32, -R40 ;  /* 0x000000200f287223 */ /* 0x000fe20000010828 */
[C---:B------:R-:W-:Y:S01]  /*67b0*/  FMUL.FTZ R41, R29.reuse, R37 ;  /* 0x000000251d297220 */ /* 0x040fe20000410000 */
[----:B------:R-:W-:Y:S01]  /*67c0*/  FMUL.FTZ R29, R29, R33 ;  /* 0x000000211d1d7220 */ /* 0x000fe20000410000 */
[----:B------:R-:W-:Y:S01]  /*67d0*/  FFMA.FTZ R39, R15, R38, R13 ;  /* 0x000000260f277223 */ /* 0x000fe2000001000d */
[----:B------:R-:W-:Y:S01]  /*67e0*/  LOP3.LUT R13, R116, 0xffff0000, RZ, 0xc0, !PT ;  /* 0xffff0000740d7812 */ /* 0x000fe200078ec0ff */
[----:B------:R-:W-:-:S02]  /*67f0*/  IMAD.U32 R31, R31, 0x10000, RZ ;  /* 0x000100001f1f7824 */ /* 0x000fc400078e00ff */
[C---:B------:R-:W-:Y:S01]  /*6800*/  FFMA.FTZ R32, R28.reuse, R37, R29 ;  /* 0x000000251c207223 */ /* 0x040fe2000001001d */
[----:B------:R-:W-:Y:S01]  /*6810*/  FFMA.FTZ R41, R28, R33, -R41 ;  /* 0x000000211c297223 */ /* 0x000fe20000010829 */
[-C--:B------:R-:W-:Y:S01]  /*6820*/  FMUL.FTZ R28, R12, R36.reuse ;  /* 0x000000240c1c7220 */ /* 0x080fe20000410000 */
[C---:B------:R-:W-:Y:S01]  /*6830*/  FMUL.FTZ R29, R30.reuse, R13 ;  /* 0x0000000d1e1d7220 */ /* 0x040fe20000410000 */
[----:B------:R-:W-:Y:S01]  /*6840*/  FMUL.FTZ R30, R30, R79 ;  /* 0x0000004f1e1e7220 */ /* 0x000fe20000410000 */
[-C--:B------:R-:W-:Y:S01]  /*6850*/  FMUL.FTZ R15, R12, R31.reuse ;  /* 0x0000001f0c0f7220 */ /* 0x080fe20000410000 */
[C---:B------:R-:W-:Y:S01]  /*6860*/  FFMA.FTZ R28, R11.reuse, R31, -R28 ;  /* 0x0000001f0b1c7223 */ /* 0x040fe2000001081c */
[C---:B------:R-:W-:Y:S01]  /*6870*/  FFMA.FTZ R29, R14.reuse, R79, -R29 ;  /* 0x0000004f0e1d7223 */ /* 0x040fe2000001081d */
[----:B------:R-:W-:Y:S01]  /*6880*/  FFMA.FTZ R30, R14, R13, R30 ;  /* 0x0000000d0e1e7223 */ /* 0x000fe2000001001e */
[----:B------:R-:W-:Y:S01]  /*6890*/  FFMA.FTZ R15, R11, R36, R15 ;  /* 0x000000240b0f7223 */ /* 0x000fe2000001000f */
[----:B------:R-:W-:-:S02]  /*68a0*/  F2FP.BF16.F32.PACK_AB R13, R39, R40 ;  /* 0x00000028270d723e */ /* 0x000fc400000010ff */
[----:B------:R-:W-:Y:S02]  /*68b0*/  F2FP.BF16.F32.PACK_AB R14, R32, R41 ;  /* 0x00000029200e723e */ /* 0x000fe400000010ff */
[----:B------:R-:W-:Y:S02]  /*68c0*/  F2FP.BF16.F32.PACK_AB R29, R30, R29 ;  /* 0x0000001d1e1d723e */ /* 0x000fe400000010ff */
[----:B------:R-:W-:-:S03]  /*68d0*/  F2FP.BF16.F32.PACK_AB R12, R15, R28 ;  /* 0x0000001c0f0c723e */ /* 0x000fc600000010ff */
[----:B------:R-:W-:-:S07]  /*68e0*/  IMAD.MOV.U32 R15, RZ, RZ, R29 ;  /* 0x000000ffff0f7224 */ /* 0x000fce00078e001d */
.L_x_515:
[----:B------:R-:W-:Y:S05]  /*68f0*/  BSYNC B1 ;  /* 0x0000000000017941 */ /* 0x000fea0003800000 */
.L_x_514:
[----:B----4-:R0:W-:Y:S01]  /*6900*/  ST.E.128 desc[UR56][R34.64], R12 ;  /* 0x0000000c22007985 */ /* 0x0101e2000c101d38 */
[----:B------:R-:W-:Y:S05]  /*6910*/  BRA `(.L_x_493) ;  /* 0x0000004400107947 */ /* 0x000fea0003800000 */
.L_x_459:
        /* <DEDUP_REMOVED lines=20> */
[----:B------:R-:W-:Y:S01]  /*6a60*/  CS2R R50, SRZ ;  /* 0x0000000000327805 */ /* 0x000fe2000001ff00 */
[----:B------:R-:W-:Y:S01]  /*6a70*/  IMAD.X R29, R11, 0x1, R104, P2 ;  /* 0x000000010b1d7824 */ /* 0x000fe200010e0668 */
[----:B------:R-:W-:Y:S02]  /*6a80*/  LEA R52, P2, R28, UR4, 0x1 ;  /* 0x000000041c347c11 */ /* 0x000fe4000f8408ff */
[----:B------:R-:W-:-:S02]  /*6a90*/  CS2R R48, SRZ ;  /* 0x0000000000307805 */ /* 0x000fc4000001ff00 */
[----:B------:R-:W-:Y:S01]  /*6aa0*/  LEA.HI.X R53, R28, UR5, R29, 0x1, P2 ;  /* 0x000000051c357c11 */ /* 0x000fe200090f0c1d */
[----:B------:R-:W-:Y:S01]  /*6ab0*/  ULDC.64 UR4, c[0x0][0x400] ;  /* 0x0001000000047ab9 */ /* 0x000fe20000000a00 */
[----:B------:R-:W-:-:S04]  /*6ac0*/  IADD3 R28, P2, R90, R12, RZ ;  /* 0x0000000c5a1c7210 */ /* 0x000fc80007f5e0ff */
[----:B------:R-:W-:Y:S02]  /*6ad0*/  IADD3.X R29, R78, R103, RZ, P2, !PT ;  /* 0x000000674e1d7210 */ /* 0x000fe400017fe4ff */
[----:B------:R-:W-:-:S04]  /*6ae0*/  LEA R56, P2, R28, UR4, 0x1 ;  /* 0x000000041c387c11 */ /* 0x000fc8000f8408ff */
[----:B------:R-:W-:Y:S02]  /*6af0*/  LEA.HI.X R57, R28, UR5, R29, 0x1, P2 ;  /* 0x000000051c397c11 */ /* 0x000fe400090f0c1d */
[----:B------:R-:W-:Y:S02]  /*6b00*/  ISETP.GE.AND P2, PT, R16, R124, PT ;  /* 0x0000007c1000720c */ /* 0x000fe40003f46270 */
[----:B------:R-:W-:Y:S02]  /*6b10*/  CS2R R34, SRZ ;  /* 0x0000000000227805 */ /* 0x000fe4000001ff00 */
[----:B------:R-:W-:Y:S02]  /*6b20*/  CS2R R32, SRZ ;  /* 0x0000000000207805 */ /* 0x000fe4000001ff00 */
[----:B------:R-:W-:Y:S02]  /*6b30*/  CS2R R46, SRZ ;  /* 0x00000000002e7805 */ /* 0x000fe4000001ff00 */
[----:B------:R-:W-:-:S05]  /*6b40*/  CS2R R44, SRZ ;  /* 0x00000000002c7805 */ /* 0x000fca000001ff00 */
[----:B------:R0:W5:Y:S04]  /*6b50*/  @!P2 LDG.E.128 R36, desc[UR56][R52.64] ;  /* 0x000000383424a981 */ /* 0x000168000c1e1d00 */
[----:B------:R0:W5:Y:S01]  /*6b60*/  @!P2 LDG.E.128 R48, desc[UR56][R56.64] ;  /* 0x000000383830a981 */ /* 0x000162000c1e1d00 */
[----:B------:R-:W-:Y:S02]  /*6b70*/  ISETP.GE.AND P2, PT, R0, R124, PT ;  /* 0x0000007c0000720c */ /* 0x000fe40003f46270 */
[----:B------:R-:W-:Y:S02]  /*6b80*/  CS2R R30, SRZ ;  /* 0x00000000001e7805 */ /* 0x000fe4000001ff00 */
[----:B------:R-:W-:Y:S02]  /*6b90*/  CS2R R28, SRZ ;  /* 0x00000000001c7805 */ /* 0x000fe4000001ff00 */
[----:B------:R-:W-:-:S02]  /*6ba0*/  CS2R R42, SRZ ;  /* 0x00000000002a7805 */ /* 0x000fc4000001ff00 */
[----:B------:R-:W-:-:S05]  /*6bb0*/  CS2R R40, SRZ ;  /* 0x0000000000287805 */ /* 0x000fca000001ff00 */
[----:B------:R0:W5:Y:S04]  /*6bc0*/  @!P2 LDG.E.128 R32, desc[UR56][R52.64+0x40] ;  /* 0x000040383420a981 */ /* 0x000168000c1e1d00 */
[----:B------:R0:W5:Y:S01]  /*6bd0*/  @!P2 LDG.E.128 R44, desc[UR56][R56.64+0x40] ;  /* 0x00004038382ca981 */ /* 0x000162000c1e1d00 */
[----:B------:R-:W-:-:S13]  /*6be0*/  ISETP.GE.AND P2, PT, R3, R124, PT ;  /* 0x0000007c0300720c */ /* 0x000fda0003f46270 */
[----:B------:R0:W5:Y:S04]  /*6bf0*/  @!P2 LDG.E.128 R28, desc[UR56][R52.64+0x80] ;  /* 0x00008038341ca981 */ /* 0x000168000c1e1d00 */
[----:B------:R0:W5:Y:S02]  /*6c00*/  @!P2 LDG.E.128 R40, desc[UR56][R56.64+0x80] ;  /* 0x000080383828a981 */ /* 0x000164000c1e1d00 */
.L_x_517:
[----:B------:R-:W-:Y:S05]  /*6c10*/  BSYNC B1 ;  /* 0x0000000000017941 */ /* 0x000fea0003800000 */
.L_x_516:
        /* <DEDUP_REMOVED lines=20> */
[----:B------:R-:W-:Y:S02]  /*6d60*/  CS2R R74, SRZ ;  /* 0x00000000004a7805 */ /* 0x000fe4000001ff00 */
[----:B------:R-:W-:-:S02]  /*6d70*/  IADD3 R13, P2, P5, R90, R12, R110 ;  /* 0x0000000c5a0d7210 */ /* 0x000fc40007d5e06e */
[----:B------:R-:W-:Y:S02]  /*6d80*/  CS2R R72, SRZ ;  /* 0x0000000000487805 */ /* 0x000fe4000001ff00 */
        /* <DEDUP_REMOVED lines=23> */
.L_x_519:
[----:B------:R-:W-:Y:S05]  /*6f00*/  BSYNC B1 ;  /* 0x0000000000017941 */ /* 0x000fea0003800000 */
.L_x_518:
        /* <DEDUP_REMOVED lines=11> */
[----:B------:R0:W-:Y:S01]  /*6fc0*/  STL.S16 [R1+0x42], R12 ;  /* 0x0000420c01007387 */ /* 0x0001e20000100600 */
[----:B------:R-:W-:-:S03]  /*6fd0*/  IMAD.MOV.U32 R14, RZ, RZ, R39 ;  /* 0x000000ffff0e7224 */ /* 0x000fc600078e0027 */
[----:B------:R1:W-:Y:S01]  /*6fe0*/  STL.S16 [R1+0x40], R11 ;  /* 0x0000400b01007387 */ /* 0x0003e20000100600 */
[----:B------:R-:W-:Y:S02]  /*6ff0*/  PRMT R156, R156, 0x5410, R13 ;  /* 0x000054109c9c7816 */ /* 0x000fe4000000000d */
[----:B------:R-:W-:Y:S01]  /*7000*/  PRMT R157, R157, 0x5410, R14 ;  /* 0x000054109d9d7816 */ /* 0x000fe2000000000e */
[----:B0-----:R-:W-:Y:S02]  /*7010*/  IMAD.MOV.U32 R12, RZ, RZ, R33 ;  /* 0x000000ffff0c7224 */ /* 0x001fe400078e0021 */
[----:B-1----:R-:W-:-:S05]  /*7020*/  IMAD.MOV.U32 R11, RZ, RZ, R32 ;  /* 0x000000ffff0b7224 */ /* 0x002fca00078e0020 */
[----:B------:R0:W-:Y:S04]  /*7030*/  STL.S16 [R1+0x5a], R11 ;  /* 0x00005a0b01007387 */ /* 0x0001e80000100600 */
[----:B------:R1:W-:Y:S01]  /*7040*/  STL.S16 [R1+0x58], R12 ;  /* 0x0000580c01007387 */ /* 0x0003e20000100600 */
[----:B0-----:R-:W-:Y:S01]  /*7050*/  MOV R11, R36 ;  /* 0x00000024000b7202 */ /* 0x001fe20000000f00 */
[----:B-1----:R-:W-:-:S05]  /*7060*/  IMAD.MOV.U32 R12, RZ, RZ, R37 ;  /* 0x000000ffff0c7224 */ /* 0x002fca00078e0025 */
        /* <DEDUP_REMOVED lines=8> */
[----:B------:R-:W-:-:S03]  /*70f0*/  IMAD.MOV.U32 R12, RZ, RZ, R47 ;  /* 0x000000ffff0c7224 */ /* 0x000fc600078e002f */
[----:B------:R0:W-:Y:S04]  /*7100*/  STL.S16 [R1+0x54], R11 ;  /* 0x0000540b01007387 */ /* 0x0001e80000100600 */
[----:B------:R1:W-:Y:S01]  /*7110*/  STL.S16 [R1+0x56], R12 ;  /* 0x0000560c01007387 */ /* 0x0003e20000100600 */
[----:B0-----:R-:W-:Y:S02]  /*7120*/  IMAD.MOV.U32 R11, RZ, RZ, R44 ;  /* 0x000000ffff0b7224 */ /* 0x001fe400078e002c */
[----:B-1----:R-:W-:-:S03]  /*7130*/  IMAD.MOV.U32 R12, RZ, RZ, R45 ;  /* 0x000000ffff0c7224 */ /* 0x002fc600078e002d */
[----:B------:R0:W-:Y:S04]  /*7140*/  STL.S16 [R1+0x5c], R11 ;  /* 0x00005c0b01007387 */ /* 0x0001e80000100600 */
[----:B------:R1:W-:Y:S01]  /*7150*/  STL.S16 [R1+0x5e], R12 ;  /* 0x00005e0c01007387 */ /* 0x0003e20000100600 */
[----:B0-----:R-:W-:Y:S02]  /*7160*/  IMAD.MOV.U32 R11, RZ, RZ, R50 ;  /* 0x000000ffff0b7224 */ /* 0x001fe400078e0032 */
[----:B-1----:R-:W-:-:S03]  /*7170*/  IMAD.MOV.U32 R12, RZ, RZ, R51 ;  /* 0x000000ffff0c7224 */ /* 0x002fc600078e0033 */
[----:B------:R-:W-:Y:S02]  /*7180*/  PRMT R158, R158, 0x5410, R11 ;  /* 0x000054109e9e7816 */ /* 0x000fe4000000000b */
[----:B------:R-:W-:Y:S02]  /*7190*/  MOV R11, R48 ;  /* 0x00000030000b7202 */ /* 0x000fe40000000f00 */
        /* <DEDUP_REMOVED lines=36> */
[----:B------:R-:W-:-:S04]  /*73e0*/  PRMT R150, R12, 0x7610, R150 ;  /* 0x000076100c967816 */ /* 0x000fc80000000096 */
[----:B------:R-:W-:Y:S01]  /*73f0*/  PRMT R149, R11, 0x7610, R149 ;  /* 0x000076100b957816 */ /* 0x000fe20000000095 */
[----:B------:R-:W-:-:S05]  /*7400*/  IMAD.MOV.U32 R11, RZ, RZ, R69 ;  /* 0x000000ffff0b7224 */ /* 0x000fca00078e0045 */
[----:B------:R-:W-:Y:S01]  /*7410*/  PRMT R152, R152, 0x5410, R11 ;  /* 0x0000541098987816 */ /* 0x000fe2000000000b */
[----:B------:R-:W-:-:S05]  /*7420*/  IMAD.MOV.U32 R11, RZ, RZ, R74 ;  /* 0x000000ffff0b7224 */ /* 0x000fca00078e004a */
[----:B------:R-:W-:Y:S01]  /*7430*/  PRMT R193, R11, 0x7610, R193 ;  /* 0x000076100bc17816 */ /* 0x000fe200000000c1 */
[----:B------:R-:W-:-:S05]  /*7440*/  IMAD.MOV.U32 R11, RZ, RZ, R75 ;  /* 0x000000ffff0b7224 */ /* 0x000fca00078e004b */
[----:B------:R-:W-:Y:S02]  /*7450*/  PRMT R193, R193, 0x5410, R11 ;  /* 0x00005410c1c17816 */ /* 0x000fe4000000000b */
[----:B------:R-:W-:-:S04]  /*7460*/  MOV R11, R72 ;  /* 0x00000048000b7202 */ /* 0x000fc80000000f00 */
[----:B------:R-:W-:Y:S01]  /*7470*/  PRMT R194, R11, 0x7610, R194 ;  /* 0x000076100bc27816 */ /* 0x000fe200000000c2 */
[----:B------:R-:W-:-:S05]  /*7480*/  IMAD.MOV.U32 R11, RZ, RZ, R73 ;  /* 0x000000ffff0b7224 */ /* 0x000fca00078e0049 */
[----:B------:R-:W-:Y:S01]  /*7490*/  PRMT R194, R194, 0x5410, R11 ;  /* 0x00005410c2c27816 */ /* 0x000fe2000000000b */
[----:B------:R-:W-:Y:S06]  /*74a0*/  @!P2 BRA `(.L_x_520) ;  /* 0x000000000004a947 */ /* 0x000fec0003800000 */
[----:B------:R-:W-:Y:S01]  /*74b0*/  BPT.TRAP 0x1 ;  /* 0x000000040000795c */ /* 0x000fe20000300000 */
.L_x_520:
[----:B------:R-:W-:Y:S01]  /*74c0*/  IMAD R85, R18, 0x8, R2 ;  /* 0x0000000812557824 */ /* 0x000fe200078e0202 */
[----:B------:R-:W-:Y:S01]  /*74d0*/  SHF.L.U32 R86, R167, 0x1f, RZ ;  /* 0x0000001fa7567819 */ /* 0x000fe200000006ff */
[----:B------:R-:W-:Y:S03]  /*74e0*/  BSSY B1, `(.L_x_521) ;  /* 0x0000003000017945 */ /* 0x000fe60003800000 */
[----:B------:R-:W0:Y:S02]  /*74f0*/  SYNCS.PHASECHK.TRANS64.TRYWAIT P5, [R85+URZ+0x2a890], R86 ;  /* 0x02a89056550075a7 */ /* 0x000e2400080a017f */
[----:B0-----:R-:W-:Y:S05]  /*7500*/  @!P5 BRA `(.L_x_522) ;  /* 0x000001a00080d947 */ /* 0x001fea0003800000 */
.L_x_800:
[----:B------:R-:W-:Y:S05]  /*7510*/  BSYNC B1 ;  /* 0x0000000000017941 */ /* 0x000fea0003800000 */
.L_x_521:
[----:B------:R-:W1:Y:S01]  /*7520*/  LDC R135, c[0x0][0x2f4] ;  /* 0x0000bd00ff877b82 */ /* 0x000e620000000800 */
[----:B------:R-:W-:Y:S01]  /*7530*/  UMOV UR4, 0xffffffff ;  /* 0xffffffff00047882 */ /* 0x000fe20000000000 */
[----:B-1----:R-:W-:Y:S02]  /*7540*/  IMAD.IADD R137, R135, 0x1, -R125 ;  /* 0x0000000187897824 */ /* 0x002fe400078e0a7d */
[----:B------:R-:W-:Y:S05]  /*7550*/  BRA.DIV UR4, `(.L_x_523) ;  /* 0x000001a204807947 */ /* 0x000fea000b800000 */
[----:B------:R1:W2:Y:S04]  /*7560*/  SHFL.IDX PT, R117, R115, RZ, 0x1c1f ;  /* 0x001c1fff73757589 */ /* 0x0002a800000e0000 */
[----:B------:R1:W3:Y:S02]  /*7570*/  SHFL.IDX PT, R11, R118, RZ, 0x1c1f ;  /* 0x001c1fff760b7589 */ /* 0x0002e400000e0000 */
.L_x_804:
[----:B------:R-:W-:Y:S04]  /*7580*/  BSSY B1, `(.L_x_524) ;  /* 0x0000185000017945 */ /* 0x000fe80003800000 */
[----:B------:R-:W-:Y:S05]  /*7590*/  @P3 BRA `(.L_x_525) ;  /* 0x00000018000c3947 */ /* 0x000fea0003800000 */
[----:B------:R-:W-:Y:S01]  /*75a0*/  ISETP.NE.AND P3, PT, R9, RZ, PT ;  /* 0x000000ff0900720c */ /* 0x000fe20003f65270 */
[----:B------:R-:W-:Y:S01]  /*75b0*/  BSSY B2, `(.L_x_526) ;  /* 0x000007d000027945 */ /* 0x000fe20003800000 */
[----:B---3--:R-:W-:-:S11]  /*75c0*/  IMAD.MOV.U32 R116, RZ, RZ, R11 ;  /* 0x000000ffff747224 */ /* 0x008fd600078e000b */
[----:B------:R-:W-:Y:S05]  /*75d0*/  @!P3 BRA `(.L_x_527) ;  /* 0x0000000400e8b947 */ /* 0x000fea0003800000 */
[----:B------:R-:W-:Y:S01]  /*75e0*/  SEL R12, R125, R137, !P0 ;  /* 0x000000897d0c7207 */ /* 0x000fe20004000000 */
[----:B------:R-:W-:Y:S01]  /*75f0*/  BSSY B3, `(.L_x_528) ;  /* 0x0000072000037945 */ /* 0x000fe20003800000 */
[----:B------:R-:W-:Y:S02]  /*7600*/  ISETP.GE.AND P3, PT, R16, R124, PT ;  /* 0x0000007c1000720c */ /* 0x000fe40003f66270 */
[----:B------:R-:W-:-:S04]  /*7610*/  SHF.R.S32.HI R13, RZ, 0x1f, R12 ;  /* 0x0000001fff0d7819 */ /* 0x000fc8000001140c */
[----:B------:R-:W-:-:S04]  /*7620*/  LEA.HI R13, R13, R12, RZ, 0x4 ;  /* 0x0000000c0d0d7211 */ /* 0x000fc800078f20ff */
[----:B------:R-:W-:-:S04]  /*7630*/  LEA.HI.SX32 R153, R13, R121, 0x1c ;  /* 0x000000790d997211 */ /* 0x000fc800078fe2ff */
[----:B------:R-:W-:-:S04]  /*7640*/  SHF.R.S32.HI R13, RZ, 0x1f, R153 ;  /* 0x0000001fff0d7819 */ /* 0x000fc80000011499 */
[----:B------:R-:W-:Y:S01]  /*7650*/  LEA.HI R13, R13, R153, RZ, 0x3 ;  /* 0x000000990d0d7211 */ /* 0x000fe200078f18ff */
[----:B------:R-:W-:-:S03]  /*7660*/  IMAD.SHL.U32 R153, R153, 0x8, RZ ;  /* 0x0000000899997824 */ /* 0x000fc600078e00ff */
[----:B------:R-:W-:Y:S02]  /*7670*/  SHF.R.S32.HI R13, RZ, 0x3, R13 ;  /* 0x00000003ff0d7819 */ /* 0x000fe4000001140d */
[----:B------:R-:W-:-:S03]  /*7680*/  LOP3.LUT R12, R177, 0x38, R153, 0xf8, !PT ;  /* 0x00000038b10c7812 */ /* 0x000fc600078ef899 */
[----:B------:R-:W-:Y:S01]  /*7690*/  IMAD R13, R13, 0x1800, R179 ;  /* 0x000018000d0d7824 */ /* 0x000fe200078e02b3 */
[----:B------:R-:W-:-:S05]  /*76a0*/  LOP3.LUT R12, R12, R178, RZ, 0x3c, !PT ;  /* 0x000000b20c0c7212 */ /* 0x000fca00078e3cff */
[----:B------:R-:W-:-:S04]  /*76b0*/  IMAD.IADD R12, R13, 0x1, R12 ;  /* 0x000000010d0c7824 */ /* 0x000fc800078e020c */
[C---:B------:R-:W-:Y:S02]  /*76c0*/  IMAD R76, R18.reuse, 0x4800, R12 ;  /* 0x00004800124c7824 */ /* 0x040fe400078e020c */
[----:B------:R-:W-:Y:S02]  /*76d0*/  IMAD R12, R18, 0x4800, R140 ;  /* 0x00004800120c7824 */ /* 0x000fe400078e028c */
[--C-:B------:R-:W-:Y:S02]  /*76e0*/  IMAD R76, R76, 0x2, R2.reuse ;  /* 0x000000024c4c7824 */ /* 0x100fe400078e0202 */
[----:B------:R-:W-:-:S04]  /*76f0*/  IMAD R12, R12, 0x2, R2 ;  /* 0x000000020c0c7824 */ /* 0x000fc800078e0202 */
[----:B------:R-:W3:Y:S04]  /*7700*/  LDS.128 R76, [R76+0x18400] ;  /* 0x018400004c4c7984 */ /* 0x000ee80000000c00 */
[----:B------:R-:W4:Y:S01]  /*7710*/  LDS.128 R12, [R12+0x18400] ;  /* 0x018400000c0c7984 */ /* 0x000f220000000c00 */
[----:B------:R-:W-:Y:S05]  /*7720*/  @P3 BRA `(.L_x_529) ;  /* 0x0000000400783947 */ /* 0x000fea0003800000 */
[--C-:B------:R-:W-:Y:S02]  /*7730*/  SHF.R.U64 R36, R36, 0x10, R37.reuse ;  /* 0x0000001024247819 */ /* 0x100fe40000001225 */
[----:B------:R-:W-:Y:S02]  /*7740*/  SHF.R.U32.HI R37, RZ, 0x10, R37 ;  /* 0x00000010ff257819 */ /* 0x000fe40000011625 */
[----:B------:R-:W-:Y:S02]  /*7750*/  SHF.R.U32.HI R155, RZ, 0x10, R49 ;  /* 0x00000010ff9b7819 */ /* 0x000fe40000011631 */
[C---:B------:R-:W-:Y:S02]  /*7760*/  PRMT R36, R154.reuse, 0x5432, R36 ;  /* 0x000054329a247816 */ /* 0x040fe40000000024 */
[----:B------:R-:W-:Y:S02]  /*7770*/  PRMT R37, R154, 0x5410, R37 ;  /* 0x000054109a257816 */ /* 0x000fe40000000025 */
[----:B------:R-:W-:-:S02]  /*7780*/  SHF.R.U64 R38, R38, 0x10, R39 ;  /* 0x0000001026267819 */ /* 0x000fc40000001227 */
[----:B------:R-:W-:Y:S02]  /*7790*/  SHF.R.U32.HI R154, RZ, 0x10, R39 ;  /* 0x00000010ff9a7819 */ /* 0x000fe40000011627 */
[----:B------:R-:W-:Y:S02]  /*77a0*/  SHF.R.U64 R39, R48, 0x10, R49 ;  /* 0x0000001030277819 */ /* 0x000fe40000001231 */
[----:B------:R-:W-:Y:S02]  /*77b0*/  SHF.R.U64 R48, R50, 0x10, R51 ;  /* 0x0000001032307819 */ /* 0x000fe40000001233 */
[----:B------:R-:W-:Y:S02]  /*77c0*/  PRMT R155, R158, 0x5410, R155 ;  /* 0x000054109e9b7816 */ /* 0x000fe4000000009b */
[----:B------:R-:W-:Y:S02]  /*77d0*/  PRMT R49, R156, 0x5432, R38 ;  /* 0x000054329c317816 */ /* 0x000fe40000000026 */
[----:B------:R-:W-:-:S02]  /*77e0*/  SHF.R.U32.HI R50, RZ, 0x10, R51 ;  /* 0x00000010ff327819 */ /* 0x000fc40000011633 */
[C---:B------:R-:W-:Y:S02]  /*77f0*/  PRMT R38, R157.reuse, 0x5432, R154 ;  /* 0x000054329d267816 */ /* 0x040fe4000000009a */
[----:B------:R-:W-:Y:S01]  /*7800*/  PRMT R39, R157, 0x5410, R39 ;  /* 0x000054109d277816 */ /* 0x000fe20000000027 */
[----:B------:R-:W-:Y:S01]  /*7810*/  IMAD.U32 R157, R155, 0x10000, RZ ;  /* 0x000100009b9d7824 */ /* 0x000fe200078e00ff */
[----:B------:R-:W-:Y:S01]  /*7820*/  PRMT R48, R158, 0x5432, R48 ;  /* 0x000054329e307816 */ /* 0x000fe20000000030 */
[----:B---3--:R-:W-:Y:S01]  /*7830*/  IMAD.U32 R158, R77, 0x10000, RZ ;  /* 0x000100004d9e7824 */ /* 0x008fe200078e00ff */
[----:B------:R-:W-:Y:S01]  /*7840*/  PRMT R50, R156, 0x5410, R50 ;  /* 0x000054109c327816 */ /* 0x000fe20000000032 */
[----:B----4-:R-:W-:Y:S01]  /*7850*/  IMAD.U32 R156, R13, 0x10000, RZ ;  /* 0x000100000d9c7824 */ /* 0x010fe200078e00ff */
[----:B------:R-:W-:Y:S01]  /*7860*/  SHF.L.U32 R51, R37, 0x10, RZ ;  /* 0x0000001025337819 */ /* 0x000fe200000006ff */
[----:B------:R-:W-:Y:S01]  /*7870*/  FMUL.FTZ R154, R158, R157 ;  /* 0x0000009d9e9a7220 */ /* 0x000fe20000410000 */
[----:B------:R-:W-:-:S02]  /*7880*/  LOP3.LUT R155, R155, 0xffff0000, RZ, 0xc0, !PT ;  /* 0xffff00009b9b7812 */ /* 0x000fc400078ec0ff */
[----:B------:R-:W-:Y:S01]  /*7890*/  LOP3.LUT R77, R77, 0xffff0000, RZ, 0xc0, !PT ;  /* 0xffff00004d4d7812 */ /* 0x000fe200078ec0ff */
[-C--:B------:R-:W-:Y:S01]  /*78a0*/  FFMA.FTZ R154, R156, R51.reuse, -R154 ;  /* 0x000000339c9a7223 */ /* 0x080fe2000001089a */
[----:B------:R-:W-:Y:S01]  /*78b0*/  FMUL.FTZ R51, R158, R51 ;  /* 0x000000339e337220 */ /* 0x000fe20000410000 */
[----:B------:R-:W-:Y:S01]  /*78c0*/  LOP3.LUT R37, R37, 0xffff0000, RZ, 0xc0, !PT ;  /* 0xffff000025257812 */ /* 0x000fe200078ec0ff */
[C---:B------:R-:W-:Y:S01]  /*78d0*/  IMAD.U32 R158, R79.reuse, 0x10000, RZ ;  /* 0x000100004f9e7824 */ /* 0x040fe200078e00ff */
[----:B------:R-:W-:Y:S01]  /*78e0*/  LOP3.LUT R79, R79, 0xffff0000, RZ, 0xc0, !PT ;  /* 0xffff00004f4f7812 */ /* 0x000fe200078ec0ff */
[----:B------:R-:W-:Y:S01]  /*78f0*/  FFMA.FTZ R51, R156, R157, R51 ;  /* 0x0000009d9c337223 */ /* 0x000fe20000010033 */
[----:B------:R-:W-:Y:S01]  /*7900*/  LOP3.LUT R156, R13, 0xffff0000, RZ, 0xc0, !PT ;  /* 0xffff00000d9c7812 */ /* 0x000fe200078ec0ff */
[----:B------:R-:W-:Y:S01]  /*7910*/  FMUL.FTZ R13, R77, R155 ;  /* 0x0000009b4d0d7220 */ /* 0x000fe20000410000 */
[C---:B------:R-:W-:Y:S01]  /*7920*/  IMAD.U32 R157, R50.reuse, 0x10000, RZ ;  /* 0x00010000329d7824 */ /* 0x040fe200078e00ff */
[----:B------:R-:W-:-:S02]  /*7930*/  LOP3.LUT R50, R50, 0xffff0000, RZ, 0xc0, !PT ;  /* 0xffff000032327812 */ /* 0x000fc400078ec0ff */
[-C--:B------:R-:W-:Y:S01]  /*7940*/  FFMA.FTZ R13, R156, R37.reuse, -R13 ;  /* 0x000000259c0d7223 */ /* 0x080fe2000001080d */
[----:B------:R-:W-:Y:S01]  /*7950*/  FMUL.FTZ R37, R77, R37 ;  /* 0x000000254d257220 */ /* 0x000fe20000410000 */
[----:B------:R-:W-:-:S03]  /*7960*/  FMUL.FTZ R77, R158, R157 ;  /* 0x0000009d9e4d7220 */ /* 0x000fc60000410000 */
[----:B------:R-:W-:Y:S01]  /*7970*/  FFMA.FTZ R37, R156, R155, R37 ;  /* 0x0000009b9c257223 */ /* 0x000fe20000010025 */
[C---:B------:R-:W-:Y:S01]  /*7980*/  IMAD.U32 R156, R15.reuse, 0x10000, RZ ;  /* 0x000100000f9c7824 */ /* 0x040fe200078e00ff */
[----:B------:R-:W-:Y:S01]  /*7990*/  LOP3.LUT R15, R15, 0xffff0000, RZ, 0xc0, !PT ;  /* 0xffff00000f0f7812 */ /* 0x000fe200078ec0ff */
[C---:B------:R-:W-:Y:S01]  /*79a0*/  IMAD.U32 R155, R38.reuse, 0x10000, RZ ;  /* 0x00010000269b7824 */ /* 0x040fe200078e00ff */
[----:B------:R-:W-:Y:S02]  /*79b0*/  LOP3.LUT R38, R38, 0xffff0000, RZ, 0xc0, !PT ;  /* 0xffff000026267812 */ /* 0x000fe400078ec0ff */
[----:B------:R-:W-:Y:S01]  /*79c0*/  F2FP.BF16.F32.PACK_AB R37, R37, R51 ;  /* 0x000000332525723e */ /* 0x000fe200000010ff */
[-C--:B------:R-:W-:Y:S01]  /*79d0*/  FFMA.FTZ R77, R156, R155.reuse, -R77 ;  /* 0x0000009b9c4d7223 */ /* 0x080fe2000001084d */
[----:B------:R-:W-:Y:S01]  /*79e0*/  FMUL.FTZ R155, R158, R155 ;  /* 0x0000009b9e9b7220 */ /* 0x000fe20000410000 */
[----:B------:R-:W-:Y:S01]  /*79f0*/  IMAD.U32 R51, R76, 0x10000, RZ ;  /* 0x000100004c337824 */ /* 0x000fe200078e00ff */
[----:B------:R-:W-:-:S02]  /*7a00*/  F2FP.BF16.F32.PACK_AB R13, R13, R154 ;  /* 0x0000009a0d0d723e */ /* 0x000fc400000010ff */
[----:B------:R-:W-:Y:S01]  /*7a10*/  FFMA.FTZ R155, R156, R157, R155 ;  /* 0x0000009d9c9b7223 */ /* 0x000fe2000001009b */
[----:B------:R-:W-:-:S04]  /*7a20*/  FMUL.FTZ R156, R79, R50 ;  /* 0x000000324f9c7220 */ /* 0x000fc80000410000 */
[-C--:B------:R-:W-:Y:S01]  /*7a30*/  FFMA.FTZ R156, R15, R38.reuse, -R156 ;  /* 0x000000260f9c7223 */ /* 0x080fe2000001089c */
[----:B------:R-:W-:-:S04]  /*7a40*/  FMUL.FTZ R38, R79, R38 ;  /* 0x000000264f267220 */ /* 0x000fc80000410000 */
[----:B------:R-:W-:Y:S01]  /*7a50*/  FFMA.FTZ R38, R15, R50, R38 ;  /* 0x000000320f267223 */ /* 0x000fe20000010026 */
[----:B------:R-:W-:Y:S01]  /*7a60*/  F2FP.BF16.F32.PACK_AB R156, R156, R77 ;  /* 0x0000004d9c9c723e */ /* 0x000fe200000010ff */
[C---:B------:R-:W-:Y:S01]  /*7a70*/  IMAD.U32 R50, R39.reuse, 0x10000, RZ ;  /* 0x0001000027327824 */ /* 0x040fe200078e00ff */
[----:B------:R-:W-:Y:S01]  /*7a80*/  LOP3.LUT R39, R39, 0xffff0000, RZ, 0xc0, !PT ;  /* 0xffff000027277812 */ /* 0x000fe200078ec0ff */
[C---:B------:R-:W-:Y:S01]  /*7a90*/  IMAD.U32 R77, R36.reuse, 0x10000, RZ ;  /* 0x00010000244d7824 */ /* 0x040fe200078e00ff */
[----:B------:R-:W-:Y:S01]  /*7aa0*/  LOP3.LUT R36, R36, 0xffff0000, RZ, 0xc0, !PT ;  /* 0xffff000024247812 */ /* 0x000fe200078ec0ff */
[C---:B------:R-:W-:Y:S01]  /*7ab0*/  FMUL.FTZ R79, R51.reuse, R50 ;  /* 0x00000032334f7220 */ /* 0x040fe20000410000 */
[----:B------:R-:W-:Y:S02]  /*7ac0*/  IMAD.U32 R15, R12, 0x10000, RZ ;  /* 0x000100000c0f7824 */ /* 0x000fe400078e00ff */
[----:B------:R-:W-:Y:S01]  /*7ad0*/  FMUL.FTZ R51, R51, R77 ;  /* 0x0000004d33337220 */ /* 0x000fe20000410000 */
[----:B------:R-:W-:Y:S01]  /*7ae0*/  F2FP.BF16.F32.PACK_AB R38, R38, R155 ;  /* 0x0000009b2626723e */ /* 0x000fe200000010ff */
[----:B------:R-:W-:-:S02]  /*7af0*/  FFMA.FTZ R79, R15, R77, -R79 ;  /* 0x0000004d0f4f7223 */ /* 0x000fc4000001084f */
[----:B------:R-:W-:Y:S01]  /*7b00*/  FFMA.FTZ R51, R15, R50, R51 ;  /* 0x000000320f337223 */ /* 0x000fe20000010033 */
[----:B------:R-:W-:Y:S01]  /*7b10*/  LOP3.LUT R15, R76, 0xffff0000, RZ, 0xc0, !PT ;  /* 0xffff00004c0f7812 */ /* 0x000fe200078ec0ff */
[----:B------:R-:W-:Y:S01]  /*7b20*/  IMAD.U32 R77, R78, 0x10000, RZ ;  /* 0x000100004e4d7824 */ /* 0x000fe200078e00ff */
[----:B------:R-:W-:-:S03]  /*7b30*/  LOP3.LUT R50, R12, 0xffff0000, RZ, 0xc0, !PT ;  /* 0xffff00000c327812 */ /* 0x000fc600078ec0ff */
[C---:B------:R-:W-:Y:S01]  /*7b40*/  FMUL.FTZ R12, R15.reuse, R39 ;  /* 0x000000270f0c7220 */ /* 0x040fe20000410000 */
[----:B------:R-:W-:-:S03]  /*7b50*/  FMUL.FTZ R15, R15, R36 ;  /* 0x000000240f0f7220 */ /* 0x000fc60000410000 */
[C---:B------:R-:W-:Y:S01]  /*7b60*/  FFMA.FTZ R12, R50.reuse, R36, -R12 ;  /* 0x00000024320c7223 */ /* 0x040fe2000001080c */
[----:B------:R-:W-:Y:S01]  /*7b70*/  FFMA.FTZ R15, R50, R39, R15 ;  /* 0x00000027320f7223 */ /* 0x000fe2000001000f */
[----:B------:R-:W-:Y:S01]  /*7b80*/  IMAD.U32 R39, R48, 0x10000, RZ ;  /* 0x0001000030277824 */ /* 0x000fe200078e00ff */
[----:B------:R-:W-:Y:S01]  /*7b90*/  SHF.L.U32 R36, R14, 0x10, RZ ;  /* 0x000000100e247819 */ /* 0x000fe200000006ff */
[----:B------:R-:W-:Y:S01]  /*7ba0*/  IMAD.U32 R50, R49, 0x10000, RZ ;  /* 0x0001000031327824 */ /* 0x000fe200078e00ff */
[----:B------:R-:W-:Y:S01]  /*7bb0*/  LOP3.LUT R48, R48, 0xffff0000, RZ, 0xc0, !PT ;  /* 0xffff000030307812 */ /* 0x000fe200078ec0ff */
[----:B------:R-:W-:Y:S01]  /*7bc0*/  FMUL.FTZ R76, R77, R39 ;  /* 0x000000274d4c7220 */ /* 0x000fe20000410000 */
[----:B------:R-:W-:Y:S01]  /*7bd0*/  LOP3.LUT R49, R49, 0xffff0000, RZ, 0xc0, !PT ;  /* 0xffff000031317812 */ /* 0x000fe200078ec0ff */
[-C--:B------:R-:W-:Y:S01]  /*7be0*/  FMUL.FTZ R77, R77, R50.reuse ;  /* 0x000000324d4d7220 */ /* 0x080fe20000410000 */
[----:B------:R-:W-:Y:S01]  /*7bf0*/  LOP3.LUT R14, R14, 0xffff0000, RZ, 0xc0, !PT ;  /* 0xffff00000e0e7812 */ /* 0x000fe200078ec0ff */
[C---:B------:R-:W-:Y:S01]  /*7c00*/  FFMA.FTZ R76, R36.reuse, R50, -R76 ;  /* 0x00000032244c7223 */ /* 0x040fe2000001084c */
[----:B------:R-:W-:Y:S01]  /*7c10*/  F2FP.BF16.F32.PACK_AB R15, R15, R51 ;  /* 0x000000330f0f723e */ /* 0x000fe200000010ff */
[----:B------:R-:W-:Y:S01]  /*7c20*/  FFMA.FTZ R77, R36, R39, R77 ;  /* 0x00000027244d7223 */ /* 0x000fe2000001004d */
[----:B------:R-:W-:-:S02]  /*7c30*/  LOP3.LUT R36, R78, 0xffff0000, RZ, 0xc0, !PT ;  /* 0xffff00004e247812 */ /* 0x000fc400078ec0ff */
[----:B------:R-:W-:Y:S01]  /*7c40*/  F2FP.BF16.F32.PACK_AB R12, R12, R79 ;  /* 0x0000004f0c0c723e */ /* 0x000fe200000010ff */
[----:B------:R-:W-:Y:S02]  /*7c50*/  IMAD.MOV.U32 R79, RZ, RZ, R38 ;  /* 0x000000ffff4f7224 */ /* 0x000fe400078e0026 */
[C---:B------:R-:W-:Y:S01]  /*7c60*/  FMUL.FTZ R39, R36.reuse, R48 ;  /* 0x0000003024277220 */ /* 0x040fe20000410000 */
[----:B------:R-:W-:-:S03]  /*7c70*/  FMUL.FTZ R36, R36, R49 ;  /* 0x0000003124247220 */ /* 0x000fc60000410000 */
[C---:B------:R-:W-:Y:S01]  /*7c80*/  FFMA.FTZ R39, R14.reuse, R49, -R39 ;  /* 0x000000310e277223 */ /* 0x040fe20000010827 */
[----:B------:R-:W-:-:S04]  /*7c90*/  FFMA.FTZ R36, R14, R48, R36 ;  /* 0x000000300e247223 */ /* 0x000fc80000010024 */
[----:B------:R-:W-:Y:S01]  /*7ca0*/  F2FP.BF16.F32.PACK_AB R39, R39, R76 ;  /* 0x0000004c2727723e */ /* 0x000fe200000010ff */
[----:B------:R-:W-:Y:S01]  /*7cb0*/  IMAD.MOV.U32 R76, RZ, RZ, R15 ;  /* 0x000000ffff4c7224 */ /* 0x000fe200078e000f */
[----:B------:R-:W-:Y:S01]  /*7cc0*/  F2FP.BF16.F32.PACK_AB R36, R36, R77 ;  /* 0x0000004d2424723e */ /* 0x000fe200000010ff */
[----:B------:R-:W-:Y:S02]  /*7cd0*/  IMAD.MOV.U32 R77, RZ, RZ, R37 ;  /* 0x000000ffff4d7224 */ /* 0x000fe400078e0025 */
[----:B------:R-:W-:Y:S02]  /*7ce0*/  IMAD.MOV.U32 R14, RZ, RZ, R39 ;  /* 0x000000ffff0e7224 */ /* 0x000fe400078e0027 */
[----:B------:R-:W-:Y:S02]  /*7cf0*/  IMAD.MOV.U32 R15, RZ, RZ, R156 ;  /* 0x000000ffff0f7224 */ /* 0x000fe400078e009c */
[----:B------:R-:W-:-:S07]  /*7d00*/  IMAD.MOV.U32 R78, RZ, RZ, R36 ;  /* 0x000000ffff4e7224 */ /* 0x000fce00078e0024 */
.L_x_529:
[----:B------:R-:W-:Y:S05]  /*7d10*/  BSYNC B3 ;  /* 0x0000000000037941 */ /* 0x000fea0003800000 */
.L_x_528:
[----:B------:R-:W-:-:S04]  /*7d20*/  LEA R36, P3, R6, R11, 0x1 ;  /* 0x0000000b06247211 */ /* 0x000fc800078608ff */
[----:B--2---:R-:W-:Y:S02]  /*7d30*/  LEA.HI.X R37, R6, R117, R113, 0x1, P3 ;  /* 0x0000007506257211 */ /* 0x004fe400018f0c71 */
[----:B------:R-:W-:-:S03]  /*7d40*/  ISETP.GE.AND P3, PT, R153, R135, PT ;  /* 0x000000879900720c */ /* 0x000fc60003f66270 */
[----:B----4-:R2:W-:Y:S10]  /*7d50*/  ST.E.128 desc[UR56][R36.64], R12 ;  /* 0x0000000c24007985 */ /* 0x0105f4000c101d38 */
[----:B--2---:R-:W-:-:S05]  /*7d60*/  @!P3 IMAD.WIDE R12, R153, 0x2, R116 ;  /* 0x00000002990cb825 */ /* 0x004fca00078e0274 */
[----:B---3--:R3:W-:Y:S02]  /*7d70*/  @!P3 ST.E.128 desc[UR56][R12.64], R76 ;  /* 0x0000004c0c00b985 */ /* 0x0087e4000c101d38 */
.L_x_527:
[----:B------:R-:W-:Y:S05]  /*7d80*/  BSYNC B2 ;  /* 0x0000000000027941 */ /* 0x000fea0003800000 */
.L_x_526:
[----:B------:R-:W-:Y:S01]  /*7d90*/  ISETP.NE.AND P3, PT, R26, RZ, PT ;  /* 0x000000ff1a00720c */ /* 0x000fe20003f65270 */
[----:B------:R-:W-:-:S12]  /*7da0*/  BSSY B2, `(.L_x_530) ;  /* 0x0000084000027945 */ /* 0x000fd80003800000 */
[----:B------:R-:W-:Y:S05]  /*7db0*/  @!P3 BRA `(.L_x_531) ;  /* 0x000000080008b947 */ /* 0x000fea0003800000 */
[----:B---3--:R-:W-:Y:S01]  /*7dc0*/  SEL R12, R125, R137, !P1 ;  /* 0x000000897d0c7207 */ /* 0x008fe20004800000 */
        /* <DEDUP_REMOVED lines=20> */
[----:B------:R-:W5:Y:S04]  /*7f10*/  LDL.S16 R50, [R1+0x5a] ;  /* 0x00005a0001327983 */ /* 0x000f680000100600 */
[----:B------:R-:W2:Y:S04]  /*7f20*/  LDL.LU.S16 R49, [R1+0x58] ;  /* 0x0000580001317983 */ /* 0x000ea80000300600 */
[----:B------:R-:W3:Y:S04]  /*7f30*/  LDL.S16 R153, [R1+0x42] ;  /* 0x0000420001997983 */ /* 0x000ee80000100600 */
[----:B------:R-:W4:Y:S04]  /*7f40*/  LDL.LU.S16 R79, [R1+0x40] ;  /* 0x00004000014f7983 */ /* 0x000f280000300600 */
[----:B------:R-:W4:Y:S04]  /*7f50*/  LDL.S16 R78, [R1+0x5c] ;  /* 0x00005c00014e7983 */ /* 0x000f280000100600 */
[----:B------:R-:W4:Y:S04]  /*7f60*/  LDL.LU.S16 R77, [R1+0x5e] ;  /* 0x00005e00014d7983 */ /* 0x000f280000300600 */
[----:B------:R-:W4:Y:S04]  /*7f70*/  LDL.S16 R76, [R1+0x54] ;  /* 0x00005400014c7983 */ /* 0x000f280000100600 */
[----:B------:R-:W4:Y:S01]  /*7f80*/  LDL.LU.S16 R51, [R1+0x56] ;  /* 0x0000560001337983 */ /* 0x000f220000300600 */
[----:B------:R-:W-:-:S02]  /*7f90*/  SHF.R.U64 R32, R32, 0x10, R33 ;  /* 0x0000001020207819 */ /* 0x000fc40000001221 */
[----:B------:R-:W-:Y:S02]  /*7fa0*/  SHF.R.U32.HI R33, RZ, 0x10, R33 ;  /* 0x00000010ff217819 */ /* 0x000fe40000011621 */
[----:B------:R-:W-:Y:S02]  /*7fb0*/  SHF.R.U64 R34, R34, 0x10, R35 ;  /* 0x0000001022227819 */ /* 0x000fe40000001223 */
[----:B-----5:R-:W-:Y:S02]  /*7fc0*/  PRMT R32, R50, 0x5410, R32 ;  /* 0x0000541032207816 */ /* 0x020fe40000000020 */
[----:B------:R-:W-:Y:S02]  /*7fd0*/  SHF.R.U32.HI R50, RZ, 0x10, R45 ;  /* 0x00000010ff327819 */ /* 0x000fe4000001162d */
[----:B--2---:R-:W-:Y:S02]  /*7fe0*/  PRMT R33, R49, 0x5410, R33 ;  /* 0x0000541031217816 */ /* 0x004fe40000000021 */
[----:B------:R-:W-:-:S02]  /*7ff0*/  SHF.R.U32.HI R49, RZ, 0x10, R35 ;  /* 0x00000010ff317819 */ /* 0x000fc40000011623 */
[----:B------:R-:W-:Y:S02]  /*8000*/  SHF.R.U64 R35, R44, 0x10, R45 ;  /* 0x000000102c237819 */ /* 0x000fe4000000122d */
[--C-:B------:R-:W-:Y:S02]  /*8010*/  SHF.R.U64 R44, R46, 0x10, R47.reuse ;  /* 0x000000102e2c7819 */ /* 0x100fe4000000122f */
[----:B------:R-:W-:Y:S01]  /*8020*/  SHF.R.U32.HI R46, RZ, 0x10, R47 ;  /* 0x00000010ff2e7819 */ /* 0x000fe2000001162f */
[----:B------:R-:W-:Y:S01]  /*8030*/  IMAD.U32 R47, R33, 0x10000, RZ ;  /* 0x00010000212f7824 */ /* 0x000fe200078e00ff */
[----:B---3--:R-:W-:Y:S02]  /*8040*/  PRMT R45, R153, 0x5410, R34 ;  /* 0x00005410992d7816 */ /* 0x008fe40000000022 */
[----:B----4-:R-:W-:Y:S02]  /*8050*/  PRMT R34, R79, 0x5410, R49 ;  /* 0x000054104f227816 */ /* 0x010fe40000000031 */
[----:B------:R-:W-:-:S02]  /*8060*/  LOP3.LUT R33, R33, 0xffff0000, RZ, 0xc0, !PT ;  /* 0xffff000021217812 */ /* 0x000fc400078ec0ff */
[----:B------:R-:W-:Y:S01]  /*8070*/  PRMT R50, R77, 0x5410, R50 ;  /* 0x000054104d327816 */ /* 0x000fe20000000032 */
[C---:B------:R-:W-:Y:S01]  /*8080*/  IMAD.U32 R77, R37.reuse, 0x10000, RZ ;  /* 0x00010000254d7824 */ /* 0x040fe200078e00ff */
[----:B------:R-:W-:Y:S02]  /*8090*/  LOP3.LUT R37, R37, 0xffff0000, RZ, 0xc0, !PT ;  /* 0xffff000025257812 */ /* 0x000fe400078ec0ff */
[----:B------:R-:W-:Y:S02]  /*80a0*/  PRMT R44, R76, 0x5410, R44 ;  /* 0x000054104c2c7816 */ /* 0x000fe4000000002c */
[C---:B------:R-:W-:Y:S02]  /*80b0*/  SHF.L.U32 R76, R50.reuse, 0x10, RZ ;  /* 0x00000010324c7819 */ /* 0x040fe400000006ff */
[----:B------:R-:W-:Y:S01]  /*80c0*/  PRMT R46, R51, 0x5410, R46 ;  /* 0x00005410332e7816 */ /* 0x000fe2000000002e */
[----:B------:R-:W-:Y:S01]  /*80d0*/  IMAD.U32 R51, R13, 0x10000, RZ ;  /* 0x000100000d337824 */ /* 0x000fe200078e00ff */
[----:B------:R-:W-:Y:S01]  /*80e0*/  LOP3.LUT R50, R50, 0xffff0000, RZ, 0xc0, !PT ;  /* 0xffff000032327812 */ /* 0x000fe200078ec0ff */
[----:B------:R-:W-:Y:S01]  /*80f0*/  FMUL.FTZ R49, R77, R76 ;  /* 0x0000004c4d317220 */ /* 0x000fe20000410000 */
[----:B------:R-:W-:-:S03]  /*8100*/  PRMT R35, R78, 0x5410, R35 ;  /* 0x000054104e237816 */ /* 0x000fc60000000023 */
[-C--:B------:R-:W-:Y:S01]  /*8110*/  FFMA.FTZ R49, R51, R47.reuse, -R49 ;  /* 0x0000002f33317223 */ /* 0x080fe20000010831 */
[----:B------:R-:W-:Y:S01]  /*8120*/  FMUL.FTZ R47, R77, R47 ;  /* 0x0000002f4d2f7220 */ /* 0x000fe20000410000 */
[C---:B------:R-:W-:Y:S01]  /*8130*/  IMAD.U32 R77, R39.reuse, 0x10000, RZ ;  /* 0x00010000274d7824 */ /* 0x040fe200078e00ff */
[----:B------:R-:W-:Y:S02]  /*8140*/  LOP3.LUT R39, R39, 0xffff0000, RZ, 0xc0, !PT ;  /* 0xffff000027277812 */ /* 0x000fe400078ec0ff */
[----:B------:R-:W-:Y:S01]  /*8150*/  FFMA.FTZ R47, R51, R76, R47 ;  /* 0x0000004c332f7223 */ /* 0x000fe2000001002f */
[----:B------:R-:W-:Y:S01]  /*8160*/  LOP3.LUT R51, R13, 0xffff0000, RZ, 0xc0, !PT ;  /* 0xffff00000d337812 */ /* 0x000fe200078ec0ff */
[----:B------:R-:W-:Y:S01]  /*8170*/  FMUL.FTZ R13, R37, R50 ;  /* 0x00000032250d7220 */ /* 0x000fe20000410000 */
[C---:B------:R-:W-:Y:S01]  /*8180*/  IMAD.U32 R76, R46.reuse, 0x10000, RZ ;  /* 0x000100002e4c7824 */ /* 0x040fe200078e00ff */
[----:B------:R-:W-:Y:S02]  /*8190*/  LOP3.LUT R46, R46, 0xffff0000, RZ, 0xc0, !PT ;  /* 0xffff00002e2e7812 */ /* 0x000fe400078ec0ff */
        /* <DEDUP_REMOVED lines=11> */
[----:B------:R-:W-:-:S03]  /*8250*/  F2FP.BF16.F32.PACK_AB R13, R13, R49 ;  /* 0x000000310d0d723e */ /* 0x000fc600000010ff */
[----:B------:R-:W-:Y:S01]  /*8260*/  FFMA.FTZ R50, R51, R76, R50 ;  /* 0x0000004c33327223 */ /* 0x000fe20000010032 */
[----:B------:R-:W-:-:S04]  /*8270*/  FMUL.FTZ R51, R39, R46 ;  /* 0x0000002e27337220 */ /* 0x000fc80000410000 */
[-C--:B------:R-:W-:Y:S01]  /*8280*/  FFMA.FTZ R51, R15, R34.reuse, -R51 ;  /* 0x000000220f337223 */ /* 0x080fe20000010833 */
[----:B------:R-:W-:Y:S01]  /*8290*/  FMUL.FTZ R34, R39, R34 ;  /* 0x0000002227227220 */ /* 0x000fe20000410000 */
[----:B------:R-:W-:-:S03]  /*82a0*/  IMAD.U32 R39, R36, 0x10000, RZ ;  /* 0x0001000024277824 */ /* 0x000fc600078e00ff */
[----:B------:R-:W-:Y:S01]  /*82b0*/  F2FP.BF16.F32.PACK_AB R51, R51, R37 ;  /* 0x000000253333723e */ /* 0x000fe200000010ff */
[----:B------:R-:W-:Y:S01]  /*82c0*/  FFMA.FTZ R34, R15, R46, R34 ;  /* 0x0000002e0f227223 */ /* 0x000fe20000010022 */
        /* <DEDUP_REMOVED lines=17> */
[C---:B------:R-:W-:Y:S01]  /*83e0*/  SHF.L.U32 R35, R44.reuse, 0x10, RZ ;  /* 0x000000102c237819 */ /* 0x040fe200000006ff */
[C---:B------:R-:W-:Y:S01]  /*83f0*/  IMAD.U32 R36, R45.reuse, 0x10000, RZ ;  /* 0x000100002d247824 */ /* 0x040fe200078e00ff */
[----:B------:R-:W-:Y:S01]  /*8400*/  LOP3.LUT R44, R44, 0xffff0000, RZ, 0xc0, !PT ;  /* 0xffff00002c2c7812 */ /* 0x000fe200078ec0ff */
[----:B------:R-:W-:Y:S01]  /*8410*/  IMAD.U32 R32, R14, 0x10000, RZ ;  /* 0x000100000e207824 */ /* 0x000fe200078e00ff */
[----:B------:R-:W-:Y:S01]  /*8420*/  LOP3.LUT R45, R45, 0xffff0000, RZ, 0xc0, !PT ;  /* 0xffff00002d2d7812 */ /* 0x000fe200078ec0ff */
[CC--:B------:R-:W-:Y:S01]  /*8430*/  FMUL.FTZ R37, R46.reuse, R35.reuse ;  /* 0x000000232e257220 */ /* 0x0c0fe20000410000 */
[-C--:B------:R-:W-:Y:S01]  /*8440*/  FMUL.FTZ R46, R46, R36.reuse ;  /* 0x000000242e2e7220 */ /* 0x080fe20000410000 */
[----:B------:R-:W-:Y:S02]  /*8450*/  LOP3.LUT R14, R14, 0xffff0000, RZ, 0xc0, !PT ;  /* 0xffff00000e0e7812 */ /* 0x000fe400078ec0ff */
[C---:B------:R-:W-:Y:S01]  /*8460*/  FFMA.FTZ R37, R32.reuse, R36, -R37 ;  /* 0x0000002420257223 */ /* 0x040fe20000010825 */
[----:B------:R-:W-:Y:S01]  /*8470*/  FFMA.FTZ R46, R32, R35, R46 ;  /* 0x00000023202e7223 */ /* 0x000fe2000001002e */
[----:B------:R-:W-:-:S02]  /*8480*/  LOP3.LUT R32, R38, 0xffff0000, RZ, 0xc0, !PT ;  /* 0xffff000026207812 */ /* 0x000fc400078ec0ff */
[----:B------:R-:W-:Y:S01]  /*8490*/  F2FP.BF16.F32.PACK_AB R15, R15, R39 ;  /* 0x000000270f0f723e */ /* 0x000fe200000010ff */
[----:B------:R-:W-:Y:S01]  /*84a0*/  IMAD.MOV.U32 R39, RZ, RZ, R34 ;  /* 0x000000ffff277224 */ /* 0x000fe200078e0022 */
[----:B------:R-:W-:Y:S01]  /*84b0*/  F2FP.BF16.F32.PACK_AB R12, R12, R47 ;  /* 0x0000002f0c0c723e */ /* 0x000fe200000010ff */
[CC--:B------:R-:W-:Y:S01]  /*84c0*/  FMUL.FTZ R35, R32.reuse, R44.reuse ;  /* 0x0000002c20237220 */ /* 0x0c0fe20000410000 */
[-C--:B------:R-:W-:Y:S01]  /*84d0*/  FMUL.FTZ R32, R32, R45.reuse ;  /* 0x0000002d20207220 */ /* 0x080fe20000410000 */
[----:B------:R-:W-:Y:S02]  /*84e0*/  IMAD.MOV.U32 R36, RZ, RZ, R15 ;  /* 0x000000ffff247224 */ /* 0x000fe400078e000f */
[C---:B------:R-:W-:Y:S01]  /*84f0*/  FFMA.FTZ R35, R14.reuse, R45, -R35 ;  /* 0x0000002d0e237223 */ /* 0x040fe20000010823 */
[----:B------:R-:W-:Y:S01]  /*8500*/  FFMA.FTZ R32, R14, R44, R32 ;  /* 0x0000002c0e207223 */ /* 0x000fe20000010020 */
[----:B------:R-:W-:-:S03]  /*8510*/  IMAD.MOV.U32 R15, RZ, RZ, R51 ;  /* 0x000000ffff0f7224 */ /* 0x000fc600078e0033 */
[----:B------:R-:W-:Y:S01]  /*8520*/  F2FP.BF16.F32.PACK_AB R35, R35, R37 ;  /* 0x000000252323723e */ /* 0x000fe200000010ff */
[----:B------:R-:W-:Y:S01]  /*8530*/  IMAD.MOV.U32 R37, RZ, RZ, R33 ;  /* 0x000000ffff257224 */ /* 0x000fe200078e0021 */
[----:B------:R-:W-:-:S03]  /*8540*/  F2FP.BF16.F32.PACK_AB R32, R32, R46 ;  /* 0x0000002e2020723e */ /* 0x000fc600000010ff */
[----:B------:R-:W-:Y:S02]  /*8550*/  IMAD.MOV.U32 R14, RZ, RZ, R35 ;  /* 0x000000ffff0e7224 */ /* 0x000fe400078e0023 */
[----:B------:R-:W-:-:S07]  /*8560*/  IMAD.MOV.U32 R38, RZ, RZ, R32 ;  /* 0x000000ffff267224 */ /* 0x000fce00078e0020 */
.L_x_533:
[----:B------:R-:W-:Y:S05]  /*8570*/  BSYNC B3 ;  /* 0x0000000000037941 */ /* 0x000fea0003800000 */
.L_x_532:
[----:B------:R-:W-:-:S04]  /*8580*/  LEA R32, P3, R7, R11, 0x1 ;  /* 0x0000000b07207211 */ /* 0x000fc800078608ff */
[----:B--2---:R-:W-:Y:S02]  /*8590*/  LEA.HI.X R33, R7, R117, R112, 0x1, P3 ;  /* 0x0000007507217211 */ /* 0x004fe400018f0c70 */
[----:B------:R-:W-:-:S03]  /*85a0*/  ISETP.GE.AND P3, PT, R48, R135, PT ;  /* 0x000000873000720c */ /* 0x000fc60003f66270 */
[----:B----4-:R2:W-:Y:S10]  /*85b0*/  ST.E.128 desc[UR56][R32.64], R12 ;  /* 0x0000000c20007985 */ /* 0x0105f4000c101d38 */
[----:B--2---:R-:W-:-:S05]  /*85c0*/  @!P3 IMAD.WIDE R12, R48, 0x2, R116 ;  /* 0x00000002300cb825 */ /* 0x004fca00078e0274 */
[----:B---3--:R4:W-:Y:S02]  /*85d0*/  @!P3 ST.E.128 desc[UR56][R12.64], R36 ;  /* 0x000000240c00b985 */ /* 0x0089e4000c101d38 */
.L_x_531:
[----:B------:R-:W-:Y:S05]  /*85e0*/  BSYNC B2 ;  /* 0x0000000000027941 */ /* 0x000fea0003800000 */
.L_x_530:
[----:B------:R-:W-:-:S13]  /*85f0*/  ISETP.NE.AND P3, PT, R27, RZ, PT ;  /* 0x000000ff1b00720c */ /* 0x000fda0003f65270 */
[----:B------:R-:W-:Y:S05]  /*8600*/  @!P3 BRA `(.L_x_525) ;  /* 0x0000000400f0b947 */ /* 0x000fea0003800000 */
[----:B---34-:R-:W3:Y:S01]  /*8610*/  LDL R12, [R1+0x38] ;  /* 0x00003800010c7983 */ /* 0x018ee20000100800 */
[----:B------:R-:W-:Y:S01]  /*8620*/  ISETP.GE.AND P3, PT, R3, R124, PT ;  /* 0x0000007c0300720c */ /* 0x000fe20003f66270 */
[----:B------:R-:W-:Y:S01]  /*8630*/  BSSY B2, `(.L_x_534) ;  /* 0x0000073000027945 */ /* 0x000fe20003800000 */
[----:B---3--:R-:W-:-:S04]  /*8640*/  LOP3.LUT P5, RZ, R12, 0x1, RZ, 0xc0, !PT ;  /* 0x000000010cff7812 */ /* 0x008fc800078ac0ff */
[----:B------:R-:W-:-:S04]  /*8650*/  SEL R12, R125, R137, !P5 ;  /* 0x000000897d0c7207 */ /* 0x000fc80006800000 */
        /* <DEDUP_REMOVED lines=12> */
[----:B------:R-:W-:-:S03]  /*8720*/  IMAD R12, R18, 0x4800, R136 ;  /* 0x00004800120c7824 */ /* 0x000fc600078e0288 */
[----:B------:R-:W-:Y:S01]  /*8730*/  LEA R32, R32, R2, 0x1 ;  /* 0x0000000220207211 */ /* 0x000fe200078e08ff */
[----:B------:R-:W-:-:S05]  /*8740*/  IMAD R12, R12, 0x2, R2 ;  /* 0x000000020c0c7824 */ /* 0x000fca00078e0202 */
[----:B------:R-:W3:Y:S04]  /*8750*/  LDS.128 R32, [R32+0x18400] ;  /* 0x0184000020207984 */ /* 0x000ee80000000c00 */
[----:B------:R-:W4:Y:S01]  /*8760*/  LDS.128 R12, [R12+0x18400] ;  /* 0x018400000c0c7984 */ /* 0x000f220000000c00 */
[----:B------:R-:W-:Y:S05]  /*8770*/  @P3 BRA `(.L_x_535) ;  /* 0x0000000400783947 */ /* 0x000fea0003800000 */
[--C-:B------:R-:W-:Y:S01]  /*8780*/  SHF.R.U64 R30, R30, 0x10, R31.reuse ;  /* 0x000000101e1e7819 */ /* 0x100fe2000000121f */
[----:B---3--:R-:W-:Y:S01]  /*8790*/  IMAD.U32 R44, R33, 0x10000, RZ ;  /* 0x00010000212c7824 */ /* 0x008fe200078e00ff */
[----:B------:R-:W-:Y:S02]  /*87a0*/  SHF.R.U32.HI R37, RZ, 0x10, R31 ;  /* 0x00000010ff257819 */ /* 0x000fe4000001161f */
[--C-:B------:R-:W-:Y:S02]  /*87b0*/  SHF.R.U64 R31, R40, 0x10, R41.reuse ;  /* 0x00000010281f7819 */ /* 0x100fe40000001229 */
[----:B------:R-:W-:Y:S01]  /*87c0*/  SHF.R.U32.HI R40, RZ, 0x10, R41 ;  /* 0x00000010ff287819 */ /* 0x000fe20000011629 */
[----:B----4-:R-:W-:Y:S01]  /*87d0*/  IMAD.U32 R41, R13, 0x10000, RZ ;  /* 0x000100000d297824 */ /* 0x010fe200078e00ff */
[----:B------:R-:W-:Y:S02]  /*87e0*/  SHF.R.U64 R28, R28, 0x10, R29 ;  /* 0x000000101c1c7819 */ /* 0x000fe4000000121d */
[----:B------:R-:W-:-:S02]  /*87f0*/  PRMT R31, R198, 0x5410, R31 ;  /* 0x00005410c61f7816 */ /* 0x000fc4000000001f */
[----:B------:R-:W-:Y:S02]  /*8800*/  SHF.R.U32.HI R29, RZ, 0x10, R29 ;  /* 0x00000010ff1d7819 */ /* 0x000fe4000001161d */
[----:B------:R-:W-:Y:S02]  /*8810*/  PRMT R198, R198, 0x5432, R40 ;  /* 0x00005432c6c67816 */ /* 0x000fe40000000028 */
[----:B------:R-:W-:Y:S02]  /*8820*/  SHF.R.U64 R38, R42, 0x10, R43 ;  /* 0x000000102a267819 */ /* 0x000fe4000000122b */
[----:B------:R-:W-:Y:S02]  /*8830*/  PRMT R29, R196, 0x5432, R29 ;  /* 0x00005432c41d7816 */ /* 0x000fe4000000001d */
[----:B------:R-:W-:Y:S01]  /*8840*/  SHF.R.U32.HI R42, RZ, 0x10, R43 ;  /* 0x00000010ff2a7819 */ /* 0x000fe2000001162b */
[C---:B------:R-:W-:Y:S01]  /*8850*/  IMAD.U32 R43, R198.reuse, 0x10000, RZ ;  /* 0x00010000c62b7824 */ /* 0x040fe200078e00ff */
[----:B------:R-:W-:Y:S01]  /*8860*/  LOP3.LUT R198, R198, 0xffff0000, RZ, 0xc0, !PT ;  /* 0xffff0000c6c67812 */ /* 0x000fe200078ec0ff */
[----:B------:R-:W-:Y:S01]  /*8870*/  IMAD.U32 R39, R29, 0x10000, RZ ;  /* 0x000100001d277824 */ /* 0x000fe200078e00ff */
[----:B------:R-:W-:Y:S01]  /*8880*/  LOP3.LUT R33, R33, 0xffff0000, RZ, 0xc0, !PT ;  /* 0xffff000021217812 */ /* 0x000fe200078ec0ff */
[----:B------:R-:W-:Y:S01]  /*8890*/  FMUL.FTZ R40, R44, R43 ;  /* 0x0000002b2c287220 */ /* 0x000fe20000410000 */
[----:B------:R-:W-:-:S02]  /*88a0*/  LOP3.LUT R29, R29, 0xffff0000, RZ, 0xc0, !PT ;  /* 0xffff00001d1d7812 */ /* 0x000fc400078ec0ff */
[----:B------:R-:W-:Y:S01]  /*88b0*/  PRMT R42, R197, 0x5432, R42 ;  /* 0x00005432c52a7816 */ /* 0x000fe2000000002a */
[-C--:B------:R-:W-:Y:S01]  /*88c0*/  FFMA.FTZ R40, R41, R39.reuse, -R40 ;  /* 0x0000002729287223 */ /* 0x080fe20000010828 */
[----:B------:R-:W-:Y:S01]  /*88d0*/  FMUL.FTZ R39, R44, R39 ;  /* 0x000000272c277220 */ /* 0x000fe20000410000 */
[----:B------:R-:W-:Y:S01]  /*88e0*/  PRMT R37, R195, 0x5432, R37 ;  /* 0x00005432c3257816 */ /* 0x000fe20000000025 */
[----:B------:R-:W-:Y:S01]  /*88f0*/  IMAD.U32 R44, R35, 0x10000, RZ ;  /* 0x00010000232c7824 */ /* 0x000fe200078e00ff */
[----:B------:R-:W-:Y:S01]  /*8900*/  PRMT R28, R196, 0x5410, R28 ;  /* 0x00005410c41c7816 */ /* 0x000fe2000000001c */
[----:B------:R-:W-:Y:S01]  /*8910*/  FFMA.FTZ R39, R41, R43, R39 ;  /* 0x0000002b29277223 */ /* 0x000fe20000010027 */
[----:B------:R-:W-:Y:S01]  /*8920*/  LOP3.LUT R41, R13, 0xffff0000, RZ, 0xc0, !PT ;  /* 0xffff00000d297812 */ /* 0x000fe200078ec0ff */
[----:B------:R-:W-:Y:S01]  /*8930*/  FMUL.FTZ R13, R33, R198 ;  /* 0x000000c6210d7220 */ /* 0x000fe20000410000 */
[C---:B------:R-:W-:Y:S01]  /*8940*/  IMAD.U32 R43, R42.reuse, 0x10000, RZ ;  /* 0x000100002a2b7824 */ /* 0x040fe200078e00ff */
[----:B------:R-:W-:-:S02]  /*8950*/  LOP3.LUT R42, R42, 0xffff0000, RZ, 0xc0, !PT ;  /* 0xffff00002a2a7812 */ /* 0x000fc400078ec0ff */
[-C--:B------:R-:W-:Y:S01]  /*8960*/  FFMA.FTZ R13, R41, R29.reuse, -R13 ;  /* 0x0000001d290d7223 */ /* 0x080fe2000001080d */
[----:B------:R-:W-:Y:S01]  /*8970*/  FMUL.FTZ R29, R33, R29 ;  /* 0x0000001d211d7220 */ /* 0x000fe20000410000 */
[C---:B------:R-:W-:Y:S02]  /*8980*/  IMAD.U32 R33, R37.reuse, 0x10000, RZ ;  /* 0x0001000025217824 */ /* 0x040fe400078e00ff */
[C---:B------:R-:W-:Y:S01]  /*8990*/  FMUL.FTZ R45, R44.reuse, R43 ;  /* 0x0000002b2c2d7220 */ /* 0x040fe20000410000 */
[----:B------:R-:W-:Y:S01]  /*89a0*/  LOP3.LUT R37, R37, 0xffff0000, RZ, 0xc0, !PT ;  /* 0xffff000025257812 */ /* 0x000fe200078ec0ff */
[----:B------:R-:W-:Y:S01]  /*89b0*/  FFMA.FTZ R29, R41, R198, R29 ;  /* 0x000000c6291d7223 */ /* 0x000fe2000001001d */
[C---:B------:R-:W-:Y:S01]  /*89c0*/  IMAD.U32 R41, R15.reuse, 0x10000, RZ ;  /* 0x000100000f297824 */ /* 0x040fe200078e00ff */
[----:B------:R-:W-:Y:S02]  /*89d0*/  LOP3.LUT R15, R15, 0xffff0000, RZ, 0xc0, !PT ;  /* 0xffff00000f0f7812 */ /* 0x000fe400078ec0ff */
[----:B------:R-:W-:Y:S01]  /*89e0*/  F2FP.BF16.F32.PACK_AB R13, R13, R40 ;  /* 0x000000280d0d723e */ /* 0x000fe200000010ff */
[-C--:B------:R-:W-:Y:S01]  /*89f0*/  FFMA.FTZ R45, R41, R33.reuse, -R45 ;  /* 0x00000021292d7223 */ /* 0x080fe2000001082d */
[----:B------:R-:W-:Y:S01]  /*8a00*/  FMUL.FTZ R33, R44, R33 ;  /* 0x000000212c217220 */ /* 0x000fe20000410000 */
[----:B------:R-:W-:-:S02]  /*8a10*/  F2FP.BF16.F32.PACK_AB R29, R29, R39 ;  /* 0x000000271d1d723e */ /* 0x000fc400000010ff */
[C---:B------:R-:W-:Y:S01]  /*8a20*/  SHF.L.U32 R39, R28.reuse, 0x10, RZ ;  /* 0x000000101c277819 */ /* 0x040fe200000006ff */
[----:B------:R-:W-:Y:S01]  /*8a30*/  FFMA.FTZ R41, R41, R43, R33 ;  /* 0x0000002b29297223 */ /* 0x000fe20000010021 */
[----:B------:R-:W-:Y:S02]  /*8a40*/  LOP3.LUT R33, R35, 0xffff0000, RZ, 0xc0, !PT ;  /* 0xffff000023217812 */ /* 0x000fe400078ec0ff */
[----:B------:R-:W-:Y:S02]  /*8a50*/  LOP3.LUT R28, R28, 0xffff0000, RZ, 0xc0, !PT ;  /* 0xffff00001c1c7812 */ /* 0x000fe400078ec0ff */
[----:B------:R-:W-:Y:S01]  /*8a60*/  PRMT R38, R197, 0x5410, R38 ;  /* 0x00005410c5267816 */ /* 0x000fe20000000026 */
[CC--:B------:R-:W-:Y:S01]  /*8a70*/  FMUL.FTZ R35, R33.reuse, R42.reuse ;  /* 0x0000002a21237220 */ /* 0x0c0fe20000410000 */
[-C--:B------:R-:W-:Y:S01]  /*8a80*/  FMUL.FTZ R33, R33, R37.reuse ;  /* 0x0000002521217220 */ /* 0x080fe20000410000 */
[----:B------:R-:W-:Y:S02]  /*8a90*/  PRMT R30, R195, 0x5410, R30 ;  /* 0x00005410c31e7816 */ /* 0x000fe4000000001e */
[C---:B------:R-:W-:Y:S01]  /*8aa0*/  FFMA.FTZ R35, R15.reuse, R37, -R35 ;  /* 0x000000250f237223 */ /* 0x040fe20000010823 */
[----:B------:R-:W-:Y:S01]  /*8ab0*/  FFMA.FTZ R33, R15, R42, R33 ;  /* 0x0000002a0f217223 */ /* 0x000fe20000010021 */
[----:B------:R-:W-:-:S02]  /*8ac0*/  IMAD.U32 R37, R32, 0x10000, RZ ;  /* 0x0001000020257824 */ /* 0x000fc400078e00ff */
[----:B------:R-:W-:Y:S01]  /*8ad0*/  IMAD.U32 R15, R12, 0x10000, RZ ;  /* 0x000100000c0f7824 */ /* 0x000fe200078e00ff */
[----:B------:R-:W-:Y:S02]  /*8ae0*/  F2FP.BF16.F32.PACK_AB R35, R35, R45 ;  /* 0x0000002d2323723e */ /* 0x000fe400000010ff */
[----:B------:R-:W-:Y:S01]  /*8af0*/  F2FP.BF16.F32.PACK_AB R41, R33, R41 ;  /* 0x000000292129723e */ /* 0x000fe200000010ff */
[C---:B------:R-:W-:Y:S01]  /*8b00*/  IMAD.U32 R33, R31.reuse, 0x10000, RZ ;  /* 0x000100001f217824 */ /* 0x040fe200078e00ff */
[----:B------:R-:W-:-:S03]  /*8b10*/  LOP3.LUT R31, R31, 0xffff0000, RZ, 0xc0, !PT ;  /* 0xffff00001f1f7812 */ /* 0x000fc600078ec0ff */
[C---:B------:R-:W-:Y:S01]  /*8b20*/  FMUL.FTZ R40, R37.reuse, R33 ;  /* 0x0000002125287220 */ /* 0x040fe20000410000 */
[----:B------:R-:W-:-:S03]  /*8b30*/  FMUL.FTZ R37, R37, R39 ;  /* 0x0000002725257220 */ /* 0x000fc60000410000 */
[C---:B------:R-:W-:Y:S01]  /*8b40*/  FFMA.FTZ R40, R15.reuse, R39, -R40 ;  /* 0x000000270f287223 */ /* 0x040fe20000010828 */
        /* <DEDUP_REMOVED lines=8> */
[C---:B------:R-:W-:Y:S01]  /*8bd0*/  IMAD.U32 R31, R38.reuse, 0x10000, RZ ;  /* 0x00010000261f7824 */ /* 0x040fe200078e00ff */
[----:B------:R-:W-:Y:S01]  /*8be0*/  LOP3.LUT R38, R38, 0xffff0000, RZ, 0xc0, !PT ;  /* 0xffff000026267812 */ /* 0x000fe200078ec0ff */
[C---:B------:R-:W-:Y:S01]  /*8bf0*/  IMAD.U32 R32, R30.reuse, 0x10000, RZ ;  /* 0x000100001e207824 */ /* 0x040fe200078e00ff */
[----:B------:R-:W-:Y:S01]  /*8c00*/  LOP3.LUT R30, R30, 0xffff0000, RZ, 0xc0, !PT ;  /* 0xffff00001e1e7812 */ /* 0x000fe200078ec0ff */
[C---:B------:R-:W-:Y:S01]  /*8c10*/  FMUL.FTZ R33, R39.reuse, R31 ;  /* 0x0000001f27217220 */ /* 0x040fe20000410000 */
[C---:B------:R-:W-:Y:S02]  /*8c20*/  IMAD.U32 R28, R14.reuse, 0x10000, RZ ;  /* 0x000100000e1c7824 */ /* 0x040fe400078e00ff */
[-C--:B------:R-:W-:Y:S01]  /*8c30*/  FMUL.FTZ R39, R39, R32.reuse ;  /* 0x0000002027277220 */ /* 0x080fe20000410000 */
[----:B------:R-:W-:Y:S01]  /*8c40*/  LOP3.LUT R14, R14, 0xffff0000, RZ, 0xc0, !PT ;  /* 0xffff00000e0e7812 */ /* 0x000fe200078ec0ff */
[----:B------:R-:W-:-:S02]  /*8c50*/  FFMA.FTZ R33, R28, R32, -R33 ;  /* 0x000000201c217223 */ /* 0x000fc40000010821 */
[----:B------:R-:W-:Y:S01]  /*8c60*/  FFMA.FTZ R39, R28, R31, R39 ;  /* 0x0000001f1c277223 */ /* 0x000fe20000010027 */
[----:B------:R-:W-:Y:S02]  /*8c70*/  LOP3.LUT R28, R34, 0xffff0000, RZ, 0xc0, !PT ;  /* 0xffff0000221c7812 */ /* 0x000fe400078ec0ff */
[----:B------:R-:W-:Y:S02]  /*8c80*/  F2FP.BF16.F32.PACK_AB R15, R15, R37 ;  /* 0x000000250f0f723e */ /* 0x000fe400000010ff */
[----:B------:R-:W-:Y:S01]  /*8c90*/  F2FP.BF16.F32.PACK_AB R12, R12, R40 ;  /* 0x000000280c0c723e */ /* 0x000fe200000010ff */
[C---:B------:R-:W-:Y:S01]  /*8ca0*/  FMUL.FTZ R31, R28.reuse, R38 ;  /* 0x000000261c1f7220 */ /* 0x040fe20000410000 */
[-C--:B------:R-:W-:Y:S01]  /*8cb0*/  FMUL.FTZ R28, R28, R30.reuse ;  /* 0x0000001e1c1c7220 */ /* 0x080fe20000410000 */
[----:B------:R-:W-:Y:S02]  /*8cc0*/  IMAD.MOV.U32 R32, RZ, RZ, R15 ;  /* 0x000000ffff207224 */ /* 0x000fe400078e000f */
[C---:B------:R-:W-:Y:S01]  /*8cd0*/  FFMA.FTZ R31, R14.reuse, R30, -R31 ;  /* 0x0000001e0e1f7223 */ /* 0x040fe2000001081f */
[----:B------:R-:W-:Y:S01]  /*8ce0*/  FFMA.FTZ R28, R14, R38, R28 ;  /* 0x000000260e1c7223 */ /* 0x000fe2000001001c */
[----:B------:R-:W-:-:S02]  /*8cf0*/  IMAD.MOV.U32 R15, RZ, RZ, R35 ;  /* 0x000000ffff0f7224 */ /* 0x000fc400078e0023 */
[----:B------:R-:W-:Y:S01]  /*8d00*/  IMAD.MOV.U32 R35, RZ, RZ, R41 ;  /* 0x000000ffff237224 */ /* 0x000fe200078e0029 */
[----:B------:R-:W-:Y:S01]  /*8d10*/  F2FP.BF16.F32.PACK_AB R31, R31, R33 ;  /* 0x000000211f1f723e */ /* 0x000fe200000010ff */
[----:B------:R-:W-:Y:S01]  /*8d20*/  IMAD.MOV.U32 R33, RZ, RZ, R29 ;  /* 0x000000ffff217224 */ /* 0x000fe200078e001d */
[----:B------:R-:W-:-:S03]  /*8d30*/  F2FP.BF16.F32.PACK_AB R28, R28, R39 ;  /* 0x000000271c1c723e */ /* 0x000fc600000010ff */
[----:B------:R-:W-:Y:S02]  /*8d40*/  IMAD.MOV.U32 R14, RZ, RZ, R31 ;  /* 0x000000ffff0e7224 */ /* 0x000fe400078e001f */
[----:B------:R-:W-:-:S07]  /*8d50*/  IMAD.MOV.U32 R34, RZ, RZ, R28 ;  /* 0x000000ffff227224 */ /* 0x000fce00078e001c */
.L_x_535:
[----:B------:R-:W-:Y:S05]  /*8d60*/  BSYNC B2 ;  /* 0x0000000000027941 */ /* 0x000fea0003800000 */
.L_x_534:
[----:B------:R-:W-:-:S04]  /*8d70*/  LEA R28, P3, R8, R11, 0x1 ;  /* 0x0000000b081c7211 */ /* 0x000fc800078608ff */
[----:B--2---:R-:W-:Y:S02]  /*8d80*/  LEA.HI.X R29, R8, R117, R111, 0x1, P3 ;  /* 0x00000075081d7211 */ /* 0x004fe400018f0c6f */
[----:B------:R-:W-:-:S03]  /*8d90*/  ISETP.GE.AND P3, PT, R36, R135, PT ;  /* 0x000000872400720c */ /* 0x000fc60003f66270 */
[----:B----4-:R2:W-:Y:S10]  /*8da0*/  ST.E.128 desc[UR56][R28.64], R12 ;  /* 0x0000000c1c007985 */ /* 0x0105f4000c101d38 */
[----:B------:R-:W-:-:S05]  /*8db0*/  @!P3 IMAD.WIDE R116, R36, 0x2, R116 ;  /* 0x000000022474b825 */ /* 0x000fca00078e0274 */
[----:B---3--:R2:W-:Y:S02]  /*8dc0*/  @!P3 ST.E.128 desc[UR56][R116.64], R32 ;  /* 0x000000207400b985 */ /* 0x0085e4000c101d38 */
.L_x_525:
[----:B------:R-:W-:Y:S05]  /*8dd0*/  BSYNC B1 ;  /* 0x0000000000017941 */ /* 0x000fea0003800000 */
.L_x_524:
[----:B------:R-:W-:-:S03]  /*8de0*/  UMOV UR4, 0xffffffff ;  /* 0xffffffff00047882 */ /* 0x000fc60000000000 */
[----:B------:R-:W-:Y:S05]  /*8df0*/  BRA.DIV UR4, `(.L_x_536) ;  /* 0x0000018a04a47947 */ /* 0x000fea000b800000 */
[----:B-1----:R-:W1:Y:S04]  /*8e00*/  SHFL.IDX PT, R115, R115, 0x1, 0x1c1f ;  /* 0x003c1f0073737f89 */ /* 0x002e6800000e0000 */
[----:B------:R-:W0:Y:S02]  /*8e10*/  SHFL.IDX PT, R118, R118, 0x1, 0x1c1f ;  /* 0x003c1f0076767f89 */ /* 0x000e2400000e0000 */
.L_x_808:
[----:B------:R-:W-:Y:S05]  /*8e20*/  @P4 BRA `(.L_x_493) ;  /* 0x0000001c00cc4947 */ /* 0x000fea0003800000 */
[----:B------:R-:W-:Y:S01]  /*8e30*/  ISETP.NE.AND P3, PT, R9, RZ, PT ;  /* 0x000000ff0900720c */ /* 0x000fe20003f65270 */
[----:B------:R-:W-:Y:S01]  /*8e40*/  BSSY B1, `(.L_x_537) ;  /* 0x000007e000017945 */ /* 0x000fe20003800000 */
[----:B0-2---:R-:W-:Y:S01]  /*8e50*/  IMAD.MOV.U32 R32, RZ, RZ, R118 ;  /* 0x000000ffff207224 */ /* 0x005fe200078e0076 */
[----:B-1----:R-:W-:-:S10]  /*8e60*/  MOV R33, R115 ;  /* 0x0000007300217202 */ /* 0x002fd40000000f00 */
[----:B------:R-:W-:Y:S05]  /*8e70*/  @!P3 BRA `(.L_x_538) ;  /* 0x0000000400e8b947 */ /* 0x000fea0003800000 */
[----:B---3--:R-:W-:Y:S01]  /*8e80*/  SEL R11, R125, R137, !P0 ;  /* 0x000000897d0b7207 */ /* 0x008fe20004000000 */
[----:B------:R-:W-:Y:S01]  /*8e90*/  BSSY B2, `(.L_x_539) ;  /* 0x0000072000027945 */ /* 0x000fe20003800000 */
[----:B----4-:R-:W-:Y:S02]  /*8ea0*/  SHF.R.U32.HI R13, RZ, 0x3, R168 ;  /* 0x00000003ff0d7819 */ /* 0x010fe400000116a8 */
[----:B------:R-:W-:Y:S02]  /*8eb0*/  SHF.R.S32.HI R12, RZ, 0x1f, R11 ;  /* 0x0000001fff0c7819 */ /* 0x000fe4000001140b */
[----:B------:R-:W-:Y:S02]  /*8ec0*/  ISETP.GE.AND P3, PT, R16, R124, PT ;  /* 0x0000007c1000720c */ /* 0x000fe40003f66270 */
        /* <DEDUP_REMOVED lines=9> */
[----:B------:R-:W-:Y:S02]  /*8f60*/  IMAD.IADD R11, R12, 0x1, R11 ;  /* 0x000000010c0b7824 */ /* 0x000fe400078e020b */
[C---:B------:R-:W-:Y:S02]  /*8f70*/  IMAD R12, R18.reuse, 0x4800, R138 ;  /* 0x00004800120c7824 */ /* 0x040fe400078e028a */
[----:B------:R-:W-:Y:S02]  /*8f80*/  IMAD R28, R18, 0x4800, R11 ;  /* 0x00004800121c7824 */ /* 0x000fe400078e020b */
[--C-:B------:R-:W-:Y:S02]  /*8f90*/  IMAD R12, R12, 0x2, R2.reuse ;  /* 0x000000020c0c7824 */ /* 0x100fe400078e0202 */
[----:B------:R-:W-:-:S04]  /*8fa0*/  IMAD R28, R28, 0x2, R2 ;  /* 0x000000021c1c7824 */ /* 0x000fc800078e0202 */
[----:B------:R-:W0:Y:S04]  /*8fb0*/  LDS.128 R12, [R12+0x18400] ;  /* 0x018400000c0c7984 */ /* 0x000e280000000c00 */
[----:B------:R-:W1:Y:S01]  /*8fc0*/  LDS.128 R28, [R28+0x18400] ;  /* 0x018400001c1c7984 */ /* 0x000e620000000c00 */
[----:B------:R-:W-:Y:S05]  /*8fd0*/  @P3 BRA `(.L_x_540) ;  /* 0x0000000400743947 */ /* 0x000fea0003800000 */
[----:B------:R-:W-:Y:S01]  /*8fe0*/  SHF.R.U64 R11, R60, 0x10, R61 ;  /* 0x000000103c0b7819 */ /* 0x000fe2000000123d */
[----:B-1----:R-:W-:Y:S01]  /*8ff0*/  IMAD.U32 R40, R29, 0x10000, RZ ;  /* 0x000100001d287824 */ /* 0x002fe200078e00ff */
[----:B------:R-:W-:Y:S01]  /*9000*/  SHF.R.U32.HI R35, RZ, 0x10, R73 ;  /* 0x00000010ff237819 */ /* 0x000fe20000011649 */
[----:B0-----:R-:W-:Y:S01]  /*9010*/  IMAD.U32 R38, R13, 0x10000, RZ ;  /* 0x000100000d267824 */ /* 0x001fe200078e00ff */
[----:B------:R-:W-:Y:S01]  /*9020*/  SHF.R.U32.HI R60, RZ, 0x10, R61 ;  /* 0x00000010ff3c7819 */ /* 0x000fe2000001163d */
[----:B------:R-:W-:Y:S01]  /*9030*/  IMAD.U32 R46, R30, 0x10000, RZ ;  /* 0x000100001e2e7824 */ /* 0x000fe200078e00ff */
[----:B------:R-:W-:Y:S02]  /*9040*/  PRMT R35, R194, 0x5432, R35 ;  /* 0x00005432c2237816 */ /* 0x000fe40000000023 */
[----:B------:R-:W-:Y:S02]  /*9050*/  PRMT R60, R182, 0x5432, R60 ;  /* 0x00005432b63c7816 */ /* 0x000fe4000000003c */
[----:B------:R-:W-:Y:S01]  /*9060*/  SHF.R.U64 R37, R74, 0x10, R75 ;  /* 0x000000104a257819 */ /* 0x000fe2000000124b */
[C---:B------:R-:W-:Y:S01]  /*9070*/  IMAD.U32 R39, R35.reuse, 0x10000, RZ ;  /* 0x0001000023277824 */ /* 0x040fe200078e00ff */
[----:B------:R-:W-:Y:S01]  /*9080*/  LOP3.LUT R35, R35, 0xffff0000, RZ, 0xc0, !PT ;  /* 0xffff000023237812 */ /* 0x000fe200078ec0ff */
[C---:B------:R-:W-:Y:S01]  /*9090*/  IMAD.U32 R41, R60.reuse, 0x10000, RZ ;  /* 0x000100003c297824 */ /* 0x040fe200078e00ff */
[----:B------:R-:W-:Y:S01]  /*90a0*/  LOP3.LUT R60, R60, 0xffff0000, RZ, 0xc0, !PT ;  /* 0xffff00003c3c7812 */ /* 0x000fe200078ec0ff */
[----:B------:R-:W-:Y:S01]  /*90b0*/  FMUL.FTZ R42, R40, R39 ;  /* 0x00000027282a7220 */ /* 0x000fe20000410000 */
[----:B------:R-:W-:Y:S01]  /*90c0*/  SHF.R.U64 R34, R62, 0x10, R63 ;  /* 0x000000103e227819 */ /* 0x000fe2000000123f */
[-C--:B------:R-:W-:Y:S01]  /*90d0*/  FMUL.FTZ R40, R40, R41.reuse ;  /* 0x0000002928287220 */ /* 0x080fe20000410000 */
[----:B------:R-:W-:Y:S01]  /*90e0*/  SHF.R.U32.HI R74, RZ, 0x10, R75 ;  /* 0x00000010ff4a7819 */ /* 0x000fe2000001164b */
[C---:B------:R-:W-:Y:S01]  /*90f0*/  FFMA.FTZ R42, R38.reuse, R41, -R42 ;  /* 0x00000029262a7223 */ /* 0x040fe2000001082a */
[----:B------:R-:W-:Y:S01]  /*9100*/  SHF.R.U32.HI R62, RZ, 0x10, R63 ;  /* 0x00000010ff3e7819 */ /* 0x000fe2000001163f */
[----:B------:R-:W-:Y:S01]  /*9110*/  FFMA.FTZ R40, R38, R39, R40 ;  /* 0x0000002726287223 */ /* 0x000fe20000010028 */
[----:B------:R-:W-:Y:S01]  /*9120*/  LOP3.LUT R38, R29, 0xffff0000, RZ, 0xc0, !PT ;  /* 0xffff00001d267812 */ /* 0x000fe200078ec0ff */
[----:B------:R-:W-:Y:S01]  /*9130*/  IMAD.U32 R41, R31, 0x10000, RZ ;  /* 0x000100001f297824 */ /* 0x000fe200078e00ff */
[----:B------:R-:W-:-:S02]  /*9140*/  LOP3.LUT R13, R13, 0xffff0000, RZ, 0xc0, !PT ;  /* 0xffff00000d0d7812 */ /* 0x000fc400078ec0ff */
[----:B------:R-:W-:Y:S01]  /*9150*/  PRMT R74, R193, 0x5432, R74 ;  /* 0x00005432c14a7816 */ /* 0x000fe2000000004a */
[CC--:B------:R-:W-:Y:S01]  /*9160*/  FMUL.FTZ R29, R38.reuse, R35.reuse ;  /* 0x00000023261d7220 */ /* 0x0c0fe20000410000 */
[-C--:B------:R-:W-:Y:S01]  /*9170*/  FMUL.FTZ R38, R38, R60.reuse ;  /* 0x0000003c26267220 */ /* 0x080fe20000410000 */
[----:B------:R-:W-:Y:S02]  /*9180*/  PRMT R62, R159, 0x5432, R62 ;  /* 0x000054329f3e7816 */ /* 0x000fe4000000003e */
[C---:B------:R-:W-:Y:S01]  /*9190*/  FFMA.FTZ R29, R13.reuse, R60, -R29 ;  /* 0x0000003c0d1d7223 */ /* 0x040fe2000001081d */
[----:B------:R-:W-:Y:S01]  /*91a0*/  FFMA.FTZ R38, R13, R35, R38 ;  /* 0x000000230d267223 */ /* 0x000fe20000010026 */
[----:B------:R-:W-:Y:S01]  /*91b0*/  IMAD.U32 R13, R74, 0x10000, RZ ;  /* 0x000100004a0d7824 */ /* 0x000fe200078e00ff */
[----:B------:R-:W-:Y:S01]  /*91c0*/  SHF.L.U32 R35, R15, 0x10, RZ ;  /* 0x000000100f237819 */ /* 0x000fe200000006ff */
[C---:B------:R-:W-:Y:S01]  /*91d0*/  IMAD.U32 R39, R62.reuse, 0x10000, RZ ;  /* 0x000100003e277824 */ /* 0x040fe200078e00ff */
[----:B------:R-:W-:Y:S01]  /*91e0*/  LOP3.LUT R31, R31, 0xffff0000, RZ, 0xc0, !PT ;  /* 0xffff00001f1f7812 */ /* 0x000fe200078ec0ff */
[C---:B------:R-:W-:Y:S01]  /*91f0*/  FMUL.FTZ R43, R41.reuse, R13 ;  /* 0x0000000d292b7220 */ /* 0x040fe20000410000 */
[----:B------:R-:W-:Y:S01]  /*9200*/  LOP3.LUT R62, R62, 0xffff0000, RZ, 0xc0, !PT ;  /* 0xffff00003e3e7812 */ /* 0x000fe200078ec0ff */
[-C--:B------:R-:W-:Y:S01]  /*9210*/  FMUL.FTZ R41, R41, R39.reuse ;  /* 0x0000002729297220 */ /* 0x080fe20000410000 */
[----:B------:R-:W-:Y:S01]  /*9220*/  SHF.R.U64 R72, R72, 0x10, R73 ;  /* 0x0000001048487819 */ /* 0x000fe20000001249 */
[C---:B------:R-:W-:Y:S01]  /*9230*/  FFMA.FTZ R39, R35.reuse, R39, -R43 ;  /* 0x0000002723277223 */ /* 0x040fe2000001082b */
[----:B------:R-:W-:Y:S01]  /*9240*/  PRMT R11, R182, 0x5410, R11 ;  /* 0x00005410b60b7816 */ /* 0x000fe2000000000b */
[----:B------:R-:W-:Y:S01]  /*9250*/  FFMA.FTZ R35, R35, R13, R41 ;  /* 0x0000000d23237223 */ /* 0x000fe20000010029 */
[----:B------:R-:W-:Y:S01]  /*9260*/  LOP3.LUT R41, R74, 0xffff0000, RZ, 0xc0, !PT ;  /* 0xffff00004a297812 */ /* 0x000fe200078ec0ff */
[----:B------:R-:W-:Y:S01]  /*9270*/  IMAD.U32 R43, R28, 0x10000, RZ ;  /* 0x000100001c2b7824 */ /* 0x000fe200078e00ff */
[----:B------:R-:W-:Y:S01]  /*9280*/  LOP3.LUT R13, R15, 0xffff0000, RZ, 0xc0, !PT ;  /* 0xffff00000f0d7812 */ /* 0x000fe200078ec0ff */
[----:B------:R-:W-:Y:S01]  /*9290*/  IMAD.U32 R44, R11, 0x10000, RZ ;  /* 0x000100000b2c7824 */ /* 0x000fe200078e00ff */
[----:B------:R-:W-:Y:S01]  /*92a0*/  PRMT R72, R194, 0x5410, R72 ;  /* 0x00005410c2487816 */ /* 0x000fe20000000048 */
[C---:B------:R-:W-:Y:S01]  /*92b0*/  FMUL.FTZ R15, R31.reuse, R41 ;  /* 0x000000291f0f7220 */ /* 0x040fe20000410000 */
[----:B------:R-:W-:Y:S01]  /*92c0*/  FMUL.FTZ R31, R31, R62 ;  /* 0x0000003e1f1f7220 */ /* 0x000fe20000410000 */
[----:B------:R-:W-:-:S02]  /*92d0*/  LOP3.LUT R28, R28, 0xffff0000, RZ, 0xc0, !PT ;  /* 0xffff00001c1c7812 */ /* 0x000fc400078ec0ff */
[C---:B------:R-:W-:Y:S01]  /*92e0*/  FFMA.FTZ R15, R13.reuse, R62, -R15 ;  /* 0x0000003e0d0f7223 */ /* 0x040fe2000001080f */
[----:B------:R-:W-:Y:S01]  /*92f0*/  FFMA.FTZ R13, R13, R41, R31 ;  /* 0x000000290d0d7223 */ /* 0x000fe2000001001f */
[C---:B------:R-:W-:Y:S01]  /*9300*/  IMAD.U32 R41, R72.reuse, 0x10000, RZ ;  /* 0x0001000048297824 */ /* 0x040fe200078e00ff */
[----:B------:R-:W-:Y:S01]  /*9310*/  LOP3.LUT R72, R72, 0xffff0000, RZ, 0xc0, !PT ;  /* 0xffff000048487812 */ /* 0x000fe200078ec0ff */
[C---:B------:R-:W-:Y:S01]  /*9320*/  IMAD.U32 R31, R12.reuse, 0x10000, RZ ;  /* 0x000100000c1f7824 */ /* 0x040fe200078e00ff */
[----:B------:R-:W-:Y:S01]  /*9330*/  LOP3.LUT R11, R11, 0xffff0000, RZ, 0xc0, !PT ;  /* 0xffff00000b0b7812 */ /* 0x000fe200078ec0ff */
[CC--:B------:R-:W-:Y:S01]  /*9340*/  FMUL.FTZ R45, R43.reuse, R41.reuse ;  /* 0x000000292b2d7220 */ /* 0x0c0fe20000410000 */
[-C--:B------:R-:W-:Y:S01]  /*9350*/  FMUL.FTZ R43, R43, R44.reuse ;  /* 0x0000002c2b2b7220 */ /* 0x080fe20000410000 */
[----:B------:R-:W-:Y:S02]  /*9360*/  LOP3.LUT R12, R12, 0xffff0000, RZ, 0xc0, !PT ;  /* 0xffff00000c0c7812 */ /* 0x000fe400078ec0ff */
[C---:B------:R-:W-:Y:S01]  /*9370*/  FFMA.FTZ R45, R31.reuse, R44, -R45 ;  /* 0x0000002c1f2d7223 */ /* 0x040fe2000001082d */
[----:B------:R-:W-:Y:S01]  /*9380*/  FFMA.FTZ R43, R31, R41, R43 ;  /* 0x000000291f2b7223 */ /* 0x000fe2000001002b */
[C---:B------:R-:W-:Y:S01]  /*9390*/  FMUL.FTZ R31, R28.reuse, R72 ;  /* 0x000000481c1f7220 */ /* 0x040fe20000410000 */
[----:B------:R-:W-:Y:S01]  /*93a0*/  FMUL.FTZ R28, R28, R11 ;  /* 0x0000000b1c1c7220 */ /* 0x000fe20000410000 */
[----:B------:R-:W-:-:S02]  /*93b0*/  PRMT R37, R193, 0x5410, R37 ;  /* 0x00005410c1257816 */ /* 0x000fc40000000025 */
[----:B------:R-:W-:Y:S01]  /*93c0*/  PRMT R34, R159, 0x5410, R34 ;  /* 0x000054109f227816 */ /* 0x000fe20000000022 */
[C---:B------:R-:W-:Y:S01]  /*93d0*/  FFMA.FTZ R31, R12.reuse, R11, -R31 ;  /* 0x0000000b0c1f7223 */ /* 0x040fe2000001081f */
[----:B------:R-:W-:Y:S01]  /*93e0*/  FFMA.FTZ R28, R12, R72, R28 ;  /* 0x000000480c1c7223 */ /* 0x000fe2000001001c */
[C---:B------:R-:W-:Y:S01]  /*93f0*/  IMAD.U32 R12, R37.reuse, 0x10000, RZ ;  /* 0x00010000250c7824 */ /* 0x040fe200078e00ff */
[----:B------:R-:W-:Y:S01]  /*9400*/  LOP3.LUT R30, R30, 0xffff0000, RZ, 0xc0, !PT ;  /* 0xffff00001e1e7812 */ /* 0x000fe200078ec0ff */
[----:B------:R-:W-:Y:S01]  /*9410*/  IMAD.U32 R41, R34, 0x10000, RZ ;  /* 0x0001000022297824 */ /* 0x000fe200078e00ff */
[----:B------:R-:W-:Y:S01]  /*9420*/  LOP3.LUT R37, R37, 0xffff0000, RZ, 0xc0, !PT ;  /* 0xffff000025257812 */ /* 0x000fe200078ec0ff */
[----:B------:R-:W-:Y:S01]  /*9430*/  FMUL.FTZ R44, R46, R12 ;  /* 0x0000000c2e2c7220 */ /* 0x000fe20000410000 */
[----:B------:R-:W-:Y:S02]  /*9440*/  IMAD.U32 R11, R14, 0x10000, RZ ;  /* 0x000100000e0b7824 */ /* 0x000fe400078e00ff */
[-C--:B------:R-:W-:Y:S01]  /*9450*/  FMUL.FTZ R46, R46, R41.reuse ;  /* 0x000000292e2e7220 */ /* 0x080fe20000410000 */
[----:B------:R-:W-:Y:S01]  /*9460*/  LOP3.LUT R34, R34, 0xffff0000, RZ, 0xc0, !PT ;  /* 0xffff000022227812 */ /* 0x000fe200078ec0ff */
[----:B------:R-:W-:-:S02]  /*9470*/  FFMA.FTZ R44, R11, R41, -R44 ;  /* 0x000000290b2c7223 */ /* 0x000fc4000001082c */
[----:B------:R-:W-:Y:S01]  /*9480*/  FFMA.FTZ R46, R11, R12, R46 ;  /* 0x0000000c0b2e7223 */ /* 0x000fe2000001002e */
[----:B------:R-:W-:Y:S01]  /*9490*/  LOP3.LUT R14, R14, 0xffff0000, RZ, 0xc0, !PT ;  /* 0xffff00000e0e7812 */ /* 0x000fe200078ec0ff */
[C---:B------:R-:W-:Y:S01]  /*94a0*/  FMUL.FTZ R11, R30.reuse, R37 ;  /* 0x000000251e0b7220 */ /* 0x040fe20000410000 */
[----:B------:R-:W-:Y:S01]  /*94b0*/  FMUL.FTZ R30, R30, R34 ;  /* 0x000000221e1e7220 */ /* 0x000fe20000410000 */
[----:B------:R-:W-:Y:S02]  /*94c0*/  F2FP.BF16.F32.PACK_AB R29, R29, R42 ;  /* 0x0000002a1d1d723e */ /* 0x000fe400000010ff */
[C---:B------:R-:W-:Y:S01]  /*94d0*/  FFMA.FTZ R11, R14.reuse, R34, -R11 ;  /* 0x000000220e0b7223 */ /* 0x040fe2000001080b */
[----:B------:R-:W-:Y:S01]  /*94e0*/  F2FP.BF16.F32.PACK_AB R31, R31, R45 ;  /* 0x0000002d1f1f723e */ /* 0x000fe200000010ff */
[----:B------:R-:W-:Y:S01]  /*94f0*/  FFMA.FTZ R30, R14, R37, R30 ;  /* 0x000000250e1e7223 */ /* 0x000fe2000001001e */
[----:B------:R-:W-:Y:S02]  /*9500*/  F2FP.BF16.F32.PACK_AB R38, R38, R40 ;  /* 0x000000282626723e */ /* 0x000fe400000010ff */
[----:B------:R-:W-:Y:S01]  /*9510*/  F2FP.BF16.F32.PACK_AB R35, R13, R35 ;  /* 0x000000230d23723e */ /* 0x000fe200000010ff */
[----:B------:R-:W-:Y:S01]  /*9520*/  IMAD.MOV.U32 R12, RZ, RZ, R31 ;  /* 0x000000ffff0c7224 */ /* 0x000fe200078e001f */
[----:B------:R-:W-:Y:S01]  /*9530*/  F2FP.BF16.F32.PACK_AB R11, R11, R44 ;  /* 0x0000002c0b0b723e */ /* 0x000fe200000010ff */
[----:B------:R-:W-:Y:S01]  /*9540*/  IMAD.MOV.U32 R13, RZ, RZ, R29 ;  /* 0x000000ffff0d7224 */ /* 0x000fe200078e001d */
[----:B------:R-:W-:Y:S01]  /*9550*/  F2FP.BF16.F32.PACK_AB R15, R15, R39 ;  /* 0x000000270f0f723e */ /* 0x000fe200000010ff */
[----:B------:R-:W-:Y:S01]  /*9560*/  IMAD.MOV.U32 R29, RZ, RZ, R38 ;  /* 0x000000ffff1d7224 */ /* 0x000fe200078e0026 */
[----:B------:R-:W-:Y:S01]  /*9570*/  F2FP.BF16.F32.PACK_AB R28, R28, R43 ;  /* 0x0000002b1c1c723e */ /* 0x000fe200000010ff */
[----:B------:R-:W-:Y:S01]  /*9580*/  IMAD.MOV.U32 R31, RZ, RZ, R35 ;  /* 0x000000ffff1f7224 */ /* 0x000fe200078e0023 */
[----:B------:R-:W-:-:S02]  /*9590*/  F2FP.BF16.F32.PACK_AB R30, R30, R46 ;  /* 0x0000002e1e1e723e */ /* 0x000fc400000010ff */
[----:B------:R-:W-:-:S07]  /*95a0*/  MOV R14, R11 ;  /* 0x0000000b000e7202 */ /* 0x000fce0000000f00 */
.L_x_540:
[----:B------:R-:W-:Y:S05]  /*95b0*/  BSYNC B2 ;  /* 0x0000000000027941 */ /* 0x000fea0003800000 */
.L_x_539:
[----:B------:R-:W-:-:S04]  /*95c0*/  LEA R34, P3, R6, R118, 0x1 ;  /* 0x0000007606227211 */ /* 0x000fc800078608ff */
[----:B------:R-:W-:Y:S02]  /*95d0*/  LEA.HI.X R35, R6, R115, R113, 0x1, P3 ;  /* 0x0000007306237211 */ /* 0x000fe400018f0c71 */
[----:B------:R-:W-:-:S03]  /*95e0*/  ISETP.GE.AND P3, PT, R36, R135, PT ;  /* 0x000000872400720c */ /* 0x000fc60003f66270 */
[----:B0-----:R0:W-:Y:S10]  /*95f0*/  ST.E.128 desc[UR56][R34.64], R12 ;  /* 0x0000000c22007985 */ /* 0x0011f4000c101d38 */
[----:B------:R-:W-:-:S05]  /*9600*/  @!P3 IMAD.WIDE R36, R36, 0x2, R32 ;  /* 0x000000022424b825 */ /* 0x000fca00078e0220 */
[----:B-1----:R0:W-:Y:S02]  /*9610*/  @!P3 ST.E.128 desc[UR56][R36.64], R28 ;  /* 0x0000001c2400b985 */ /* 0x0021e4000c101d38 */
.L_x_538:
[----:B------:R-:W-:Y:S05]  /*9620*/  BSYNC B1 ;  /* 0x0000000000017941 */ /* 0x000fea0003800000 */
.L_x_537:
[----:B------:R-:W-:Y:S01]  /*9630*/  ISETP.NE.AND P3, PT, R26, RZ, PT ;  /* 0x000000ff1a00720c */ /* 0x000fe20003f65270 */
[----:B------:R-:W-:-:S12]  /*9640*/  BSSY B1, `(.L_x_541) ;  /* 0x000007d000017945 */ /* 0x000fd80003800000 */
[----:B------:R-:W-:Y:S05]  /*9650*/  @!P3 BRA `(.L_x_542) ;  /* 0x0000000400ecb947 */ /* 0x000fea0003800000 */
[----:B---3--:R-:W-:Y:S01]  /*9660*/  SEL R11, R125, R137, !P1 ;  /* 0x000000897d0b7207 */ /* 0x008fe20004800000 */
[----:B------:R-:W-:Y:S01]  /*9670*/  BSSY B2, `(.L_x_543) ;  /* 0x0000076000027945 */ /* 0x000fe20003800000 */
[----:B0-----:R-:W-:Y:S02]  /*9680*/  SHF.R.U32.HI R14, RZ, 0x3, R168 ;  /* 0x00000003ff0e7819 */ /* 0x001fe400000116a8 */
[----:B----4-:R-:W-:Y:S02]  /*9690*/  SHF.R.S32.HI R12, RZ, 0x1f, R11 ;  /* 0x0000001fff0c7819 */ /* 0x010fe4000001140b */
[----:B------:R-:W-:Y:S02]  /*96a0*/  ISETP.GE.AND P4, PT, R0, R124, PT ;  /* 0x0000007c0000720c */ /* 0x000fe40003f86270 */
[----:B------:R-:W-:Y:S02]  /*96b0*/  LEA.HI R11, R12, R11, RZ, 0x4 ;  /* 0x0000000b0c0b7211 */ /* 0x000fe400078f20ff */
[----:B------:R-:W-:-:S02]  /*96c0*/  LEA R34, P3, R7, R118, 0x1 ;  /* 0x0000007607227211 */ /* 0x000fc400078608ff */
[----:B------:R-:W-:Y:S02]  /*96d0*/  LEA.HI.SX32 R11, R11, R120, 0x1c ;  /* 0x000000780b0b7211 */ /* 0x000fe400078fe2ff */
[----:B------:R-:W-:Y:S02]  /*96e0*/  LEA.HI.X R35, R7, R115, R112, 0x1, P3 ;  /* 0x0000007307237211 */ /* 0x000fe400018f0c70 */
[----:B------:R-:W-:Y:S01]  /*96f0*/  SHF.R.S32.HI R12, RZ, 0x1f, R11 ;  /* 0x0000001fff0c7819 */ /* 0x000fe2000001140b */
[----:B------:R-:W-:-:S03]  /*9700*/  IMAD.SHL.U32 R36, R11, 0x8, RZ ;  /* 0x000000080b247824 */ /* 0x000fc600078e00ff */
[----:B------:R-:W-:Y:S02]  /*9710*/  LEA.HI R12, R12, R11, RZ, 0x3 ;  /* 0x0000000b0c0c7211 */ /* 0x000fe400078f18ff */
[----:B------:R-:W-:Y:S02]  /*9720*/  LOP3.LUT R11, R168, 0x38, R36, 0xf8, !PT ;  /* 0x00000038a80b7812 */ /* 0x000fe400078ef824 */
[----:B------:R-:W-:Y:S02]  /*9730*/  SHF.R.S32.HI R13, RZ, 0x3, R12 ;  /* 0x00000003ff0d7819 */ /* 0x000fe4000001140c */
[----:B------:R-:W-:Y:S02]  /*9740*/  LOP3.LUT R11, R11, R14, RZ, 0x3c, !PT ;  /* 0x0000000e0b0b7212 */ /* 0x000fe400078e3cff */
[----:B------:R-:W-:Y:S01]  /*9750*/  ISETP.GE.AND P3, PT, R36, R135, PT ;  /* 0x000000872400720c */ /* 0x000fe20003f66270 */
[----:B------:R-:W-:-:S04]  /*9760*/  IMAD R12, R13, 0x1800, R180 ;  /* 0x000018000d0c7824 */ /* 0x000fc800078e02b4 */
        /* <DEDUP_REMOVED lines=8> */
[----:B------:R-:W-:Y:S01]  /*97f0*/  SHF.R.U32.HI R39, RZ, 0x10, R69 ;  /* 0x00000010ff277819 */ /* 0x000fe20000011645 */
[----:B-1----:R-:W-:Y:S01]  /*9800*/  IMAD.U32 R41, R29, 0x10000, RZ ;  /* 0x000100001d297824 */ /* 0x002fe200078e00ff */
[----:B------:R-:W-:Y:S01]  /*9810*/  SHF.R.U32.HI R40, RZ, 0x10, R57 ;  /* 0x00000010ff287819 */ /* 0x000fe20000011639 */
[----:B0-----:R-:W-:Y:S01]  /*9820*/  IMAD.U32 R37, R13, 0x10000, RZ ;  /* 0x000100000d257824 */ /* 0x001fe200078e00ff */
[----:B------:R-:W-:Y:S01]  /*9830*/  PRMT R39, R152, 0x5432, R39 ;  /* 0x0000543298277816 */ /* 0x000fe20000000027 */
[----:B------:R-:W-:Y:S01]  /*9840*/  IMAD.U32 R44, R31, 0x10000, RZ ;  /* 0x000100001f2c7824 */ /* 0x000fe200078e00ff */
[----:B------:R-:W-:Y:S01]  /*9850*/  PRMT R40, R150, 0x5432, R40 ;  /* 0x0000543296287816 */ /* 0x000fe20000000028 */
[----:B------:R-:W-:Y:S01]  /*9860*/  IMAD.U32 R46, R30, 0x10000, RZ ;  /* 0x000100001e2e7824 */ /* 0x000fe200078e00ff */
[----:B------:R-:W-:Y:S01]  /*9870*/  LOP3.LUT R29, R29, 0xffff0000, RZ, 0xc0, !PT ;  /* 0xffff00001d1d7812 */ /* 0x000fe200078ec0ff */
[C---:B------:R-:W-:Y:S01]  /*9880*/  IMAD.U32 R11, R39.reuse, 0x10000, RZ ;  /* 0x00010000270b7824 */ /* 0x040fe200078e00ff */
[----:B------:R-:W-:Y:S01]  /*9890*/  LOP3.LUT R39, R39, 0xffff0000, RZ, 0xc0, !PT ;  /* 0xffff000027277812 */ /* 0x000fe200078ec0ff */
[C---:B------:R-:W-:Y:S01]  /*98a0*/  IMAD.U32 R38, R40.reuse, 0x10000, RZ ;  /* 0x0001000028267824 */ /* 0x040fe200078e00ff */
[----:B------:R-:W-:Y:S01]  /*98b0*/  LOP3.LUT R40, R40, 0xffff0000, RZ, 0xc0, !PT ;  /* 0xffff000028287812 */ /* 0x000fe200078ec0ff */
[CC--:B------:R-:W-:Y:S01]  /*98c0*/  FMUL.FTZ R42, R41.reuse, R11.reuse ;  /* 0x0000000b292a7220 */ /* 0x0c0fe20000410000 */
[----:B------:R-:W-:Y:S01]  /*98d0*/  SHF.R.U64 R68, R68, 0x10, R69 ;  /* 0x0000001044447819 */ /* 0x000fe20000001245 */
[-C--:B------:R-:W-:Y:S01]  /*98e0*/  FMUL.FTZ R41, R41, R38.reuse ;  /* 0x0000002629297220 */ /* 0x080fe20000410000 */
[----:B------:R-:W-:Y:S01]  /*98f0*/  SHF.R.U64 R56, R56, 0x10, R57 ;  /* 0x0000001038387819 */ /* 0x000fe20000001239 */
[----:B------:R-:W-:Y:S01]  /*9900*/  FFMA.FTZ R38, R37, R38, -R42 ;  /* 0x0000002625267223 */ /* 0x000fe2000001082a */
[----:B------:R-:W-:Y:S01]  /*9910*/  PRMT R68, R149, 0x5410, R68 ;  /* 0x0000541095447816 */ /* 0x000fe20000000044 */
[----:B------:R-:W-:Y:S01]  /*9920*/  FFMA.FTZ R37, R37, R11, R41 ;  /* 0x0000000b25257223 */ /* 0x000fe20000010029 */
[----:B------:R-:W-:Y:S01]  /*9930*/  LOP3.LUT R11, R13, 0xffff0000, RZ, 0xc0, !PT ;  /* 0xffff00000d0b7812 */ /* 0x000fe200078ec0ff */
[C---:B------:R-:W-:Y:S01]  /*9940*/  FMUL.FTZ R13, R29.reuse, R39 ;  /* 0x000000271d0d7220 */ /* 0x040fe20000410000 */
[----:B------:R-:W-:Y:S01]  /*9950*/  FMUL.FTZ R29, R29, R40 ;  /* 0x000000281d1d7220 */ /* 0x000fe20000410000 */
[----:B------:R-:W-:-:S02]  /*9960*/  PRMT R56, R151, 0x5410, R56 ;  /* 0x0000541097387816 */ /* 0x000fc40000000038 */
[C---:B------:R-:W-:Y:S01]  /*9970*/  FFMA.FTZ R13, R11.reuse, R40, -R13 ;  /* 0x000000280b0d7223 */ /* 0x040fe2000001080d */
[----:B------:R-:W-:Y:S01]  /*9980*/  FFMA.FTZ R11, R11, R39, R29 ;  /* 0x000000270b0b7223 */ /* 0x000fe2000001001d */
[----:B------:R-:W-:Y:S01]  /*9990*/  SHF.R.U32.HI R39, RZ, 0x10, R71 ;  /* 0x00000010ff277819 */ /* 0x000fe20000011647 */
[----:B------:R-:W-:Y:S01]  /*99a0*/  IMAD.U32 R40, R15, 0x10000, RZ ;  /* 0x000100000f287824 */ /* 0x000fe200078e00ff */
[----:B------:R-:W-:Y:S02]  /*99b0*/  SHF.R.U32.HI R29, RZ, 0x10, R59 ;  /* 0x00000010ff1d7819 */ /* 0x000fe4000001163b */
[----:B------:R-:W-:Y:S02]  /*99c0*/  PRMT R39, R149, 0x5432, R39 ;  /* 0x0000543295277816 */ /* 0x000fe40000000027 */
[----:B------:R-:W-:Y:S02]  /*99d0*/  PRMT R29, R151, 0x5432, R29 ;  /* 0x00005432971d7816 */ /* 0x000fe4000000001d */
[----:B------:R-:W-:Y:S01]  /*99e0*/  LOP3.LUT R15, R15, 0xffff0000, RZ, 0xc0, !PT ;  /* 0xffff00000f0f7812 */ /* 0x000fe200078ec0ff */
[----:B------:R-:W-:Y:S01]  /*99f0*/  IMAD.U32 R41, R39, 0x10000, RZ ;  /* 0x0001000027297824 */ /* 0x000fe200078e00ff */
[----:B------:R-:W-:-:S02]  /*9a00*/  SHF.L.U32 R42, R29, 0x10, RZ ;  /* 0x000000101d2a7819 */ /* 0x000fc400000006ff */
[----:B------:R-:W-:Y:S01]  /*9a10*/  LOP3.LUT R39, R39, 0xffff0000, RZ, 0xc0, !PT ;  /* 0xffff000027277812 */ /* 0x000fe200078ec0ff */
[CC--:B------:R-:W-:Y:S01]  /*9a20*/  FMUL.FTZ R43, R44.reuse, R41.reuse ;  /* 0x000000292c2b7220 */ /* 0x0c0fe20000410000 */
[----:B------:R-:W-:Y:S01]  /*9a30*/  LOP3.LUT R29, R29, 0xffff0000, RZ, 0xc0, !PT ;  /* 0xffff00001d1d7812 */ /* 0x000fe200078ec0ff */
[-C--:B------:R-:W-:Y:S01]  /*9a40*/  FMUL.FTZ R44, R44, R42.reuse ;  /* 0x0000002a2c2c7220 */ /* 0x080fe20000410000 */
[----:B------:R-:W-:Y:S01]  /*9a50*/  SHF.R.U64 R70, R70, 0x10, R71 ;  /* 0x0000001046467819 */ /* 0x000fe20000001247 */
[----:B------:R-:W-:Y:S01]  /*9a60*/  FFMA.FTZ R43, R40, R42, -R43 ;  /* 0x0000002a282b7223 */ /* 0x000fe2000001082b */
[----:B------:R-:W-:Y:S02]  /*9a70*/  IMAD.U32 R42, R28, 0x10000, RZ ;  /* 0x000100001c2a7824 */ /* 0x000fe400078e00ff */
[----:B------:R-:W-:Y:S01]  /*9a80*/  FFMA.FTZ R44, R40, R41, R44 ;  /* 0x00000029282c7223 */ /* 0x000fe2000001002c */
[----:B------:R-:W-:Y:S02]  /*9a90*/  LOP3.LUT R40, R31, 0xffff0000, RZ, 0xc0, !PT ;  /* 0xffff00001f287812 */ /* 0x000fe400078ec0ff */
[----:B------:R-:W-:-:S02]  /*9aa0*/  SHF.R.U64 R58, R58, 0x10, R59 ;  /* 0x000000103a3a7819 */ /* 0x000fc4000000123b */
[----:B------:R-:W-:Y:S01]  /*9ab0*/  LOP3.LUT R28, R28, 0xffff0000, RZ, 0xc0, !PT ;  /* 0xffff00001c1c7812 */ /* 0x000fe200078ec0ff */
[C---:B------:R-:W-:Y:S01]  /*9ac0*/  FMUL.FTZ R31, R40.reuse, R39 ;  /* 0x00000027281f7220 */ /* 0x040fe20000410000 */
[-C--:B------:R-:W-:Y:S01]  /*9ad0*/  FMUL.FTZ R40, R40, R29.reuse ;  /* 0x0000001d28287220 */ /* 0x080fe20000410000 */
[----:B------:R-:W-:Y:S02]  /*9ae0*/  PRMT R70, R150, 0x5410, R70 ;  /* 0x0000541096467816 */ /* 0x000fe40000000046 */
[C---:B------:R-:W-:Y:S01]  /*9af0*/  FFMA.FTZ R31, R15.reuse, R29, -R31 ;  /* 0x0000001d0f1f7223 */ /* 0x040fe2000001081f */
[----:B------:R-:W-:Y:S01]  /*9b00*/  FFMA.FTZ R40, R15, R39, R40 ;  /* 0x000000270f287223 */ /* 0x000fe20000010028 */
[C---:B------:R-:W-:Y:S01]  /*9b10*/  IMAD.U32 R29, R68.reuse, 0x10000, RZ ;  /* 0x00010000441d7824 */ /* 0x040fe200078e00ff */
[----:B------:R-:W-:Y:S01]  /*9b20*/  LOP3.LUT R68, R68, 0xffff0000, RZ, 0xc0, !PT ;  /* 0xffff000044447812 */ /* 0x000fe200078ec0ff */
[C---:B------:R-:W-:Y:S01]  /*9b30*/  IMAD.U32 R39, R56.reuse, 0x10000, RZ ;  /* 0x0001000038277824 */ /* 0x040fe200078e00ff */
[----:B------:R-:W-:Y:S01]  /*9b40*/  LOP3.LUT R56, R56, 0xffff0000, RZ, 0xc0, !PT ;  /* 0xffff000038387812 */ /* 0x000fe200078ec0ff */
[----:B------:R-:W-:Y:S01]  /*9b50*/  FMUL.FTZ R41, R42, R29 ;  /* 0x0000001d2a297220 */ /* 0x000fe20000410000 */
[----:B------:R-:W-:-:S02]  /*9b60*/  IMAD.U32 R15, R12, 0x10000, RZ ;  /* 0x000100000c0f7824 */ /* 0x000fc400078e00ff */
[-C--:B------:R-:W-:Y:S01]  /*9b70*/  FMUL.FTZ R42, R42, R39.reuse ;  /* 0x000000272a2a7220 */ /* 0x080fe20000410000 */
[----:B------:R-:W-:Y:S01]  /*9b80*/  PRMT R58, R152, 0x5410, R58 ;  /* 0x00005410983a7816 */ /* 0x000fe2000000003a */
[C---:B------:R-:W-:Y:S02]  /*9b90*/  FFMA.FTZ R41, R15.reuse, R39, -R41 ;  /* 0x000000270f297223 */ /* 0x040fe40000010829 */
[----:B------:R-:W-:Y:S01]  /*9ba0*/  FFMA.FTZ R42, R15, R29, R42 ;  /* 0x0000001d0f2a7223 */ /* 0x000fe2000001002a */
[----:B------:R-:W-:Y:S01]  /*9bb0*/  LOP3.LUT R12, R12, 0xffff0000, RZ, 0xc0, !PT ;  /* 0xffff00000c0c7812 */ /* 0x000fe200078ec0ff */
[C---:B------:R-:W-:Y:S01]  /*9bc0*/  FMUL.FTZ R15, R28.reuse, R68 ;  /* 0x000000441c0f7220 */ /* 0x040fe20000410000 */
[----:B------:R-:W-:Y:S01]  /*9bd0*/  FMUL.FTZ R28, R28, R56 ;  /* 0x000000381c1c7220 */ /* 0x000fe20000410000 */
[----:B------:R-:W-:Y:S01]  /*9be0*/  IMAD.U32 R29, R70, 0x10000, RZ ;  /* 0x00010000461d7824 */ /* 0x000fe200078e00ff */
[----:B------:R-:W-:Y:S01]  /*9bf0*/  LOP3.LUT R30, R30, 0xffff0000, RZ, 0xc0, !PT ;  /* 0xffff00001e1e7812 */ /* 0x000fe200078ec0ff */
[----:B------:R-:W-:-:S02]  /*9c00*/  IMAD.U32 R39, R58, 0x10000, RZ ;  /* 0x000100003a277824 */ /* 0x000fc400078e00ff */
[C---:B------:R-:W-:Y:S01]  /*9c10*/  FFMA.FTZ R15, R12.reuse, R56, -R15 ;  /* 0x000000380c0f7223 */ /* 0x040fe2000001080f */
[----:B------:R-:W-:Y:S01]  /*9c20*/  FFMA.FTZ R28, R12, R68, R28 ;  /* 0x000000440c1c7223 */ /* 0x000fe2000001001c */
[----:B------:R-:W-:Y:S01]  /*9c30*/  FMUL.FTZ R45, R46, R29 ;  /* 0x0000001d2e2d7220 */ /* 0x000fe20000410000 */
[----:B------:R-:W-:Y:S02]  /*9c40*/  IMAD.U32 R12, R14, 0x10000, RZ ;  /* 0x000100000e0c7824 */ /* 0x000fe400078e00ff */
[-C--:B------:R-:W-:Y:S01]  /*9c50*/  FMUL.FTZ R46, R46, R39.reuse ;  /* 0x000000272e2e7220 */ /* 0x080fe20000410000 */
[----:B------:R-:W-:Y:S02]  /*9c60*/  LOP3.LUT R70, R70, 0xffff0000, RZ, 0xc0, !PT ;  /* 0xffff000046467812 */ /* 0x000fe400078ec0ff */
[----:B------:R-:W-:Y:S01]  /*9c70*/  LOP3.LUT R58, R58, 0xffff0000, RZ, 0xc0, !PT ;  /* 0xffff00003a3a7812 */ /* 0x000fe200078ec0ff */
[C---:B------:R-:W-:Y:S01]  /*9c80*/  FFMA.FTZ R45, R12.reuse, R39, -R45 ;  /* 0x000000270c2d7223 */ /* 0x040fe2000001082d */
[----:B------:R-:W-:Y:S01]  /*9c90*/  FFMA.FTZ R46, R12, R29, R46 ;  /* 0x0000001d0c2e7223 */ /* 0x000fe2000001002e */
[----:B------:R-:W-:Y:S01]  /*9ca0*/  LOP3.LUT R14, R14, 0xffff0000, RZ, 0xc0, !PT ;  /* 0xffff00000e0e7812 */ /* 0x000fe200078ec0ff */
[C---:B------:R-:W-:Y:S01]  /*9cb0*/  FMUL.FTZ R12, R30.reuse, R70 ;  /* 0x000000461e0c7220 */ /* 0x040fe20000410000 */
[----:B------:R-:W-:Y:S01]  /*9cc0*/  FMUL.FTZ R30, R30, R58 ;  /* 0x0000003a1e1e7220 */ /* 0x000fe20000410000 */
[----:B------:R-:W-:-:S02]  /*9cd0*/  F2FP.BF16.F32.PACK_AB R31, R31, R43 ;  /* 0x0000002b1f1f723e */ /* 0x000fc400000010ff */
[C---:B------:R-:W-:Y:S01]  /*9ce0*/  FFMA.FTZ R12, R14.reuse, R58, -R12 ;  /* 0x0000003a0e0c7223 */ /* 0x040fe2000001080c */
[----:B------:R-:W-:Y:S01]  /*9cf0*/  FFMA.FTZ R29, R14, R70, R30 ;  /* 0x000000460e1d7223 */ /* 0x000fe2000001001e */
[----:B------:R-:W-:Y:S01]  /*9d00*/  F2FP.BF16.F32.PACK_AB R14, R15, R41 ;  /* 0x000000290f0e723e */ /* 0x000fe200000010ff */
[----:B------:R-:W-:Y:S01]  /*9d10*/  IMAD.MOV.U32 R15, RZ, RZ, R31 ;  /* 0x000000ffff0f7224 */ /* 0x000fe200078e001f */
[----:B------:R-:W-:Y:S02]  /*9d20*/  F2FP.BF16.F32.PACK_AB R11, R11, R37 ;  /* 0x000000250b0b723e */ /* 0x000fe400000010ff */
[----:B------:R-:W-:Y:S02]  /*9d30*/  F2FP.BF16.F32.PACK_AB R40, R40, R44 ;  /* 0x0000002c2828723e */ /* 0x000fe400000010ff */
[----:B------:R-:W-:Y:S01]  /*9d40*/  F2FP.BF16.F32.PACK_AB R30, R12, R45 ;  /* 0x0000002d0c1e723e */ /* 0x000fe200000010ff */
[----:B------:R-:W-:Y:S01]  /*9d50*/  IMAD.MOV.U32 R12, RZ, RZ, R14 ;  /* 0x000000ffff0c7224 */ /* 0x000fe200078e000e */
[----:B------:R-:W-:Y:S01]  /*9d60*/  F2FP.BF16.F32.PACK_AB R37, R29, R46 ;  /* 0x0000002e1d25723e */ /* 0x000fe200000010ff */
[----:B------:R-:W-:Y:S01]  /*9d70*/  IMAD.MOV.U32 R29, RZ, RZ, R11 ;  /* 0x000000ffff1d7224 */ /* 0x000fe200078e000b */
[----:B------:R-:W-:Y:S01]  /*9d80*/  MOV R14, R30 ;  /* 0x0000001e000e7202 */ /* 0x000fe20000000f00 */
[----:B------:R-:W-:Y:S01]  /*9d90*/  IMAD.MOV.U32 R31, RZ, RZ, R40 ;  /* 0x000000ffff1f7224 */ /* 0x000fe200078e0028 */
[----:B------:R-:W-:Y:S01]  /*9da0*/  F2FP.BF16.F32.PACK_AB R13, R13, R38 ;  /* 0x000000260d0d723e */ /* 0x000fe200000010ff */
[----:B------:R-:W-:Y:S01]  /*9db0*/  IMAD.MOV.U32 R30, RZ, RZ, R37 ;  /* 0x000000ffff1e7224 */ /* 0x000fe200078e0025 */
[----:B------:R-:W-:-:S07]  /*9dc0*/  F2FP.BF16.F32.PACK_AB R28, R28, R42 ;  /* 0x0000002a1c1c723e */ /* 0x000fce00000010ff */
.L_x_544:
[----:B------:R-:W-:Y:S05]  /*9dd0*/  BSYNC B2 ;  /* 0x0000000000027941 */ /* 0x000fea0003800000 */
.L_x_543:
[----:B------:R-:W-:Y:S01]  /*9de0*/  @!P3 IMAD.WIDE R36, R36, 0x2, R32 ;  /* 0x000000022424b825 */ /* 0x000fe200078e0220 */
[----:B0-----:R2:W-:Y:S04]  /*9df0*/  ST.E.128 desc[UR56][R34.64], R12 ;  /* 0x0000000c22007985 */ /* 0x0015e8000c101d38 */
[----:B-1----:R2:W-:Y:S02]  /*9e00*/  @!P3 ST.E.128 desc[UR56][R36.64], R28 ;  /* 0x0000001c2400b985 */ /* 0x0025e4000c101d38 */
.L_x_542:
[----:B------:R-:W-:Y:S05]  /*9e10*/  BSYNC B1 ;  /* 0x0000000000017941 */ /* 0x000fea0003800000 */
.L_x_541:
[----:B------:R-:W-:-:S13]  /*9e20*/  ISETP.NE.AND P3, PT, R27, RZ, PT ;  /* 0x000000ff1b00720c */ /* 0x000fda0003f65270 */
[----:B------:R-:W-:Y:S05]  /*9e30*/  @!P3 BRA `(.L_x_493) ;  /* 0x0000000c00c8b947 */ /* 0x000fea0003800000 */
[----:B---3--:R-:W3:Y:S01]  /*9e40*/  LDL R11, [R1+0x38] ;  /* 0x00003800010b7983 */ /* 0x008ee20000100800 */
[----:B0-2---:R-:W-:Y:S01]  /*9e50*/  SHF.R.U32.HI R14, RZ, 0x3, R168 ;  /* 0x00000003ff0e7819 */ /* 0x005fe200000116a8 */
[----:B------:R-:W-:Y:S01]  /*9e60*/  BSSY B1, `(.L_x_545) ;  /* 0x0000076000017945 */ /* 0x000fe20003800000 */
[----:B------:R-:W-:-:S04]  /*9e70*/  LEA R34, P3, R8, R118, 0x1 ;  /* 0x0000007608227211 */ /* 0x000fc800078608ff */
[----:B------:R-:W-:Y:S02]  /*9e80*/  LEA.HI.X R35, R8, R115, R111, 0x1, P3 ;  /* 0x0000007308237211 */ /* 0x000fe400018f0c6f */
[----:B------:R-:W-:Y:S02]  /*9e90*/  ISETP.GE.AND P3, PT, R3, R124, PT ;  /* 0x0000007c0300720c */ /* 0x000fe40003f66270 */
[----:B---3--:R-:W-:-:S04]  /*9ea0*/  LOP3.LUT P4, RZ, R11, 0x1, RZ, 0xc0, !PT ;  /* 0x000000010bff7812 */ /* 0x008fc8000788c0ff */
[----:B------:R-:W-:-:S04]  /*9eb0*/  SEL R137, R125, R137, !P4 ;  /* 0x000000897d897207 */ /* 0x000fc80006000000 */
[----:B----4-:R-:W-:-:S04]  /*9ec0*/  SHF.R.S32.HI R12, RZ, 0x1f, R137 ;  /* 0x0000001fff0c7819 */ /* 0x010fc80000011489 */
        /* <DEDUP_REMOVED lines=19> */
[----:B------:R-:W-:Y:S01]  /*a000*/  SHF.R.U64 R41, R64, 0x10, R65 ;  /* 0x0000001040297819 */ /* 0x000fe20000001241 */
[----:B0-----:R-:W-:Y:S01]  /*a010*/  IMAD.U32 R38, R13, 0x10000, RZ ;  /* 0x000100000d267824 */ /* 0x001fe200078e00ff */
[----:B------:R-:W-:Y:S01]  /*a020*/  SHF.R.U32.HI R53, RZ, 0x10, R53 ;  /* 0x00000010ff357819 */ /* 0x000fe20000011635 */
[----:B------:R-:W-:Y:S01]  /*a030*/  IMAD.U32 R47, R31, 0x10000, RZ ;  /* 0x000100001f2f7824 */ /* 0x000fe200078e00ff */
[----:B------:R-:W-:Y:S01]  /*a040*/  SHF.R.U32.HI R65, RZ, 0x10, R65 ;  /* 0x00000010ff417819 */ /* 0x000fe20000011641 */
[----:B------:R-:W-:Y:S01]  /*a050*/  IMAD.U32 R44, R14, 0x10000, RZ ;  /* 0x000100000e2c7824 */ /* 0x000fe200078e00ff */
[----:B------:R-:W-:Y:S02]  /*a060*/  SHF.R.U64 R39, R54, 0x10, R55 ;  /* 0x0000001036277819 */ /* 0x000fe40000001237 */
[----:B------:R-:W-:-:S02]  /*a070*/  PRMT R53, R146, 0x5432, R53 ;  /* 0x0000543292357816 */ /* 0x000fc40000000035 */
[----:B------:R-:W-:Y:S02]  /*a080*/  PRMT R65, R148, 0x5432, R65 ;  /* 0x0000543294417816 */ /* 0x000fe40000000041 */
[--C-:B------:R-:W-:Y:S02]  /*a090*/  SHF.R.U64 R36, R66, 0x10, R67.reuse ;  /* 0x0000001042247819 */ /* 0x100fe40000001243 */
[----:B------:R-:W-:Y:S01]  /*a0a0*/  SHF.R.U32.HI R66, RZ, 0x10, R67 ;  /* 0x00000010ff427819 */ /* 0x000fe20000011643 */
[----:B------:R-:W-:Y:S01]  /*a0b0*/  IMAD.U32 R49, R65, 0x10000, RZ ;  /* 0x0001000041317824 */ /* 0x000fe200078e00ff */
[----:B------:R-:W-:Y:S01]  /*a0c0*/  PRMT R146, R146, 0x5410, R39 ;  /* 0x0000541092927816 */ /* 0x000fe20000000027 */
[----:B------:R-:W-:Y:S01]  /*a0d0*/  IMAD.U32 R39, R53, 0x10000, RZ ;  /* 0x0001000035277824 */ /* 0x000fe200078e00ff */
[----:B------:R-:W-:Y:S01]  /*a0e0*/  SHF.R.U32.HI R55, RZ, 0x10, R55 ;  /* 0x00000010ff377819 */ /* 0x000fe20000011637 */
[C---:B------:R-:W-:Y:S01]  /*a0f0*/  FMUL.FTZ R51, R42.reuse, R49 ;  /* 0x000000312a337220 */ /* 0x040fe20000410000 */
[----:B------:R-:W-:Y:S01]  /*a100*/  PRMT R66, R147, 0x5432, R66 ;  /* 0x0000543293427816 */ /* 0x000fe20000000042 */
[-C--:B------:R-:W-:Y:S01]  /*a110*/  FMUL.FTZ R57, R42, R39.reuse ;  /* 0x000000272a397220 */ /* 0x080fe20000410000 */
[----:B------:R-:W-:Y:S01]  /*a120*/  PRMT R148, R148, 0x5410, R41 ;  /* 0x0000541094947816 */ /* 0x000fe20000000029 */
[----:B------:R-:W-:Y:S01]  /*a130*/  FFMA.FTZ R39, R38, R39, -R51 ;  /* 0x0000002726277223 */ /* 0x000fe20000010833 */
[----:B------:R-:W-:Y:S01]  /*a140*/  LOP3.LUT R43, R29, 0xffff0000, RZ, 0xc0, !PT ;  /* 0xffff00001d2b7812 */ /* 0x000fe200078ec0ff */
[----:B------:R-:W-:Y:S01]  /*a150*/  IMAD.U32 R50, R66, 0x10000, RZ ;  /* 0x0001000042327824 */ /* 0x000fe200078e00ff */
[----:B------:R-:W-:Y:S01]  /*a160*/  LOP3.LUT R41, R65, 0xffff0000, RZ, 0xc0, !PT ;  /* 0xffff000041297812 */ /* 0x000fe200078ec0ff */
[----:B------:R-:W-:Y:S01]  /*a170*/  IMAD.U32 R29, R28, 0x10000, RZ ;  /* 0x000100001c1d7824 */ /* 0x000fe200078e00ff */
[----:B------:R-:W-:Y:S01]  /*a180*/  LOP3.LUT R42, R53, 0xffff0000, RZ, 0xc0, !PT ;  /* 0xffff0000352a7812 */ /* 0x000fe200078ec0ff */
[----:B------:R-:W-:Y:S01]  /*a190*/  FMUL.FTZ R54, R47, R50 ;  /* 0x000000322f367220 */ /* 0x000fe20000410000 */
[----:B------:R-:W-:Y:S01]  /*a1a0*/  PRMT R55, R144, 0x5432, R55 ;  /* 0x0000543290377816 */ /* 0x000fe20000000037 */
[-C--:B------:R-:W-:Y:S01]  /*a1b0*/  FMUL.FTZ R51, R43, R41.reuse ;  /* 0x000000292b337220 */ /* 0x080fe20000410000 */
[----:B------:R-:W-:Y:S01]  /*a1c0*/  LOP3.LUT R40, R13, 0xffff0000, RZ, 0xc0, !PT ;  /* 0xffff00000d287812 */ /* 0x000fe200078ec0ff */
[-C--:B------:R-:W-:Y:S01]  /*a1d0*/  FMUL.FTZ R43, R43, R42.reuse ;  /* 0x0000002a2b2b7220 */ /* 0x080fe20000410000 */
[----:B------:R-:W-:Y:S01]  /*a1e0*/  SHF.L.U32 R45, R15, 0x10, RZ ;  /* 0x000000100f2d7819 */ /* 0x000fe200000006ff */
[----:B------:R-:W-:Y:S01]  /*a1f0*/  IMAD.U32 R52, R55, 0x10000, RZ ;  /* 0x0001000037347824 */ /* 0x000fe200078e00ff */
[----:B------:R-:W-:Y:S01]  /*a200*/  LOP3.LUT R31, R31, 0xffff0000, RZ, 0xc0, !PT ;  /* 0xffff00001f1f7812 */ /* 0x000fe200078ec0ff */
[----:B------:R-:W-:Y:S01]  /*a210*/  FFMA.FTZ R42, R40, R42, -R51 ;  /* 0x0000002a282a7223 */ /* 0x000fe20000010833 */
[----:B------:R-:W-:Y:S01]  /*a220*/  LOP3.LUT R48, R66, 0xffff0000, RZ, 0xc0, !PT ;  /* 0xffff000042307812 */ /* 0x000fe200078ec0ff */
[----:B------:R-:W-:Y:S01]  /*a230*/  FFMA.FTZ R41, R40, R41, R43 ;  /* 0x0000002928297223 */ /* 0x000fe2000001002b */
[----:B------:R-:W-:Y:S01]  /*a240*/  PRMT R37, R144, 0x5410, R37 ;  /* 0x0000541090257816 */ /* 0x000fe20000000025 */
[-C--:B------:R-:W-:Y:S01]  /*a250*/  FMUL.FTZ R47, R47, R52.reuse ;  /* 0x000000342f2f7220 */ /* 0x080fe20000410000 */
[----:B------:R-:W-:Y:S01]  /*a260*/  FFMA.FTZ R40, R45, R52, -R54 ;  /* 0x000000342d287223 */ /* 0x000fe20000010836 */
[----:B------:R-:W-:Y:S01]  /*a270*/  LOP3.LUT R52, R55, 0xffff0000, RZ, 0xc0, !PT ;  /* 0xffff000037347812 */ /* 0x000fe200078ec0ff */
[----:B------:R-:W-:Y:S01]  /*a280*/  FMUL.FTZ R56, R31, R48 ;  /* 0x000000301f387220 */ /* 0x000fe20000410000 */
[----:B------:R-:W-:Y:S01]  /*a290*/  LOP3.LUT R15, R15, 0xffff0000, RZ, 0xc0, !PT ;  /* 0xffff00000f0f7812 */ /* 0x000fe200078ec0ff */
[----:B------:R-:W-:Y:S01]  /*a2a0*/  FFMA.FTZ R45, R45, R50, R47 ;  /* 0x000000322d2d7223 */ /* 0x000fe2000001002f */
[----:B------:R-:W-:Y:S01]  /*a2b0*/  LOP3.LUT R28, R28, 0xffff0000, RZ, 0xc0, !PT ;  /* 0xffff00001c1c7812 */ /* 0x000fe200078ec0ff */
[C---:B------:R-:W-:Y:S01]  /*a2c0*/  IMAD.U32 R54, R148.reuse, 0x10000, RZ ;  /* 0x0001000094367824 */ /* 0x040fe200078e00ff */
[----:B------:R-:W-:Y:S01]  /*a2d0*/  LOP3.LUT R43, R148, 0xffff0000, RZ, 0xc0, !PT ;  /* 0xffff0000942b7812 */ /* 0x000fe200078ec0ff */
[----:B------:R-:W-:-:S02]  /*a2e0*/  IMAD.U32 R50, R37, 0x10000, RZ ;  /* 0x0001000025327824 */ /* 0x000fc400078e00ff */
[-C--:B------:R-:W-:Y:S01]  /*a2f0*/  FMUL.FTZ R58, R31, R52.reuse ;  /* 0x000000341f3a7220 */ /* 0x080fe20000410000 */
[C---:B------:R-:W-:Y:S01]  /*a300*/  IMAD.U32 R13, R12.reuse, 0x10000, RZ ;  /* 0x000100000c0d7824 */ /* 0x040fe200078e00ff */
[----:B------:R-:W-:Y:S01]  /*a310*/  LOP3.LUT R37, R37, 0xffff0000, RZ, 0xc0, !PT ;  /* 0xffff000025257812 */ /* 0x000fe200078ec0ff */
[----:B------:R-:W-:Y:S01]  /*a320*/  FFMA.FTZ R31, R15, R52, -R56 ;  /* 0x000000340f1f7223 */ /* 0x000fe20000010838 */
[----:B------:R-:W-:Y:S01]  /*a330*/  LOP3.LUT R12, R12, 0xffff0000, RZ, 0xc0, !PT ;  /* 0xffff00000c0c7812 */ /* 0x000fe200078ec0ff */
[----:B------:R-:W-:Y:S01]  /*a340*/  FMUL.FTZ R52, R29, R54 ;  /* 0x000000361d347220 */ /* 0x000fe20000410000 */
[----:B------:R-:W-:Y:S01]  /*a350*/  PRMT R36, R147, 0x5410, R36 ;  /* 0x0000541093247816 */ /* 0x000fe20000000024 */
[----:B------:R-:W-:Y:S01]  /*a360*/  FMUL.FTZ R47, R28, R43 ;  /* 0x0000002b1c2f7220 */ /* 0x000fe20000410000 */
[----:B------:R-:W-:Y:S01]  /*a370*/  FMUL.FTZ R29, R29, R50 ;  /* 0x000000321d1d7220 */ /* 0x000fe20000410000 */
[----:B------:R-:W-:Y:S01]  /*a380*/  LOP3.LUT R46, R14, 0xffff0000, RZ, 0xc0, !PT ;  /* 0xffff00000e2e7812 */ /* 0x000fe200078ec0ff */
[----:B------:R-:W-:-:S02]  /*a390*/  IMAD.U32 R14, R30, 0x10000, RZ ;  /* 0x000100001e0e7824 */ /* 0x000fc400078e00ff */
[----:B------:R-:W-:Y:S01]  /*a3a0*/  FFMA.FTZ R38, R38, R49, R57 ;  /* 0x0000003126267223 */ /* 0x000fe20000010039 */
[----:B------:R-:W-:Y:S01]  /*a3b0*/  FFMA.FTZ R48, R15, R48, R58 ;  /* 0x000000300f307223 */ /* 0x000fe2000001003a */
[-C--:B------:R-:W-:Y:S01]  /*a3c0*/  FMUL.FTZ R51, R28, R37.reuse ;  /* 0x000000251c337220 */ /* 0x080fe20000410000 */
[----:B------:R-:W-:Y:S01]  /*a3d0*/  LOP3.LUT R30, R30, 0xffff0000, RZ, 0xc0, !PT ;  /* 0xffff00001e1e7812 */ /* 0x000fe200078ec0ff */
[C---:B------:R-:W-:Y:S01]  /*a3e0*/  FFMA.FTZ R15, R13.reuse, R50, -R52 ;  /* 0x000000320d0f7223 */ /* 0x040fe20000010834 */
[----:B------:R-:W-:Y:S01]  /*a3f0*/  FFMA.FTZ R28, R12, R37, -R47 ;  /* 0x000000250c1c7223 */ /* 0x000fe2000001082f */
[C---:B------:R-:W-:Y:S01]  /*a400*/  LOP3.LUT R49, R36.reuse, 0xffff0000, RZ, 0xc0, !PT ;  /* 0xffff000024317812 */ /* 0x040fe200078ec0ff */
[----:B------:R-:W-:Y:S01]  /*a410*/  FFMA.FTZ R13, R13, R54, R29 ;  /* 0x000000360d0d7223 */ /* 0x000fe2000001001d */
[----:B------:R-:W-:Y:S01]  /*a420*/  IMAD.U32 R47, R36, 0x10000, RZ ;  /* 0x00010000242f7824 */ /* 0x000fe200078e00ff */
[C---:B------:R-:W-:Y:S01]  /*a430*/  LOP3.LUT R37, R146.reuse, 0xffff0000, RZ, 0xc0, !PT ;  /* 0xffff000092257812 */ /* 0x040fe200078ec0ff */
[----:B------:R-:W-:-:S02]  /*a440*/  IMAD.U32 R29, R146, 0x10000, RZ ;  /* 0x00010000921d7824 */ /* 0x000fc400078e00ff */
[----:B------:R-:W-:Y:S01]  /*a450*/  FFMA.FTZ R12, R12, R43, R51 ;  /* 0x0000002b0c0c7223 */ /* 0x000fe20000010033 */
[----:B------:R-:W-:Y:S01]  /*a460*/  FMUL.FTZ R43, R14, R47 ;  /* 0x0000002f0e2b7220 */ /* 0x000fe20000410000 */
[----:B------:R-:W-:Y:S01]  /*a470*/  FMUL.FTZ R51, R30, R49 ;  /* 0x000000311e337220 */ /* 0x000fe20000410000 */
[----:B------:R-:W-:Y:S01]  /*a480*/  FMUL.FTZ R14, R14, R29 ;  /* 0x0000001d0e0e7220 */ /* 0x000fe20000410000 */
[----:B------:R-:W-:Y:S01]  /*a490*/  FMUL.FTZ R36, R30, R37 ;  /* 0x000000251e247220 */ /* 0x000fe20000410000 */
[----:B------:R-:W-:Y:S01]  /*a4a0*/  FFMA.FTZ R43, R44, R29, -R43 ;  /* 0x0000001d2c2b7223 */ /* 0x000fe2000001082b */
[----:B------:R-:W-:Y:S01]  /*a4b0*/  FFMA.FTZ R30, R46, R37, -R51 ;  /* 0x000000252e1e7223 */ /* 0x000fe20000010833 */
[----:B------:R-:W-:Y:S01]  /*a4c0*/  FFMA.FTZ R14, R44, R47, R14 ;  /* 0x0000002f2c0e7223 */ /* 0x000fe2000001000e */
[----:B------:R-:W-:Y:S01]  /*a4d0*/  FFMA.FTZ R49, R46, R49, R36 ;  /* 0x000000312e317223 */ /* 0x000fe20000010024 */
[----:B------:R-:W-:Y:S02]  /*a4e0*/  F2FP.BF16.F32.PACK_AB R31, R31, R40 ;  /* 0x000000281f1f723e */ /* 0x000fe400000010ff */
[----:B------:R-:W-:-:S02]  /*a4f0*/  F2FP.BF16.F32.PACK_AB R30, R30, R43 ;  /* 0x0000002b1e1e723e */ /* 0x000fc400000010ff */
[----:B------:R-:W-:Y:S02]  /*a500*/  F2FP.BF16.F32.PACK_AB R39, R42, R39 ;  /* 0x000000272a27723e */ /* 0x000fe400000010ff */
[----:B------:R-:W-:Y:S02]  /*a510*/  F2FP.BF16.F32.PACK_AB R29, R41, R38 ;  /* 0x00000026291d723e */ /* 0x000fe400000010ff */
[----:B------:R-:W-:Y:S02]  /*a520*/  F2FP.BF16.F32.PACK_AB R45, R48, R45 ;  /* 0x0000002d302d723e */ /* 0x000fe400000010ff */
[----:B------:R-:W-:Y:S01]  /*a530*/  F2FP.BF16.F32.PACK_AB R44, R49, R14 ;  /* 0x0000000e312c723e */ /* 0x000fe200000010ff */
[----:B------:R-:W-:Y:S01]  /*a540*/  IMAD.MOV.U32 R14, RZ, RZ, R30 ;  /* 0x000000ffff0e7224 */ /* 0x000fe200078e001e */
[----:B------:R-:W-:Y:S01]  /*a550*/  F2FP.BF16.F32.PACK_AB R38, R28, R15 ;  /* 0x0000000f1c26723e */ /* 0x000fe200000010ff */
[----:B------:R-:W-:Y:S01]  /*a560*/  IMAD.MOV.U32 R15, RZ, RZ, R31 ;  /* 0x000000ffff0f7224 */ /* 0x000fe200078e001f */
[----:B------:R-:W-:Y:S01]  /*a570*/  F2FP.BF16.F32.PACK_AB R28, R12, R13 ;  /* 0x0000000d0c1c723e */ /* 0x000fe200000010ff */
[----:B------:R-:W-:Y:S01]  /*a580*/  IMAD.MOV.U32 R13, RZ, RZ, R39 ;  /* 0x000000ffff0d7224 */ /* 0x000fe200078e0027 */
[----:B------:R-:W-:Y:S01]  /*a590*/  MOV R12, R38 ;  /* 0x00000026000c7202 */ /* 0x000fe20000000f00 */
[----:B------:R-:W-:-:S02]  /*a5a0*/  IMAD.MOV.U32 R30, RZ, RZ, R44 ;  /* 0x000000ffff1e7224 */ /* 0x000fc400078e002c */
[----:B------:R-:W-:-:S07]  /*a5b0*/  IMAD.MOV.U32 R31, RZ, RZ, R45 ;  /* 0x000000ffff1f7224 */ /* 0x000fce00078e002d */
.L_x_546:
[----:B------:R-:W-:Y:S05]  /*a5c0*/  BSYNC B1 ;  /* 0x0000000000017941 */ /* 0x000fea0003800000 */
.L_x_545:
[----:B0-----:R0:W-:Y:S01]  /*a5d0*/  ST.E.128 desc[UR56][R34.64], R12 ;  /* 0x0000000c22007985 */ /* 0x0011e2000c101d38 */
[----:B------:R-:W-:-:S13]  /*a5e0*/  ISETP.GE.AND P3, PT, R11, R135, PT ;  /* 0x000000870b00720c */ /* 0x000fda0003f66270 */
[----:B------:R-:W-:Y:S05]  /*a5f0*/  @P3 BRA `(.L_x_493) ;  /* 0x0000000400d83947 */ /* 0x000fea0003800000 */
[----:B------:R-:W-:-:S05]  /*a600*/  IMAD.WIDE R32, R11, 0x2, R32 ;  /* 0x000000020b207825 */ /* 0x000fca00078e0220 */
[----:B-1----:R1:W-:Y:S01]  /*a610*/  ST.E.128 desc[UR56][R32.64], R28 ;  /* 0x0000001c20007985 */ /* 0x0023e2000c101d38 */
[----:B------:R-:W-:Y:S05]  /*a620*/  BRA `(.L_x_493) ;  /* 0x0000000400cc7947 */ /* 0x000fea0003800000 */
.L_x_458:
[----:B------:R-:W-:-:S06]  /*a630*/  UISETP.NE.AND UP0, UPT, UR58, 0x3, UPT ;  /* 0x000000033a00788c */ /* 0x000fcc000bf05270 */
[----:B------:R-:W-:-:S13]  /*a640*/  PLOP3.LUT P2, PT, PT, PT, UP0, 0x80, 0x0 ;  /* 0x000000000000781c */ /* 0x000fda0003f4f008 */
[----:B------:R-:W-:Y:S05]  /*a650*/  @!P2 BRA `(.L_x_547) ;  /* 0x000000000004a947 */ /* 0x000fea0003800000 */
[----:B------:R-:W-:Y:S01]  /*a660*/  BPT.TRAP 0x1 ;  /* 0x000000040000795c */ /* 0x000fe20000300000 */
.L_x_547:
[----:B------:R-:W-:Y:S01]  /*a670*/  IMAD R85, R18, 0x8, R2 ;  /* 0x0000000812557824 */ /* 0x000fe200078e0202 */
[----:B------:R-:W-:Y:S01]  /*a680*/  SHF.L.U32 R86, R167, 0x1f, RZ ;  /* 0x0000001fa7567819 */ /* 0x000fe200000006ff */
[----:B------:R-:W-:Y:S01]  /*a690*/  BSSY B1, `(.L_x_548) ;  /* 0x0000004000017945 */ /* 0x000fe20003800000 */
[----:B------:R-:W-:Y:S02]  /*a6a0*/  SHF.R.S32.HI R82, RZ, 0x1f, R81 ;  /* 0x0000001fff527819 */ /* 0x000fe40000011451 */
[----:B------:R-:W1:Y:S02]  /*a6b0*/  SYNCS.PHASECHK.TRANS64.TRYWAIT P3, [R85+URZ+0x2a890], R86 ;  /* 0x02a89056550075a7 */ /* 0x000e64000806017f */
[----:B-1----:R-:W-:Y:S05]  /*a6c0*/  @!P3 BRA `(.L_x_549) ;  /* 0x0000017000bcb947 */ /* 0x002fea0003800000 */
.L_x_809:
[----:B------:R-:W-:Y:S05]  /*a6d0*/  BSYNC B1 ;  /* 0x0000000000017941 */ /* 0x000fea0003800000 */
.L_x_548:
[----:B------:R-:W-:Y:S01]  /*a6e0*/  ULDC.64 UR4, c[0x0][0x300] ;  /* 0x0000c00000047ab9 */ /* 0x000fe20000000a00 */
[----:B-----5:R-:W-:Y:S01]  /*a6f0*/  SHF.R.S32.HI R83, RZ, 0x1f, R80 ;  /* 0x0000001fff537819 */ /* 0x020fe20000011450 */
[----:B------:R-:W-:Y:S01]  /*a700*/  IMAD R14, R82, UR4, RZ ;  /* 0x00000004520e7c24 */ /* 0x000fe2000f8e02ff */
[----:B------:R-:W-:Y:S01]  /*a710*/  ULDC.64 UR6, c[0x0][0x2e8] ;  /* 0x0000ba0000067ab9 */ /* 0x000fe20000000a00 */
[----:B0-----:R-:W-:-:S04]  /*a720*/  IMAD.WIDE.U32 R12, R81, UR4, RZ ;  /* 0x00000004510c7c25 */ /* 0x001fc8000f8e00ff */
[----:B------:R-:W-:Y:S01]  /*a730*/  IMAD R11, R81, UR5, R14 ;  /* 0x00000005510b7c24 */ /* 0x000fe2000f8e020e */
[----:B------:R-:W-:Y:S01]  /*a740*/  ULDC.64 UR4, c[0x0][0x310] ;  /* 0x0000c40000047ab9 */ /* 0x000fe20000000a00 */
[----:B------:R-:W-:Y:S02]  /*a750*/  IMAD R84, R24, -0x60, R25 ;  /* 0xffffffa018547824 */ /* 0x000fe400078e0219 */
[----:B------:R-:W-:Y:S02]  /*a760*/  IMAD R15, R83, UR4, RZ ;  /* 0x00000004530f7c24 */ /* 0x000fe4000f8e02ff */
[----:B------:R-:W-:Y:S01]  /*a770*/  IMAD.IADD R13, R13, 0x1, R11 ;  /* 0x000000010d0d7824 */ /* 0x000fe200078e020b */
[----:B------:R-:W-:Y:S01]  /*a780*/  VIMNMX R84, R84, 0x60, PT ;  /* 0x0000006054547848 */ /* 0x000fe20003fe0100 */
[C---:B------:R-:W-:Y:S02]  /*a790*/  IMAD R15, R80.reuse, UR5, R15 ;  /* 0x00000005500f7c24 */ /* 0x040fe4000f8e020f */
[----:B------:R-:W-:Y:S01]  /*a7a0*/  IMAD.WIDE.U32 R12, R80, UR4, R12 ;  /* 0x00000004500c7c25 */ /* 0x000fe2000f8e000c */
[----:B------:R-:W-:-:S03]  /*a7b0*/  ULDC.64 UR4, c[0x0][0x308] ;  /* 0x0000c20000047ab9 */ /* 0x000fc60000000a00 */
[----:B------:R-:W-:Y:S02]  /*a7c0*/  IMAD.IADD R13, R13, 0x1, R15 ;  /* 0x000000010d0d7824 */ /* 0x000fe400078e020f */
[----:B------:R-:W-:Y:S02]  /*a7d0*/  IMAD.IADD R38, R84, 0x1, -R166 ;  /* 0x0000000154267824 */ /* 0x000fe400078e0aa6 */
[----:B------:R-:W-:Y:S01]  /*a7e0*/  IMAD.WIDE.U32 R12, R162, UR4, R12 ;  /* 0x00000004a20c7c25 */ /* 0x000fe2000f8e000c */
[----:B------:R-:W-:-:S03]  /*a7f0*/  UMOV UR4, 0xffffffff ;  /* 0xffffffff00047882 */ /* 0x000fc60000000000 */
[----:B------:R-:W-:Y:S01]  /*a800*/  IMAD R37, R162, UR5, R13 ;  /* 0x00000005a2257c24 */ /* 0x000fe2000f8e020d */
[----:B------:R-:W-:-:S04]  /*a810*/  LEA R36, P3, R12, UR6, 0x1 ;  /* 0x000000060c247c11 */ /* 0x000fc8000f8608ff */
[----:B------:R-:W-:Y:S02]  /*a820*/  LEA.HI.X R37, R12, UR7, R37, 0x1, P3 ;  /* 0x000000070c257c11 */ /* 0x000fe400098f0c25 */
[----:B------:R-:W-:Y:S01]  /*a830*/  ISETP.GE.AND P3, PT, R38, 0x1, PT ;  /* 0x000000012600780c */ /* 0x000fe20003f66270 */
[----:B------:R-:W-:-:S12]  /*a840*/  BRA.DIV UR4, `(.L_x_550) ;  /* 0x0000017204707947 */ /* 0x000fd8000b800000 */
[----:B------:R0:W2:Y:S04]  /*a850*/  SHFL.IDX PT, R40, R37, RZ, 0x1c1f ;  /* 0x001c1fff25287589 */ /* 0x0000a800000e0000 */
[----:B------:R0:W3:Y:S02]  /*a860*/  SHFL.IDX PT, R39, R36, RZ, 0x1c1f ;  /* 0x001c1fff24277589 */ /* 0x0000e400000e0000 */
.L_x_813:
[----:B------:R-:W-:Y:S04]  /*a870*/  BSSY B1, `(.L_x_551) ;  /* 0x0000025000017945 */ /* 0x000fe80003800000 */
[----:B------:R-:W-:Y:S05]  /*a880*/  @!P3 BRA `(.L_x_552) ;  /* 0x00000000008cb947 */ /* 0x000fea0003800000 */
[----:B------:R-:W-:Y:S02]  /*a890*/  ULDC UR4, c[0x0][0x2f4] ;  /* 0x0000bd0000047ab9 */ /* 0x000fe40000000800 */
[----:B------:R-:W-:Y:S02]  /*a8a0*/  ISETP.GE.AND P5, PT, R16, UR4, PT ;  /* 0x0000000410007c0c */ /* 0x000fe4000bfa6270 */
[----:B------:R-:W-:-:S11]  /*a8b0*/  ISETP.GE.AND P4, PT, R19, UR4, PT ;  /* 0x0000000413007c0c */ /* 0x000fd6000bf86270 */
[----:B------:R-:W4:Y:S01]  /*a8c0*/  @!P5 LDS.128 R12, [R29] ;  /* 0x000000001d0cd984 */ /* 0x000f220000000c00 */
[----:B---3--:R-:W-:-:S04]  /*a8d0*/  @!P5 LEA R34, P3, R16, R39, 0x1 ;  /* 0x000000271022d211 */ /* 0x008fc800078608ff */
[----:B--2---:R-:W-:Y:S02]  /*a8e0*/  @!P5 LEA.HI.X R35, R16, R40, R17, 0x1, P3 ;  /* 0x000000281023d211 */ /* 0x004fe400018f0c11 */
[----:B------:R-:W-:-:S04]  /*a8f0*/  @!P4 LEA R32, P3, R19, R39, 0x1 ;  /* 0x000000271320c211 */ /* 0x000fc800078608ff */
[----:B------:R-:W-:Y:S02]  /*a900*/  @!P4 LEA.HI.X R33, R19, R40, R165, 0x1, P3 ;  /* 0x000000281321c211 */ /* 0x000fe400018f0ca5 */
[----:B------:R-:W-:-:S13]  /*a910*/  ISETP.GE.AND P3, PT, R22, UR4, PT ;  /* 0x0000000416007c0c */ /* 0x000fda000bf66270 */
[----:B------:R-:W-:-:S04]  /*a920*/  @!P3 LEA R30, P6, R22, R39, 0x1 ;  /* 0x00000027161eb211 */ /* 0x000fc800078c08ff */
[----:B------:R-:W-:Y:S01]  /*a930*/  @!P3 LEA.HI.X R31, R22, R40, R176, 0x1, P6 ;  /* 0x00000028161fb211 */ /* 0x000fe200030f0cb0 */
[----:B----4-:R2:W-:Y:S01]  /*a940*/  @!P5 ST.E.128 desc[UR56][R34.64], R12 ;  /* 0x0000000c2200d985 */ /* 0x0105e2000c101d38 */
[----:B------:R-:W-:-:S13]  /*a950*/  ISETP.GE.AND P5, PT, R0, UR4, PT ;  /* 0x0000000400007c0c */ /* 0x000fda000bfa6270 */
[----:B------:R-:W3:Y:S01]  /*a960*/  @!P5 LDS.128 R12, [R28] ;  /* 0x000000001c0cd984 */ /* 0x000ee20000000c00 */
[----:B------:R-:W-:Y:S01]  /*a970*/  @!P5 IMAD.SHL.U32 R11, R163, 0x8, RZ ;  /* 0x00000008a30bd824 */ /* 0x000fe200078e00ff */
[----:B--2---:R-:W-:Y:S01]  /*a980*/  @!P5 MOV R35, R40 ;  /* 0x000000280023d202 */ /* 0x004fe20000000f00 */
[----:B------:R-:W-:-:S04]  /*a990*/  @!P5 IMAD.MOV.U32 R34, RZ, RZ, R39 ;  /* 0x000000ffff22d224 */ /* 0x000fc800078e0027 */
[----:B------:R-:W-:-:S05]  /*a9a0*/  @!P5 IMAD.WIDE R34, R11, 0x2, R34 ;  /* 0x000000020b22d825 */ /* 0x000fca00078e0222 */
[----:B---3--:R2:W-:Y:S01]  /*a9b0*/  @!P5 ST.E.128 desc[UR56][R34.64], R12 ;  /* 0x0000000c2200d985 */ /* 0x0085e2000c101d38 */
[----:B------:R-:W-:-:S13]  /*a9c0*/  ISETP.GE.AND P5, PT, R3, UR4, PT ;  /* 0x0000000403007c0c */ /* 0x000fda000bfa6270 */
[----:B------:R-:W3:Y:S01]  /*a9d0*/  @!P5 LDS.128 R12, [R29+0x3000] ;  /* 0x003000001d0cd984 */ /* 0x000ee20000000c00 */
[----:B------:R-:W-:Y:S02]  /*a9e0*/  @!P5 IMAD.SHL.U32 R11, R164, 0x8, RZ ;  /* 0x00000008a40bd824 */ /* 0x000fe400078e00ff */
[----:B--2---:R-:W-:Y:S02]  /*a9f0*/  @!P5 IMAD.MOV.U32 R34, RZ, RZ, R39 ;  /* 0x000000ffff22d224 */ /* 0x004fe400078e0027 */
[----:B------:R-:W-:Y:S02]  /*aa00*/  @!P5 IMAD.MOV.U32 R35, RZ, RZ, R40 ;  /* 0x000000ffff23d224 */ /* 0x000fe400078e0028 */
[----:B------:R-:W-:-:S05]  /*aa10*/  @!P5 IMAD.WIDE R34, R11, 0x2, R34 ;  /* 0x000000020b22d825 */ /* 0x000fca00078e0222 */
[----:B---3--:R2:W-:Y:S01]  /*aa20*/  @!P5 ST.E.128 desc[UR56][R34.64], R12 ;  /* 0x0000000c2200d985 */ /* 0x0085e2000c101d38 */
[----:B------:R-:W-:-:S03]  /*aa30*/  ISETP.GE.AND P5, PT, R23, UR4, PT ;  /* 0x0000000417007c0c */ /* 0x000fc6000bfa6270 */
[----:B------:R-:W3:Y:S10]  /*aa40*/  @!P4 LDS.128 R12, [R28+0x3000] ;  /* 0x003000001c0cc984 */ /* 0x000ef40000000c00 */
[----:B--2---:R-:W-:-:S04]  /*aa50*/  @!P5 LEA R34, P6, R23, R39, 0x1 ;  /* 0x000000271722d211 */ /* 0x004fc800078c08ff */
[----:B------:R-:W-:Y:S01]  /*aa60*/  @!P5 LEA.HI.X R35, R23, R40, R175, 0x1, P6 ;  /* 0x000000281723d211 */ /* 0x000fe200030f0caf */
[----:B---3--:R-:W-:Y:S04]  /*aa70*/  @!P4 ST.E.128 desc[UR56][R32.64], R12 ;  /* 0x0000000c2000c985 */ /* 0x008fe8000c101d38 */
[----:B------:R-:W2:Y:S04]  /*aa80*/  @!P3 LDS.128 R12, [R29+0x6000] ;  /* 0x006000001d0cb984 */ /* 0x000ea80000000c00 */
[----:B--2---:R-:W-:Y:S04]  /*aa90*/  @!P3 ST.E.128 desc[UR56][R30.64], R12 ;  /* 0x0000000c1e00b985 */ /* 0x004fe8000c101d38 */
[----:B------:R-:W2:Y:S04]  /*aaa0*/  @!P5 LDS.128 R12, [R28+0x6000] ;  /* 0x006000001c0cd984 */ /* 0x000ea80000000c00 */
[----:B--2---:R4:W-:Y:S02]  /*aab0*/  @!P5 ST.E.128 desc[UR56][R34.64], R12 ;  /* 0x0000000c2200d985 */ /* 0x0049e4000c101d38 */
.L_x_552:
[----:B------:R-:W-:Y:S05]  /*aac0*/  BSYNC B1 ;  /* 0x0000000000017941 */ /* 0x000fea0003800000 */
.L_x_551:
[----:B------:R-:W-:-:S03]  /*aad0*/  UMOV UR4, 0xffffffff ;  /* 0xffffffff00047882 */ /* 0x000fc60000000000 */
[----:B------:R-:W-:Y:S05]  /*aae0*/  BRA.DIV UR4, `(.L_x_553) ;  /* 0x0000017204147947 */ /* 0x000fea000b800000 */
[----:B--2---:R2:W0:Y:S04]  /*aaf0*/  SHFL.IDX PT, R40, R37, 0x1, 0x1c1f ;  /* 0x003c1f0025287f89 */ /* 0x00442800000e0000 */
[----:B---3--:R2:W3:Y:S02]  /*ab00*/  SHFL.IDX PT, R39, R36, 0x1, 0x1c1f ;  /* 0x003c1f0024277f89 */ /* 0x0084e400000e0000 */
.L_x_817:
[----:B------:R-:W-:-:S13]  /*ab10*/  ISETP.GE.AND P3, PT, R38, 0x41, PT ;  /* 0x000000412600780c */ /* 0x000fda0003f66270 */
[----:B------:R-:W-:Y:S05]  /*ab20*/  @!P3 BRA `(.L_x_493) ;  /* 0x00000000008cb947 */ /* 0x000fea0003800000 */
[----:B------:R-:W-:Y:S02]  /*ab30*/  ULDC UR4, c[0x0][0x2f4] ;  /* 0x0000bd0000047ab9 */ /* 0x000fe40000000800 */
[----:B------:R-:W-:Y:S02]  /*ab40*/  ISETP.GE.AND P5, PT, R16, UR4, PT ;  /* 0x0000000410007c0c */ /* 0x000fe4000bfa6270 */
[----:B------:R-:W-:-:S11]  /*ab50*/  ISETP.GE.AND P4, PT, R19, UR4, PT ;  /* 0x0000000413007c0c */ /* 0x000fd6000bf86270 */
[----:B----4-:R-:W4:Y:S01]  /*ab60*/  @!P5 LDS.128 R12, [R29+0x2000] ;  /* 0x002000001d0cd984 */ /* 0x010f220000000c00 */
[----:B---3--:R-:W-:-:S04]  /*ab70*/  @!P5 LEA R34, P3, R16, R39, 0x1 ;  /* 0x000000271022d211 */ /* 0x008fc800078608ff */
[----:B0-----:R-:W-:Y:S02]  /*ab80*/  @!P5 LEA.HI.X R35, R16, R40, R17, 0x1, P3 ;  /* 0x000000281023d211 */ /* 0x001fe400018f0c11 */
[----:B------:R-:W-:-:S04]  /*ab90*/  @!P4 LEA R32, P3, R19, R39, 0x1 ;  /* 0x000000271320c211 */ /* 0x000fc800078608ff */
[----:B------:R-:W-:Y:S02]  /*aba0*/  @!P4 LEA.HI.X R33, R19, R40, R165, 0x1, P3 ;  /* 0x000000281321c211 */ /* 0x000fe400018f0ca5 */
[----:B------:R-:W-:-:S13]  /*abb0*/  ISETP.GE.AND P3, PT, R22, UR4, PT ;  /* 0x0000000416007c0c */ /* 0x000fda000bf66270 */
[----:B------:R-:W-:-:S04]  /*abc0*/  @!P3 LEA R30, P6, R22, R39, 0x1 ;  /* 0x00000027161eb211 */ /* 0x000fc800078c08ff */
[----:B------:R-:W-:Y:S01]  /*abd0*/  @!P3 LEA.HI.X R31, R22, R40, R176, 0x1, P6 ;  /* 0x00000028161fb211 */ /* 0x000fe200030f0cb0 */
[----:B----4-:R0:W-:Y:S01]  /*abe0*/  @!P5 ST.E.128 desc[UR56][R34.64], R12 ;  /* 0x0000000c2200d985 */ /* 0x0101e2000c101d38 */
[----:B------:R-:W-:-:S13]  /*abf0*/  ISETP.GE.AND P5, PT, R0, UR4, PT ;  /* 0x0000000400007c0c */ /* 0x000fda000bfa6270 */
[----:B------:R-:W3:Y:S01]  /*ac00*/  @!P5 LDS.128 R12, [R28+0x2000] ;  /* 0x002000001c0cd984 */ /* 0x000ee20000000c00 */
[----:B------:R-:W-:Y:S02]  /*ac10*/  @!P5 IMAD.SHL.U32 R11, R163, 0x8, RZ ;  /* 0x00000008a30bd824 */ /* 0x000fe400078e00ff */
[----:B0-----:R-:W-:Y:S02]  /*ac20*/  @!P5 IMAD.MOV.U32 R34, RZ, RZ, R39 ;  /* 0x000000ffff22d224 */ /* 0x001fe400078e0027 */
[----:B------:R-:W-:Y:S02]  /*ac30*/  @!P5 IMAD.MOV.U32 R35, RZ, RZ, R40 ;  /* 0x000000ffff23d224 */ /* 0x000fe400078e0028 */
[----:B------:R-:W-:-:S05]  /*ac40*/  @!P5 IMAD.WIDE R34, R11, 0x2, R34 ;  /* 0x000000020b22d825 */ /* 0x000fca00078e0222 */
[----:B---3--:R0:W-:Y:S01]  /*ac50*/  @!P5 ST.E.128 desc[UR56][R34.64], R12 ;  /* 0x0000000c2200d985 */ /* 0x0081e2000c101d38 */
[----:B------:R-:W-:-:S13]  /*ac60*/  ISETP.GE.AND P5, PT, R3, UR4, PT ;  /* 0x0000000403007c0c */ /* 0x000fda000bfa6270 */
[----:B------:R-:W3:Y:S01]  /*ac70*/  @!P5 LDS.128 R12, [R29+0x5000] ;  /* 0x005000001d0cd984 */ /* 0x000ee20000000c00 */
[----:B------:R-:W-:Y:S02]  /*ac80*/  @!P5 IMAD.SHL.U32 R11, R164, 0x8, RZ ;  /* 0x00000008a40bd824 */ /* 0x000fe400078e00ff */
[----:B0-----:R-:W-:Y:S02]  /*ac90*/  @!P5 IMAD.MOV.U32 R34, RZ, RZ, R39 ;  /* 0x000000ffff22d224 */ /* 0x001fe400078e0027 */
[----:B------:R-:W-:Y:S02]  /*aca0*/  @!P5 IMAD.MOV.U32 R35, RZ, RZ, R40 ;  /* 0x000000ffff23d224 */ /* 0x000fe400078e0028 */
[----:B------:R-:W-:-:S05]  /*acb0*/  @!P5 IMAD.WIDE R34, R11, 0x2, R34 ;  /* 0x000000020b22d825 */ /* 0x000fca00078e0222 */
[----:B---3--:R0:W-:Y:S01]  /*acc0*/  @!P5 ST.E.128 desc[UR56][R34.64], R12 ;  /* 0x0000000c2200d985 */ /* 0x0081e2000c101d38 */
[----:B------:R-:W-:-:S03]  /*acd0*/  ISETP.GE.AND P5, PT, R23, UR4, PT ;  /* 0x0000000417007c0c */ /* 0x000fc6000bfa6270 */
[----:B------:R-:W3:Y:S10]  /*ace0*/  @!P4 LDS.128 R12, [R28+0x5000] ;  /* 0x005000001c0cc984 */ /* 0x000ef40000000c00 */
[----:B0-----:R-:W-:-:S04]  /*acf0*/  @!P5 LEA R34, P6, R23, R39, 0x1 ;  /* 0x000000271722d211 */ /* 0x001fc800078c08ff */
[----:B------:R-:W-:Y:S01]  /*ad00*/  @!P5 LEA.HI.X R35, R23, R40, R175, 0x1, P6 ;  /* 0x000000281723d211 */ /* 0x000fe200030f0caf */
[----:B---3--:R-:W-:Y:S04]  /*ad10*/  @!P4 ST.E.128 desc[UR56][R32.64], R12 ;  /* 0x0000000c2000c985 */ /* 0x008fe8000c101d38 */
[----:B------:R-:W0:Y:S04]  /*ad20*/  @!P3 LDS.128 R12, [R29+0x8000] ;  /* 0x008000001d0cb984 */ /* 0x000e280000000c00 */
[----:B0-----:R-:W-:Y:S04]  /*ad30*/  @!P3 ST.E.128 desc[UR56][R30.64], R12 ;  /* 0x0000000c1e00b985 */ /* 0x001fe8000c101d38 */
[----:B------:R-:W0:Y:S04]  /*ad40*/  @!P5 LDS.128 R12, [R28+0x8000] ;  /* 0x008000001c0cd984 */ /* 0x000e280000000c00 */
[----:B0-----:R0:W-:Y:S02]  /*ad50*/  @!P5 ST.E.128 desc[UR56][R34.64], R12 ;  /* 0x0000000c2200d985 */ /* 0x0011e4000c101d38 */
.L_x_493:
[----:B------:R-:W-:Y:S05]  /*ad60*/  BSYNC B0 ;  /* 0x0000000000007941 */ /* 0x000fea0003800000 */
.L_x_457:
[----:B---3--:R-:W3:Y:S01]  /*ad70*/  S2R R11, SR_TID.X ;  /* 0x00000000000b7919 */ /* 0x008ee20000002100 */
[----:B------:R-:W-:Y:S01]  /*ad80*/  @!PT LDS RZ, [RZ] ;  /* 0x00000000fffff984 */ /* 0x000fe20000000800 */
[----:B------:R-:W-:Y:S01]  /*ad90*/  @!PT LDS RZ, [RZ] ;  /* 0x00000000fffff984 */ /* 0x000fe20000000800 */
[----:B------:R-:W-:Y:S01]  /*ada0*/  @!PT LDS RZ, [RZ] ;  /* 0x00000000fffff984 */ /* 0x000fe20000000800 */
[----:B------:R-:W-:Y:S01]  /*adb0*/  @!PT LDS RZ, [RZ] ;  /* 0x00000000fffff984 */ /* 0x000fe20000000800 */
[----:B------:R5:W-:Y:S06]  /*adc0*/  MEMBAR.ALL.CTA ;  /* 0x0000000000007992 */ /* 0x000bec0000008000 */
[----:B-----5:R-:W5:Y:S01]  /*add0*/  FENCE.VIEW.ASYNC.S ;  /* 0x00000000000073c6 */ /* 0x020f620000000000 */
[----:B------:R-:W-:Y:S05]  /*ade0*/  WARPSYNC.ALL ;  /* 0x0000000000007948 */ /* 0x000fea0003800000 */
[----:B------:R-:W-:Y:S01]  /*adf0*/  BSSY B0, `(.L_x_554) ;  /* 0x0000009000007945 */ /* 0x000fe20003800000 */
[----:B---3--:R-:W-:Y:S01]  /*ae00*/  LOP3.LUT R11, R11, 0x7f, RZ, 0xc0, !PT ;  /* 0x0000007f0b0b7812 */ /* 0x008fe200078ec0ff */
[----:B-----5:R3:W-:Y:S03]  /*ae10*/  BAR.SYNC.DEFER_BLOCKING R218, 0x80 ;  /* 0x000200da0000751d */ /* 0x0207e60000010000 */
[----:B------:R-:W-:-:S13]  /*ae20*/  ISETP.NE.AND P3, PT, R11, RZ, PT ;  /* 0x000000ff0b00720c */ /* 0x000fda0003f65270 */
[----:B------:R-:W-:-:S05]  /*ae30*/  @!P3 VIADD R11, R85, 0x2a8a0 ;  /* 0x0002a8a0550bb836 */ /* 0x000fca0000000000 */
[----:B------:R-:W-:-:S04]  /*ae40*/  @!P3 PRMT R11, RZ, 0x654, R11 ;  /* 0x00000654ff0bb816 */ /* 0x000fc8000000000b */
[----:B------:R3:W-:Y:S01]  /*ae50*/  @!P3 SYNCS.ARRIVE.TRANS64.RED.A1T0 RZ, [R11+URZ], RZ ;  /* 0x000000ff0bffb9a7 */ /* 0x0007e2000810043f */
[----:B------:R-:W-:Y:S05]  /*ae60*/  @!P2 BRA `(.L_x_555) ;  /* 0x000000000004a947 */ /* 0x000fea0003800000 */
[----:B------:R-:W-:Y:S01]  /*ae70*/  BPT.TRAP 0x1 ;  /* 0x000000040000795c */ /* 0x000fe20000300000 */
.L_x_555:
[----:B------:R-:W-:Y:S05]  /*ae80*/  BSYNC B0 ;  /* 0x0000000000007941 */ /* 0x000fea0003800000 */
.L_x_554:
[----:B------:R-:W5:Y:S01]  /*ae90*/  SYNCS.PHASECHK.TRANS64.TRYWAIT P2, [R85+URZ+0x2a8b0], R86 ;  /* 0x02a8b056550075a7 */ /* 0x000f62000804017f */
[----:B------:R-:W-:Y:S04]  /*aea0*/  BSSY B0, `(.L_x_556) ;  /* 0x0000002000007945 */ /* 0x000fe80003800000 */
[----:B-----5:R-:W-:Y:S05]  /*aeb0*/  @!P2 BRA `(.L_x_557) ;  /* 0x0000016c006ca947 */ /* 0x020fea0003800000 */
.L_x_818:
[----:B------:R-:W-:Y:S05]  /*aec0*/  BSYNC B0 ;  /* 0x0000000000007941 */ /* 0x000fea0003800000 */
.L_x_556:
[----:B------:R-:W-:Y:S01]  /*aed0*/  ULDC.64 UR4, c[0x0][0x328] ;  /* 0x0000ca0000047ab9 */ /* 0x000fe20000000a00 */
[----:B------:R-:W-:Y:S01]  /*aee0*/  ULDC.64 UR6, c[0x0][0x318] ;  /* 0x0000c60000067ab9 */ /* 0x000fe20000000a00 */
[----:B------:R-:W-:Y:S01]  /*aef0*/  IMAD R82, R82, UR4, RZ ;  /* 0x0000000452527c24 */ /* 0x000fe2000f8e02ff */
[----:B------:R-:W-:Y:S01]  /*af00*/  BSSY B0, `(.L_x_558) ;  /* 0x000002b000007945 */ /* 0x000fe20003800000 */
[----:B0-2-4-:R-:W-:-:S04]  /*af10*/  IMAD.WIDE.U32 R12, R81, UR4, RZ ;  /* 0x00000004510c7c25 */ /* 0x015fc8000f8e00ff */
[----:B------:R-:W-:Y:S01]  /*af20*/  IMAD R81, R81, UR5, R82 ;  /* 0x0000000551517c24 */ /* 0x000fe2000f8e0252 */
[----:B------:R-:W-:Y:S01]  /*af30*/  ULDC.64 UR4, c[0x0][0x338] ;  /* 0x0000ce0000047ab9 */ /* 0x000fe20000000a00 */
[----:B------:R-:W-:Y:S02]  /*af40*/  IMAD.IADD R84, R84, 0x1, -R166 ;  /* 0x0000000154547824 */ /* 0x000fe400078e0aa6 */
[----:B------:R-:W-:Y:S02]  /*af50*/  IMAD R83, R83, UR4, RZ ;  /* 0x0000000453537c24 */ /* 0x000fe4000f8e02ff */
[----:B------:R-:W-:Y:S02]  /*af60*/  IMAD.IADD R13, R13, 0x1, R81 ;  /* 0x000000010d0d7824 */ /* 0x000fe400078e0251 */
[C---:B------:R-:W-:Y:S02]  /*af70*/  IMAD R83, R80.reuse, UR5, R83 ;  /* 0x0000000550537c24 */ /* 0x040fe4000f8e0253 */
[----:B------:R-:W-:Y:S01]  /*af80*/  IMAD.WIDE.U32 R12, R80, UR4, R12 ;  /* 0x00000004500c7c25 */ /* 0x000fe2000f8e000c */
[----:B------:R-:W-:-:S03]  /*af90*/  ULDC.64 UR4, c[0x0][0x330] ;  /* 0x0000cc0000047ab9 */ /* 0x000fc60000000a00 */
[----:B------:R-:W-:Y:S01]  /*afa0*/  IMAD R34, R18, 0x3000, R4 ;  /* 0x0000300012227824 */ /* 0x000fe200078e0204 */
[----:B------:R-:W-:-:S03]  /*afb0*/  IADD3 R13, R13, R83, RZ ;  /* 0x000000530d0d7210 */ /* 0x000fc60007ffe0ff */
[----:B------:R-:W-:-:S04]  /*afc0*/  IMAD.WIDE.U32 R12, R162, UR4, R12 ;  /* 0x00000004a20c7c25 */ /* 0x000fc8000f8e000c */
[----:B---3--:R-:W-:Y:S01]  /*afd0*/  IMAD R11, R162, UR5, R13 ;  /* 0x00000005a20b7c24 */ /* 0x008fe2000f8e020d */
[----:B------:R-:W-:-:S04]  /*afe0*/  LEA R35, P2, R12, UR6, 0x1 ;  /* 0x000000060c237c11 */ /* 0x000fc8000f8408ff */
[----:B------:R-:W-:Y:S01]  /*aff0*/  LEA.HI.X R36, R12, UR7, R11, 0x1, P2 ;  /* 0x000000070c247c11 */ /* 0x000fe200090f0c0b */
[----:B------:R-:W-:Y:S01]  /*b000*/  IMAD.IADD R11, R127, 0x1, R34 ;  /* 0x000000017f0b7824 */ /* 0x000fe200078e0222 */
[----:B------:R-:W-:Y:S01]  /*b010*/  ISETP.GE.AND P2, PT, R84, 0x1, PT ;  /* 0x000000015400780c */ /* 0x000fe20003f46270 */
[----:B-1----:R0:W1:Y:S01]  /*b020*/  SHFL.IDX PT, R30, R35, RZ, 0x1c1f ;  /* 0x001c1fff231e7589 */ /* 0x00206200000e0000 */
[--C-:B------:R-:W-:Y:S02]  /*b030*/  IMAD R34, R34, 0x2, R122.reuse ;  /* 0x0000000222227824 */ /* 0x100fe400078e027a */
[----:B------:R-:W-:Y:S01]  /*b040*/  IMAD R11, R11, 0x2, R122 ;  /* 0x000000020b0b7824 */ /* 0x000fe200078e027a */
[----:B------:R0:W2:Y:S08]  /*b050*/  SHFL.IDX PT, R31, R36, RZ, 0x1c1f ;  /* 0x001c1fff241f7589 */ /* 0x0000b000000e0000 */
[----:B0-----:R-:W-:Y:S05]  /*b060*/  @!P2 BRA `(.L_x_559) ;  /* 0x000000000050a947 */ /* 0x001fea0003800000 */
[----:B------:R-:W-:-:S13]  /*b070*/  ISETP.NE.AND P2, PT, R5, RZ, PT ;  /* 0x000000ff0500720c */ /* 0x000fda0003f45270 */
[----:B------:R-:W0:Y:S01]  /*b080*/  @P2 LDS.128 R12, [R34] ;  /* 0x00000000220c2984 */ /* 0x000e220000000c00 */
[----:B-1----:R-:W-:-:S04]  /*b090*/  @P2 LEA R32, P4, R16, R30, 0x1 ;  /* 0x0000001e10202211 */ /* 0x002fc800078808ff */
[----:B--2---:R-:W-:Y:S02]  /*b0a0*/  @P2 LEA.HI.X R33, R16, R31, R17, 0x1, P4 ;  /* 0x0000001f10212211 */ /* 0x004fe400020f0c11 */
[----:B------:R-:W-:-:S13]  /*b0b0*/  ISETP.NE.AND P4, PT, R21, RZ, PT ;  /* 0x000000ff1500720c */ /* 0x000fda0003f85270 */
[----:B------:R-:W-:-:S04]  /*b0c0*/  @P4 LEA R28, P5, R19, R30, 0x1 ;  /* 0x0000001e131c4211 */ /* 0x000fc800078a08ff */
[----:B------:R-:W-:Y:S01]  /*b0d0*/  @P4 LEA.HI.X R29, R19, R31, R165, 0x1, P5 ;  /* 0x0000001f131d4211 */ /* 0x000fe200028f0ca5 */
[----:B0-----:R0:W-:Y:S01]  /*b0e0*/  @P2 ST.E.128 desc[UR56][R32.64], R12 ;  /* 0x0000000c20002985 */ /* 0x0011e2000c101d38 */
[----:B------:R-:W-:-:S13]  /*b0f0*/  ISETP.NE.AND P2, PT, R10, RZ, PT ;  /* 0x000000ff0a00720c */ /* 0x000fda0003f45270 */
[----:B------:R-:W1:Y:S01]  /*b100*/  @P2 LDS.128 R12, [R11] ;  /* 0x000000000b0c2984 */ /* 0x000e620000000c00 */
[----:B------:R-:W-:-:S04]  /*b110*/  @P2 IMAD.SHL.U32 R37, R163, 0x8, RZ ;  /* 0x00000008a3252824 */ /* 0x000fc800078e00ff */
[----:B0-----:R-:W-:-:S05]  /*b120*/  @P2 IMAD.WIDE R32, R37, 0x2, R30 ;  /* 0x0000000225202825 */ /* 0x001fca00078e021e */
[----:B-1----:R-:W-:Y:S01]  /*b130*/  @P2 ST.E.128 desc[UR56][R32.64], R12 ;  /* 0x0000000c20002985 */ /* 0x002fe2000c101d38 */
[----:B------:R-:W-:-:S13]  /*b140*/  ISETP.NE.AND P2, PT, R20, RZ, PT ;  /* 0x000000ff1400720c */ /* 0x000fda0003f45270 */
[----:B------:R-:W0:Y:S01]  /*b150*/  @P2 LDS.128 R12, [R34+0x3000] ;  /* 0x00300000220c2984 */ /* 0x000e220000000c00 */
[----:B------:R-:W-:-:S04]  /*b160*/  @P2 IMAD.SHL.U32 R37, R164, 0x8, RZ ;  /* 0x00000008a4252824 */ /* 0x000fc800078e00ff */
[----:B------:R-:W-:-:S05]  /*b170*/  @P2 IMAD.WIDE R30, R37, 0x2, R30 ;  /* 0x00000002251e2825 */ /* 0x000fca00078e021e */
[----:B0-----:R-:W-:Y:S04]  /*b180*/  @P2 ST.E.128 desc[UR56][R30.64], R12 ;  /* 0x0000000c1e002985 */ /* 0x001fe8000c101d38 */
[----:B------:R-:W0:Y:S04]  /*b190*/  @P4 LDS.128 R12, [R11+0x3000] ;  /* 0x003000000b0c4984 */ /* 0x000e280000000c00 */
[----:B0-----:R0:W-:Y:S02]  /*b1a0*/  @P4 ST.E.128 desc[UR56][R28.64], R12 ;  /* 0x0000000c1c004985 */ /* 0x0011e4000c101d38 */
.L_x_559:
[----:B------:R-:W-:Y:S05]  /*b1b0*/  BSYNC B0 ;  /* 0x0000000000007941 */ /* 0x000fea0003800000 */
.L_x_558:
[----:B------:R-:W-:Y:S01]  /*b1c0*/  ISETP.GE.AND P2, PT, R84, 0x41, PT ;  /* 0x000000415400780c */ /* 0x000fe20003f46270 */
[----:B--2---:R2:W3:Y:S01]  /*b1d0*/  SHFL.IDX PT, R31, R36, 0x1, 0x1c1f ;  /* 0x003c1f00241f7f89 */ /* 0x0044e200000e0000 */
[----:B------:R-:W-:Y:S03]  /*b1e0*/  BSSY B0, `(.L_x_560) ;  /* 0x0000017000007945 */ /* 0x000fe60003800000 */
[----:B-1----:R2:W1:Y:S08]  /*b1f0*/  SHFL.IDX PT, R30, R35, 0x1, 0x1c1f ;  /* 0x003c1f00231e7f89 */ /* 0x00247000000e0000 */
[----:B--2---:R-:W-:Y:S05]  /*b200*/  @!P2 BRA `(.L_x_561) ;  /* 0x000000000050a947 */ /* 0x004fea0003800000 */
[----:B------:R-:W-:-:S13]  /*b210*/  ISETP.NE.AND P2, PT, R5, RZ, PT ;  /* 0x000000ff0500720c */ /* 0x000fda0003f45270 */
[----:B0-----:R-:W0:Y:S01]  /*b220*/  @P2 LDS.128 R12, [R34+0x2000] ;  /* 0x00200000220c2984 */ /* 0x001e220000000c00 */
[----:B-1----:R-:W-:-:S04]  /*b230*/  @P2 LEA R32, P4, R16, R30, 0x1 ;  /* 0x0000001e10202211 */ /* 0x002fc800078808ff */
[----:B---3--:R-:W-:Y:S02]  /*b240*/  @P2 LEA.HI.X R33, R16, R31, R17, 0x1, P4 ;  /* 0x0000001f10212211 */ /* 0x008fe400020f0c11 */
[----:B------:R-:W-:-:S13]  /*b250*/  ISETP.NE.AND P4, PT, R21, RZ, PT ;  /* 0x000000ff1500720c */ /* 0x000fda0003f85270 */
[----:B------:R-:W-:-:S04]  /*b260*/  @P4 LEA R28, P5, R19, R30, 0x1 ;  /* 0x0000001e131c4211 */ /* 0x000fc800078a08ff */
[----:B------:R-:W-:Y:S01]  /*b270*/  @P4 LEA.HI.X R29, R19, R31, R165, 0x1, P5 ;  /* 0x0000001f131d4211 */ /* 0x000fe200028f0ca5 */
[----:B0-----:R0:W-:Y:S01]  /*b280*/  @P2 ST.E.128 desc[UR56][R32.64], R12 ;  /* 0x0000000c20002985 */ /* 0x0011e2000c101d38 */
[----:B------:R-:W-:-:S13]  /*b290*/  ISETP.NE.AND P2, PT, R10, RZ, PT ;  /* 0x000000ff0a00720c */ /* 0x000fda0003f45270 */
[----:B------:R-:W1:Y:S01]  /*b2a0*/  @P2 LDS.128 R12, [R11+0x2000] ;  /* 0x002000000b0c2984 */ /* 0x000e620000000c00 */
        /* <DEDUP_REMOVED lines=10> */
.L_x_561:
[----:B------:R-:W-:Y:S05]  /*b350*/  BSYNC B0 ;  /* 0x0000000000007941 */ /* 0x000fea0003800000 */
.L_x_560:
[----:B------:R-:W4:Y:S01]  /*b360*/  LDL R11, [R1+0x38] ;  /* 0x00003800010b7983 */ /* 0x000f220000100800 */
[----:B------:R-:W-:Y:S01]  /*b370*/  @!P3 VIADD R85, R85, 0x2a8c0 ;  /* 0x0002a8c05555b836 */ /* 0x000fe20000000000 */
[----:B------:R-:W-:Y:S01]  /*b380*/  PLOP3.LUT P2, PT, PT, PT, PT, 0x8, 0x0 ;  /* 0x000000000000781c */ /* 0x000fe20003f4e170 */
[----:B------:R-:W-:Y:S01]  /*b390*/  VIADD R18, R18, 0x1 ;  /* 0x0000000112127836 */ /* 0x000fe20000000000 */
[----:B------:R-:W-:Y:S01]  /*b3a0*/  @!PT LDS RZ, [RZ] ;  /* 0x00000000fffff984 */ /* 0x000fe20000000800 */
[----:B------:R-:W-:Y:S01]  /*b3b0*/  @!PT LDS RZ, [RZ] ;  /* 0x00000000fffff984 */ /* 0x000fe20000000800 */
[----:B------:R-:W-:Y:S01]  /*b3c0*/  @!PT LDS RZ, [RZ] ;  /* 0x00000000fffff984 */ /* 0x000fe20000000800 */
[----:B------:R-:W-:Y:S01]  /*b3d0*/  @!PT LDS RZ, [RZ] ;  /* 0x00000000fffff984 */ /* 0x000fe20000000800 */
[----:B------:R5:W-:Y:S06]  /*b3e0*/  MEMBAR.ALL.CTA ;  /* 0x0000000000007992 */ /* 0x000bec0000008000 */
[----:B-----5:R-:W5:Y:S01]  /*b3f0*/  FENCE.VIEW.ASYNC.S ;  /* 0x00000000000073c6 */ /* 0x020f620000000000 */
[----:B------:R-:W-:Y:S01]  /*b400*/  @!P3 PRMT R85, RZ, 0x654, R85 ;  /* 0x00000654ff55b816 */ /* 0x000fe20000000055 */
[----:B-----5:R0:W-:Y:S06]  /*b410*/  BAR.SYNC.DEFER_BLOCKING R218, 0x80 ;  /* 0x000200da0000751d */ /* 0x0201ec0000010000 */
[----:B------:R1:W-:Y:S01]  /*b420*/  @!P3 SYNCS.ARRIVE.TRANS64.RED.A1T0 RZ, [R85+URZ], RZ ;  /* 0x000000ff55ffb9a7 */ /* 0x0003e2000810043f */
[----:B------:R-:W-:-:S04]  /*b430*/  ISETP.NE.AND P3, PT, R18, 0x2, PT ;  /* 0x000000021200780c */ /* 0x000fc80003f65270 */
[----:B0-2---:R-:W-:Y:S02]  /*b440*/  SEL R12, RZ, 0x1, P3 ;  /* 0x00000001ff0c7807 */ /* 0x005fe40001800000 */
[----:B------:R-:W-:Y:S02]  /*b450*/  SEL R18, R18, RZ, P3 ;  /* 0x000000ff12127207 */ /* 0x000fe40001800000 */
[----:B------:R-:W-:Y:S02]  /*b460*/  LOP3.LUT R167, R167, R12, RZ, 0x3c, !PT ;  /* 0x0000000ca7a77212 */ /* 0x000fe400078e3cff */
[----:B----4-:R-:W-:-:S13]  /*b470*/  LOP3.LUT P4, RZ, R11, 0x2, RZ, 0xc0, !PT ;  /* 0x000000020bff7812 */ /* 0x010fda000788c0ff */
[----:B-1----:R-:W-:Y:S05]  /*b480*/  @P4 BRA `(.L_x_562) ;  /* 0xffffff74009c4947 */ /* 0x002fea000383ffff */
.L_x_452:
[----:B------:R-:W-:Y:S01]  /*b490*/  BSSY B0, `(.L_x_563) ;  /* 0x0000005000007945 */ /* 0x000fe20003800000 */
[----:B------:R-:W-:-:S03]  /*b4a0*/  IMAD.MOV.U32 R3, RZ, RZ, RZ ;  /* 0x000000ffff037224 */ /* 0x000fc600078e00ff */
[----:B------:R-:W-:Y:S05]  /*b4b0*/  @P2 BRA `(.L_x_564) ;  /* 0x0000000000082947 */ /* 0x000fea0003800000 */
[----:B------:R-:W1:Y:S02]  /*b4c0*/  FENCE.VIEW.ASYNC.G ;  /* 0x00000000000073c6 */ /* 0x000e640000000100 */
[----:B-1----:R-:W-:Y:S06]  /*b4d0*/  BAR.ARV 0xc, 0x180 ;  /* 0x0306000000007b1d */ /* 0x002fec0000002000 */
.L_x_564:
[----:B------:R-:W-:Y:S05]  /*b4e0*/  BSYNC B0 ;  /* 0x0000000000007941 */ /* 0x000fea0003800000 */
.L_x_563:
[----:B------:R-:W2:Y:S01]  /*b4f0*/  LDL R0, [R1+0x38] ;  /* 0x0000380001007983 */ /* 0x000ea20000100800 */
[----:B------:R-:W-:Y:S01]  /*b500*/  BSSY B0, `(.L_x_565) ;  /* 0x0000020000007945 */ /* 0x000fe20003800000 */
[----:B--2---:R-:W-:-:S13]  /*b510*/  LOP3.LUT P0, RZ, R0, 0x4, RZ, 0xc0, !PT ;  /* 0x0000000400ff7812 */ /* 0x004fda000780c0ff */
        /* <DEDUP_REMOVED lines=12> */
[----:B0-----:R-:W-:Y:S01]  /*b5e0*/  IADD3 R4, R3, 0xffffffe, RZ ;  /* 0x0ffffffe03047810 */ /* 0x001fe20007ffe0ff */
[----:B------:R-:W-:-:S05]  /*b5f0*/  IMAD.MOV R3, RZ, RZ, -R10 ;  /* 0x000000ffff037224 */ /* 0x000fca00078e0a0a */
        /* <DEDUP_REMOVED lines=16> */
.L_x_566:
[----:B------:R-:W-:Y:S05]  /*b700*/  BSYNC B0 ;  /* 0x0000000000007941 */ /* 0x000fea0003800000 */
.L_x_565:
[-C--:B------:R-:W-:Y:S01]  /*b710*/  IMAD R182, R200, R3.reuse, RZ ;  /* 0x00000003c8b67224 */ /* 0x080fe200078e02ff */
[----:B------:R-:W-:Y:S01]  /*b720*/  PLOP3.LUT P0, PT, PT, PT, PT, 0x80, 0x0 ;  /* 0x000000000000781c */ /* 0x000fe20003f0f070 */
[----:B------:R-:W-:Y:S01]  /*b730*/  IMAD.MOV.U32 R0, RZ, RZ, RZ ;  /* 0x000000ffff007224 */ /* 0x000fe200078e00ff */
[----:B------:R-:W-:Y:S02]  /*b740*/  CS2R R86, SRZ ;  /* 0x0000000000567805 */ /* 0x000fe4000001ff00 */
        /* <DEDUP_REMOVED lines=33> */
[----:B------:R-:W-:Y:S01]  /*b960*/  CS2R R20, SRZ ;  /* 0x0000000000147805 */ /* 0x000fe2000001ff00 */
[----:B------:R-:W-:Y:S06]  /*b970*/  @!P1 BRA `(.L_x_567) ;  /* 0x000000b800dc9947 */ /* 0x000fec0003800000 */
[----:B------:R-:W2:Y:S01]  /*b980*/  LDL R4, [R1+0x64] ;  /* 0x0000640001047983 */ /* 0x000ea20000100800 */
[----:B------:R-:W-:-:S06]  /*b990*/  ULOP3.LUT UP0, URZ, UR59, 0x1bf, URZ, 0xc0, !UPT ;  /* 0x000001bf3b3f7892 */ /* 0x000fcc000f80c03f */
[----:B------:R-:W-:Y:S01]  /*b9a0*/  PLOP3.LUT P0, PT, PT, PT, UP0, 0x80, 0x0 ;  /* 0x000000000000781c */ /* 0x000fe20003f0f008 */
[----:B--2---:R-:W1:Y:S02]  /*b9b0*/  SHFL.IDX PT, R0, R4, RZ, 0x1f ;  /* 0x00001fff04007589 */ /* 0x004e6400000e0000 */
[----:B-1----:R-:W-:-:S04]  /*b9c0*/  LEA.HI R3, R0, R0, RZ, 0x1 ;  /* 0x0000000000037211 */ /* 0x002fc800078f08ff */
[----:B------:R-:W-:-:S05]  /*b9d0*/  LOP3.LUT R3, R3, 0x1e, RZ, 0xc0, !PT ;  /* 0x0000001e03037812 */ /* 0x000fca00078ec0ff */
[----:B------:R-:W-:-:S05]  /*b9e0*/  IMAD.IADD R3, R0, 0x1, -R3 ;  /* 0x0000000100037824 */ /* 0x000fca00078e0a03 */
[----:B------:R-:W-:-:S04]  /*b9f0*/  LEA R3, R3, UR59, 0xd ;  /* 0x0000003b03037c11 */ /* 0x000fc8000f8e68ff */
[----:B------:R-:W-:-:S04]  /*ba00*/  SHF.R.U32.HI R3, RZ, 0x4, R3 ;  /* 0x00000004ff037819 */ /* 0x000fc80000011603 */
[----:B------:R-:W-:Y:S01]  /*ba10*/  LOP3.LUT R36, R3, 0x3fff, RZ, 0xc0, !PT ;  /* 0x00003fff03247812 */ /* 0x000fe200078ec0ff */
[----:B------:R-:W-:Y:S06]  /*ba20*/  @!P0 BRA `(.L_x_568) ;  /* 0x0000000000408947 */ /* 0x000fec0003800000 */
[----:B------:R-:W-:Y:S01]  /*ba30*/  MOV R14, 0x0 ;  /* 0x00000000000e7802 */ /* 0x000fe20000000f00 */
[----:B------:R-:W-:Y:S01]  /*ba40*/  ULDC.64 UR4, c[0x4][0x90] ;  /* 0x0100240000047ab9 */ /* 0x000fe20000000a00 */
[----:B------:R-:W-:Y:S01]  /*ba50*/  ULDC.64 UR6, c[0x4][0x98] ;  /* 0x0100260000067ab9 */ /* 0x000fe20000000a00 */
[----:B------:R-:W-:Y:S01]  /*ba60*/  MOV R4, UR4 ;  /* 0x0000000400047c02 */ /* 0x000fe20008000f00 */
[----:B------:R-:W-:Y:S01]  /*ba70*/  IMAD.U32 R5, RZ, RZ, UR5 ;  /* 0x00000005ff057e24 */ /* 0x000fe2000f8e00ff */
[----:B------:R-:W-:Y:S01]  /*ba80*/  ULDC.64 UR4, c[0x4][0x30] ;  /* 0x01000c0000047ab9 */ /* 0x000fe20000000a00 */
[----:B------:R-:W1:Y:S01]  /*ba90*/  LDC.64 R14, c[0x4][R14] ;  /* 0x010000000e0e7b82 */ /* 0x000e620000000a00 */
[----:B0-----:R-:W-:Y:S02]  /*baa0*/  IMAD.U32 R6, RZ, RZ, UR6 ;  /* 0x00000006ff067e24 */ /* 0x001fe4000f8e00ff */
[----:B------:R-:W-:Y:S02]  /*bab0*/  IMAD.U32 R7, RZ, RZ, UR7 ;  /* 0x00000007ff077e24 */ /* 0x000fe4000f8e00ff */
[----:B------:R-:W-:-:S02]  /*bac0*/  IMAD.U32 R10, RZ, RZ, UR4 ;  /* 0x00000004ff0a7e24 */ /* 0x000fc4000f8e00ff */
[----:B------:R-:W-:Y:S02]  /*bad0*/  IMAD.U32 R11, RZ, RZ, UR5 ;  /* 0x00000005ff0b7e24 */ /* 0x000fe4000f8e00ff */
[----:B------:R-:W-:Y:S02]  /*bae0*/  IMAD.MOV.U32 R8, RZ, RZ, 0x70 ;  /* 0x00000070ff087424 */ /* 0x000fe400078e00ff */
[----:B------:R-:W-:Y:S02]  /*baf0*/  IMAD.MOV.U32 R12, RZ, RZ, 0x1 ;  /* 0x00000001ff0c7424 */ /* 0x000fe400078e00ff */
[----:B------:R-:W-:-:S07]  /*bb00*/  IMAD.MOV.U32 R13, RZ, RZ, RZ ;  /* 0x000000ffff0d7224 */ /* 0x000fce00078e00ff */
[----:B------:R-:W-:-:S07]  /*bb10*/  LEPC R20, `(.L_x_568) ;  /* 0x000000001014794e */ /* 0x000fce0000000000 */
[----:B-1-3-5:R-:W-:Y:S05]  /*bb20*/  CALL.ABS.NOINC R14 ;  /* 0x000000000e007343 */ /* 0x02afea0003c00000 */
.L_x_568:
[----:B------:R-:W-:Y:S02]  /*bb30*/  ULDC UR4, c[0x0][0x3f4] ;  /* 0x0000fd0000047ab9 */ /* 0x000fe40000000800 */
[----:B------:R-:W-:-:S13]  /*bb40*/  ISETP.LT.AND P0, PT, RZ, UR4, PT ;  /* 0x00000004ff007c0c */ /* 0x000fda000bf01270 */
[----:B------:R-:W-:Y:S05]  /*bb50*/  @P0 BRA `(.L_x_569) ;  /* 0x00000000003c0947 */ /* 0x000fea0003800000 */
[----:B------:R-:W-:-:S04]  /*bb60*/  LEA.HI R0, R191, R191, RZ, 0x1 ;  /* 0x000000bfbf007211 */ /* 0x000fc800078f08ff */
[----:B------:R-:W-:-:S05]  /*bb70*/  LOP3.LUT R0, R0, 0xfffffffe, RZ, 0xc0, !PT ;  /* 0xfffffffe00007812 */ /* 0x000fca00078ec0ff */
[----:B------:R-:W-:-:S05]  /*bb80*/  IMAD.IADD R0, R191, 0x1, -R0 ;  /* 0x00000001bf007824 */ /* 0x000fca00078e0a00 */
[----:B------:R-:W-:-:S04]  /*bb90*/  SHF.L.U32 R3, R0, 0x1f, RZ ;  /* 0x0000001f00037819 */ /* 0x000fc800000006ff */
[----:B------:R1:W2:Y:S03]  /*bba0*/  SYNCS.PHASECHK.TRANS64.TRYWAIT P0, [R2+URZ+0x2a800], R3 ;  /* 0x02a80003020075a7 */ /* 0x0002a6000800017f */
[----:B--2---:R-:W-:Y:S05]  /*bbb0*/  @!P0 NANOSLEEP.SYNCS 0x989680 ;  /* 0x009896800000895d */ /* 0x004fea0003900000 */
[----:B------:R-:W2:Y:S01]  /*bbc0*/  @!P0 SYNCS.PHASECHK.TRANS64 P0, [R2+URZ+0x2a800], R3 ;  /* 0x02a80003020085a7 */ /* 0x000ea2000800007f */
[----:B------:R-:W-:Y:S04]  /*bbd0*/  BSSY B0, `(.L_x_570) ;  /* 0x0000006000007945 */ /* 0x000fe80003800000 */
[----:B--2---:R-:W-:Y:S05]  /*bbe0*/  @P0 BRA `(.L_x_571) ;  /* 0x0000000000100947 */ /* 0x004fea0003800000 */
.L_x_572:
[----:B--2---:R2:W4:Y:S02]  /*bbf0*/  SYNCS.PHASECHK.TRANS64.TRYWAIT P0, [R2+URZ+0x2a800], R3 ;  /* 0x02a80003020075a7 */ /* 0x004524000800017f */
[----:B----4-:R-:W-:Y:S05]  /*bc00*/  @!P0 NANOSLEEP.SYNCS 0x989680 ;  /* 0x009896800000895d */ /* 0x010fea0003900000 */
[----:B------:R-:W4:Y:S02]  /*bc10*/  @!P0 SYNCS.PHASECHK.TRANS64 P0, [R2+URZ+0x2a800], R3 ;  /* 0x02a80003020085a7 */ /* 0x000f24000800007f */
[----:B----4-:R-:W-:Y:S05]  /*bc20*/  @!P0 BRA `(.L_x_572) ;  /* 0xfffffffc00f08947 */ /* 0x010fea000383ffff */
.L_x_571:
[----:B------:R-:W-:Y:S05]  /*bc30*/  BSYNC B0 ;  /* 0x0000000000007941 */ /* 0x000fea0003800000 */
.L_x_570:
[----:B------:R-:W-:Y:S05]  /*bc40*/  BRA `(.L_x_573) ;  /* 0x0000005800747947 */ /* 0x000fea0003800000 */
.L_x_569:
[----:B-----5:R-:W-:Y:S01]  /*bc50*/  SHF.R.S32.HI R0, RZ, 0x1f, R141 ;  /* 0x0000001fff007819 */ /* 0x020fe2000001148d */
[----:B------:R-:W-:Y:S01]  /*bc60*/  ULOP3.LUT UP0, URZ, UR59, 0x3ff, URZ, 0xc0, !UPT ;  /* 0x000003ff3b3f7892 */ /* 0x000fe2000f80c03f */
[----:B------:R-:W-:Y:S01]  /*bc70*/  ULDC.64 UR4, c[0x0][0x3f8] ;  /* 0x0000fe0000047ab9 */ /* 0x000fe20000000a00 */
[----:B------:R-:W-:Y:S02]  /*bc80*/  ULDC.64 UR6, c[0x0][0x408] ;  /* 0x0001020000067ab9 */ /* 0x000fe40000000a00 */
[C---:B------:R-:W-:Y:S02]  /*bc90*/  IMAD R4, R0.reuse, UR4, RZ ;  /* 0x0000000400047c24 */ /* 0x040fe4000f8e02ff */
[----:B------:R-:W-:Y:S01]  /*bca0*/  IMAD R0, R0, UR6, RZ ;  /* 0x0000000600007c24 */ /* 0x000fe2000f8e02ff */
[----:B------:R-:W-:Y:S01]  /*bcb0*/  PLOP3.LUT P2, PT, PT, PT, UP0, 0x80, 0x0 ;  /* 0x000000000000781c */ /* 0x000fe20003f4f008 */
[C---:B------:R-:W-:Y:S02]  /*bcc0*/  IMAD R3, R141.reuse, UR5, R4 ;  /* 0x000000058d037c24 */ /* 0x040fe4000f8e0204 */
[----:B------:R-:W-:Y:S01]  /*bcd0*/  IMAD.WIDE.U32 R42, R141, UR4, RZ ;  /* 0x000000048d2a7c25 */ /* 0x000fe2000f8e00ff */
[----:B------:R-:W-:-:S03]  /*bce0*/  ULDC.64 UR4, c[0x0][0x3e8] ;  /* 0x0000fa0000047ab9 */ /* 0x000fc60000000a00 */
[C---:B------:R-:W-:Y:S01]  /*bcf0*/  IMAD R37, R141.reuse, UR7, R0 ;  /* 0x000000078d257c24 */ /* 0x040fe2000f8e0200 */
[----:B------:R-:W-:Y:S01]  /*bd00*/  LEA R39, P0, R42, UR4, 0x1 ;  /* 0x000000042a277c11 */ /* 0x000fe2000f8008ff */
[----:B------:R-:W-:Y:S01]  /*bd10*/  IMAD.WIDE.U32 R4, R141, UR6, RZ ;  /* 0x000000068d047c25 */ /* 0x000fe2000f8e00ff */
[----:B------:R-:W-:-:S03]  /*bd20*/  ULDC.64 UR6, c[0x0][0x400] ;  /* 0x0001000000067ab9 */ /* 0x000fc60000000a00 */
[----:B------:R-:W-:Y:S01]  /*bd30*/  IMAD.IADD R3, R3, 0x1, R43 ;  /* 0x0000000103037824 */ /* 0x000fe200078e022b */
[----:B------:R-:W-:Y:S01]  /*bd40*/  LEA R40, P1, R4, UR6, 0x1 ;  /* 0x0000000604287c11 */ /* 0x000fe2000f8208ff */
[----:B------:R-:W-:-:S03]  /*bd50*/  IMAD.IADD R37, R37, 0x1, R5 ;  /* 0x0000000125257824 */ /* 0x000fc600078e0205 */
[----:B------:R-:W-:Y:S02]  /*bd60*/  LEA.HI.X R42, R42, UR5, R3, 0x1, P0 ;  /* 0x000000052a2a7c11 */ /* 0x000fe400080f0c03 */
[----:B------:R-:W-:Y:S01]  /*bd70*/  LEA.HI.X R37, R4, UR7, R37, 0x1, P1 ;  /* 0x0000000704257c11 */ /* 0x000fe200088f0c25 */
        /* <DEDUP_REMOVED lines=16> */
[----:B-1-3--:R-:W-:Y:S05]  /*be80*/  CALL.ABS.NOINC R14 ;  /* 0x000000000e007343 */ /* 0x00afea0003c00000 */
.L_x_574:
[----:B------:R-:W-:Y:S01]  /*be90*/  ULDC.U8 UR4, c[0x0][0x410] ;  /* 0x0001040000047ab9 */ /* 0x000fe20000000000 */
[----:B------:R-:W-:Y:S01]  /*bea0*/  BSSY B0, `(.L_x_575) ;  /* 0x000056f000007945 */ /* 0x000fe20003800000 */
[----:B------:R-:W-:Y:S01]  /*beb0*/  ISETP.NE.AND P0, PT, RZ, UR4, PT ;  /* 0x00000004ff007c0c */ /* 0x000fe2000bf05270 */
[----:B0-----:R-:W-:-:S12]  /*bec0*/  IMAD R6, R145, 0x80, R166 ;  /* 0x0000008091067824 */ /* 0x001fd800078e02a6 */
[----:B------:R-:W-:Y:S05]  /*bed0*/  @!P0 BRA `(.L_x_576) ;  /* 0x0000002800a88947 */ /* 0x000fea0003800000 */
[----:B------:R-:W-:-:S03]  /*bee0*/  UMOV UR4, 0xffffffff ;  /* 0xffffffff00047882 */ /* 0x000fc60000000000 */
[----:B------:R-:W-:Y:S05]  /*bef0*/  BRA.DIV UR4, `(.L_x_577) ;  /* 0x0000015e04707947 */ /* 0x000fea000b800000 */
[----:B------:R-:W0:Y:S04]  /*bf00*/  SHFL.IDX PT, R42, R42, RZ, 0x1c1f ;  /* 0x001c1fff2a2a7589 */ /* 0x000e2800000e0000 */
[----:B------:R-:W1:Y:S04]  /*bf10*/  SHFL.IDX PT, R39, R39, RZ, 0x1c1f ;  /* 0x001c1fff27277589 */ /* 0x000e6800000e0000 */
[----:B------:R2:W4:Y:S04]  /*bf20*/  SHFL.IDX PT, R44, R37, RZ, 0x1c1f ;  /* 0x001c1fff252c7589 */ /* 0x00052800000e0000 */
[----:B------:R2:W0:Y:S02]  /*bf30*/  SHFL.IDX PT, R41, R40, RZ, 0x1c1f ;  /* 0x001c1fff28297589 */ /* 0x00042400000e0000 */
.L_x_824:
[----:B------:R-:W-:Y:S01]  /*bf40*/  ULDC UR4, c[0x0][0x448] ;  /* 0x0001120000047ab9 */ /* 0x000fe20000000800 */
[----:B------:R-:W-:Y:S01]  /*bf50*/  LOP3.LUT R3, R177, 0x18, R16, 0xf8, !PT ;  /* 0x00000018b1037812 */ /* 0x000fe200078ef810 */
[----:B--2---:R-:W-:Y:S01]  /*bf60*/  IMAD R37, R143, UR4, RZ ;  /* 0x000000048f257c24 */ /* 0x004fe2000f8e02ff */
[----:B------:R-:W-:Y:S01]  /*bf70*/  BSSY B1, `(.L_x_578) ;  /* 0x0000050000017945 */ /* 0x000fe20003800000 */
[----:B------:R-:W-:Y:S02]  /*bf80*/  LOP3.LUT P0, RZ, R219, 0x4, RZ, 0xc0, !PT ;  /* 0x00000004dbff7812 */ /* 0x000fe4000780c0ff */
[----:B------:R-:W-:Y:S02]  /*bf90*/  CS2R R4, SRZ ;  /* 0x0000000000047805 */ /* 0x000fe4000001ff00 */
[----:B------:R-:W-:Y:S02]  /*bfa0*/  LOP3.LUT R0, R3, R178, RZ, 0x3c, !PT ;  /* 0x000000b203007212 */ /* 0x000fe400078e3cff */
[----:B------:R-:W-:-:S02]  /*bfb0*/  CS2R R8, SRZ ;  /* 0x0000000000087805 */ /* 0x000fc4000001ff00 */
[----:B------:R-:W-:Y:S01]  /*bfc0*/  ISETP.GE.AND P1, PT, R6, R37, PT ;  /* 0x000000250600720c */ /* 0x000fe20003f26270 */
[----:B------:R-:W-:Y:S01]  /*bfd0*/  IMAD R37, R145, -0x80, R37 ;  /* 0xffffff8091257824 */ /* 0x000fe200078e0225 */
[----:B------:R-:W-:Y:S01]  /*bfe0*/  CS2R R6, SRZ ;  /* 0x0000000000067805 */ /* 0x000fe2000001ff00 */
[----:B------:R-:W-:Y:S01]  /*bff0*/  IMAD.IADD R3, R179, 0x1, R0 ;  /* 0x00000001b3037824 */ /* 0x000fe200078e0200 */
[----:B------:R-:W-:Y:S02]  /*c000*/  CS2R R10, SRZ ;  /* 0x00000000000a7805 */ /* 0x000fe4000001ff00 */
[----:B------:R-:W-:Y:S02]  /*c010*/  CS2R R12, SRZ ;  /* 0x00000000000c7805 */ /* 0x000fe4000001ff00 */
[----:B------:R-:W-:Y:S01]  /*c020*/  CS2R R14, SRZ ;  /* 0x00000000000e7805 */ /* 0x000fe2000001ff00 */
[----:B------:R-:W-:Y:S01]  /*c030*/  IMAD R3, R3, 0x2, R2 ;  /* 0x0000000203037824 */ /* 0x000fe200078e0202 */
[----:B------:R-:W-:-:S02]  /*c040*/  CS2R R20, SRZ ;  /* 0x0000000000147805 */ /* 0x000fc4000001ff00 */
[----:B------:R-:W-:Y:S02]  /*c050*/  CS2R R24, SRZ ;  /* 0x0000000000187805 */ /* 0x000fe4000001ff00 */
[----:B------:R-:W-:Y:S02]  /*c060*/  CS2R R26, SRZ ;  /* 0x00000000001a7805 */ /* 0x000fe4000001ff00 */
[----:B------:R-:W-:Y:S02]  /*c070*/  CS2R R28, SRZ ;  /* 0x00000000001c7805 */ /* 0x000fe4000001ff00 */
[----:B---3--:R-:W-:Y:S02]  /*c080*/  CS2R R30, SRZ ;  /* 0x00000000001e7805 */ /* 0x008fe4000001ff00 */
[C---:B------:R-:W-:Y:S01]  /*c090*/  IADD3 R43, R3.reuse, 0xc400, RZ ;  /* 0x0000c400032b7810 */ /* 0x040fe20007ffe0ff */
[----:B------:R-:W-:Y:S01]  /*c0a0*/  VIADD R0, R3, 0xc440 ;  /* 0x0000c44003007836 */ /* 0x000fe20000000000 */
[----:B------:R-:W-:Y:S01]  /*c0b0*/  CS2R R32, SRZ ;  /* 0x0000000000207805 */ /* 0x000fe2000001ff00 */
[----:B------:R-:W-:Y:S06]  /*c0c0*/  @P1 BRA `(.L_x_579) ;  /* 0x0000000000e81947 */ /* 0x000fec0003800000 */
[----:B------:R-:W2:Y:S01]  /*c0d0*/  LDL R40, [R1+0x3c] ;  /* 0x00003c0001287983 */ /* 0x000ea20000100800 */
[----:B------:R-:W-:Y:S01]  /*c0e0*/  ULDC UR4, c[0x0][0x3f4] ;  /* 0x0000fd0000047ab9 */ /* 0x000fe20000000800 */
[----:B------:R-:W-:Y:S02]  /*c0f0*/  CS2R R20, SRZ ;  /* 0x0000000000147805 */ /* 0x000fe4000001ff00 */
[----:B------:R-:W-:Y:S02]  /*c100*/  ISETP.GE.AND P2, PT, R160, UR4, PT ;  /* 0x00000004a0007c0c */ /* 0x000fe4000bf46270 */
[----:B------:R-:W-:Y:S02]  /*c110*/  CS2R R4, SRZ ;  /* 0x0000000000047805 */ /* 0x000fe4000001ff00 */
[----:B------:R-:W-:Y:S02]  /*c120*/  ISETP.GE.AND P3, PT, R170, UR4, PT ;  /* 0x00000004aa007c0c */ /* 0x000fe4000bf66270 */
[----:B------:R-:W-:-:S02]  /*c130*/  CS2R R24, SRZ ;  /* 0x0000000000187805 */ /* 0x000fc4000001ff00 */
[----:B------:R-:W-:-:S05]  /*c140*/  ISETP.GE.AND P4, PT, R169, UR4, PT ;  /* 0x00000004a9007c0c */ /* 0x000fca000bf86270 */
[----:B-1----:R-:W-:Y:S02]  /*c150*/  @!P2 IMAD.MOV.U32 R8, RZ, RZ, R39 ;  /* 0x000000ffff08a224 */ /* 0x002fe400078e0027 */
[----:B0-----:R-:W-:Y:S02]  /*c160*/  @!P2 IMAD.MOV.U32 R9, RZ, RZ, R42 ;  /* 0x000000ffff09a224 */ /* 0x001fe400078e002a */
[----:B------:R-:W-:Y:S01]  /*c170*/  @!P3 IADD3 R28, P1, R39, R222, RZ ;  /* 0x000000de271cb210 */ /* 0x000fe20007f3e0ff */
[----:B------:R-:W-:Y:S02]  /*c180*/  @!P2 IMAD.MOV.U32 R6, RZ, RZ, R41 ;  /* 0x000000ffff06a224 */ /* 0x000fe400078e0029 */
[----:B----4-:R-:W-:Y:S02]  /*c190*/  @!P2 IMAD.MOV.U32 R7, RZ, RZ, R44 ;  /* 0x000000ffff07a224 */ /* 0x010fe400078e002c */
[----:B------:R-:W-:-:S04]  /*c1a0*/  @!P2 IMAD.WIDE R8, R160, 0x2, R8 ;  /* 0x00000002a008a825 */ /* 0x000fc800078e0208 */
[----:B------:R-:W-:Y:S01]  /*c1b0*/  @!P2 IMAD.WIDE R30, R160, 0x2, R6 ;  /* 0x00000002a01ea825 */ /* 0x000fe200078e0206 */
[----:B------:R0:W5:Y:S03]  /*c1c0*/  @!P2 LD.E.64 R20, desc[UR56][R8.64] ;  /* 0x000000380814a980 */ /* 0x000166000c101b00 */
[----:B------:R-:W-:Y:S01]  /*c1d0*/  @!P3 IMAD.X R29, R42, 0x1, R221, P1 ;  /* 0x000000012a1db824 */ /* 0x000fe200008e06dd */
[----:B------:R-:W5:Y:S01]  /*c1e0*/  @!P2 LD.E.64 R4, desc[UR56][R30.64] ;  /* 0x000000381e04a980 */ /* 0x000f62000c101b00 */
[----:B------:R-:W-:Y:S02]  /*c1f0*/  @!P3 IADD3 R10, P1, R41, R222, RZ ;  /* 0x000000de290ab210 */ /* 0x000fe40007f3e0ff */
[----:B------:R-:W-:Y:S02]  /*c200*/  ISETP.GE.AND P2, PT, R172, UR4, PT ;  /* 0x00000004ac007c0c */ /* 0x000fe4000bf46270 */
[----:B------:R-:W-:-:S02]  /*c210*/  CS2R R6, SRZ ;  /* 0x0000000000067805 */ /* 0x000fc4000001ff00 */
[-C--:B------:R-:W-:Y:S02]  /*c220*/  @!P4 IADD3 R12, P5, R39, R224.reuse, RZ ;  /* 0x000000e0270cc210 */ /* 0x080fe40007fbe0ff */
[----:B------:R-:W-:Y:S01]  /*c230*/  @!P4 IADD3 R14, P6, R41, R224, RZ ;  /* 0x000000e0290ec210 */ /* 0x000fe20007fde0ff */
[----:B------:R-:W-:Y:S01]  /*c240*/  @!P3 IMAD.X R11, R44, 0x1, R221, P1 ;  /* 0x000000012c0bb824 */ /* 0x000fe200008e06dd */
[----:B------:R-:W-:Y:S02]  /*c250*/  ISETP.GE.AND P1, PT, R171, UR4, PT ;  /* 0x00000004ab007c0c */ /* 0x000fe4000bf26270 */
[----:B------:R-:W-:Y:S02]  /*c260*/  CS2R R26, SRZ ;  /* 0x00000000001a7805 */ /* 0x000fe4000001ff00 */
[----:B0-----:R-:W-:Y:S01]  /*c270*/  CS2R R8, SRZ ;  /* 0x0000000000087805 */ /* 0x001fe2000001ff00 */
[--C-:B------:R-:W-:Y:S01]  /*c280*/  @!P4 IMAD.X R13, R42, 0x1, R223.reuse, P5 ;  /* 0x000000012a0dc824 */ /* 0x100fe200028e06df */
[----:B------:R0:W5:Y:S01]  /*c290*/  @!P3 LD.E.64 R24, desc[UR56][R28.64] ;  /* 0x000000381c18b980 */ /* 0x000162000c101b00 */
[----:B------:R-:W-:-:S03]  /*c2a0*/  @!P4 IMAD.X R15, R44, 0x1, R223, P6 ;  /* 0x000000012c0fc824 */ /* 0x000fc600030e06df */
[----:B------:R1:W5:Y:S01]  /*c2b0*/  @!P3 LD.E.64 R6, desc[UR56][R10.64] ;  /* 0x000000380a06b980 */ /* 0x000362000c101b00 */
[----:B------:R-:W-:-:S03]  /*c2c0*/  ISETP.GE.AND P3, PT, R173, UR4, PT ;  /* 0x00000004ad007c0c */ /* 0x000fc6000bf66270 */
[----:B------:R3:W5:Y:S04]  /*c2d0*/  @!P4 LD.E.64 R26, desc[UR56][R12.64] ;  /* 0x000000380c1ac980 */ /* 0x000768000c101b00 */
[----:B------:R4:W5:Y:S01]  /*c2e0*/  @!P4 LD.E.64 R8, desc[UR56][R14.64] ;  /* 0x000000380e08c980 */ /* 0x000962000c101b00 */
[----:B0-----:R-:W-:Y:S02]  /*c2f0*/  CS2R R28, SRZ ;  /* 0x00000000001c7805 */ /* 0x001fe4000001ff00 */
[----:B-1----:R-:W-:Y:S02]  /*c300*/  CS2R R10, SRZ ;  /* 0x00000000000a7805 */ /* 0x002fe4000001ff00 */
[-C--:B---3--:R-:W-:Y:S02]  /*c310*/  @!P2 IADD3 R12, P4, R39, R226.reuse, RZ ;  /* 0x000000e2270ca210 */ /* 0x088fe40007f9e0ff */
[----:B----4-:R-:W-:-:S03]  /*c320*/  @!P2 IADD3 R14, P5, R41, R226, RZ ;  /* 0x000000e2290ea210 */ /* 0x010fc60007fbe0ff */
[--C-:B------:R-:W-:Y:S01]  /*c330*/  @!P2 IMAD.X R13, R42, 0x1, R225.reuse, P4 ;  /* 0x000000012a0da824 */ /* 0x100fe200020e06e1 */
[-C--:B------:R-:W-:Y:S01]  /*c340*/  @!P1 IADD3 R32, P6, R39, R228.reuse, RZ ;  /* 0x000000e427209210 */ /* 0x080fe20007fde0ff */
[----:B------:R-:W-:Y:S01]  /*c350*/  @!P2 IMAD.X R15, R44, 0x1, R225, P5 ;  /* 0x000000012c0fa824 */ /* 0x000fe200028e06e1 */
[----:B------:R-:W-:Y:S02]  /*c360*/  CS2R R30, SRZ ;  /* 0x00000000001e7805 */ /* 0x000fe4000001ff00 */
[----:B------:R-:W-:Y:S01]  /*c370*/  @!P1 IADD3.X R33, R42, R227, RZ, P6, !PT ;  /* 0x000000e32a219210 */ /* 0x000fe200037fe4ff */
[----:B------:R0:W5:Y:S04]  /*c380*/  @!P2 LD.E.64 R28, desc[UR56][R12.64] ;  /* 0x000000380c1ca980 */ /* 0x000168000c101b00 */
[----:B------:R1:W5:Y:S01]  /*c390*/  @!P2 LD.E.64 R10, desc[UR56][R14.64] ;  /* 0x000000380e0aa980 */ /* 0x000362000c101b00 */
[----:B------:R-:W-:-:S03]  /*c3a0*/  @!P1 IADD3 R34, P2, R41, R228, RZ ;  /* 0x000000e429229210 */ /* 0x000fc60007f5e0ff */
[----:B------:R3:W5:Y:S01]  /*c3b0*/  @!P1 LD.E.64 R30, desc[UR56][R32.64] ;  /* 0x00000038201e9980 */ /* 0x000762000c101b00 */
[----:B0-----:R-:W-:Y:S01]  /*c3c0*/  CS2R R12, SRZ ;  /* 0x00000000000c7805 */ /* 0x001fe2000001ff00 */
[----:B------:R-:W-:Y:S01]  /*c3d0*/  @!P1 IMAD.X R35, R44, 0x1, R227, P2 ;  /* 0x000000012c239824 */ /* 0x000fe200010e06e3 */
[----:B-1----:R-:W-:-:S04]  /*c3e0*/  CS2R R14, SRZ ;  /* 0x00000000000e7805 */ /* 0x002fc8000001ff00 */
[----:B------:R0:W5:Y:S01]  /*c3f0*/  @!P1 LD.E.64 R12, desc[UR56][R34.64] ;  /* 0x00000038220c9980 */ /* 0x000162000c101b00 */
[----:B---3--:R-:W-:Y:S02]  /*c400*/  CS2R R32, SRZ ;  /* 0x0000000000207805 */ /* 0x008fe4000001ff00 */
[-C--:B--2---:R-:W-:Y:S02]  /*c410*/  @!P3 IADD3 R38, P4, R39, R40.reuse, RZ ;  /* 0x000000282726b210 */ /* 0x084fe40007f9e0ff */
[----:B------:R-:W-:-:S03]  /*c420*/  @!P3 IADD3 R40, P5, R41, R40, RZ ;  /* 0x000000282928b210 */ /* 0x000fc60007fbe0ff */
[--C-:B------:R-:W-:Y:S02]  /*c430*/  @!P3 IMAD.X R39, R42, 0x1, R229.reuse, P4 ;  /* 0x000000012a27b824 */ /* 0x100fe400020e06e5 */
[----:B------:R-:W-:-:S03]  /*c440*/  @!P3 IMAD.X R41, R44, 0x1, R229, P5 ;  /* 0x000000012c29b824 */ /* 0x000fc600028e06e5 */
[----:B------:R0:W5:Y:S04]  /*c450*/  @!P3 LD.E.64 R32, desc[UR56][R38.64] ;  /* 0x000000382620b980 */ /* 0x000168000c101b00 */
[----:B------:R0:W5:Y:S02]  /*c460*/  @!P3 LD.E.64 R14, desc[UR56][R40.64] ;  /* 0x00000038280eb980 */ /* 0x000164000c101b00 */
.L_x_579:
[----:B------:R-:W-:Y:S05]  /*c470*/  BSYNC B1 ;  /* 0x0000000000017941 */ /* 0x000fea0003800000 */
.L_x_578:
[----:B0----5:R-:W-:Y:S01]  /*c480*/  IMAD.MOV.U32 R34, RZ, RZ, R20 ;  /* 0x000000ffff227224 */ /* 0x021fe200078e0014 */
[----:B------:R-:W-:Y:S01]  /*c490*/  SHF.R.U64 R69, R20, 0x10, R21 ;  /* 0x0000001014457819 */ /* 0x000fe20000001215 */
[----:B------:R-:W-:Y:S01]  /*c4a0*/  IMAD.MOV.U32 R20, RZ, RZ, R24 ;  /* 0x000000ffff147224 */ /* 0x000fe200078e0018 */
[----:B------:R-:W-:Y:S01]  /*c4b0*/  SHF.R.U64 R67, R24, 0x10, R25 ;  /* 0x0000001018437819 */ /* 0x000fe20000001219 */
[----:B------:R-:W-:Y:S01]  /*c4c0*/  IMAD.MOV.U32 R35, RZ, RZ, R21 ;  /* 0x000000ffff237224 */ /* 0x000fe200078e0015 */
[----:B------:R-:W-:Y:S01]  /*c4d0*/  LEA.HI R24, R191, R191, RZ, 0x1 ;  /* 0x000000bfbf187211 */ /* 0x000fe200078f08ff */
[----:B------:R-:W-:Y:S01]  /*c4e0*/  IMAD.MOV.U32 R38, RZ, RZ, R5 ;  /* 0x000000ffff267224 */ /* 0x000fe200078e0005 */
[----:B------:R-:W-:Y:S01]  /*c4f0*/  SHF.R.U32.HI R66, RZ, 0x10, R21 ;  /* 0x00000010ff427819 */ /* 0x000fe20000011615 */
[--C-:B------:R-:W-:Y:S01]  /*c500*/  IMAD.MOV.U32 R21, RZ, RZ, R25.reuse ;  /* 0x000000ffff157224 */ /* 0x100fe200078e0019 */
[----:B------:R-:W-:Y:S01]  /*c510*/  LOP3.LUT R24, R24, 0xfffffffe, RZ, 0xc0, !PT ;  /* 0xfffffffe18187812 */ /* 0x000fe200078ec0ff */
[----:B------:R-:W-:Y:S01]  /*c520*/  @P0 VIADD R0, R43, 0xffffffc0 ;  /* 0xffffffc02b000836 */ /* 0x000fe20000000000 */
[----:B------:R-:W-:Y:S01]  /*c530*/  SHF.R.U32.HI R64, RZ, 0x10, R25 ;  /* 0x00000010ff407819 */ /* 0x000fe20000011619 */
[----:B-1----:R-:W-:Y:S01]  /*c540*/  IMAD.MOV.U32 R39, RZ, RZ, R26 ;  /* 0x000000ffff277224 */ /* 0x002fe200078e001a */
[--C-:B------:R-:W-:Y:S01]  /*c550*/  SHF.R.U64 R59, R4, 0x10, R5.reuse ;  /* 0x00000010043b7819 */ /* 0x100fe20000001205 */
[----:B------:R-:W-:Y:S01]  /*c560*/  IMAD.IADD R25, R191, 0x1, -R24 ;  /* 0x00000001bf197824 */ /* 0x000fe200078e0a18 */
[----:B------:R-:W-:Y:S01]  /*c570*/  SHF.R.U32.HI R57, RZ, 0x10, R5 ;  /* 0x00000010ff397819 */ /* 0x000fe20000011605 */
[----:B------:R-:W-:Y:S01]  /*c580*/  IMAD.MOV.U32 R41, RZ, RZ, R28 ;  /* 0x000000ffff297224 */ /* 0x000fe200078e001c */
[----:B------:R-:W-:Y:S01]  /*c590*/  SHF.R.U64 R26, R26, 0x10, R27 ;  /* 0x000000101a1a7819 */ /* 0x000fe2000000121b */
[----:B------:R-:W-:Y:S01]  /*c5a0*/  IMAD.MOV.U32 R45, RZ, RZ, R32 ;  /* 0x000000ffff2d7224 */ /* 0x000fe200078e0020 */
[----:B------:R-:W-:Y:S01]  /*c5b0*/  SHF.L.U32 R5, R25, 0x1f, RZ ;  /* 0x0000001f19057819 */ /* 0x000fe200000006ff */
[----:B------:R-:W-:Y:S01]  /*c5c0*/  IMAD.MOV.U32 R46, RZ, RZ, R33 ;  /* 0x000000ffff2e7224 */ /* 0x000fe200078e0021 */
[----:B------:R-:W-:Y:S01]  /*c5d0*/  SHF.R.U64 R62, R28, 0x10, R29 ;  /* 0x000000101c3e7819 */ /* 0x000fe2000000121d */
[----:B------:R-:W-:Y:S01]  /*c5e0*/  IMAD.MOV.U32 R24, RZ, RZ, R4 ;  /* 0x000000ffff187224 */ /* 0x000fe200078e0004 */
[----:B------:R-:W0:Y:S01]  /*c5f0*/  SYNCS.PHASECHK.TRANS64.TRYWAIT P0, [R2+URZ+0x2a800], R5 ;  /* 0x02a80005020075a7 */ /* 0x000e22000800017f */
[----:B------:R-:W-:Y:S01]  /*c600*/  MOV R42, R29 ;  /* 0x0000001d002a7202 */ /* 0x000fe20000000f00 */
[----:B------:R-:W-:Y:S01]  /*c610*/  IMAD.MOV.U32 R40, RZ, RZ, R27 ;  /* 0x000000ffff287224 */ /* 0x000fe200078e001b */
[----:B------:R-:W-:Y:S01]  /*c620*/  SHF.R.U32.HI R65, RZ, 0x10, R29 ;  /* 0x00000010ff417819 */ /* 0x000fe2000001161d */
[----:B------:R-:W-:Y:S01]  /*c630*/  IMAD.MOV.U32 R43, RZ, RZ, R30 ;  /* 0x000000ffff2b7224 */ /* 0x000fe200078e001e */
[----:B------:R-:W-:Y:S01]  /*c640*/  SHF.R.U64 R58, R32, 0x10, R33 ;  /* 0x00000010203a7819 */ /* 0x000fe20000001221 */
[----:B----4-:R-:W-:Y:S01]  /*c650*/  IMAD.MOV.U32 R44, RZ, RZ, R31 ;  /* 0x000000ffff2c7224 */ /* 0x010fe200078e001f */
[----:B------:R-:W-:Y:S01]  /*c660*/  SHF.R.U32.HI R61, RZ, 0x10, R33 ;  /* 0x00000010ff3d7819 */ /* 0x000fe20000011621 */
[----:B------:R-:W-:Y:S01]  /*c670*/  IMAD.MOV.U32 R32, RZ, RZ, R6 ;  /* 0x000000ffff207224 */ /* 0x000fe200078e0006 */
[----:B------:R-:W-:Y:S01]  /*c680*/  PRMT R26, R39, 0x5410, R26 ;  /* 0x00005410271a7816 */ /* 0x000fe2000000001a */
[----:B------:R-:W-:Y:S01]  /*c690*/  IMAD.MOV.U32 R33, RZ, RZ, R7 ;  /* 0x000000ffff217224 */ /* 0x000fe200078e0007 */
[----:B------:R-:W-:Y:S01]  /*c6a0*/  SHF.R.U32.HI R27, RZ, 0x10, R27 ;  /* 0x00000010ff1b7819 */ /* 0x000fe2000001161b */
[----:B------:R-:W-:Y:S01]  /*c6b0*/  IMAD.MOV.U32 R28, RZ, RZ, R8 ;  /* 0x000000ffff1c7224 */ /* 0x000fe200078e0008 */
[----:B------:R-:W-:Y:S01]  /*c6c0*/  SHF.R.U64 R60, R30, 0x10, R31 ;  /* 0x000000101e3c7819 */ /* 0x000fe2000000121f */
[----:B------:R-:W-:Y:S01]  /*c6d0*/  IMAD.MOV.U32 R29, RZ, RZ, R9 ;  /* 0x000000ffff1d7224 */ /* 0x000fe200078e0009 */
[----:B------:R-:W-:Y:S01]  /*c6e0*/  SHF.R.U32.HI R63, RZ, 0x10, R31 ;  /* 0x00000010ff3f7819 */ /* 0x000fe2000001161f */
[----:B------:R-:W-:Y:S01]  /*c6f0*/  IMAD.MOV.U32 R25, RZ, RZ, R11 ;  /* 0x000000ffff197224 */ /* 0x000fe200078e000b */
[--C-:B------:R-:W-:Y:S01]  /*c700*/  SHF.R.U64 R55, R6, 0x10, R7.reuse ;  /* 0x0000001006377819 */ /* 0x100fe20000001207 */
[----:B------:R-:W-:Y:S01]  /*c710*/  BSSY B1, `(.L_x_580) ;  /* 0x0000025000017945 */ /* 0x000fe20003800000 */
[----:B------:R-:W-:Y:S01]  /*c720*/  SHF.R.U32.HI R56, RZ, 0x10, R7 ;  /* 0x00000010ff387819 */ /* 0x000fe20000011607 */
[----:B------:R-:W-:Y:S01]  /*c730*/  IMAD.MOV.U32 R6, RZ, RZ, R12 ;  /* 0x000000ffff067224 */ /* 0x000fe200078e000c */
[----:B------:R-:W-:Y:S01]  /*c740*/  SHF.R.U64 R53, R8, 0x10, R9 ;  /* 0x0000001008357819 */ /* 0x000fe20000001209 */
[----:B------:R-:W-:Y:S01]  /*c750*/  IMAD.MOV.U32 R7, RZ, RZ, R13 ;  /* 0x000000ffff077224 */ /* 0x000fe200078e000d */
[----:B------:R-:W-:-:S02]  /*c760*/  SHF.R.U32.HI R54, RZ, 0x10, R9 ;  /* 0x00000010ff367819 */ /* 0x000fc40000011609 */
[----:B------:R-:W-:Y:S02]  /*c770*/  MOV R4, R10 ;  /* 0x0000000a00047202 */ /* 0x000fe40000000f00 */
[--C-:B------:R-:W-:Y:S01]  /*c780*/  SHF.R.U64 R51, R10, 0x10, R11.reuse ;  /* 0x000000100a337819 */ /* 0x100fe2000000120b */
[----:B------:R-:W-:Y:S01]  /*c790*/  IMAD.MOV.U32 R10, RZ, RZ, R14 ;  /* 0x000000ffff0a7224 */ /* 0x000fe200078e000e */
[----:B------:R-:W-:Y:S01]  /*c7a0*/  SHF.R.U32.HI R52, RZ, 0x10, R11 ;  /* 0x00000010ff347819 */ /* 0x000fe2000001160b */
[----:B------:R-:W-:Y:S01]  /*c7b0*/  IMAD.MOV.U32 R11, RZ, RZ, R15 ;  /* 0x000000ffff0b7224 */ /* 0x000fe200078e000f */
[----:B------:R-:W-:Y:S02]  /*c7c0*/  VIMNMX R39, R37, 0x80, PT ;  /* 0x0000008025277848 */ /* 0x000fe40003fe0100 */
[--C-:B------:R-:W-:Y:S02]  /*c7d0*/  SHF.R.U64 R49, R12, 0x10, R13.reuse ;  /* 0x000000100c317819 */ /* 0x100fe4000000120d */
[----:B------:R-:W-:-:S02]  /*c7e0*/  SHF.R.U32.HI R50, RZ, 0x10, R13 ;  /* 0x00000010ff327819 */ /* 0x000fc4000001160d */
[----:B------:R-:W-:Y:S02]  /*c7f0*/  PRMT R30, R20, 0x5410, R67 ;  /* 0x00005410141e7816 */ /* 0x000fe40000000043 */
[----:B------:R-:W-:Y:S02]  /*c800*/  PRMT R31, R21, 0x5410, R64 ;  /* 0x00005410151f7816 */ /* 0x000fe40000000040 */
[----:B------:R-:W-:Y:S02]  /*c810*/  PRMT R37, R24, 0x5410, R59 ;  /* 0x0000541018257816 */ /* 0x000fe4000000003b */
[--C-:B------:R-:W-:Y:S02]  /*c820*/  SHF.R.U64 R47, R14, 0x10, R15.reuse ;  /* 0x000000100e2f7819 */ /* 0x100fe4000000120f */
[----:B------:R-:W-:Y:S02]  /*c830*/  SHF.R.U32.HI R48, RZ, 0x10, R15 ;  /* 0x00000010ff307819 */ /* 0x000fe4000001160f */
[----:B------:R-:W-:-:S02]  /*c840*/  PRMT R34, R34, 0x5410, R69 ;  /* 0x0000541022227816 */ /* 0x000fc40000000045 */
[----:B------:R-:W-:Y:S02]  /*c850*/  PRMT R35, R35, 0x5410, R66 ;  /* 0x0000541023237816 */ /* 0x000fe40000000042 */
[----:B------:R-:W-:Y:S02]  /*c860*/  PRMT R27, R40, 0x5410, R27 ;  /* 0x00005410281b7816 */ /* 0x000fe4000000001b */
[----:B------:R-:W-:Y:S02]  /*c870*/  PRMT R20, R41, 0x5410, R62 ;  /* 0x0000541029147816 */ /* 0x000fe4000000003e */
[----:B------:R-:W-:Y:S02]  /*c880*/  PRMT R21, R42, 0x5410, R65 ;  /* 0x000054102a157816 */ /* 0x000fe40000000041 */
[----:B------:R-:W-:Y:S02]  /*c890*/  PRMT R12, R43, 0x5410, R60 ;  /* 0x000054102b0c7816 */ /* 0x000fe4000000003c */
[----:B------:R-:W-:-:S02]  /*c8a0*/  PRMT R13, R44, 0x5410, R63 ;  /* 0x000054102c0d7816 */ /* 0x000fc4000000003f */
[----:B------:R-:W-:Y:S02]  /*c8b0*/  PRMT R8, R45, 0x5410, R58 ;  /* 0x000054102d087816 */ /* 0x000fe4000000003a */
[----:B------:R-:W-:Y:S02]  /*c8c0*/  PRMT R9, R46, 0x5410, R61 ;  /* 0x000054102e097816 */ /* 0x000fe4000000003d */
[----:B------:R-:W-:Y:S02]  /*c8d0*/  ISETP.GE.AND P1, PT, R166, R39, PT ;  /* 0x00000027a600720c */ /* 0x000fe40003f26270 */
[----:B------:R-:W-:Y:S02]  /*c8e0*/  PRMT R38, R38, 0x5410, R57 ;  /* 0x0000541026267816 */ /* 0x000fe40000000039 */
[----:B------:R-:W-:Y:S02]  /*c8f0*/  PRMT R32, R32, 0x5410, R55 ;  /* 0x0000541020207816 */ /* 0x000fe40000000037 */
[----:B------:R-:W-:-:S02]  /*c900*/  PRMT R33, R33, 0x5410, R56 ;  /* 0x0000541021217816 */ /* 0x000fc40000000038 */
[----:B------:R-:W-:Y:S02]  /*c910*/  PRMT R28, R28, 0x5410, R53 ;  /* 0x000054101c1c7816 */ /* 0x000fe40000000035 */
[----:B------:R-:W-:Y:S02]  /*c920*/  PRMT R29, R29, 0x5410, R54 ;  /* 0x000054101d1d7816 */ /* 0x000fe40000000036 */
[----:B------:R-:W-:Y:S02]  /*c930*/  PRMT R24, R4, 0x5410, R51 ;  /* 0x0000541004187816 */ /* 0x000fe40000000033 */
[----:B------:R-:W-:Y:S01]  /*c940*/  PRMT R25, R25, 0x5410, R52 ;  /* 0x0000541019197816 */ /* 0x000fe20000000034 */
[----:B0-----:R-:W-:Y:S06]  /*c950*/  @!P0 BRA `(.L_x_581) ;  /* 0x00000154004c8947 */ /* 0x001fec0003800000 */
.L_x_825:
[----:B------:R-:W-:Y:S05]  /*c960*/  BSYNC B1 ;  /* 0x0000000000017941 */ /* 0x000fea0003800000 */
.L_x_580:
[----:B------:R-:W-:Y:S01]  /*c970*/  BSSY B1, `(.L_x_582) ;  /* 0x0000101000017945 */ /* 0x000fe20003800000 */
[----:B------:R-:W-:Y:S02]  /*c980*/  PRMT R14, R6, 0x5410, R49 ;  /* 0x00005410060e7816 */ /* 0x000fe40000000031 */
[----:B------:R-:W-:Y:S02]  /*c990*/  PRMT R15, R7, 0x5410, R50 ;  /* 0x00005410070f7816 */ /* 0x000fe40000000032 */
[----:B------:R-:W-:Y:S02]  /*c9a0*/  PRMT R10, R10, 0x5410, R47 ;  /* 0x000054100a0a7816 */ /* 0x000fe4000000002f */
[----:B------:R-:W-:Y:S01]  /*c9b0*/  PRMT R11, R11, 0x5410, R48 ;  /* 0x000054100b0b7816 */ /* 0x000fe20000000030 */
[----:B------:R-:W-:Y:S06]  /*c9c0*/  @P1 BRA `(.L_x_583) ;  /* 0x0000000c00ec1947 */ /* 0x000fec0003800000 */
[----:B------:R-:W1:Y:S01]  /*c9d0*/  LDC R4, c[0x0][0x3f4] ;  /* 0x0000fd00ff047b82 */ /* 0x000e620000000800 */
[----:B------:R-:W-:Y:S01]  /*c9e0*/  BSSY B2, `(.L_x_584) ;  /* 0x000002e000027945 */ /* 0x000fe20003800000 */
[-C--:B-1----:R-:W-:Y:S02]  /*c9f0*/  ISETP.GE.AND P0, PT, R160, R4.reuse, PT ;  /* 0x00000004a000720c */ /* 0x082fe40003f06270 */
[-C--:B------:R-:W-:Y:S02]  /*ca00*/  ISETP.GE.AND P1, PT, R170, R4.reuse, PT ;  /* 0x00000004aa00720c */ /* 0x080fe40003f26270 */
[-C--:B------:R-:W-:Y:S02]  /*ca10*/  ISETP.GE.AND P2, PT, R169, R4.reuse, PT ;  /* 0x00000004a900720c */ /* 0x080fe40003f46270 */
[-C--:B------:R-:W-:Y:S02]  /*ca20*/  ISETP.GE.AND P3, PT, R172, R4.reuse, PT ;  /* 0x00000004ac00720c */ /* 0x080fe40003f66270 */
[----:B------:R-:W-:-:S02]  /*ca30*/  ISETP.GE.AND P4, PT, R171, R4, PT ;  /* 0x00000004ab00720c */ /* 0x000fc40003f86270 */
[----:B------:R-:W-:-:S03]  /*ca40*/  ISETP.GE.AND P5, PT, R173, R4, PT ;  /* 0x00000004ad00720c */ /* 0x000fc60003fa6270 */
[----:B------:R-:W-:Y:S10]  /*ca50*/  @P0 BRA `(.L_x_585) ;  /* 0x0000000000980947 */ /* 0x000ff40003800000 */
[----:B0-----:R-:W0:Y:S01]  /*ca60*/  LDS.128 R4, [R3+0xc400] ;  /* 0x00c4000003047984 */ /* 0x001e220000000c00 */
[C---:B------:R-:W-:Y:S01]  /*ca70*/  IMAD.U32 R47, R37.reuse, 0x10000, RZ ;  /* 0x00010000252f7824 */ /* 0x040fe200078e00ff */
[----:B------:R-:W-:Y:S01]  /*ca80*/  LOP3.LUT R46, R37, 0xffff0000, RZ, 0xc0, !PT ;  /* 0xffff0000252e7812 */ /* 0x000fe200078ec0ff */
[C---:B------:R-:W-:Y:S01]  /*ca90*/  IMAD.U32 R45, R34.reuse, 0x10000, RZ ;  /* 0x00010000222d7824 */ /* 0x040fe200078e00ff */
[----:B------:R-:W-:Y:S01]  /*caa0*/  LOP3.LUT R44, R34, 0xffff0000, RZ, 0xc0, !PT ;  /* 0xffff0000222c7812 */ /* 0x000fe200078ec0ff */
[C---:B0-----:R-:W-:Y:S01]  /*cab0*/  IMAD.U32 R40, R4.reuse, 0x10000, RZ ;  /* 0x0001000004287824 */ /* 0x041fe200078e00ff */
[----:B------:R-:W-:Y:S01]  /*cac0*/  LOP3.LUT R4, R4, 0xffff0000, RZ, 0xc0, !PT ;  /* 0xffff000004047812 */ /* 0x000fe200078ec0ff */
[C---:B------:R-:W-:Y:S01]  /*cad0*/  IMAD.U32 R41, R5.reuse, 0x10000, RZ ;  /* 0x0001000005297824 */ /* 0x040fe200078e00ff */
[----:B------:R-:W-:Y:S01]  /*cae0*/  LOP3.LUT R5, R5, 0xffff0000, RZ, 0xc0, !PT ;  /* 0xffff000005057812 */ /* 0x000fe200078ec0ff */
[C---:B------:R-:W-:Y:S01]  /*caf0*/  IMAD.U32 R42, R6.reuse, 0x10000, RZ ;  /* 0x00010000062a7824 */ /* 0x040fe200078e00ff */
[----:B------:R-:W-:Y:S01]  /*cb00*/  LOP3.LUT R6, R6, 0xffff0000, RZ, 0xc0, !PT ;  /* 0xffff000006067812 */ /* 0x000fe200078ec0ff */
[C---:B------:R-:W-:Y:S01]  /*cb10*/  FMUL.FTZ R49, R4.reuse, R47 ;  /* 0x0000002f04317220 */ /* 0x040fe20000410000 */
[----:B------:R-:W-:Y:S01]  /*cb20*/  FMUL.FTZ R4, R4, R45 ;  /* 0x0000002d04047220 */ /* 0x000fe20000410000 */
[----:B------:R-:W-:-:S02]  /*cb30*/  IMAD.U32 R43, R7, 0x10000, RZ ;  /* 0x00010000072b7824 */ /* 0x000fc400078e00ff */
[----:B------:R-:W-:Y:S01]  /*cb40*/  FMUL.FTZ R50, R5, R46 ;  /* 0x0000002e05327220 */ /* 0x000fe20000410000 */
[C---:B------:R-:W-:Y:S01]  /*cb50*/  FFMA.FTZ R49, R40.reuse, R45, -R49 ;  /* 0x0000002d28317223 */ /* 0x040fe20000010831 */
[----:B------:R-:W-:Y:S01]  /*cb60*/  FFMA.FTZ R48, R40, R47, R4 ;  /* 0x0000002f28307223 */ /* 0x000fe20000010004 */
[----:B------:R-:W-:Y:S01]  /*cb70*/  LOP3.LUT R7, R7, 0xffff0000, RZ, 0xc0, !PT ;  /* 0xffff000007077812 */ /* 0x000fe200078ec0ff */
[-C--:B------:R-:W-:Y:S01]  /*cb80*/  FMUL.FTZ R52, R5, R44.reuse ;  /* 0x0000002c05347220 */ /* 0x080fe20000410000 */
[C---:B------:R-:W-:Y:S01]  /*cb90*/  SHF.L.U32 R45, R38.reuse, 0x10, RZ ;  /* 0x00000010262d7819 */ /* 0x040fe200000006ff */
[----:B------:R-:W-:Y:S01]  /*cba0*/  IMAD.U32 R5, R35, 0x10000, RZ ;  /* 0x0001000023057824 */ /* 0x000fe200078e00ff */
[----:B------:R-:W-:Y:S01]  /*cbb0*/  LOP3.LUT R40, R38, 0xffff0000, RZ, 0xc0, !PT ;  /* 0xffff000026287812 */ /* 0x000fe200078ec0ff */
[----:B------:R-:W-:Y:S01]  /*cbc0*/  FFMA.FTZ R50, R41, R44, -R50 ;  /* 0x0000002c29327223 */ /* 0x000fe20000010832 */
[----:B------:R-:W-:Y:S01]  /*cbd0*/  LOP3.LUT R4, R35, 0xffff0000, RZ, 0xc0, !PT ;  /* 0xffff000023047812 */ /* 0x000fe200078ec0ff */
[----:B------:R-:W-:Y:S01]  /*cbe0*/  FFMA.FTZ R41, R41, R46, R52 ;  /* 0x0000002e29297223 */ /* 0x000fe20000010034 */
[C---:B------:R-:W-:Y:S01]  /*cbf0*/  FMUL.FTZ R47, R6.reuse, R45 ;  /* 0x0000002d062f7220 */ /* 0x040fe20000410000 */
[-C--:B------:R-:W-:Y:S01]  /*cc00*/  FMUL.FTZ R44, R6, R5.reuse ;  /* 0x00000005062c7220 */ /* 0x080fe20000410000 */
[C---:B------:R-:W-:Y:S01]  /*cc10*/  FMUL.FTZ R46, R7.reuse, R40 ;  /* 0x00000028072e7220 */ /* 0x040fe20000410000 */
[-C--:B------:R-:W-:Y:S01]  /*cc20*/  FMUL.FTZ R51, R7, R4.reuse ;  /* 0x0000000407337220 */ /* 0x080fe20000410000 */
[C---:B------:R-:W-:Y:S01]  /*cc30*/  FFMA.FTZ R6, R42.reuse, R5, -R47 ;  /* 0x000000052a067223 */ /* 0x040fe2000001082f */
[----:B------:R-:W-:Y:S01]  /*cc40*/  FFMA.FTZ R45, R42, R45, R44 ;  /* 0x0000002d2a2d7223 */ /* 0x000fe2000001002c */
[C---:B------:R-:W-:Y:S01]  /*cc50*/  FFMA.FTZ R7, R43.reuse, R4, -R46 ;  /* 0x000000042b077223 */ /* 0x040fe2000001082e */
[----:B------:R-:W-:Y:S01]  /*cc60*/  FFMA.FTZ R40, R43, R40, R51 ;  /* 0x000000282b287223 */ /* 0x000fe20000010033 */
[----:B------:R-:W-:-:S02]  /*cc70*/  F2FP.BF16.F32.PACK_AB R4, R48, R49 ;  /* 0x000000313004723e */ /* 0x000fc400000010ff */
[----:B------:R-:W-:Y:S02]  /*cc80*/  F2FP.BF16.F32.PACK_AB R5, R41, R50 ;  /* 0x000000322905723e */ /* 0x000fe400000010ff */
[----:B------:R-:W-:Y:S02]  /*cc90*/  F2FP.BF16.F32.PACK_AB R6, R45, R6 ;  /* 0x000000062d06723e */ /* 0x000fe400000010ff */
[----:B------:R-:W-:-:S05]  /*cca0*/  F2FP.BF16.F32.PACK_AB R7, R40, R7 ;  /* 0x000000072807723e */ /* 0x000fca00000010ff */
[----:B------:R1:W-:Y:S02]  /*ccb0*/  STS.128 [R3+0xc400], R4 ;  /* 0x00c4000403007388 */ /* 0x0003e40000000c00 */
.L_x_585:
[----:B------:R-:W-:Y:S05]  /*ccc0*/  BSYNC B2 ;  /* 0x0000000000027941 */ /* 0x000fea0003800000 */
.L_x_584:
[----:B------:R-:W-:Y:S04]  /*ccd0*/  BSSY B2, `(.L_x_586) ;  /* 0x0000028000027945 */ /* 0x000fe80003800000 */
[----:B------:R-:W-:Y:S05]  /*cce0*/  @P1 BRA `(.L_x_587) ;  /* 0x0000000000981947 */ /* 0x000fea0003800000 */
[----:B01----:R-:W0:Y:S01]  /*ccf0*/  LDS.128 R4, [R0] ;  /* 0x0000000000047984 */ /* 0x003e220000000c00 */
        /* <DEDUP_REMOVED lines=18> */
[C---:B------:R-:W-:Y:S01]  /*ce20*/  LOP3.LUT R40, R33.reuse, 0xffff0000, RZ, 0xc0, !PT ;  /* 0xffff000021287812 */ /* 0x040fe200078ec0ff */
[----:B------:R-:W-:Y:S01]  /*ce30*/  IMAD.U32 R45, R33, 0x10000, RZ ;  /* 0x00010000212d7824 */ /* 0x000fe200078e00ff */
[C---:B------:R-:W-:Y:S01]  /*ce40*/  LOP3.LUT R4, R31.reuse, 0xffff0000, RZ, 0xc0, !PT ;  /* 0xffff00001f047812 */ /* 0x040fe200078ec0ff */
[----:B------:R-:W-:Y:S02]  /*ce50*/  IMAD.U32 R5, R31, 0x10000, RZ ;  /* 0x000100001f057824 */ /* 0x000fe400078e00ff */
[C---:B------:R-:W-:Y:S01]  /*ce60*/  FFMA.FTZ R50, R41.reuse, R44, -R50 ;  /* 0x0000002c29327223 */ /* 0x040fe20000010832 */
        /* <DEDUP_REMOVED lines=13> */
[----:B------:R2:W-:Y:S02]  /*cf40*/  STS.128 [R0], R4 ;  /* 0x0000000400007388 */ /* 0x0005e40000000c00 */
.L_x_587:
[----:B------:R-:W-:Y:S05]  /*cf50*/  BSYNC B2 ;  /* 0x0000000000027941 */ /* 0x000fea0003800000 */
.L_x_586:
[----:B------:R-:W-:Y:S04]  /*cf60*/  BSSY B2, `(.L_x_588) ;  /* 0x0000028000027945 */ /* 0x000fe80003800000 */
[----:B------:R-:W-:Y:S05]  /*cf70*/  @P2 BRA `(.L_x_589) ;  /* 0x0000000000982947 */ /* 0x000fea0003800000 */
[----:B012---:R-:W0:Y:S01]  /*cf80*/  LDS.128 R4, [R3+0x10400] ;  /* 0x0104000003047984 */ /* 0x007e220000000c00 */
[----:B------:R-:W-:Y:S01]  /*cf90*/  SHF.L.U32 R45, R26, 0x10, RZ ;  /* 0x000000101a2d7819 */ /* 0x000fe200000006ff */
[C---:B------:R-:W-:Y:S01]  /*cfa0*/  IMAD.U32 R47, R28.reuse, 0x10000, RZ ;  /* 0x000100001c2f7824 */ /* 0x040fe200078e00ff */
[----:B------:R-:W-:Y:S02]  /*cfb0*/  LOP3.LUT R46, R28, 0xffff0000, RZ, 0xc0, !PT ;  /* 0xffff00001c2e7812 */ /* 0x000fe400078ec0ff */
        /* <DEDUP_REMOVED lines=34> */
.L_x_589:
[----:B------:R-:W-:Y:S05]  /*d1e0*/  BSYNC B2 ;  /* 0x0000000000027941 */ /* 0x000fea0003800000 */
.L_x_588:
[----:B------:R-:W-:Y:S04]  /*d1f0*/  BSSY B2, `(.L_x_590) ;  /* 0x0000028000027945 */ /* 0x000fe80003800000 */
[----:B------:R-:W-:Y:S05]  /*d200*/  @P3 BRA `(.L_x_591) ;  /* 0x0000000000983947 */ /* 0x000fea0003800000 */
[----:B0123--:R-:W0:Y:S01]  /*d210*/  LDS.128 R4, [R0+0x4000] ;  /* 0x0040000000047984 */ /* 0x00fe220000000c00 */
        /* <DEDUP_REMOVED lines=37> */
.L_x_591:
[----:B------:R-:W-:Y:S05]  /*d470*/  BSYNC B2 ;  /* 0x0000000000027941 */ /* 0x000fea0003800000 */
.L_x_590:
[----:B------:R-:W-:Y:S04]  /*d480*/  BSSY B2, `(.L_x_592) ;  /* 0x0000028000027945 */ /* 0x000fe80003800000 */
[----:B------:R-:W-:Y:S05]  /*d490*/  @P4 BRA `(.L_x_593) ;  /* 0x0000000000984947 */ /* 0x000fea0003800000 */
[----:B01234-:R-:W0:Y:S01]  /*d4a0*/  LDS.128 R4, [R3+0x14400] ;  /* 0x0144000003047984 */ /* 0x01fe220000000c00 */
        /* <DEDUP_REMOVED lines=37> */
.L_x_593:
[----:B------:R-:W-:Y:S05]  /*d700*/  BSYNC B2 ;  /* 0x0000000000027941 */ /* 0x000fea0003800000 */
.L_x_592:
[----:B------:R-:W-:Y:S05]  /*d710*/  @P5 BRA `(.L_x_583) ;  /* 0x0000000000985947 */ /* 0x000fea0003800000 */
[----:B01234-:R-:W0:Y:S01]  /*d720*/  LDS.128 R4, [R0+0x8000] ;  /* 0x0080000000047984 */ /* 0x01fe220000000c00 */
        /* <DEDUP_REMOVED lines=37> */
.L_x_583:
[----:B------:R-:W-:Y:S05]  /*d980*/  BSYNC B1 ;  /* 0x0000000000017941 */ /* 0x000fea0003800000 */
.L_x_582:
[----:B01234-:R-:W-:-:S05]  /*d990*/  VIADD R4, R166, 0x40 ;  /* 0x00000040a6047836 */ /* 0x01ffca0000000000 */
[----:B------:R-:W-:-:S13]  /*d9a0*/  ISETP.GE.AND P0, PT, R4, R39, PT ;  /* 0x000000270400720c */ /* 0x000fda0003f06270 */
[----:B------:R-:W-:Y:S05]  /*d9b0*/  @P0 BRA `(.L_x_594) ;  /* 0x0000003800f40947 */ /* 0x000fea0003800000 */
[----:B------:R-:W0:Y:S01]  /*d9c0*/  LDC R4, c[0x0][0x3f4] ;  /* 0x0000fd00ff047b82 */ /* 0x000e220000000800 */
[----:B------:R-:W-:Y:S01]  /*d9d0*/  BSSY B1, `(.L_x_595) ;  /* 0x000002e000017945 */ /* 0x000fe20003800000 */
[-C--:B0-----:R-:W-:Y:S02]  /*d9e0*/  ISETP.GE.AND P0, PT, R160, R4.reuse, PT ;  /* 0x00000004a000720c */ /* 0x081fe40003f06270 */
[-C--:B------:R-:W-:Y:S02]  /*d9f0*/  ISETP.GE.AND P1, PT, R170, R4.reuse, PT ;  /* 0x00000004aa00720c */ /* 0x080fe40003f26270 */
[-C--:B------:R-:W-:Y:S02]  /*da00*/  ISETP.GE.AND P2, PT, R169, R4.reuse, PT ;  /* 0x00000004a900720c */ /* 0x080fe40003f46270 */
[-C--:B------:R-:W-:Y:S02]  /*da10*/  ISETP.GE.AND P3, PT, R172, R4.reuse, PT ;  /* 0x00000004ac00720c */ /* 0x080fe40003f66270 */
[----:B------:R-:W-:-:S02]  /*da20*/  ISETP.GE.AND P4, PT, R171, R4, PT ;  /* 0x00000004ab00720c */ /* 0x000fc40003f86270 */
[----:B------:R-:W-:-:S03]  /*da30*/  ISETP.GE.AND P5, PT, R173, R4, PT ;  /* 0x00000004ad00720c */ /* 0x000fc60003fa6270 */
[----:B------:R-:W-:Y:S10]  /*da40*/  @P0 BRA `(.L_x_596) ;  /* 0x0000000000980947 */ /* 0x000ff40003800000 */
[----:B------:R-:W0:Y:S01]  /*da50*/  LDS.128 R4, [R3+0xe400] ;  /* 0x00e4000003047984 */ /* 0x000e220000000c00 */
[C---:B------:R-:W-:Y:S01]  /*da60*/  IMAD.U32 R45, R37.reuse, 0x10000, RZ ;  /* 0x00010000252d7824 */ /* 0x040fe200078e00ff */
[----:B------:R-:W-:Y:S01]  /*da70*/  LOP3.LUT R48, R37, 0xffff0000, RZ, 0xc0, !PT ;  /* 0xffff000025307812 */ /* 0x000fe200078ec0ff */
[C---:B------:R-:W-:Y:S01]  /*da80*/  IMAD.U32 R43, R34.reuse, 0x10000, RZ ;  /* 0x00010000222b7824 */ /* 0x040fe200078e00ff */
[----:B------:R-:W-:Y:S02]  /*da90*/  LOP3.LUT R46, R34, 0xffff0000, RZ, 0xc0, !PT ;  /* 0xffff0000222e7812 */ /* 0x000fe400078ec0ff */
[----:B------:R-:W-:Y:S01]  /*daa0*/  LOP3.LUT R47, R38, 0xffff0000, RZ, 0xc0, !PT ;  /* 0xffff0000262f7812 */ /* 0x000fe200078ec0ff */
[C---:B0-----:R-:W-:Y:S01]  /*dab0*/  IMAD.U32 R39, R4.reuse, 0x10000, RZ ;  /* 0x0001000004277824 */ /* 0x041fe200078e00ff */
[----:B------:R-:W-:Y:S01]  /*dac0*/  LOP3.LUT R4, R4, 0xffff0000, RZ, 0xc0, !PT ;  /* 0xffff000004047812 */ /* 0x000fe200078ec0ff */
[C---:B------:R-:W-:Y:S01]  /*dad0*/  IMAD.U32 R40, R5.reuse, 0x10000, RZ ;  /* 0x0001000005287824 */ /* 0x040fe200078e00ff */
[----:B------:R-:W-:Y:S01]  /*dae0*/  LOP3.LUT R5, R5, 0xffff0000, RZ, 0xc0, !PT ;  /* 0xffff000005057812 */ /* 0x000fe200078ec0ff */
[----:B------:R-:W-:Y:S01]  /*daf0*/  IMAD.U32 R34, R6, 0x10000, RZ ;  /* 0x0001000006227824 */ /* 0x000fe200078e00ff */
[----:B------:R-:W-:Y:S01]  /*db00*/  SHF.L.U32 R37, R7, 0x10, RZ ;  /* 0x0000001007257819 */ /* 0x000fe200000006ff */
[-C--:B------:R-:W-:Y:S01]  /*db10*/  FMUL.FTZ R42, R45, R4.reuse ;  /* 0x000000042d2a7220 */ /* 0x080fe20000410000 */
[C---:B------:R-:W-:Y:S01]  /*db20*/  FMUL.FTZ R44, R43.reuse, R4 ;  /* 0x000000042b2c7220 */ /* 0x040fe20000410000 */
[----:B------:R-:W-:Y:S01]  /*db30*/  FMUL.FTZ R41, R48, R5 ;  /* 0x0000000530297220 */ /* 0x000fe20000410000 */
[----:B------:R-:W-:Y:S01]  /*db40*/  LOP3.LUT R6, R6, 0xffff0000, RZ, 0xc0, !PT ;  /* 0xffff000006067812 */ /* 0x000fe200078ec0ff */
[-C--:B------:R-:W-:Y:S01]  /*db50*/  FFMA.FTZ R4, R43, R39.reuse, -R42 ;  /* 0x000000272b047223 */ /* 0x080fe2000001082a */
[----:B------:R-:W-:Y:S01]  /*db60*/  FFMA.FTZ R39, R45, R39, R44 ;  /* 0x000000272d277223 */ /* 0x000fe2000001002c */
[C---:B------:R-:W-:Y:S01]  /*db70*/  FMUL.FTZ R43, R46.reuse, R5 ;  /* 0x000000052e2b7220 */ /* 0x040fe20000410000 */
[----:B------:R-:W-:Y:S01]  /*db80*/  LOP3.LUT R7, R7, 0xffff0000, RZ, 0xc0, !PT ;  /* 0xffff000007077812 */ /* 0x000fe200078ec0ff */
[----:B------:R-:W-:Y:S01]  /*db90*/  FFMA.FTZ R5, R46, R40, -R41 ;  /* 0x000000282e057223 */ /* 0x000fe20000010829 */
[----:B------:R-:W-:Y:S01]  /*dba0*/  LOP3.LUT R45, R35, 0xffff0000, RZ, 0xc0, !PT ;  /* 0xffff0000232d7812 */ /* 0x000fe200078ec0ff */
[----:B------:R-:W-:-:S02]  /*dbb0*/  IMAD.U32 R46, R38, 0x10000, RZ ;  /* 0x00010000262e7824 */ /* 0x000fc400078e00ff */
[----:B------:R-:W-:Y:S01]  /*dbc0*/  FFMA.FTZ R40, R48, R40, R43 ;  /* 0x0000002830287223 */ /* 0x000fe2000001002b */
[----:B------:R-:W-:Y:S02]  /*dbd0*/  IMAD.U32 R44, R35, 0x10000, RZ ;  /* 0x00010000232c7824 */ /* 0x000fe400078e00ff */
[-C--:B------:R-:W-:Y:S01]  /*dbe0*/  FMUL.FTZ R38, R47, R7.reuse ;  /* 0x000000072f267220 */ /* 0x080fe20000410000 */
[-C--:B------:R-:W-:Y:S01]  /*dbf0*/  FMUL.FTZ R35, R46, R6.reuse ;  /* 0x000000062e237220 */ /* 0x080fe20000410000 */
[C---:B------:R-:W-:Y:S01]  /*dc00*/  FMUL.FTZ R42, R45.reuse, R7 ;  /* 0x000000072d2a7220 */ /* 0x040fe20000410000 */
[C---:B------:R-:W-:Y:S01]  /*dc10*/  FMUL.FTZ R41, R44.reuse, R6 ;  /* 0x000000062c297220 */ /* 0x040fe20000410000 */
[-C--:B------:R-:W-:Y:S01]  /*dc20*/  FFMA.FTZ R7, R45, R37.reuse, -R38 ;  /* 0x000000252d077223 */ /* 0x080fe20000010826 */
[-C--:B------:R-:W-:Y:S01]  /*dc30*/  FFMA.FTZ R6, R44, R34.reuse, -R35 ;  /* 0x000000222c067223 */ /* 0x080fe20000010823 */
[----:B------:R-:W-:Y:S01]  /*dc40*/  FFMA.FTZ R42, R47, R37, R42 ;  /* 0x000000252f2a7223 */ /* 0x000fe2000001002a */
[----:B------:R-:W-:Y:S01]  /*dc50*/  FFMA.FTZ R41, R46, R34, R41 ;  /* 0x000000222e297223 */ /* 0x000fe20000010029 */
[----:B------:R-:W-:-:S02]  /*dc60*/  F2FP.BF16.F32.PACK_AB R4, R39, R4 ;  /* 0x000000042704723e */ /* 0x000fc400000010ff */
[----:B------:R-:W-:Y:S02]  /*dc70*/  F2FP.BF16.F32.PACK_AB R5, R40, R5 ;  /* 0x000000052805723e */ /* 0x000fe400000010ff */
[----:B------:R-:W-:Y:S02]  /*dc80*/  F2FP.BF16.F32.PACK_AB R6, R41, R6 ;  /* 0x000000062906723e */ /* 0x000fe400000010ff */
[----:B------:R-:W-:-:S05]  /*dc90*/  F2FP.BF16.F32.PACK_AB R7, R42, R7 ;  /* 0x000000072a07723e */ /* 0x000fca00000010ff */
[----:B------:R0:W-:Y:S02]  /*dca0*/  STS.128 [R3+0xe400], R4 ;  /* 0x00e4000403007388 */ /* 0x0001e40000000c00 */
.L_x_596:
[----:B------:R-:W-:Y:S05]  /*dcb0*/  BSYNC B1 ;  /* 0x0000000000017941 */ /* 0x000fea0003800000 */
.L_x_595:
[----:B------:R-:W-:Y:S04]  /*dcc0*/  BSSY B1, `(.L_x_597) ;  /* 0x0000028000017945 */ /* 0x000fe80003800000 */
[----:B------:R-:W-:Y:S05]  /*dcd0*/  @P1 BRA `(.L_x_598) ;  /* 0x0000000000981947 */ /* 0x000fea0003800000 */
[----:B0-----:R-:W0:Y:S01]  /*dce0*/  LDS.128 R4, [R0+0x2000] ;  /* 0x0020000000047984 */ /* 0x001e220000000c00 */
[----:B------:R-:W-:Y:S01]  /*dcf0*/  IMAD.U32 R40, R30, 0x10000, RZ ;  /* 0x000100001e287824 */ /* 0x000fe200078e00ff */
[C---:B------:R-:W-:Y:S01]  /*dd00*/  LOP3.LUT R43, R32.reuse, 0xffff0000, RZ, 0xc0, !PT ;  /* 0xffff0000202b7812 */ /* 0x040fe200078ec0ff */
[----:B------:R-:W-:Y:S01]  /*dd10*/  IMAD.U32 R42, R32, 0x10000, RZ ;  /* 0x00010000202a7824 */ /* 0x000fe200078e00ff */
        /* <DEDUP_REMOVED lines=8> */
[-C--:B------:R-:W-:Y:S01]  /*dda0*/  FMUL.FTZ R37, R42, R4.reuse ;  /* 0x000000042a257220 */ /* 0x080fe20000410000 */
[----:B------:R-:W-:Y:S01]  /*ddb0*/  FMUL.FTZ R39, R40, R4 ;  /* 0x0000000428277220 */ /* 0x000fe20000410000 */
[----:B------:R-:W-:Y:S01]  /*ddc0*/  FMUL.FTZ R38, R43, R5 ;  /* 0x000000052b267220 */ /* 0x000fe20000410000 */
[----:B------:R-:W-:-:S02]  /*ddd0*/  IMAD.U32 R30, R6, 0x10000, RZ ;  /* 0x00010000061e7824 */ /* 0x000fc400078e00ff */
[-C--:B------:R-:W-:Y:S01]  /*dde0*/  FFMA.FTZ R4, R40, R34.reuse, -R37 ;  /* 0x0000002228047223 */ /* 0x080fe20000010825 */
[----:B------:R-:W-:Y:S01]  /*ddf0*/  FFMA.FTZ R39, R42, R34, R39 ;  /* 0x000000222a277223 */ /* 0x000fe20000010027 */
[C---:B------:R-:W-:Y:S01]  /*de00*/  FMUL.FTZ R34, R41.reuse, R5 ;  /* 0x0000000529227220 */ /* 0x040fe20000410000 */
[----:B------:R-:W-:Y:S01]  /*de10*/  LOP3.LUT R6, R6, 0xffff0000, RZ, 0xc0, !PT ;  /* 0xffff000006067812 */ /* 0x000fe200078ec0ff */
[-C--:B------:R-:W-:Y:S01]  /*de20*/  FFMA.FTZ R5, R41, R35.reuse, -R38 ;  /* 0x0000002329057223 */ /* 0x080fe20000010826 */
[----:B------:R-:W-:Y:S01]  /*de30*/  LOP3.LUT R40, R31, 0xffff0000, RZ, 0xc0, !PT ;  /* 0xffff00001f287812 */ /* 0x000fe200078ec0ff */
[----:B------:R-:W-:Y:S02]  /*de40*/  IMAD.U32 R42, R33, 0x10000, RZ ;  /* 0x00010000212a7824 */ /* 0x000fe400078e00ff */
[----:B------:R-:W-:Y:S01]  /*de50*/  FFMA.FTZ R34, R43, R35, R34 ;  /* 0x000000232b227223 */ /* 0x000fe20000010022 */
[----:B------:R-:W-:Y:S02]  /*de60*/  IMAD.U32 R38, R31, 0x10000, RZ ;  /* 0x000100001f267824 */ /* 0x000fe400078e00ff */
[-C--:B------:R-:W-:Y:S01]  /*de70*/  FMUL.FTZ R35, R44, R7.reuse ;  /* 0x000000072c237220 */ /* 0x080fe20000410000 */
[-C--:B------:R-:W-:Y:S01]  /*de80*/  FMUL.FTZ R31, R42, R6.reuse ;  /* 0x000000062a1f7220 */ /* 0x080fe20000410000 */
[----:B------:R-:W-:Y:S01]  /*de90*/  FMUL.FTZ R37, R40, R7 ;  /* 0x0000000728257220 */ /* 0x000fe20000410000 */
[----:B------:R-:W-:Y:S01]  /*dea0*/  FMUL.FTZ R33, R38, R6 ;  /* 0x0000000626217220 */ /* 0x000fe20000410000 */
[----:B------:R-:W-:Y:S01]  /*deb0*/  FFMA.FTZ R7, R40, R32, -R35 ;  /* 0x0000002028077223 */ /* 0x000fe20000010823 */
[----:B------:R-:W-:Y:S01]  /*dec0*/  FFMA.FTZ R6, R38, R30, -R31 ;  /* 0x0000001e26067223 */ /* 0x000fe2000001081f */
[----:B------:R-:W-:Y:S01]  /*ded0*/  FFMA.FTZ R32, R44, R32, R37 ;  /* 0x000000202c207223 */ /* 0x000fe20000010025 */
[----:B------:R-:W-:Y:S01]  /*dee0*/  FFMA.FTZ R33, R42, R30, R33 ;  /* 0x0000001e2a217223 */ /* 0x000fe20000010021 */
[----:B------:R-:W-:-:S02]  /*def0*/  F2FP.BF16.F32.PACK_AB R4, R39, R4 ;  /* 0x000000042704723e */ /* 0x000fc400000010ff */
[----:B------:R-:W-:Y:S02]  /*df00*/  F2FP.BF16.F32.PACK_AB R5, R34, R5 ;  /* 0x000000052205723e */ /* 0x000fe400000010ff */
[----:B------:R-:W-:Y:S02]  /*df10*/  F2FP.BF16.F32.PACK_AB R6, R33, R6 ;  /* 0x000000062106723e */ /* 0x000fe400000010ff */
[----:B------:R-:W-:-:S05]  /*df20*/  F2FP.BF16.F32.PACK_AB R7, R32, R7 ;  /* 0x000000072007723e */ /* 0x000fca00000010ff */
[----:B------:R1:W-:Y:S02]  /*df30*/  STS.128 [R0+0x2000], R4 ;  /* 0x0020000400007388 */ /* 0x0003e40000000c00 */
.L_x_598:
[----:B------:R-:W-:Y:S05]  /*df40*/  BSYNC B1 ;  /* 0x0000000000017941 */ /* 0x000fea0003800000 */
.L_x_597:
[----:B------:R-:W-:Y:S04]  /*df50*/  BSSY B1, `(.L_x_599) ;  /* 0x0000028000017945 */ /* 0x000fe80003800000 */
[----:B------:R-:W-:Y:S05]  /*df60*/  @P2 BRA `(.L_x_600) ;  /* 0x0000000000982947 */ /* 0x000fea0003800000 */
[----:B01----:R-:W0:Y:S01]  /*df70*/  LDS.128 R4, [R3+0x12400] ;  /* 0x0124000003047984 */ /* 0x003e220000000c00 */
[----:B------:R-:W-:Y:S01]  /*df80*/  IMAD.U32 R34, R26, 0x10000, RZ ;  /* 0x000100001a227824 */ /* 0x000fe200078e00ff */
[C---:B------:R-:W-:Y:S01]  /*df90*/  LOP3.LUT R39, R28.reuse, 0xffff0000, RZ, 0xc0, !PT ;  /* 0xffff00001c277812 */ /* 0x040fe200078ec0ff */
[----:B------:R-:W-:Y:S01]  /*dfa0*/  IMAD.U32 R38, R28, 0x10000, RZ ;  /* 0x000100001c267824 */ /* 0x000fe200078e00ff */
[----:B------:R-:W-:Y:S02]  /*dfb0*/  LOP3.LUT R37, R26, 0xffff0000, RZ, 0xc0, !PT ;  /* 0xffff00001a257812 */ /* 0x000fe400078ec0ff */
[----:B------:R-:W-:Y:S01]  /*dfc0*/  LOP3.LUT R40, R29, 0xffff0000, RZ, 0xc0, !PT ;  /* 0xffff00001d287812 */ /* 0x000fe200078ec0ff */
[C---:B0-----:R-:W-:Y:S01]  /*dfd0*/  IMAD.U32 R30, R4.reuse, 0x10000, RZ ;  /* 0x00010000041e7824 */ /* 0x041fe200078e00ff */
[----:B------:R-:W-:Y:S01]  /*dfe0*/  LOP3.LUT R4, R4, 0xffff0000, RZ, 0xc0, !PT ;  /* 0xffff000004047812 */ /* 0x000fe200078ec0ff */
[----:B------:R-:W-:Y:S01]  /*dff0*/  IMAD.U32 R28, R7, 0x10000, RZ ;  /* 0x00010000071c7824 */ /* 0x000fe200078e00ff */
[C---:B------:R-:W-:Y:S01]  /*e000*/  SHF.L.U32 R31, R5.reuse, 0x10, RZ ;  /* 0x00000010051f7819 */ /* 0x040fe200000006ff */
[----:B------:R-:W-:Y:S01]  /*e010*/  IMAD.U32 R26, R6, 0x10000, RZ ;  /* 0x00010000061a7824 */ /* 0x000fe200078e00ff */
[----:B------:R-:W-:Y:S01]  /*e020*/  LOP3.LUT R5, R5, 0xffff0000, RZ, 0xc0, !PT ;  /* 0xffff000005057812 */ /* 0x000fe200078ec0ff */
[-C--:B------:R-:W-:Y:S01]  /*e030*/  FMUL.FTZ R33, R38, R4.reuse ;  /* 0x0000000426217220 */ /* 0x080fe20000410000 */
[----:B------:R-:W-:Y:S01]  /*e040*/  FMUL.FTZ R35, R34, R4 ;  /* 0x0000000422237220 */ /* 0x000fe20000410000 */
[----:B------:R-:W-:-:S02]  /*e050*/  LOP3.LUT R7, R7, 0xffff0000, RZ, 0xc0, !PT ;  /* 0xffff000007077812 */ /* 0x000fc400078ec0ff */
[-C--:B------:R-:W-:Y:S01]  /*e060*/  FMUL.FTZ R32, R39, R5.reuse ;  /* 0x0000000527207220 */ /* 0x080fe20000410000 */
        /* <DEDUP_REMOVED lines=8> */
[----:B------:R-:W-:-:S02]  /*e0f0*/  IMAD.U32 R32, R27, 0x10000, RZ ;  /* 0x000100001b207824 */ /* 0x000fc400078e00ff */
        /* <DEDUP_REMOVED lines=11> */
[----:B------:R-:W-:-:S05]  /*e1b0*/  F2FP.BF16.F32.PACK_AB R7, R28, R7 ;  /* 0x000000071c07723e */ /* 0x000fca00000010ff */
[----:B------:R2:W-:Y:S02]  /*e1c0*/  STS.128 [R3+0x12400], R4 ;  /* 0x0124000403007388 */ /* 0x0005e40000000c00 */
.L_x_600:
[----:B------:R-:W-:Y:S05]  /*e1d0*/  BSYNC B1 ;  /* 0x0000000000017941 */ /* 0x000fea0003800000 */
.L_x_599:
[----:B------:R-:W-:Y:S04]  /*e1e0*/  BSSY B1, `(.L_x_601) ;  /* 0x0000028000017945 */ /* 0x000fe80003800000 */
[----:B------:R-:W-:Y:S05]  /*e1f0*/  @P3 BRA `(.L_x_602) ;  /* 0x0000000000983947 */ /* 0x000fea0003800000 */
[----:B012---:R-:W0:Y:S01]  /*e200*/  LDS.128 R4, [R0+0x6000] ;  /* 0x0060000000047984 */ /* 0x007e220000000c00 */
        /* <DEDUP_REMOVED lines=13> */
[-C--:B------:R-:W-:Y:S01]  /*e2e0*/  FMUL.FTZ R28, R35, R5.reuse ;  /* 0x00000005231c7220 */ /* 0x080fe20000410000 */
        /* <DEDUP_REMOVED lines=23> */
.L_x_602:
[----:B------:R-:W-:Y:S05]  /*e460*/  BSYNC B1 ;  /* 0x0000000000017941 */ /* 0x000fea0003800000 */
.L_x_601:
[----:B------:R-:W-:Y:S04]  /*e470*/  BSSY B1, `(.L_x_603) ;  /* 0x0000028000017945 */ /* 0x000fe80003800000 */
[----:B------:R-:W-:Y:S05]  /*e480*/  @P4 BRA `(.L_x_604) ;  /* 0x0000000000984947 */ /* 0x000fea0003800000 */
[----:B0123--:R-:W0:Y:S01]  /*e490*/  LDS.128 R4, [R3+0x16400] ;  /* 0x0164000003047984 */ /* 0x00fe220000000c00 */
        /* <DEDUP_REMOVED lines=37> */
.L_x_604:
[----:B------:R-:W-:Y:S05]  /*e6f0*/  BSYNC B1 ;  /* 0x0000000000017941 */ /* 0x000fea0003800000 */
.L_x_603:
[----:B------:R-:W-:Y:S05]  /*e700*/  @P5 BRA `(.L_x_594) ;  /* 0x0000002c00a05947 */ /* 0x000fea0003800000 */
[----:B01234-:R-:W0:Y:S01]  /*e710*/  LDS.128 R4, [R0+0xa000] ;  /* 0x00a0000000047984 */ /* 0x01fe220000000c00 */
[C---:B------:R-:W-:Y:S01]  /*e720*/  IMAD.U32 R21, R10.reuse, 0x10000, RZ ;  /* 0x000100000a157824 */ /* 0x040fe200078e00ff */
[----:B------:R-:W-:Y:S01]  /*e730*/  LOP3.LUT R26, R10, 0xffff0000, RZ, 0xc0, !PT ;  /* 0xffff00000a1a7812 */ /* 0x000fe200078ec0ff */
[C---:B------:R-:W-:Y:S01]  /*e740*/  IMAD.U32 R15, R8.reuse, 0x10000, RZ ;  /* 0x00010000080f7824 */ /* 0x040fe200078e00ff */
        /* <DEDUP_REMOVED lines=11> */
[----:B------:R-:W-:Y:S01]  /*e800*/  FMUL.FTZ R13, R26, R5 ;  /* 0x000000051a0d7220 */ /* 0x000fe20000410000 */
[-C--:B------:R-:W-:Y:S01]  /*e810*/  FFMA.FTZ R4, R15, R3.reuse, -R14 ;  /* 0x000000030f047223 */ /* 0x080fe2000001080e */
[----:B------:R-:W-:Y:S01]  /*e820*/  FFMA.FTZ R3, R21, R3, R20 ;  /* 0x0000000315037223 */ /* 0x000fe20000010014 */
[----:B------:R-:W-:Y:S01]  /*e830*/  FMUL.FTZ R15, R24, R5 ;  /* 0x00000005180f7220 */ /* 0x000fe20000410000 */
        /* <DEDUP_REMOVED lines=18> */
[----:B------:R0:W-:Y:S01]  /*e960*/  STS.128 [R0+0xa000], R4 ;  /* 0x00a0000400007388 */ /* 0x0001e20000000c00 */
[----:B------:R-:W-:Y:S05]  /*e970*/  BRA `(.L_x_594) ;  /* 0x0000002c00047947 */ /* 0x000fea0003800000 */
.L_x_576:
[----:B------:R-:W-:-:S03]  /*e980*/  UMOV UR4, 0xffffffff ;  /* 0xffffffff00047882 */ /* 0x000fc60000000000 */
[----:B------:R-:W-:Y:S05]  /*e990*/  BRA.DIV UR4, `(.L_x_605) ;  /* 0x0000013604507947 */ /* 0x000fea000b800000 */
[----:B------:R0:W1:Y:S04]  /*e9a0*/  SHFL.IDX PT, R3, R42, RZ, 0x1c1f ;  /* 0x001c1fff2a037589 */ /* 0x00006800000e0000 */
[----:B------:R0:W2:Y:S04]  /*e9b0*/  SHFL.IDX PT, R0, R39, RZ, 0x1c1f ;  /* 0x001c1fff27007589 */ /* 0x0000a800000e0000 */
[----:B------:R-:W4:Y:S04]  /*e9c0*/  SHFL.IDX PT, R37, R37, RZ, 0x1c1f ;  /* 0x001c1fff25257589 */ /* 0x000f2800000e0000 */
[----:B------:R-:W0:Y:S02]  /*e9d0*/  SHFL.IDX PT, R40, R40, RZ, 0x1c1f ;  /* 0x001c1fff28287589 */ /* 0x000e2400000e0000 */
.L_x_831:
[----:B------:R-:W-:Y:S01]  /*e9e0*/  ULDC UR4, c[0x0][0x448] ;  /* 0x0001120000047ab9 */ /* 0x000fe20000000800 */
[----:B------:R-:W-:Y:S01]  /*e9f0*/  BSSY B1, `(.L_x_606) ;  /* 0x0000039000017945 */ /* 0x000fe20003800000 */
[----:B0-----:R-:W-:Y:S01]  /*ea00*/  IMAD R42, R143, UR4, RZ ;  /* 0x000000048f2a7c24 */ /* 0x001fe2000f8e02ff */
[----:B------:R-:W-:Y:S02]  /*ea10*/  CS2R R4, SRZ ;  /* 0x0000000000047805 */ /* 0x000fe4000001ff00 */
[----:B------:R-:W-:Y:S02]  /*ea20*/  CS2R R8, SRZ ;  /* 0x0000000000087805 */ /* 0x000fe4000001ff00 */
[----:B------:R-:W-:Y:S02]  /*ea30*/  CS2R R10, SRZ ;  /* 0x00000000000a7805 */ /* 0x000fe4000001ff00 */
[----:B------:R-:W-:Y:S02]  /*ea40*/  CS2R R12, SRZ ;  /* 0x00000000000c7805 */ /* 0x000fe4000001ff00 */
[----:B------:R-:W-:Y:S01]  /*ea50*/  ISETP.GE.AND P0, PT, R6, R42, PT ;  /* 0x0000002a0600720c */ /* 0x000fe20003f06270 */
[----:B------:R-:W-:Y:S01]  /*ea60*/  IMAD R42, R145, -0x80, R42 ;  /* 0xffffff80912a7824 */ /* 0x000fe200078e022a */
[----:B------:R-:W-:-:S02]  /*ea70*/  CS2R R6, SRZ ;  /* 0x0000000000067805 */ /* 0x000fc4000001ff00 */
[----:B------:R-:W-:Y:S02]  /*ea80*/  CS2R R14, SRZ ;  /* 0x00000000000e7805 */ /* 0x000fe4000001ff00 */
[----:B------:R-:W-:Y:S02]  /*ea90*/  CS2R R24, SRZ ;  /* 0x0000000000187805 */ /* 0x000fe4000001ff00 */
[----:B------:R-:W-:Y:S02]  /*eaa0*/  CS2R R26, SRZ ;  /* 0x00000000001a7805 */ /* 0x000fe4000001ff00 */
[----:B------:R-:W-:Y:S02]  /*eab0*/  CS2R R28, SRZ ;  /* 0x00000000001c7805 */ /* 0x000fe4000001ff00 */
[----:B---3--:R-:W-:Y:S02]  /*eac0*/  CS2R R30, SRZ ;  /* 0x00000000001e7805 */ /* 0x008fe4000001ff00 */
[----:B------:R-:W-:-:S02]  /*ead0*/  CS2R R32, SRZ ;  /* 0x0000000000207805 */ /* 0x000fc4000001ff00 */
[----:B------:R-:W-:Y:S01]  /*eae0*/  CS2R R34, SRZ ;  /* 0x0000000000227805 */ /* 0x000fe2000001ff00 */
[----:B------:R-:W-:Y:S06]  /*eaf0*/  @P0 BRA `(.L_x_607) ;  /* 0x0000000000a00947 */ /* 0x000fec0003800000 */
[C---:B------:R-:W-:Y:S01]  /*eb00*/  VIADD R4, R16.reuse, 0x20 ;  /* 0x0000002010047836 */ /* 0x040fe20000000000 */
[----:B------:R-:W-:Y:S01]  /*eb10*/  ULDC UR4, c[0x0][0x3f4] ;  /* 0x0000fd0000047ab9 */ /* 0x000fe20000000800 */
[C---:B------:R-:W-:Y:S01]  /*eb20*/  VIADD R5, R16.reuse, 0x40 ;  /* 0x0000004010057836 */ /* 0x040fe20000000000 */
[----:B------:R-:W-:Y:S01]  /*eb30*/  ISETP.GE.AND P2, PT, R16, UR4, PT ;  /* 0x0000000410007c0c */ /* 0x000fe2000bf46270 */
[----:B--2---:R-:W-:Y:S01]  /*eb40*/  IMAD.MOV.U32 R6, RZ, RZ, R0 ;  /* 0x000000ffff067224 */ /* 0x004fe200078e0000 */
[----:B------:R-:W-:Y:S01]  /*eb50*/  ISETP.GE.AND P3, PT, R4, UR4, PT ;  /* 0x0000000404007c0c */ /* 0x000fe2000bf66270 */
[----:B-1----:R-:W-:Y:S01]  /*eb60*/  IMAD.MOV.U32 R7, RZ, RZ, R3 ;  /* 0x000000ffff077224 */ /* 0x002fe200078e0003 */
[----:B------:R-:W-:Y:S01]  /*eb70*/  ISETP.GE.AND P4, PT, R5, UR4, PT ;  /* 0x0000000405007c0c */ /* 0x000fe2000bf86270 */
[----:B------:R-:W-:Y:S01]  /*eb80*/  IMAD.MOV.U32 R8, RZ, RZ, R40 ;  /* 0x000000ffff087224 */ /* 0x000fe200078e0028 */
[----:B------:R-:W-:Y:S01]  /*eb90*/  CS2R R28, SRZ ;  /* 0x00000000001c7805 */ /* 0x000fe2000001ff00 */
[----:B----4-:R-:W-:Y:S01]  /*eba0*/  IMAD.MOV.U32 R9, RZ, RZ, R37 ;  /* 0x000000ffff097224 */ /* 0x010fe200078e0025 */
[----:B------:R-:W-:-:S02]  /*ebb0*/  CS2R R30, SRZ ;  /* 0x00000000001e7805 */ /* 0x000fc4000001ff00 */
[----:B------:R-:W-:Y:S02]  /*ebc0*/  CS2R R10, SRZ ;  /* 0x00000000000a7805 */ /* 0x000fe4000001ff00 */
[----:B------:R-:W-:Y:S02]  /*ebd0*/  CS2R R32, SRZ ;  /* 0x0000000000207805 */ /* 0x000fe4000001ff00 */
[----:B------:R-:W-:Y:S01]  /*ebe0*/  CS2R R34, SRZ ;  /* 0x0000000000227805 */ /* 0x000fe2000001ff00 */
[----:B------:R-:W-:Y:S01]  /*ebf0*/  @!P2 IMAD.SHL.U32 R39, R16, 0x2, RZ ;  /* 0x000000021027a824 */ /* 0x000fe200078e00ff */
[----:B------:R-:W-:Y:S01]  /*ec00*/  @!P3 SHF.L.U32 R13, R163, 0x3, RZ ;  /* 0x00000003a30db819 */ /* 0x000fe200000006ff */
[----:B------:R-:W-:-:S03]  /*ec10*/  @!P4 IMAD.SHL.U32 R41, R164, 0x8, RZ ;  /* 0x00000008a429c824 */ /* 0x000fc600078e00ff */
[-C--:B------:R-:W-:Y:S01]  /*ec20*/  @!P2 IADD3 R38, P1, R40, R39.reuse, RZ ;  /* 0x000000272826a210 */ /* 0x080fe20007f3e0ff */
[----:B------:R-:W-:Y:S01]  /*ec30*/  @!P3 IMAD.WIDE R4, R13, 0x2, R6 ;  /* 0x000000020d04b825 */ /* 0x000fe200078e0206 */
[----:B------:R-:W-:Y:S02]  /*ec40*/  @!P2 IADD3 R20, P0, R0, R39, RZ ;  /* 0x000000270014a210 */ /* 0x000fe40007f1e0ff */
[----:B------:R-:W-:Y:S01]  /*ec50*/  @!P2 SHF.L.U64.HI R0, R16, 0x1, R17 ;  /* 0x000000011000a819 */ /* 0x000fe20000010211 */
[----:B------:R-:W-:Y:S01]  /*ec60*/  @!P4 IMAD.WIDE R6, R41, 0x2, R6 ;  /* 0x000000022906c825 */ /* 0x000fe200078e0206 */
[----:B------:R0:W5:Y:S03]  /*ec70*/  @!P3 LD.E.128 R28, desc[UR56][R4.64] ;  /* 0x00000038041cb980 */ /* 0x000166000c101d00 */
[--C-:B------:R-:W-:Y:S01]  /*ec80*/  @!P3 IMAD.WIDE R12, R13, 0x2, R8.reuse ;  /* 0x000000020d0cb825 */ /* 0x100fe200078e0208 */
[----:B------:R1:W5:Y:S03]  /*ec90*/  @!P4 LD.E.128 R32, desc[UR56][R6.64] ;  /* 0x000000380620c980 */ /* 0x000366000c101d00 */
[----:B------:R-:W-:Y:S01]  /*eca0*/  @!P4 IMAD.WIDE R40, R41, 0x2, R8 ;  /* 0x000000022928c825 */ /* 0x000fe200078e0208 */
[----:B------:R-:W-:-:S02]  /*ecb0*/  CS2R R8, SRZ ;  /* 0x0000000000087805 */ /* 0x000fc4000001ff00 */
[----:B------:R-:W-:Y:S02]  /*ecc0*/  CS2R R14, SRZ ;  /* 0x00000000000e7805 */ /* 0x000fe4000001ff00 */
[----:B------:R-:W-:Y:S02]  /*ecd0*/  CS2R R24, SRZ ;  /* 0x0000000000187805 */ /* 0x000fe4000001ff00 */
[----:B------:R-:W-:Y:S02]  /*ece0*/  CS2R R26, SRZ ;  /* 0x00000000001a7805 */ /* 0x000fe4000001ff00 */
[----:B0-----:R-:W-:Y:S01]  /*ecf0*/  CS2R R4, SRZ ;  /* 0x0000000000047805 */ /* 0x001fe2000001ff00 */
[--C-:B------:R-:W-:Y:S01]  /*ed00*/  @!P2 IMAD.X R21, R3, 0x1, R0.reuse, P0 ;  /* 0x000000010315a824 */ /* 0x100fe200000e0600 */
[----:B------:R0:W5:Y:S01]  /*ed10*/  @!P3 LD.E.128 R8, desc[UR56][R12.64] ;  /* 0x000000380c08b980 */ /* 0x000162000c101d00 */
[----:B-1----:R-:W-:Y:S01]  /*ed20*/  CS2R R6, SRZ ;  /* 0x0000000000067805 */ /* 0x002fe2000001ff00 */
[----:B------:R-:W-:-:S02]  /*ed30*/  @!P2 IMAD.X R39, R37, 0x1, R0, P1 ;  /* 0x000000012527a824 */ /* 0x000fc400008e0600 */
[----:B------:R3:W5:Y:S04]  /*ed40*/  @!P2 LD.E.128 R24, desc[UR56][R20.64] ;  /* 0x000000381418a980 */ /* 0x000768000c101d00 */
[----:B------:R3:W5:Y:S01]  /*ed50*/  @!P2 LD.E.128 R4, desc[UR56][R38.64] ;  /* 0x000000382604a980 */ /* 0x000762000c101d00 */
[----:B0-----:R-:W-:-:S06]  /*ed60*/  CS2R R12, SRZ ;  /* 0x00000000000c7805 */ /* 0x001fcc000001ff00 */
[----:B------:R3:W5:Y:S02]  /*ed70*/  @!P4 LD.E.128 R12, desc[UR56][R40.64] ;  /* 0x00000038280cc980 */ /* 0x000764000c101d00 */
.L_x_607:
[----:B------:R-:W-:Y:S05]  /*ed80*/  BSYNC B1 ;  /* 0x0000000000017941 */ /* 0x000fea0003800000 */
.L_x_606:
[C---:B--2---:R-:W-:Y:S01]  /*ed90*/  LEA.HI R0, R191.reuse, R191, RZ, 0x1 ;  /* 0x000000bfbf007211 */ /* 0x044fe200078f08ff */
[----:B---3-5:R-:W-:Y:S01]  /*eda0*/  IMAD.MOV.U32 R20, RZ, RZ, R24 ;  /* 0x000000ffff147224 */ /* 0x028fe200078e0018 */
[--C-:B------:R-:W-:Y:S01]  /*edb0*/  SHF.R.U64 R65, R24, 0x10, R25.reuse ;  /* 0x0000001018417819 */ /* 0x100fe20000001219 */
[----:B------:R-:W-:Y:S01]  /*edc0*/  IMAD.MOV.U32 R24, RZ, RZ, R26 ;  /* 0x000000ffff187224 */ /* 0x000fe200078e001a */
[----:B------:R-:W-:Y:S01]  /*edd0*/  LOP3.LUT R0, R0, 0xfffffffe, RZ, 0xc0, !PT ;  /* 0xfffffffe00007812 */ /* 0x000fe200078ec0ff */
[----:B------:R-:W-:Y:S01]  /*ede0*/  IMAD.MOV.U32 R21, RZ, RZ, R25 ;  /* 0x000000ffff157224 */ /* 0x000fe200078e0019 */
[----:B------:R-:W-:Y:S01]  /*edf0*/  SHF.R.U64 R63, R26, 0x10, R27 ;  /* 0x000000101a3f7819 */ /* 0x000fe2000000121b */
[----:B------:R-:W-:Y:S01]  /*ee00*/  IMAD.MOV.U32 R26, RZ, RZ, R28 ;  /* 0x000000ffff1a7224 */ /* 0x000fe200078e001c */
[----:B------:R-:W-:Y:S01]  /*ee10*/  SHF.R.U64 R61, R28, 0x10, R29 ;  /* 0x000000101c3d7819 */ /* 0x000fe2000000121d */
[----:B------:R-:W-:Y:S01]  /*ee20*/  IMAD.IADD R0, R191, 0x1, -R0 ;  /* 0x00000001bf007824 */ /* 0x000fe200078e0a00 */
[----:B------:R-:W-:Y:S01]  /*ee30*/  MOV R41, R30 ;  /* 0x0000001e00297202 */ /* 0x000fe20000000f00 */
[----:B------:R-:W-:Y:S01]  /*ee40*/  IMAD.MOV.U32 R46, RZ, RZ, R34 ;  /* 0x000000ffff2e7224 */ /* 0x000fe200078e0022 */
[--C-:B------:R-:W-:Y:S01]  /*ee50*/  SHF.R.U64 R60, R30, 0x10, R31.reuse ;  /* 0x000000101e3c7819 */ /* 0x100fe2000000121f */
[----:B------:R-:W-:Y:S01]  /*ee60*/  IMAD.MOV.U32 R43, RZ, RZ, R31 ;  /* 0x000000ffff2b7224 */ /* 0x000fe200078e001f */
[----:B-1----:R-:W-:Y:S01]  /*ee70*/  SHF.L.U32 R3, R0, 0x1f, RZ ;  /* 0x0000001f00037819 */ /* 0x002fe200000006ff */
[----:B------:R-:W-:Y:S01]  /*ee80*/  IMAD.MOV.U32 R44, RZ, RZ, R32 ;  /* 0x000000ffff2c7224 */ /* 0x000fe200078e0020 */
[----:B------:R-:W-:Y:S01]  /*ee90*/  SHF.R.U32.HI R66, RZ, 0x10, R25 ;  /* 0x00000010ff427819 */ /* 0x000fe20000011619 */
[----:B------:R-:W-:Y:S01]  /*eea0*/  IMAD.MOV.U32 R25, RZ, RZ, R27 ;  /* 0x000000ffff197224 */ /* 0x000fe200078e001b */
[----:B------:R-:W0:Y:S01]  /*eeb0*/  SYNCS.PHASECHK.TRANS64.TRYWAIT P0, [R2+URZ+0x2a800], R3 ;  /* 0x02a80003020075a7 */ /* 0x000e22000800017f */
[----:B------:R-:W-:Y:S01]  /*eec0*/  SHF.R.U64 R57, R34, 0x10, R35 ;  /* 0x0000001022397819 */ /* 0x000fe20000001223 */
[----:B------:R-:W-:Y:S01]  /*eed0*/  IMAD.MOV.U32 R45, RZ, RZ, R33 ;  /* 0x000000ffff2d7224 */ /* 0x000fe200078e0021 */
[----:B------:R-:W-:Y:S01]  /*eee0*/  SHF.R.U32.HI R64, RZ, 0x10, R27 ;  /* 0x00000010ff407819 */ /* 0x000fe2000001161b */
[----:B------:R-:W-:Y:S01]  /*eef0*/  IMAD.MOV.U32 R27, RZ, RZ, R29 ;  /* 0x000000ffff1b7224 */ /* 0x000fe200078e001d */
[----:B------:R-:W-:Y:S01]  /*ef00*/  PRMT R34, R24, 0x5410, R63 ;  /* 0x0000541018227816 */ /* 0x000fe2000000003f */
[----:B------:R-:W-:Y:S01]  /*ef10*/  IMAD.MOV.U32 R47, RZ, RZ, R35 ;  /* 0x000000ffff2f7224 */ /* 0x000fe200078e0023 */
[----:B------:R-:W-:Y:S01]  /*ef20*/  SHF.R.U32.HI R58, RZ, 0x10, R31 ;  /* 0x00000010ff3a7819 */ /* 0x000fe2000001161f */
[----:B----4-:R-:W-:Y:S01]  /*ef30*/  IMAD.MOV.U32 R37, RZ, RZ, R4 ;  /* 0x000000ffff257224 */ /* 0x010fe200078e0004 */
[----:B------:R-:W-:Y:S01]  /*ef40*/  PRMT R24, R26, 0x5410, R61 ;  /* 0x000054101a187816 */ /* 0x000fe2000000003d */
[----:B------:R-:W-:Y:S01]  /*ef50*/  IMAD.MOV.U32 R38, RZ, RZ, R5 ;  /* 0x000000ffff267224 */ /* 0x000fe200078e0005 */
[----:B------:R-:W-:Y:S01]  /*ef60*/  SHF.R.U32.HI R62, RZ, 0x10, R29 ;  /* 0x00000010ff3e7819 */ /* 0x000fe2000001161d */
[----:B------:R-:W-:Y:S01]  /*ef70*/  IMAD.MOV.U32 R39, RZ, RZ, R6 ;  /* 0x000000ffff277224 */ /* 0x000fe200078e0006 */
[----:B------:R-:W-:Y:S01]  /*ef80*/  SHF.R.U64 R49, R10, 0x10, R11 ;  /* 0x000000100a317819 */ /* 0x000fe2000000120b */
[----:B------:R-:W-:Y:S01]  /*ef90*/  IMAD.MOV.U32 R40, RZ, RZ, R7 ;  /* 0x000000ffff287224 */ /* 0x000fe200078e0007 */
[----:B------:R-:W-:Y:S01]  /*efa0*/  PRMT R26, R41, 0x5410, R60 ;  /* 0x00005410291a7816 */ /* 0x000fe2000000003c */
[----:B------:R-:W-:Y:S01]  /*efb0*/  IMAD.MOV.U32 R28, RZ, RZ, R8 ;  /* 0x000000ffff1c7224 */ /* 0x000fe200078e0008 */
[--C-:B------:R-:W-:Y:S01]  /*efc0*/  SHF.R.U64 R59, R32, 0x10, R33.reuse ;  /* 0x00000010203b7819 */ /* 0x100fe20000001221 */
[----:B------:R-:W-:Y:S01]  /*efd0*/  IMAD.MOV.U32 R30, RZ, RZ, R10 ;  /* 0x000000ffff1e7224 */ /* 0x000fe200078e000a */
[----:B------:R-:W-:Y:S01]  /*efe0*/  SHF.R.U32.HI R56, RZ, 0x10, R33 ;  /* 0x00000010ff387819 */ /* 0x000fe20000011621 */
[----:B------:R-:W-:Y:S01]  /*eff0*/  IMAD.MOV.U32 R31, RZ, RZ, R11 ;  /* 0x000000ffff1f7224 */ /* 0x000fe200078e000b */
[----:B------:R-:W-:Y:S01]  /*f000*/  SHF.R.U32.HI R54, RZ, 0x10, R35 ;  /* 0x00000010ff367819 */ /* 0x000fe20000011623 */
[----:B------:R-:W-:Y:S01]  /*f010*/  BSSY B1, `(.L_x_608) ;  /* 0x0000025000017945 */ /* 0x000fe20003800000 */
[--C-:B------:R-:W-:Y:S01]  /*f020*/  SHF.R.U64 R52, R4, 0x10, R5.reuse ;  /* 0x0000001004347819 */ /* 0x100fe20000001205 */
[----:B------:R-:W-:Y:S01]  /*f030*/  IMAD.MOV.U32 R0, RZ, RZ, R12 ;  /* 0x000000ffff007224 */ /* 0x000fe200078e000c */
[----:B------:R-:W-:Y:S01]  /*f040*/  SHF.R.U32.HI R55, RZ, 0x10, R5 ;  /* 0x00000010ff377819 */ /* 0x000fe20000011605 */
[----:B------:R-:W-:Y:S01]  /*f050*/  IMAD.MOV.U32 R5, RZ, RZ, R14 ;  /* 0x000000ffff057224 */ /* 0x000fe200078e000e */
[----:B------:R-:W-:Y:S01]  /*f060*/  SHF.R.U64 R50, R6, 0x10, R7 ;  /* 0x0000001006327819 */ /* 0x000fe20000001207 */
[----:B------:R-:W-:Y:S01]  /*f070*/  IMAD.MOV.U32 R6, RZ, RZ, R15 ;  /* 0x000000ffff067224 */ /* 0x000fe200078e000f */
[----:B------:R-:W-:Y:S01]  /*f080*/  SHF.R.U32.HI R53, RZ, 0x10, R7 ;  /* 0x00000010ff357819 */ /* 0x000fe20000011607 */
[----:B------:R-:W-:Y:S01]  /*f090*/  IMAD.MOV.U32 R4, RZ, RZ, R13 ;  /* 0x000000ffff047224 */ /* 0x000fe200078e000d */
[----:B------:R-:W-:-:S02]  /*f0a0*/  SHF.R.U64 R51, R8, 0x10, R9 ;  /* 0x0000001008337819 */ /* 0x000fc40000001209 */
[----:B------:R-:W-:Y:S02]  /*f0b0*/  MOV R29, R9 ;  /* 0x00000009001d7202 */ /* 0x000fe40000000f00 */
[----:B------:R-:W-:Y:S02]  /*f0c0*/  SHF.R.U32.HI R48, RZ, 0x10, R9 ;  /* 0x00000010ff307819 */ /* 0x000fe40000011609 */
[----:B------:R-:W-:Y:S02]  /*f0d0*/  SHF.R.U32.HI R10, RZ, 0x10, R11 ;  /* 0x00000010ff0a7819 */ /* 0x000fe4000001160b */
[----:B------:R-:W-:Y:S02]  /*f0e0*/  VIMNMX R41, R42, 0x80, PT ;  /* 0x000000802a297848 */ /* 0x000fe40003fe0100 */
[----:B------:R-:W-:Y:S02]  /*f0f0*/  PRMT R35, R25, 0x5410, R64 ;  /* 0x0000541019237816 */ /* 0x000fe40000000040 */
[----:B------:R-:W-:-:S02]  /*f100*/  SHF.R.U64 R8, R14, 0x10, R15 ;  /* 0x000000100e087819 */ /* 0x000fc4000000120f */
[----:B------:R-:W-:Y:S02]  /*f110*/  SHF.R.U32.HI R7, RZ, 0x10, R15 ;  /* 0x00000010ff077819 */ /* 0x000fe4000001160f */
[----:B------:R-:W-:Y:S02]  /*f120*/  PRMT R32, R20, 0x5410, R65 ;  /* 0x0000541014207816 */ /* 0x000fe40000000041 */
[----:B------:R-:W-:Y:S02]  /*f130*/  PRMT R33, R21, 0x5410, R66 ;  /* 0x0000541015217816 */ /* 0x000fe40000000042 */
[----:B------:R-:W-:Y:S02]  /*f140*/  PRMT R25, R27, 0x5410, R62 ;  /* 0x000054101b197816 */ /* 0x000fe4000000003e */
[--C-:B------:R-:W-:Y:S02]  /*f150*/  SHF.R.U64 R11, R12, 0x10, R13.reuse ;  /* 0x000000100c0b7819 */ /* 0x100fe4000000120d */
[----:B------:R-:W-:-:S02]  /*f160*/  SHF.R.U32.HI R9, RZ, 0x10, R13 ;  /* 0x00000010ff097819 */ /* 0x000fc4000001160d */
[----:B------:R-:W-:Y:S02]  /*f170*/  PRMT R27, R43, 0x5410, R58 ;  /* 0x000054102b1b7816 */ /* 0x000fe4000000003a */
[----:B------:R-:W-:Y:S02]  /*f180*/  PRMT R21, R44, 0x5410, R59 ;  /* 0x000054102c157816 */ /* 0x000fe4000000003b */
[----:B------:R-:W-:Y:S02]  /*f190*/  PRMT R20, R45, 0x5410, R56 ;  /* 0x000054102d147816 */ /* 0x000fe40000000038 */
[----:B------:R-:W-:Y:S02]  /*f1a0*/  PRMT R15, R46, 0x5410, R57 ;  /* 0x000054102e0f7816 */ /* 0x000fe40000000039 */
[----:B------:R-:W-:Y:S02]  /*f1b0*/  PRMT R14, R47, 0x5410, R54 ;  /* 0x000054102f0e7816 */ /* 0x000fe40000000036 */
[----:B------:R-:W-:-:S02]  /*f1c0*/  PRMT R37, R37, 0x5410, R52 ;  /* 0x0000541025257816 */ /* 0x000fc40000000034 */
[----:B------:R-:W-:Y:S02]  /*f1d0*/  ISETP.GE.AND P1, PT, R166, R41, PT ;  /* 0x00000029a600720c */ /* 0x000fe40003f26270 */
[----:B------:R-:W-:Y:S02]  /*f1e0*/  PRMT R38, R38, 0x5410, R55 ;  /* 0x0000541026267816 */ /* 0x000fe40000000037 */
[----:B------:R-:W-:Y:S02]  /*f1f0*/  PRMT R39, R39, 0x5410, R50 ;  /* 0x0000541027277816 */ /* 0x000fe40000000032 */
[----:B------:R-:W-:Y:S02]  /*f200*/  PRMT R40, R40, 0x5410, R53 ;  /* 0x0000541028287816 */ /* 0x000fe40000000035 */
[----:B------:R-:W-:Y:S02]  /*f210*/  PRMT R28, R28, 0x5410, R51 ;  /* 0x000054101c1c7816 */ /* 0x000fe40000000033 */
[----:B------:R-:W-:-:S02]  /*f220*/  PRMT R29, R29, 0x5410, R48 ;  /* 0x000054101d1d7816 */ /* 0x000fc40000000030 */
[----:B------:R-:W-:Y:S02]  /*f230*/  PRMT R30, R30, 0x5410, R49 ;  /* 0x000054101e1e7816 */ /* 0x000fe40000000031 */
[----:B------:R-:W-:Y:S01]  /*f240*/  PRMT R31, R31, 0x5410, R10 ;  /* 0x000054101f1f7816 */ /* 0x000fe2000000000a */
[----:B0-----:R-:W-:Y:S06]  /*f250*/  @!P0 BRA `(.L_x_609) ;  /* 0x0000012c00948947 */ /* 0x001fec0003800000 */
.L_x_832:
[----:B------:R-:W-:Y:S05]  /*f260*/  BSYNC B1 ;  /* 0x0000000000017941 */ /* 0x000fea0003800000 */
.L_x_608:
[----:B------:R-:W-:Y:S01]  /*f270*/  BSSY B1, `(.L_x_610) ;  /* 0x000011b000017945 */ /* 0x000fe20003800000 */
[----:B------:R-:W-:Y:S02]  /*f280*/  PRMT R13, R0, 0x5410, R11 ;  /* 0x00005410000d7816 */ /* 0x000fe4000000000b */
[----:B------:R-:W-:Y:S02]  /*f290*/  PRMT R12, R4, 0x5410, R9 ;  /* 0x00005410040c7816 */ /* 0x000fe40000000009 */
[----:B0-----:R-:W-:Y:S02]  /*f2a0*/  PRMT R3, R5, 0x5410, R8 ;  /* 0x0000541005037816 */ /* 0x001fe40000000008 */
[----:B------:R-:W-:Y:S01]  /*f2b0*/  PRMT R0, R6, 0x5410, R7 ;  /* 0x0000541006007816 */ /* 0x000fe20000000007 */
[----:B------:R-:W-:Y:S06]  /*f2c0*/  @P1 BRA `(.L_x_611) ;  /* 0x0000001000541947 */ /* 0x000fec0003800000 */
[----:B------:R-:W0:Y:S01]  /*f2d0*/  LDC R43, c[0x0][0x3f4] ;  /* 0x0000fd00ff2b7b82 */ /* 0x000e220000000800 */
[C---:B------:R-:W-:Y:S01]  /*f2e0*/  VIADD R4, R16.reuse, 0x20 ;  /* 0x0000002010047836 */ /* 0x040fe20000000000 */
[----:B------:R-:W-:Y:S01]  /*f2f0*/  BSSY B2, `(.L_x_612) ;  /* 0x0000060000027945 */ /* 0x000fe20003800000 */
[C---:B------:R-:W-:Y:S01]  /*f300*/  VIADD R6, R16.reuse, 0x40 ;  /* 0x0000004010067836 */ /* 0x040fe20000000000 */
[-C--:B0-----:R-:W-:Y:S02]  /*f310*/  ISETP.GE.AND P0, PT, R16, R43.reuse, PT ;  /* 0x0000002b1000720c */ /* 0x081fe40003f06270 */
[-C--:B------:R-:W-:Y:S02]  /*f320*/  ISETP.GE.AND P1, PT, R4, R43.reuse, PT ;  /* 0x0000002b0400720c */ /* 0x080fe40003f26270 */
[----:B------:R-:W-:-:S09]  /*f330*/  ISETP.GE.AND P2, PT, R6, R43, PT ;  /* 0x0000002b0600720c */ /* 0x000fd20003f46270 */
[----:B------:R-:W-:Y:S05]  /*f340*/  @P0 BRA `(.L_x_613) ;  /* 0x0000000400680947 */ /* 0x000fea0003800000 */
[----:B------:R-:W-:Y:S01]  /*f350*/  LEA.HI R6, R43, R214, RZ, 0x1d ;  /* 0x000000d62b067211 */ /* 0x000fe200078fe8ff */
[----:B------:R-:W-:Y:S01]  /*f360*/  IMAD.U32 R52, R37, 0x10000, RZ ;  /* 0x0001000025347824 */ /* 0x000fe200078e00ff */
[----:B------:R-:W-:Y:S01]  /*f370*/  LOP3.LUT R5, R177, 0x38, R16, 0xf8, !PT ;  /* 0x00000038b1057812 */ /* 0x000fe200078ef810 */
[----:B------:R-:W-:Y:S01]  /*f380*/  IMAD.U32 R51, R32, 0x10000, RZ ;  /* 0x0001000020337824 */ /* 0x000fe200078e00ff */
[----:B------:R-:W-:Y:S01]  /*f390*/  SHF.R.S32.HI R7, RZ, 0x1f, R6 ;  /* 0x0000001fff077819 */ /* 0x000fe20000011406 */
[----:B------:R-:W-:Y:S01]  /*f3a0*/  IMAD.SHL.U32 R8, R6, 0x8, RZ ;  /* 0x0000000806087824 */ /* 0x000fe200078e00ff */
[----:B------:R-:W-:Y:S02]  /*f3b0*/  LOP3.LUT R4, R5, R178, RZ, 0x3c, !PT ;  /* 0x000000b205047212 */ /* 0x000fe400078e3cff */
[----:B------:R-:W-:Y:S02]  /*f3c0*/  LEA.HI R6, R7, R6, RZ, 0x3 ;  /* 0x0000000607067211 */ /* 0x000fe400078f18ff */
[----:B------:R-:W-:Y:S01]  /*f3d0*/  LOP3.LUT R7, R177, 0x38, R8, 0xf8, !PT ;  /* 0x00000038b1077812 */ /* 0x000fe200078ef808 */
[----:B------:R-:W-:Y:S01]  /*f3e0*/  IMAD.IADD R5, R179, 0x1, R4 ;  /* 0x00000001b3057824 */ /* 0x000fe200078e0204 */
[----:B------:R-:W-:Y:S01]  /*f3f0*/  LOP3.LUT R53, R37, 0xffff0000, RZ, 0xc0, !PT ;  /* 0xffff000025357812 */ /* 0x000fe200078ec0ff */
[----:B------:R-:W-:Y:S01]  /*f400*/  IMAD.SHL.U32 R6, R6, 0x400, RZ ;  /* 0x0000040006067824 */ /* 0x000fe200078e00ff */
[----:B------:R-:W-:-:S02]  /*f410*/  LOP3.LUT R7, R7, R178, RZ, 0x3c, !PT ;  /* 0x000000b207077212 */ /* 0x000fc400078e3cff */
[----:B------:R-:W-:Y:S02]  /*f420*/  LEA R60, R5, R2, 0x1 ;  /* 0x00000002053c7211 */ /* 0x000fe400078e08ff */
[----:B------:R-:W-:-:S04]  /*f430*/  LOP3.LUT R6, R6, 0x7fffe000, RZ, 0xc0, !PT ;  /* 0x7fffe00006067812 */ /* 0x000fc800078ec0ff */
[----:B------:R-:W-:Y:S02]  /*f440*/  IADD3 R9, R7, R6, R179 ;  /* 0x0000000607097210 */ /* 0x000fe40007ffe0b3 */
[----:B------:R-:W0:Y:S03]  /*f450*/  LDS.128 R4, [R60+0xc400] ;  /* 0x00c400003c047984 */ /* 0x000e260000000c00 */
[----:B------:R-:W-:-:S05]  /*f460*/  IMAD R62, R9, 0x2, R2 ;  /* 0x00000002093e7824 */ /* 0x000fca00078e0202 */
[----:B------:R-:W1:Y:S01]  /*f470*/  LDS.128 R8, [R62+0xc400] ;  /* 0x00c400003e087984 */ /* 0x000e620000000c00 */
[C---:B0-----:R-:W-:Y:S01]  /*f480*/  IMAD.U32 R42, R4.reuse, 0x10000, RZ ;  /* 0x00010000042a7824 */ /* 0x041fe200078e00ff */
[----:B------:R-:W-:Y:S01]  /*f490*/  LOP3.LUT R4, R4, 0xffff0000, RZ, 0xc0, !PT ;  /* 0xffff000004047812 */ /* 0x000fe200078ec0ff */
[C---:B------:R-:W-:Y:S01]  /*f4a0*/  IMAD.U32 R44, R5.reuse, 0x10000, RZ ;  /* 0x00010000052c7824 */ /* 0x040fe200078e00ff */
[----:B------:R-:W-:Y:S01]  /*f4b0*/  LOP3.LUT R5, R5, 0xffff0000, RZ, 0xc0, !PT ;  /* 0xffff000005057812 */ /* 0x000fe200078ec0ff */
[C---:B------:R-:W-:Y:S01]  /*f4c0*/  IMAD.U32 R45, R6.reuse, 0x10000, RZ ;  /* 0x00010000062d7824 */ /* 0x040fe200078e00ff */
[----:B------:R-:W-:Y:S01]  /*f4d0*/  LOP3.LUT R6, R6, 0xffff0000, RZ, 0xc0, !PT ;  /* 0xffff000006067812 */ /* 0x000fe200078ec0ff */
[C---:B------:R-:W-:Y:S01]  /*f4e0*/  IMAD.U32 R46, R7.reuse, 0x10000, RZ ;  /* 0x00010000072e7824 */ /* 0x040fe200078e00ff */
[----:B------:R-:W-:Y:S01]  /*f4f0*/  LOP3.LUT R7, R7, 0xffff0000, RZ, 0xc0, !PT ;  /* 0xffff000007077812 */ /* 0x000fe200078ec0ff */
[C---:B-1----:R-:W-:Y:S01]  /*f500*/  IMAD.U32 R47, R8.reuse, 0x10000, RZ ;  /* 0x00010000082f7824 */ /* 0x042fe200078e00ff */
[----:B------:R-:W-:Y:S01]  /*f510*/  LOP3.LUT R8, R8, 0xffff0000, RZ, 0xc0, !PT ;  /* 0xffff000008087812 */ /* 0x000fe200078ec0ff */
[C---:B------:R-:W-:Y:S01]  /*f520*/  IMAD.U32 R48, R9.reuse, 0x10000, RZ ;  /* 0x0001000009307824 */ /* 0x040fe200078e00ff */
[----:B------:R-:W-:Y:S01]  /*f530*/  LOP3.LUT R9, R9, 0xffff0000, RZ, 0xc0, !PT ;  /* 0xffff000009097812 */ /* 0x000fe200078ec0ff */
[C---:B------:R-:W-:Y:S01]  /*f540*/  FMUL.FTZ R55, R47.reuse, R52 ;  /* 0x000000342f377220 */ /* 0x040fe20000410000 */
[----:B------:R-:W-:Y:S01]  /*f550*/  FMUL.FTZ R57, R47, R51 ;  /* 0x000000332f397220 */ /* 0x000fe20000410000 */
[----:B------:R-:W-:Y:S01]  /*f560*/  LOP3.LUT R47, R32, 0xffff0000, RZ, 0xc0, !PT ;  /* 0xffff0000202f7812 */ /* 0x000fe200078ec0ff */
[----:B------:R-:W-:Y:S01]  /*f570*/  FMUL.FTZ R59, R8, R53 ;  /* 0x00000035083b7220 */ /* 0x000fe20000410000 */
[----:B------:R-:W-:Y:S01]  /*f580*/  FFMA.FTZ R54, R42, R51, -R55 ;  /* 0x000000332a367223 */ /* 0x000fe20000010837 */
[----:B------:R-:W-:Y:S01]  /*f590*/  SHF.L.U32 R55, R38, 0x10, RZ ;  /* 0x0000001026377819 */ /* 0x000fe200000006ff */
[----:B------:R-:W-:-:S02]  /*f5a0*/  IMAD.U32 R51, R33, 0x10000, RZ ;  /* 0x0001000021337824 */ /* 0x000fc400078e00ff */
[-C--:B------:R-:W-:Y:S01]  /*f5b0*/  FMUL.FTZ R61, R8, R47.reuse ;  /* 0x0000002f083d7220 */ /* 0x080fe20000410000 */
[----:B------:R-:W-:Y:S01]  /*f5c0*/  FFMA.FTZ R59, R4, R47, -R59 ;  /* 0x0000002f043b7223 */ /* 0x000fe2000001083b */
[----:B------:R-:W-:Y:S01]  /*f5d0*/  FFMA.FTZ R57, R42, R52, R57 ;  /* 0x000000342a397223 */ /* 0x000fe20000010039 */
[C---:B------:R-:W-:Y:S01]  /*f5e0*/  FMUL.FTZ R47, R48.reuse, R55 ;  /* 0x00000037302f7220 */ /* 0x040fe20000410000 */
[-C--:B------:R-:W-:Y:S01]  /*f5f0*/  FMUL.FTZ R52, R48, R51.reuse ;  /* 0x0000003330347220 */ /* 0x080fe20000410000 */
[C---:B------:R-:W-:Y:S01]  /*f600*/  IMAD.U32 R49, R10.reuse, 0x10000, RZ ;  /* 0x000100000a317824 */ /* 0x040fe200078e00ff */
[----:B------:R-:W-:Y:S01]  /*f610*/  LOP3.LUT R10, R10, 0xffff0000, RZ, 0xc0, !PT ;  /* 0xffff00000a0a7812 */ /* 0x000fe200078ec0ff */
[----:B------:R-:W-:Y:S01]  /*f620*/  FFMA.FTZ R48, R44, R51, -R47 ;  /* 0x000000332c307223 */ /* 0x000fe2000001082f */
[C---:B------:R-:W-:Y:S01]  /*f630*/  LOP3.LUT R51, R39.reuse, 0xffff0000, RZ, 0xc0, !PT ;  /* 0xffff000027337812 */ /* 0x040fe200078ec0ff */
[----:B------:R-:W-:Y:S01]  /*f640*/  FFMA.FTZ R42, R4, R53, R61 ;  /* 0x00000035042a7223 */ /* 0x000fe2000001003d */
[----:B------:R-:W-:Y:S01]  /*f650*/  LOP3.LUT R47, R34, 0xffff0000, RZ, 0xc0, !PT ;  /* 0xffff0000222f7812 */ /* 0x000fe200078ec0ff */
[----:B------:R-:W-:-:S02]  /*f660*/  IMAD.U32 R8, R39, 0x10000, RZ ;  /* 0x0001000027087824 */ /* 0x000fc400078e00ff */
[----:B------:R-:W-:Y:S01]  /*f670*/  FFMA.FTZ R52, R44, R55, R52 ;  /* 0x000000372c347223 */ /* 0x000fe20000010034 */
[----:B------:R-:W-:Y:S02]  /*f680*/  IMAD.U32 R4, R34, 0x10000, RZ ;  /* 0x0001000022047824 */ /* 0x000fe400078e00ff */
[C---:B------:R-:W-:Y:S01]  /*f690*/  FMUL.FTZ R61, R10.reuse, R51 ;  /* 0x000000330a3d7220 */ /* 0x040fe20000410000 */
[C---:B------:R-:W-:Y:S01]  /*f6a0*/  FMUL.FTZ R44, R49.reuse, R8 ;  /* 0x00000008312c7220 */ /* 0x040fe20000410000 */
[----:B------:R-:W-:Y:S01]  /*f6b0*/  FMUL.FTZ R10, R10, R47 ;  /* 0x0000002f0a0a7220 */ /* 0x000fe20000410000 */
[-C--:B------:R-:W-:Y:S01]  /*f6c0*/  FMUL.FTZ R56, R49, R4.reuse ;  /* 0x0000000431387220 */ /* 0x080fe20000410000 */
[----:B------:R-:W-:Y:S02]  /*f6d0*/  IMAD.U32 R50, R11, 0x10000, RZ ;  /* 0x000100000b327824 */ /* 0x000fe400078e00ff */
[----:B------:R-:W-:Y:S01]  /*f6e0*/  FFMA.FTZ R55, R45, R4, -R44 ;  /* 0x000000042d377223 */ /* 0x000fe2000001082c */
[----:B------:R-:W-:-:S02]  /*f6f0*/  IMAD.U32 R53, R40, 0x10000, RZ ;  /* 0x0001000028357824 */ /* 0x000fc400078e00ff */
[----:B------:R-:W-:Y:S01]  /*f700*/  FFMA.FTZ R56, R45, R8, R56 ;  /* 0x000000082d387223 */ /* 0x000fe20000010038 */
[----:B------:R-:W-:Y:S02]  /*f710*/  IMAD.U32 R49, R35, 0x10000, RZ ;  /* 0x0001000023317824 */ /* 0x000fe400078e00ff */
[C---:B------:R-:W-:Y:S01]  /*f720*/  FFMA.FTZ R58, R6.reuse, R47, -R61 ;  /* 0x0000002f063a7223 */ /* 0x040fe2000001083d */
[----:B------:R-:W-:Y:S01]  /*f730*/  FFMA.FTZ R51, R6, R51, R10 ;  /* 0x0000003306337223 */ /* 0x000fe2000001000a */
[----:B------:R-:W-:Y:S01]  /*f740*/  LOP3.LUT R11, R11, 0xffff0000, RZ, 0xc0, !PT ;  /* 0xffff00000b0b7812 */ /* 0x000fe200078ec0ff */
[C---:B------:R-:W-:Y:S01]  /*f750*/  FMUL.FTZ R45, R50.reuse, R53 ;  /* 0x00000035322d7220 */ /* 0x040fe20000410000 */
[-C--:B------:R-:W-:Y:S01]  /*f760*/  FMUL.FTZ R47, R50, R49.reuse ;  /* 0x00000031322f7220 */ /* 0x080fe20000410000 */
[----:B------:R-:W-:Y:S02]  /*f770*/  LOP3.LUT R8, R38, 0xffff0000, RZ, 0xc0, !PT ;  /* 0xffff000026087812 */ /* 0x000fe400078ec0ff */
[----:B------:R-:W-:Y:S01]  /*f780*/  LOP3.LUT R10, R40, 0xffff0000, RZ, 0xc0, !PT ;  /* 0xffff0000280a7812 */ /* 0x000fe200078ec0ff */
[C---:B------:R-:W-:Y:S01]  /*f790*/  FFMA.FTZ R49, R46.reuse, R49, -R45 ;  /* 0x000000312e317223 */ /* 0x040fe2000001082d */
[----:B------:R-:W-:Y:S01]  /*f7a0*/  LOP3.LUT R4, R33, 0xffff0000, RZ, 0xc0, !PT ;  /* 0xffff000021047812 */ /* 0x000fe200078ec0ff */
[----:B------:R-:W-:Y:S01]  /*f7b0*/  FFMA.FTZ R47, R46, R53, R47 ;  /* 0x000000352e2f7223 */ /* 0x000fe2000001002f */
[----:B------:R-:W-:Y:S01]  /*f7c0*/  LOP3.LUT R6, R35, 0xffff0000, RZ, 0xc0, !PT ;  /* 0xffff000023067812 */ /* 0x000fe200078ec0ff */
[----:B------:R-:W-:Y:S01]  /*f7d0*/  FMUL.FTZ R44, R9, R8 ;  /* 0x00000008092c7220 */ /* 0x000fe20000410000 */
[----:B------:R-:W-:Y:S01]  /*f7e0*/  FMUL.FTZ R46, R11, R10 ;  /* 0x0000000a0b2e7220 */ /* 0x000fe20000410000 */
[----:B------:R-:W-:-:S02]  /*f7f0*/  FMUL.FTZ R45, R9, R4 ;  /* 0x00000004092d7220 */ /* 0x000fc40000410000 */
[----:B------:R-:W-:Y:S01]  /*f800*/  FMUL.FTZ R11, R11, R6 ;  /* 0x000000060b0b7220 */ /* 0x000fe20000410000 */
[----:B------:R-:W-:Y:S01]  /*f810*/  FFMA.FTZ R9, R5, R4, -R44 ;  /* 0x0000000405097223 */ /* 0x000fe2000001082c */
[----:B------:R-:W-:Y:S01]  /*f820*/  FFMA.FTZ R46, R7, R6, -R46 ;  /* 0x00000006072e7223 */ /* 0x000fe2000001082e */
[----:B------:R-:W-:Y:S01]  /*f830*/  FFMA.FTZ R45, R5, R8, R45 ;  /* 0x00000008052d7223 */ /* 0x000fe2000001002d */
[----:B------:R-:W-:Y:S01]  /*f840*/  FFMA.FTZ R44, R7, R10, R11 ;  /* 0x0000000a072c7223 */ /* 0x000fe2000001000b */
[----:B------:R-:W-:Y:S02]  /*f850*/  F2FP.BF16.F32.PACK_AB R6, R58, R55 ;  /* 0x000000373a06723e */ /* 0x000fe400000010ff */
[----:B------:R-:W-:Y:S02]  /*f860*/  F2FP.BF16.F32.PACK_AB R4, R59, R54 ;  /* 0x000000363b04723e */ /* 0x000fe400000010ff */
[----:B------:R-:W-:Y:S02]  /*f870*/  F2FP.BF16.F32.PACK_AB R5, R9, R48 ;  /* 0x000000300905723e */ /* 0x000fe400000010ff */
[----:B------:R-:W-:-:S02]  /*f880*/  F2FP.BF16.F32.PACK_AB R7, R46, R49 ;  /* 0x000000312e07723e */ /* 0x000fc400000010ff */
[----:B------:R-:W-:Y:S02]  /*f890*/  F2FP.BF16.F32.PACK_AB R10, R51, R56 ;  /* 0x00000038330a723e */ /* 0x000fe400000010ff */
[----:B------:R-:W-:Y:S01]  /*f8a0*/  F2FP.BF16.F32.PACK_AB R8, R42, R57 ;  /* 0x000000392a08723e */ /* 0x000fe200000010ff */
[----:B------:R0:W-:Y:S01]  /*f8b0*/  STS.128 [R60+0xc400], R4 ;  /* 0x00c400043c007388 */ /* 0x0001e20000000c00 */
[----:B------:R-:W-:Y:S02]  /*f8c0*/  F2FP.BF16.F32.PACK_AB R9, R45, R52 ;  /* 0x000000342d09723e */ /* 0x000fe400000010ff */
[----:B------:R-:W-:-:S05]  /*f8d0*/  F2FP.BF16.F32.PACK_AB R11, R44, R47 ;  /* 0x0000002f2c0b723e */ /* 0x000fca00000010ff */
[----:B------:R0:W-:Y:S02]  /*f8e0*/  STS.128 [R62+0xc400], R8 ;  /* 0x00c400083e007388 */ /* 0x0001e40000000c00 */
.L_x_613:
[----:B------:R-:W-:Y:S05]  /*f8f0*/  BSYNC B2 ;  /* 0x0000000000027941 */ /* 0x000fea0003800000 */
.L_x_612:
[----:B------:R-:W-:Y:S04]  /*f900*/  BSSY B2, `(.L_x_614) ;  /* 0x0000059000027945 */ /* 0x000fe80003800000 */
[----:B------:R-:W-:Y:S05]  /*f910*/  @P1 BRA `(.L_x_615) ;  /* 0x00000004005c1947 */ /* 0x000fea0003800000 */
[----:B0-----:R-:W2:Y:S01]  /*f920*/  LDL R60, [R1+0x60] ;  /* 0x00006000013c7983 */ /* 0x001ea20000100800 */
[----:B------:R-:W-:Y:S01]  /*f930*/  LEA.HI R4, R43, R163, RZ, 0x1d ;  /* 0x000000a32b047211 */ /* 0x000fe200078fe8ff */
[C---:B------:R-:W-:Y:S01]  /*f940*/  IMAD.U32 R55, R28.reuse, 0x10000, RZ ;  /* 0x000100001c377824 */ /* 0x040fe200078e00ff */
[----:B------:R-:W-:Y:S01]  /*f950*/  LOP3.LUT R57, R28, 0xffff0000, RZ, 0xc0, !PT ;  /* 0xffff00001c397812 */ /* 0x000fe200078ec0ff */
[----:B------:R-:W-:Y:S01]  /*f960*/  IMAD.U32 R53, R24, 0x10000, RZ ;  /* 0x0001000018357824 */ /* 0x000fe200078e00ff */
[----:B------:R-:W-:Y:S01]  /*f970*/  SHF.R.S32.HI R5, RZ, 0x1f, R4 ;  /* 0x0000001fff057819 */ /* 0x000fe20000011404 */
[----:B------:R-:W-:-:S03]  /*f980*/  IMAD.SHL.U32 R6, R4, 0x8, RZ ;  /* 0x0000000804067824 */ /* 0x000fc600078e00ff */
[----:B------:R-:W-:Y:S02]  /*f990*/  LEA.HI R4, R5, R4, RZ, 0x3 ;  /* 0x0000000405047211 */ /* 0x000fe400078f18ff */
[----:B------:R-:W-:-:S03]  /*f9a0*/  LOP3.LUT R5, R177, 0x38, R6, 0xf8, !PT ;  /* 0x00000038b1057812 */ /* 0x000fc600078ef806 */
[----:B------:R-:W-:Y:S01]  /*f9b0*/  IMAD.SHL.U32 R4, R4, 0x400, RZ ;  /* 0x0000040004047824 */ /* 0x000fe200078e00ff */
[----:B------:R-:W-:-:S04]  /*f9c0*/  LOP3.LUT R5, R5, R178, RZ, 0x3c, !PT ;  /* 0x000000b205057212 */ /* 0x000fc800078e3cff */
[----:B------:R-:W-:-:S04]  /*f9d0*/  LOP3.LUT R4, R4, 0x7fffe000, RZ, 0xc0, !PT ;  /* 0x7fffe00004047812 */ /* 0x000fc800078ec0ff */
[----:B------:R-:W-:-:S05]  /*f9e0*/  IADD3 R9, R5, R4, R179 ;  /* 0x0000000405097210 */ /* 0x000fca0007ffe0b3 */
[----:B------:R-:W-:-:S05]  /*f9f0*/  IMAD R42, R9, 0x2, R2 ;  /* 0x00000002092a7824 */ /* 0x000fca00078e0202 */
[----:B------:R-:W0:Y:S02]  /*fa00*/  LDS.128 R8, [R42+0xc400] ;  /* 0x00c400002a087984 */ /* 0x000e240000000c00 */
[C---:B0-----:R-:W-:Y:S01]  /*fa10*/  IMAD.U32 R48, R8.reuse, 0x10000, RZ ;  /* 0x0001000008307824 */ /* 0x041fe200078e00ff */
[----:B------:R-:W-:Y:S01]  /*fa20*/  LOP3.LUT R8, R8, 0xffff0000, RZ, 0xc0, !PT ;  /* 0xffff000008087812 */ /* 0x000fe200078ec0ff */
[C---:B------:R-:W-:Y:S01]  /*fa30*/  IMAD.U32 R49, R9.reuse, 0x10000, RZ ;  /* 0x0001000009317824 */ /* 0x040fe200078e00ff */
[----:B------:R-:W-:Y:S01]  /*fa40*/  LOP3.LUT R9, R9, 0xffff0000, RZ, 0xc0, !PT ;  /* 0xffff000009097812 */ /* 0x000fe200078ec0ff */
[C---:B------:R-:W-:Y:S01]  /*fa50*/  FMUL.FTZ R59, R48.reuse, R55 ;  /* 0x00000037303b7220 */ /* 0x040fe20000410000 */
[----:B------:R-:W-:Y:S01]  /*fa60*/  FMUL.FTZ R61, R48, R53 ;  /* 0x00000035303d7220 */ /* 0x000fe20000410000 */
[----:B------:R-:W-:Y:S01]  /*fa70*/  FMUL.FTZ R63, R8, R57 ;  /* 0x00000039083f7220 */ /* 0x000fe20000410000 */
[----:B------:R-:W-:Y:S02]  /*fa80*/  IMAD.U32 R48, R29, 0x10000, RZ ;  /* 0x000100001d307824 */ /* 0x000fe400078e00ff */
[C---:B------:R-:W-:Y:S01]  /*fa90*/  IMAD.U32 R50, R10.reuse, 0x10000, RZ ;  /* 0x000100000a327824 */ /* 0x040fe200078e00ff */
[----:B------:R-:W-:Y:S01]  /*faa0*/  LOP3.LUT R10, R10, 0xffff0000, RZ, 0xc0, !PT ;  /* 0xffff00000a0a7812 */ /* 0x000fe200078ec0ff */
[C---:B------:R-:W-:Y:S01]  /*fab0*/  IMAD.U32 R51, R11.reuse, 0x10000, RZ ;  /* 0x000100000b337824 */ /* 0x040fe200078e00ff */
[----:B------:R-:W-:Y:S01]  /*fac0*/  LOP3.LUT R11, R11, 0xffff0000, RZ, 0xc0, !PT ;  /* 0xffff00000b0b7812 */ /* 0x000fe200078ec0ff */
[----:B--2---:R-:W0:Y:S02]  /*fad0*/  LDS.128 R4, [R60] ;  /* 0x000000003c047984 */ /* 0x004e240000000c00 */
[C---:B0-----:R-:W-:Y:S01]  /*fae0*/  IMAD.U32 R44, R4.reuse, 0x10000, RZ ;  /* 0x00010000042c7824 */ /* 0x041fe200078e00ff */
[----:B------:R-:W-:Y:S01]  /*faf0*/  LOP3.LUT R4, R4, 0xffff0000, RZ, 0xc0, !PT ;  /* 0xffff000004047812 */ /* 0x000fe200078ec0ff */
[----:B------:R-:W-:Y:S01]  /*fb00*/  IMAD.U32 R45, R5, 0x10000, RZ ;  /* 0x00010000052d7824 */ /* 0x000fe200078e00ff */
[----:B------:R-:W-:Y:S01]  /*fb10*/  SHF.L.U32 R47, R7, 0x10, RZ ;  /* 0x00000010072f7819 */ /* 0x000fe200000006ff */
[----:B------:R-:W-:Y:S01]  /*fb20*/  FFMA.FTZ R59, R44, R53, -R59 ;  /* 0x000000352c3b7223 */ /* 0x000fe2000001083b */
[----:B------:R-:W-:Y:S01]  /*fb30*/  LOP3.LUT R53, R24, 0xffff0000, RZ, 0xc0, !PT ;  /* 0xffff000018357812 */ /* 0x000fe200078ec0ff */
[----:B------:R-:W-:Y:S01]  /*fb40*/  FFMA.FTZ R61, R44, R55, R61 ;  /* 0x000000372c3d7223 */ /* 0x000fe2000001003d */
[----:B------:R-:W-:Y:S01]  /*fb50*/  IMAD.U32 R44, R25, 0x10000, RZ ;  /* 0x00010000192c7824 */ /* 0x000fe200078e00ff */
[----:B------:R-:W-:Y:S01]  /*fb60*/  LOP3.LUT R5, R5, 0xffff0000, RZ, 0xc0, !PT ;  /* 0xffff000005057812 */ /* 0x000fe200078ec0ff */
[----:B------:R-:W-:-:S02]  /*fb70*/  IMAD.U32 R46, R6, 0x10000, RZ ;  /* 0x00010000062e7824 */ /* 0x000fc400078e00ff */
[-C--:B------:R-:W-:Y:S01]  /*fb80*/  FMUL.FTZ R55, R8, R53.reuse ;  /* 0x0000003508377220 */ /* 0x080fe20000410000 */
[----:B------:R-:W-:Y:S01]  /*fb90*/  FFMA.FTZ R52, R4, R53, -R63 ;  /* 0x0000003504347223 */ /* 0x000fe2000001083f */
[C---:B------:R-:W-:Y:S01]  /*fba0*/  FMUL.FTZ R8, R49.reuse, R48 ;  /* 0x0000003031087220 */ /* 0x040fe20000410000 */
[----:B------:R-:W-:Y:S02]  /*fbb0*/  IMAD.U32 R53, R30, 0x10000, RZ ;  /* 0x000100001e357824 */ /* 0x000fe400078e00ff */
[-C--:B------:R-:W-:Y:S01]  /*fbc0*/  FMUL.FTZ R63, R49, R44.reuse ;  /* 0x0000002c313f7220 */ /* 0x080fe20000410000 */
[----:B------:R-:W-:Y:S01]  /*fbd0*/  FFMA.FTZ R54, R4, R57, R55 ;  /* 0x0000003904367223 */ /* 0x000fe20000010037 */
[C---:B------:R-:W-:Y:S01]  /*fbe0*/  FFMA.FTZ R56, R45.reuse, R44, -R8 ;  /* 0x0000002c2d387223 */ /* 0x040fe20000010808 */
[----:B------:R-:W-:Y:S02]  /*fbf0*/  IMAD.U32 R49, R26, 0x10000, RZ ;  /* 0x000100001a317824 */ /* 0x000fe400078e00ff */
[----:B------:R-:W-:Y:S01]  /*fc00*/  FFMA.FTZ R63, R45, R48, R63 ;  /* 0x000000302d3f7223 */ /* 0x000fe2000001003f */
[----:B------:R-:W-:Y:S01]  /*fc10*/  FMUL.FTZ R57, R50, R53 ;  /* 0x0000003532397220 */ /* 0x000fe20000410000 */
[----:B------:R-:W-:Y:S01]  /*fc20*/  LOP3.LUT R55, R30, 0xffff0000, RZ, 0xc0, !PT ;  /* 0xffff00001e377812 */ /* 0x000fe200078ec0ff */
[----:B------:R-:W-:Y:S01]  /*fc30*/  IMAD.U32 R44, R31, 0x10000, RZ ;  /* 0x000100001f2c7824 */ /* 0x000fe200078e00ff */
[----:B------:R-:W-:Y:S01]  /*fc40*/  LOP3.LUT R45, R26, 0xffff0000, RZ, 0xc0, !PT ;  /* 0xffff00001a2d7812 */ /* 0x000fe200078ec0ff */
[-C--:B------:R-:W-:Y:S01]  /*fc50*/  FMUL.FTZ R65, R50, R49.reuse ;  /* 0x0000003132417220 */ /* 0x080fe20000410000 */
[----:B------:R-:W-:Y:S01]  /*fc60*/  LOP3.LUT R6, R6, 0xffff0000, RZ, 0xc0, !PT ;  /* 0xffff000006067812 */ /* 0x000fe200078ec0ff */
[----:B------:R-:W-:Y:S01]  /*fc70*/  FFMA.FTZ R57, R46, R49, -R57 ;  /* 0x000000312e397223 */ /* 0x000fe20000010839 */
[----:B------:R-:W-:Y:S01]  /*fc80*/  SHF.L.U32 R4, R27, 0x10, RZ ;  /* 0x000000101b047819 */ /* 0x000fe200000006ff */
[C---:B------:R-:W-:Y:S01]  /*fc90*/  FMUL.FTZ R49, R10.reuse, R55 ;  /* 0x000000370a317220 */ /* 0x040fe20000410000 */
[----:B------:R-:W-:Y:S01]  /*fca0*/  FMUL.FTZ R10, R10, R45 ;  /* 0x0000002d0a0a7220 */ /* 0x000fe20000410000 */
[----:B------:R-:W-:Y:S01]  /*fcb0*/  FMUL.FTZ R8, R51, R44 ;  /* 0x0000002c33087220 */ /* 0x000fe20000410000 */
[----:B------:R-:W-:Y:S01]  /*fcc0*/  FFMA.FTZ R65, R46, R53, R65 ;  /* 0x000000352e417223 */ /* 0x000fe20000010041 */
[C---:B------:R-:W-:Y:S01]  /*fcd0*/  FFMA.FTZ R46, R6.reuse, R45, -R49 ;  /* 0x0000002d062e7223 */ /* 0x040fe20000010831 */
[----:B------:R-:W-:Y:S01]  /*fce0*/  FFMA.FTZ R48, R6, R55, R10 ;  /* 0x0000003706307223 */ /* 0x000fe2000001000a */
[-C--:B------:R-:W-:Y:S01]  /*fcf0*/  FFMA.FTZ R49, R47, R4.reuse, -R8 ;  /* 0x000000042f317223 */ /* 0x080fe20000010808 */
[----:B------:R-:W-:Y:S01]  /*fd00*/  FMUL.FTZ R50, R51, R4 ;  /* 0x0000000433327220 */ /* 0x000fe20000410000 */
[----:B------:R-:W-:-:S02]  /*fd10*/  LOP3.LUT R8, R29, 0xffff0000, RZ, 0xc0, !PT ;  /* 0xffff00001d087812 */ /* 0x000fc400078ec0ff */
[----:B------:R-:W-:Y:S01]  /*fd20*/  LOP3.LUT R10, R31, 0xffff0000, RZ, 0xc0, !PT ;  /* 0xffff00001f0a7812 */ /* 0x000fe200078ec0ff */
[----:B------:R-:W-:Y:S01]  /*fd30*/  FFMA.FTZ R50, R47, R44, R50 ;  /* 0x0000002c2f327223 */ /* 0x000fe20000010032 */
[----:B------:R-:W-:Y:S01]  /*fd40*/  LOP3.LUT R4, R25, 0xffff0000, RZ, 0xc0, !PT ;  /* 0xffff000019047812 */ /* 0x000fe200078ec0ff */
[----:B------:R-:W-:Y:S01]  /*fd50*/  FMUL.FTZ R44, R9, R8 ;  /* 0x00000008092c7220 */ /* 0x000fe20000410000 */
[----:B------:R-:W-:Y:S01]  /*fd60*/  LOP3.LUT R6, R27, 0xffff0000, RZ, 0xc0, !PT ;  /* 0xffff00001b067812 */ /* 0x000fe200078ec0ff */
[----:B------:R-:W-:Y:S01]  /*fd70*/  FMUL.FTZ R58, R11, R10 ;  /* 0x0000000a0b3a7220 */ /* 0x000fe20000410000 */
[----:B------:R-:W-:Y:S01]  /*fd80*/  LOP3.LUT R7, R7, 0xffff0000, RZ, 0xc0, !PT ;  /* 0xffff000007077812 */ /* 0x000fe200078ec0ff */
[-C--:B------:R-:W-:Y:S01]  /*fd90*/  FMUL.FTZ R45, R9, R4.reuse ;  /* 0x00000004092d7220 */ /* 0x080fe20000410000 */
[----:B------:R-:W-:Y:S01]  /*fda0*/  FFMA.FTZ R9, R5, R4, -R44 ;  /* 0x0000000405097223 */ /* 0x000fe2000001082c */
[-C--:B------:R-:W-:Y:S01]  /*fdb0*/  FMUL.FTZ R11, R11, R6.reuse ;  /* 0x000000060b0b7220 */ /* 0x080fe20000410000 */
[----:B------:R-:W-:Y:S01]  /*fdc0*/  F2FP.BF16.F32.PACK_AB R4, R52, R59 ;  /* 0x0000003b3404723e */ /* 0x000fe200000010ff */
[----:B------:R-:W-:Y:S01]  /*fdd0*/  FFMA.FTZ R58, R7, R6, -R58 ;  /* 0x00000006073a7223 */ /* 0x000fe2000001083a */
[----:B------:R-:W-:Y:S01]  /*fde0*/  FFMA.FTZ R44, R5, R8, R45 ;  /* 0x00000008052c7223 */ /* 0x000fe2000001002d */
[----:B------:R-:W-:Y:S01]  /*fdf0*/  FFMA.FTZ R11, R7, R10, R11 ;  /* 0x0000000a070b7223 */ /* 0x000fe2000001000b */
[----:B------:R-:W-:-:S02]  /*fe00*/  F2FP.BF16.F32.PACK_AB R6, R46, R57 ;  /* 0x000000392e06723e */ /* 0x000fc400000010ff */
[----:B------:R-:W-:Y:S02]  /*fe10*/  F2FP.BF16.F32.PACK_AB R5, R9, R56 ;  /* 0x000000380905723e */ /* 0x000fe400000010ff */
[----:B------:R-:W-:Y:S02]  /*fe20*/  F2FP.BF16.F32.PACK_AB R7, R58, R49 ;  /* 0x000000313a07723e */ /* 0x000fe400000010ff */
[----:B------:R-:W-:Y:S02]  /*fe30*/  F2FP.BF16.F32.PACK_AB R10, R48, R65 ;  /* 0x00000041300a723e */ /* 0x000fe400000010ff */
[----:B------:R-:W-:Y:S01]  /*fe40*/  F2FP.BF16.F32.PACK_AB R8, R54, R61 ;  /* 0x0000003d3608723e */ /* 0x000fe200000010ff */
[----:B------:R1:W-:Y:S01]  /*fe50*/  STS.128 [R60], R4 ;  /* 0x000000043c007388 */ /* 0x0003e20000000c00 */
[----:B------:R-:W-:Y:S02]  /*fe60*/  F2FP.BF16.F32.PACK_AB R9, R44, R63 ;  /* 0x0000003f2c09723e */ /* 0x000fe400000010ff */
[----:B------:R-:W-:-:S05]  /*fe70*/  F2FP.BF16.F32.PACK_AB R11, R11, R50 ;  /* 0x000000320b0b723e */ /* 0x000fca00000010ff */
[----:B------:R1:W-:Y:S02]  /*fe80*/  STS.128 [R42+0xc400], R8 ;  /* 0x00c400082a007388 */ /* 0x0003e40000000c00 */
.L_x_615:
[----:B------:R-:W-:Y:S05]  /*fe90*/  BSYNC B2 ;  /* 0x0000000000027941 */ /* 0x000fea0003800000 */
.L_x_614:
[----:B------:R-:W-:Y:S05]  /*fea0*/  @P2 BRA `(.L_x_611) ;  /* 0x00000004005c2947 */ /* 0x000fea0003800000 */
[----:B------:R-:W2:Y:S01]  /*feb0*/  LDL R61, [R1+0x4c] ;  /* 0x00004c00013d7983 */ /* 0x000ea20000100800 */
[----:B------:R-:W-:Y:S01]  /*fec0*/  LEA.HI R43, R43, R164, RZ, 0x1d ;  /* 0x000000a42b2b7211 */ /* 0x000fe200078fe8ff */
[C---:B------:R-:W-:Y:S01]  /*fed0*/  IMAD.U32 R54, R13.reuse, 0x10000, RZ ;  /* 0x000100000d367824 */ /* 0x040fe200078e00ff */
[----:B------:R-:W-:Y:S01]  /*fee0*/  LOP3.LUT R51, R13, 0xffff0000, RZ, 0xc0, !PT ;  /* 0xffff00000d337812 */ /* 0x000fe200078ec0ff */
[----:B------:R-:W-:Y:S01]  /*fef0*/  IMAD.U32 R52, R21, 0x10000, RZ ;  /* 0x0001000015347824 */ /* 0x000fe200078e00ff */
[----:B01----:R-:W-:Y:S01]  /*ff00*/  SHF.R.S32.HI R6, RZ, 0x1f, R43 ;  /* 0x0000001fff067819 */ /* 0x003fe2000001142b */
[----:B------:R-:W-:Y:S02]  /*ff10*/  IMAD.SHL.U32 R4, R43, 0x8, RZ ;  /* 0x000000082b047824 */ /* 0x000fe400078e00ff */
[----:B------:R-:W-:Y:S01]  /*ff20*/  IMAD.U32 R53, R12, 0x10000, RZ ;  /* 0x000100000c357824 */ /* 0x000fe200078e00ff */
        /* <DEDUP_REMOVED lines=10> */
[----:B------:R-:W-:Y:S01]  /*ffd0*/  IMAD.U32 R48, R9, 0x10000, RZ ;  /* 0x0001000009307824 */ /* 0x000fe200078e00ff */
[----:B------:R-:W-:Y:S01]  /*ffe0*/  SHF.L.U32 R49, R10, 0x10, RZ ;  /* 0x000000100a317819 */ /* 0x000fe200000006ff */
[C---:B------:R-:W-:Y:S01]  /*fff0*/  FMUL.FTZ R56, R47.reuse, R54 ;  /* 0x000000362f387220 */ /* 0x040fe20000410000 */
[-C--:B------:R-:W-:Y:S01]  /*10000*/  FMUL.FTZ R58, R47, R52.reuse ;  /* 0x000000342f3a7220 */ /* 0x080fe20000410000 */
[----:B------:R-:W-:Y:S01]  /*10010*/  LOP3.LUT R47, R21, 0xffff0000, RZ, 0xc0, !PT ;  /* 0xffff0000152f7812 */ /* 0x000fe200078ec0ff */
[----:B------:R-:W-:Y:S01]  /*10020*/  FMUL.FTZ R55, R8, R51 ;  /* 0x0000003308377220 */ /* 0x000fe20000410000 */
[----:B------:R-:W-:Y:S01]  /*10030*/  LOP3.LUT R10, R10, 0xffff0000, RZ, 0xc0, !PT ;  /* 0xffff00000a0a7812 */ /* 0x000fe200078ec0ff */
[----:B------:R-:W-:Y:S01]  /*10040*/  IMAD.U32 R50, R11, 0x10000, RZ ;  /* 0x000100000b327824 */ /* 0x000fe200078e00ff */
[----:B------:R-:W-:Y:S01]  /*10050*/  LOP3.LUT R9, R9, 0xffff0000, RZ, 0xc0, !PT ;  /* 0xffff000009097812 */ /* 0x000fe200078ec0ff */
[----:B------:R-:W-:Y:S01]  /*10060*/  FMUL.FTZ R57, R8, R47 ;  /* 0x0000002f08397220 */ /* 0x000fe20000410000 */
[----:B------:R-:W-:Y:S01]  /*10070*/  IMAD.U32 R8, R3, 0x10000, RZ ;  /* 0x0001000003087824 */ /* 0x000fe200078e00ff */
[----:B------:R-:W-:Y:S01]  /*10080*/  LOP3.LUT R11, R11, 0xffff0000, RZ, 0xc0, !PT ;  /* 0xffff00000b0b7812 */ /* 0x000fe200078ec0ff */
[----:B--2---:R-:W0:Y:S02]  /*10090*/  LDS.128 R4, [R61] ;  /* 0x000000003d047984 */ /* 0x004e240000000c00 */
[C---:B0-----:R-:W-:Y:S01]  /*100a0*/  IMAD.U32 R43, R4.reuse, 0x10000, RZ ;  /* 0x00010000042b7824 */ /* 0x041fe200078e00ff */
[----:B------:R-:W-:Y:S01]  /*100b0*/  LOP3.LUT R4, R4, 0xffff0000, RZ, 0xc0, !PT ;  /* 0xffff000004047812 */ /* 0x000fe200078ec0ff */
[C---:B------:R-:W-:Y:S01]  /*100c0*/  IMAD.U32 R44, R5.reuse, 0x10000, RZ ;  /* 0x00010000052c7824 */ /* 0x040fe200078e00ff */
[----:B------:R-:W-:Y:S01]  /*100d0*/  LOP3.LUT R5, R5, 0xffff0000, RZ, 0xc0, !PT ;  /* 0xffff000005057812 */ /* 0x000fe200078ec0ff */
[C---:B------:R-:W-:Y:S01]  /*100e0*/  FFMA.FTZ R56, R43.reuse, R52, -R56 ;  /* 0x000000342b387223 */ /* 0x040fe20000010838 */
[----:B------:R-:W-:Y:S01]  /*100f0*/  FFMA.FTZ R58, R43, R54, R58 ;  /* 0x000000362b3a7223 */ /* 0x000fe2000001003a */
[----:B------:R-:W-:-:S02]  /*10100*/  IMAD.U32 R43, R20, 0x10000, RZ ;  /* 0x00010000142b7824 */ /* 0x000fc400078e00ff */
[----:B------:R-:W-:Y:S01]  /*10110*/  FFMA.FTZ R55, R4, R47, -R55 ;  /* 0x0000002f04377223 */ /* 0x000fe20000010837 */
[----:B------:R-:W-:Y:S01]  /*10120*/  FMUL.FTZ R47, R48, R53 ;  /* 0x00000035302f7220 */ /* 0x000fe20000410000 */
[----:B------:R-:W-:Y:S01]  /*10130*/  FFMA.FTZ R57, R4, R51, R57 ;  /* 0x0000003304397223 */ /* 0x000fe20000010039 */
[-C--:B------:R-:W-:Y:S01]  /*10140*/  FMUL.FTZ R52, R48, R43.reuse ;  /* 0x0000002b30347220 */ /* 0x080fe20000410000 */
[----:B------:R-:W-:Y:S01]  /*10150*/  LOP3.LUT R51, R3, 0xffff0000, RZ, 0xc0, !PT ;  /* 0xffff000003337812 */ /* 0x000fe200078ec0ff */
[C---:B------:R-:W-:Y:S01]  /*10160*/  FFMA.FTZ R48, R44.reuse, R43, -R47 ;  /* 0x0000002b2c307223 */ /* 0x040fe2000001082f */
[C---:B------:R-:W-:Y:S01]  /*10170*/  LOP3.LUT R43, R15.reuse, 0xffff0000, RZ, 0xc0, !PT ;  /* 0xffff00000f2b7812 */ /* 0x040fe200078ec0ff */
[----:B------:R-:W-:Y:S02]  /*10180*/  IMAD.U32 R4, R15, 0x10000, RZ ;  /* 0x000100000f047824 */ /* 0x000fe400078e00ff */
[----:B------:R-:W-:Y:S01]  /*10190*/  FFMA.FTZ R52, R44, R53, R52 ;  /* 0x000000352c347223 */ /* 0x000fe20000010034 */
[C---:B------:R-:W-:Y:S01]  /*101a0*/  IMAD.U32 R45, R6.reuse, 0x10000, RZ ;  /* 0x00010000062d7824 */ /* 0x040fe200078e00ff */
[----:B------:R-:W-:Y:S01]  /*101b0*/  LOP3.LUT R6, R6, 0xffff0000, RZ, 0xc0, !PT ;  /* 0xffff000006067812 */ /* 0x000fe200078ec0ff */
[C---:B------:R-:W-:Y:S01]  /*101c0*/  FMUL.FTZ R59, R10.reuse, R51 ;  /* 0x000000330a3b7220 */ /* 0x040fe20000410000 */
[C---:B------:R-:W-:Y:S01]  /*101d0*/  FMUL.FTZ R44, R49.reuse, R8 ;  /* 0x00000008312c7220 */ /* 0x040fe20000410000 */
[----:B------:R-:W-:Y:S01]  /*101e0*/  FMUL.FTZ R54, R49, R4 ;  /* 0x0000000431367220 */ /* 0x000fe20000410000 */
[----:B------:R-:W-:Y:S01]  /*101f0*/  FMUL.FTZ R10, R10, R43 ;  /* 0x0000002b0a0a7220 */ /* 0x000fe20000410000 */
[----:B------:R-:W-:-:S02]  /*10200*/  IMAD.U32 R49, R0, 0x10000, RZ ;  /* 0x0001000000317824 */ /* 0x000fc400078e00ff */
[C---:B------:R-:W-:Y:S01]  /*10210*/  FFMA.FTZ R53, R45.reuse, R4, -R44 ;  /* 0x000000042d357223 */ /* 0x040fe2000001082c */
[----:B------:R-:W-:Y:S02]  /*10220*/  IMAD.U32 R47, R14, 0x10000, RZ ;  /* 0x000100000e2f7824 */ /* 0x000fe400078e00ff */
[----:B------:R-:W-:Y:S01]  /*10230*/  FFMA.FTZ R54, R45, R8, R54 ;  /* 0x000000082d367223 */ /* 0x000fe20000010036 */
[----:B------:R-:W-:Y:S01]  /*10240*/  FFMA.FTZ R51, R6, R51, R10 ;  /* 0x0000003306337223 */ /* 0x000fe2000001000a */
[----:B------:R-:W-:Y:S02]  /*10250*/  IMAD.U32 R46, R7, 0x10000, RZ ;  /* 0x00010000072e7824 */ /* 0x000fe400078e00ff */
[----:B------:R-:W-:Y:S01]  /*10260*/  FMUL.FTZ R45, R50, R49 ;  /* 0x00000031322d7220 */ /* 0x000fe20000410000 */
[----:B------:R-:W-:Y:S01]  /*10270*/  FFMA.FTZ R60, R6, R43, -R59 ;  /* 0x0000002b063c7223 */ /* 0x000fe2000001083b */
[----:B------:R-:W-:Y:S01]  /*10280*/  LOP3.LUT R8, R12, 0xffff0000, RZ, 0xc0, !PT ;  /* 0xffff00000c087812 */ /* 0x000fe200078ec0ff */
[-C--:B------:R-:W-:Y:S01]  /*10290*/  FMUL.FTZ R43, R50, R47.reuse ;  /* 0x0000002f322b7220 */ /* 0x080fe20000410000 */
[----:B------:R-:W-:Y:S01]  /*102a0*/  LOP3.LUT R10, R0, 0xffff0000, RZ, 0xc0, !PT ;  /* 0xffff0000000a7812 */ /* 0x000fe200078ec0ff */
[----:B------:R-:W-:Y:S01]  /*102b0*/  FFMA.FTZ R45, R46, R47, -R45 ;  /* 0x0000002f2e2d7223 */ /* 0x000fe2000001082d */
[----:B------:R-:W-:Y:S01]  /*102c0*/  LOP3.LUT R4, R20, 0xffff0000, RZ, 0xc0, !PT ;  /* 0xffff000014047812 */ /* 0x000fe200078ec0ff */
[----:B------:R-:W-:Y:S01]  /*102d0*/  FFMA.FTZ R46, R46, R49, R43 ;  /* 0x000000312e2e7223 */ /* 0x000fe2000001002b */
[----:B------:R-:W-:Y:S01]  /*102e0*/  LOP3.LUT R6, R14, 0xffff0000, RZ, 0xc0, !PT ;  /* 0xffff00000e067812 */ /* 0x000fe200078ec0ff */
[----:B------:R-:W-:Y:S01]  /*102f0*/  FMUL.FTZ R44, R9, R8 ;  /* 0x00000008092c7220 */ /* 0x000fe20000410000 */
[----:B------:R-:W-:Y:S01]  /*10300*/  LOP3.LUT R7, R7, 0xffff0000, RZ, 0xc0, !PT ;  /* 0xffff000007077812 */ /* 0x000fe200078ec0ff */
[----:B------:R-:W-:Y:S01]  /*10310*/  FMUL.FTZ R50, R11, R10 ;  /* 0x0000000a0b327220 */ /* 0x000fe20000410000 */
        /* <DEDUP_REMOVED lines=9> */
[----:B------:R-:W-:Y:S02]  /*103b0*/  F2FP.BF16.F32.PACK_AB R7, R50, R45 ;  /* 0x0000002d3207723e */ /* 0x000fe400000010ff */
[----:B------:R-:W-:Y:S02]  /*103c0*/  F2FP.BF16.F32.PACK_AB R10, R51, R54 ;  /* 0x00000036330a723e */ /* 0x000fe400000010ff */
[----:B------:R-:W-:Y:S01]  /*103d0*/  F2FP.BF16.F32.PACK_AB R8, R57, R58 ;  /* 0x0000003a3908723e */ /* 0x000fe200000010ff */
[----:B------:R2:W-:Y:S01]  /*103e0*/  STS.128 [R61], R4 ;  /* 0x000000043d007388 */ /* 0x0005e20000000c00 */
[----:B------:R-:W-:-:S02]  /*103f0*/  F2FP.BF16.F32.PACK_AB R9, R43, R52 ;  /* 0x000000342b09723e */ /* 0x000fc400000010ff */
[----:B------:R-:W-:-:S05]  /*10400*/  F2FP.BF16.F32.PACK_AB R11, R11, R46 ;  /* 0x0000002e0b0b723e */ /* 0x000fca00000010ff */
[----:B------:R2:W-:Y:S02]  /*10410*/  STS.128 [R42+0xc400], R8 ;  /* 0x00c400082a007388 */ /* 0x0005e40000000c00 */
.L_x_611:
[----:B------:R-:W-:Y:S05]  /*10420*/  BSYNC B1 ;  /* 0x0000000000017941 */ /* 0x000fea0003800000 */
.L_x_610:
[----:B012---:R-:W-:-:S05]  /*10430*/  VIADD R4, R166, 0x40 ;  /* 0x00000040a6047836 */ /* 0x007fca0000000000 */
[----:B------:R-:W-:-:S13]  /*10440*/  ISETP.GE.AND P0, PT, R4, R41, PT ;  /* 0x000000290400720c */ /* 0x000fda0003f06270 */
[----:B------:R-:W-:Y:S05]  /*10450*/  @P0 BRA `(.L_x_594) ;  /* 0x00000010004c0947 */ /* 0x000fea0003800000 */
[----:B------:R-:W0:Y:S01]  /*10460*/  LDC R41, c[0x0][0x3f4] ;  /* 0x0000fd00ff297b82 */ /* 0x000e220000000800 */
[C---:B------:R-:W-:Y:S01]  /*10470*/  VIADD R4, R16.reuse, 0x20 ;  /* 0x0000002010047836 */ /* 0x040fe20000000000 */
[----:B------:R-:W-:Y:S01]  /*10480*/  BSSY B1, `(.L_x_616) ;  /* 0x000005e000017945 */ /* 0x000fe20003800000 */
[C---:B------:R-:W-:Y:S01]  /*10490*/  VIADD R6, R16.reuse, 0x40 ;  /* 0x0000004010067836 */ /* 0x040fe20000000000 */
[----:B------:R-:W-:Y:S02]  /*104a0*/  SHF.R.U32.HI R59, RZ, 0x3, R168 ;  /* 0x00000003ff3b7819 */ /* 0x000fe400000116a8 */
[-C--:B0-----:R-:W-:Y:S02]  /*104b0*/  ISETP.GE.AND P0, PT, R16, R41.reuse, PT ;  /* 0x000000291000720c */ /* 0x081fe40003f06270 */
[-C--:B------:R-:W-:Y:S02]  /*104c0*/  ISETP.GE.AND P1, PT, R4, R41.reuse, PT ;  /* 0x000000290400720c */ /* 0x080fe40003f26270 */
[----:B------:R-:W-:-:S09]  /*104d0*/  ISETP.GE.AND P2, PT, R6, R41, PT ;  /* 0x000000290600720c */ /* 0x000fd20003f46270 */
[----:B------:R-:W-:Y:S05]  /*104e0*/  @P0 BRA `(.L_x_617) ;  /* 0x00000004005c0947 */ /* 0x000fea0003800000 */
[----:B------:R-:W2:Y:S01]  /*104f0*/  LDL R61, [R1+0x50] ;  /* 0x00005000013d7983 */ /* 0x000ea20000100800 */
[----:B------:R-:W-:Y:S01]  /*10500*/  LEA.HI R4, R41, R214, RZ, 0x1d ;  /* 0x000000d629047211 */ /* 0x000fe200078fe8ff */
[C---:B------:R-:W-:Y:S01]  /*10510*/  IMAD.U32 R53, R37.reuse, 0x10000, RZ ;  /* 0x0001000025357824 */ /* 0x040fe200078e00ff */
[----:B------:R-:W-:Y:S01]  /*10520*/  SHF.L.U32 R60, R38, 0x10, RZ ;  /* 0x00000010263c7819 */ /* 0x000fe200000006ff */
[----:B------:R-:W-:Y:S01]  /*10530*/  IMAD.U32 R51, R32, 0x10000, RZ ;  /* 0x0001000020337824 */ /* 0x000fe200078e00ff */
[----:B------:R-:W-:Y:S01]  /*10540*/  SHF.R.S32.HI R7, RZ, 0x1f, R4 ;  /* 0x0000001fff077819 */ /* 0x000fe20000011404 */
[----:B------:R-:W-:Y:S01]  /*10550*/  IMAD.SHL.U32 R5, R4, 0x8, RZ ;  /* 0x0000000804057824 */ /* 0x000fe200078e00ff */
[----:B------:R-:W-:Y:S01]  /*10560*/  LOP3.LUT R58, R37, 0xffff0000, RZ, 0xc0, !PT ;  /* 0xffff0000253a7812 */ /* 0x000fe200078ec0ff */
[----:B------:R-:W-:Y:S01]  /*10570*/  IMAD.U32 R56, R33, 0x10000, RZ ;  /* 0x0001000021387824 */ /* 0x000fe200078e00ff */
[----:B------:R-:W-:Y:S01]  /*10580*/  LEA.HI R7, R7, R4, RZ, 0x3 ;  /* 0x0000000407077211 */ /* 0x000fe200078f18ff */
[----:B------:R-:W-:Y:S01]  /*10590*/  IMAD.U32 R55, R39, 0x10000, RZ ;  /* 0x0001000027377824 */ /* 0x000fe200078e00ff */
[----:B------:R-:W-:-:S02]  /*105a0*/  LOP3.LUT R4, R168, 0x38, R5, 0xf8, !PT ;  /* 0x00000038a8047812 */ /* 0x000fc400078ef805 */
[----:B------:R-:W-:Y:S02]  /*105b0*/  SHF.L.U32 R7, R7, 0xa, RZ ;  /* 0x0000000a07077819 */ /* 0x000fe400000006ff */
[----:B------:R-:W-:Y:S02]  /*105c0*/  LOP3.LUT R5, R4, R59, RZ, 0x3c, !PT ;  /* 0x0000003b04057212 */ /* 0x000fe400078e3cff */
[----:B------:R-:W-:Y:S02]  /*105d0*/  LOP3.LUT R7, R7, 0x7fffe000, RZ, 0xc0, !PT ;  /* 0x7fffe00007077812 */ /* 0x000fe400078ec0ff */
[----:B------:R-:W-:Y:S02]  /*105e0*/  LOP3.LUT R32, R32, 0xffff0000, RZ, 0xc0, !PT ;  /* 0xffff000020207812 */ /* 0x000fe400078ec0ff */
[----:B------:R-:W-:Y:S02]  /*105f0*/  IADD3 R9, R5, R7, R180 ;  /* 0x0000000705097210 */ /* 0x000fe40007ffe0b4 */
[----:B------:R-:W-:-:S02]  /*10600*/  LOP3.LUT R57, R40, 0xffff0000, RZ, 0xc0, !PT ;  /* 0xffff000028397812 */ /* 0x000fc400078ec0ff */
[----:B------:R-:W-:Y:S01]  /*10610*/  LOP3.LUT R33, R33, 0xffff0000, RZ, 0xc0, !PT ;  /* 0xffff000021217812 */ /* 0x000fe200078ec0ff */
[----:B------:R-:W-:-:S05]  /*10620*/  IMAD R42, R9, 0x2, R2 ;  /* 0x00000002092a7824 */ /* 0x000fca00078e0202 */
[----:B------:R-:W0:Y:S02]  /*10630*/  LDS.128 R8, [R42+0xc400] ;  /* 0x00c400002a087984 */ /* 0x000e240000000c00 */
[C---:B0-----:R-:W-:Y:S01]  /*10640*/  IMAD.U32 R47, R8.reuse, 0x10000, RZ ;  /* 0x00010000082f7824 */ /* 0x041fe200078e00ff */
[----:B------:R-:W-:Y:S01]  /*10650*/  LOP3.LUT R8, R8, 0xffff0000, RZ, 0xc0, !PT ;  /* 0xffff000008087812 */ /* 0x000fe200078ec0ff */
[C---:B------:R-:W-:Y:S01]  /*10660*/  IMAD.U32 R48, R9.reuse, 0x10000, RZ ;  /* 0x0001000009307824 */ /* 0x040fe200078e00ff */
[----:B------:R-:W-:Y:S01]  /*10670*/  LOP3.LUT R9, R9, 0xffff0000, RZ, 0xc0, !PT ;  /* 0xffff000009097812 */ /* 0x000fe200078ec0ff */
[-C--:B------:R-:W-:Y:S01]  /*10680*/  FMUL.FTZ R52, R53, R47.reuse ;  /* 0x0000002f35347220 */ /* 0x080fe20000410000 */
[----:B------:R-:W-:Y:S01]  /*10690*/  FMUL.FTZ R54, R51, R47 ;  /* 0x0000002f33367220 */ /* 0x000fe20000410000 */
[----:B------:R-:W-:Y:S01]  /*106a0*/  FMUL.FTZ R47, R60, R48 ;  /* 0x000000303c2f7220 */ /* 0x000fe20000410000 */
[----:B------:R-:W-:Y:S01]  /*106b0*/  FMUL.FTZ R37, R58, R8 ;  /* 0x000000083a257220 */ /* 0x000fe20000410000 */
[C---:B------:R-:W-:Y:S01]  /*106c0*/  IMAD.U32 R49, R10.reuse, 0x10000, RZ ;  /* 0x000100000a317824 */ /* 0x040fe200078e00ff */
[----:B------:R-:W-:Y:S01]  /*106d0*/  LOP3.LUT R10, R10, 0xffff0000, RZ, 0xc0, !PT ;  /* 0xffff00000a0a7812 */ /* 0x000fe200078ec0ff */
[C---:B------:R-:W-:Y:S01]  /*106e0*/  IMAD.U32 R50, R11.reuse, 0x10000, RZ ;  /* 0x000100000b327824 */ /* 0x040fe200078e00ff */
[----:B------:R-:W-:Y:S01]  /*106f0*/  LOP3.LUT R11, R11, 0xffff0000, RZ, 0xc0, !PT ;  /* 0xffff00000b0b7812 */ /* 0x000fe200078ec0ff */
[----:B--2---:R-:W0:Y:S02]  /*10700*/  LDS.128 R4, [R61] ;  /* 0x000000003d047984 */ /* 0x004e240000000c00 */
[C---:B0-----:R-:W-:Y:S01]  /*10710*/  IMAD.U32 R43, R4.reuse, 0x10000, RZ ;  /* 0x00010000042b7824 */ /* 0x041fe200078e00ff */
[----:B------:R-:W-:Y:S01]  /*10720*/  LOP3.LUT R4, R4, 0xffff0000, RZ, 0xc0, !PT ;  /* 0xffff000004047812 */ /* 0x000fe200078ec0ff */
[C---:B------:R-:W-:Y:S01]  /*10730*/  IMAD.U32 R44, R5.reuse, 0x10000, RZ ;  /* 0x00010000052c7824 */ /* 0x040fe200078e00ff */
[----:B------:R-:W-:Y:S01]  /*10740*/  LOP3.LUT R5, R5, 0xffff0000, RZ, 0xc0, !PT ;  /* 0xffff000005057812 */ /* 0x000fe200078ec0ff */
[-C--:B------:R-:W-:Y:S01]  /*10750*/  FFMA.FTZ R52, R51, R43.reuse, -R52 ;  /* 0x0000002b33347223 */ /* 0x080fe20000010834 */
[----:B------:R-:W-:Y:S01]  /*10760*/  FMUL.FTZ R51, R56, R48 ;  /* 0x0000003038337220 */ /* 0x000fe20000410000 */
[----:B------:R-:W-:Y:S01]  /*10770*/  FFMA.FTZ R54, R53, R43, R54 ;  /* 0x0000002b35367223 */ /* 0x000fe20000010036 */
[----:B------:R-:W-:Y:S01]  /*10780*/  FMUL.FTZ R43, R32, R8 ;  /* 0x00000008202b7220 */ /* 0x000fe20000410000 */
[----:B------:R-:W-:-:S02]  /*10790*/  IMAD.U32 R53, R34, 0x10000, RZ ;  /* 0x0001000022357824 */ /* 0x000fc400078e00ff */
[-C--:B------:R-:W-:Y:S01]  /*107a0*/  FFMA.FTZ R47, R56, R44.reuse, -R47 ;  /* 0x0000002c382f7223 */ /* 0x080fe2000001082f */
[----:B------:R-:W-:Y:S01]  /*107b0*/  FFMA.FTZ R51, R60, R44, R51 ;  /* 0x0000002c3c337223 */ /* 0x000fe20000010033 */
[----:B------:R-:W-:Y:S01]  /*107c0*/  LOP3.LUT R34, R34, 0xffff0000, RZ, 0xc0, !PT ;  /* 0xffff000022227812 */ /* 0x000fe200078ec0ff */
[-C--:B------:R-:W-:Y:S01]  /*107d0*/  FFMA.FTZ R37, R32, R4.reuse, -R37 ;  /* 0x0000000420257223 */ /* 0x080fe20000010825 */
[----:B------:R-:W-:Y:S01]  /*107e0*/  LOP3.LUT R44, R39, 0xffff0000, RZ, 0xc0, !PT ;  /* 0xffff0000272c7812 */ /* 0x000fe200078ec0ff */
[----:B------:R-:W-:Y:S01]  /*107f0*/  FFMA.FTZ R43, R58, R4, R43 ;  /* 0x000000043a2b7223 */ /* 0x000fe2000001002b */
[----:B------:R-:W-:Y:S02]  /*10800*/  IMAD.U32 R45, R6, 0x10000, RZ ;  /* 0x00010000062d7824 */ /* 0x000fe400078e00ff */
[-C--:B------:R-:W-:Y:S01]  /*10810*/  FMUL.FTZ R4, R55, R49.reuse ;  /* 0x0000003137047220 */ /* 0x080fe20000410000 */
[----:B------:R-:W-:Y:S01]  /*10820*/  FMUL.FTZ R32, R53, R49 ;  /* 0x0000003135207220 */ /* 0x000fe20000410000 */
[----:B------:R-:W-:-:S02]  /*10830*/  IMAD.U32 R48, R40, 0x10000, RZ ;  /* 0x0001000028307824 */ /* 0x000fc400078e00ff */
[-C--:B------:R-:W-:Y:S01]  /*10840*/  FMUL.FTZ R39, R44, R10.reuse ;  /* 0x0000000a2c277220 */ /* 0x080fe20000410000 */
[----:B------:R-:W-:Y:S01]  /*10850*/  FMUL.FTZ R49, R34, R10 ;  /* 0x0000000a22317220 */ /* 0x000fe20000410000 */
[-C--:B------:R-:W-:Y:S01]  /*10860*/  FFMA.FTZ R8, R53, R45.reuse, -R4 ;  /* 0x0000002d35087223 */ /* 0x080fe20000010804 */
[----:B------:R-:W-:Y:S01]  /*10870*/  FFMA.FTZ R10, R55, R45, R32 ;  /* 0x0000002d370a7223 */ /* 0x000fe20000010020 */
[----:B------:R-:W-:Y:S01]  /*10880*/  LOP3.LUT R6, R6, 0xffff0000, RZ, 0xc0, !PT ;  /* 0xffff000006067812 */ /* 0x000fe200078ec0ff */
[----:B------:R-:W-:Y:S02]  /*10890*/  IMAD.U32 R46, R7, 0x10000, RZ ;  /* 0x00010000072e7824 */ /* 0x000fe400078e00ff */
[----:B------:R-:W-:Y:S01]  /*108a0*/  FMUL.FTZ R45, R48, R50 ;  /* 0x00000032302d7220 */ /* 0x000fe20000410000 */
[C---:B------:R-:W-:Y:S01]  /*108b0*/  IMAD.U32 R4, R35.reuse, 0x10000, RZ ;  /* 0x0001000023047824 */ /* 0x040fe200078e00ff */
[----:B------:R-:W-:Y:S01]  /*108c0*/  LOP3.LUT R55, R38, 0xffff0000, RZ, 0xc0, !PT ;  /* 0xffff000026377812 */ /* 0x000fe200078ec0ff */
[----:B------:R-:W-:Y:S01]  /*108d0*/  FFMA.FTZ R39, R34, R6, -R39 ;  /* 0x0000000622277223 */ /* 0x000fe20000010827 */
[----:B------:R-:W-:Y:S01]  /*108e0*/  LOP3.LUT R35, R35, 0xffff0000, RZ, 0xc0, !PT ;  /* 0xffff000023237812 */ /* 0x000fe200078ec0ff */
[C---:B------:R-:W-:Y:S01]  /*108f0*/  FMUL.FTZ R53, R4.reuse, R50 ;  /* 0x0000003204357220 */ /* 0x040fe20000410000 */
[----:B------:R-:W-:Y:S01]  /*10900*/  LOP3.LUT R7, R7, 0xffff0000, RZ, 0xc0, !PT ;  /* 0xffff000007077812 */ /* 0x000fe200078ec0ff */
[----:B------:R-:W-:Y:S01]  /*10910*/  FFMA.FTZ R45, R4, R46, -R45 ;  /* 0x0000002e042d7223 */ /* 0x000fe2000001082d */
        /* <DEDUP_REMOVED lines=20> */
.L_x_617:
[----:B------:R-:W-:Y:S05]  /*10a60*/  BSYNC B1 ;  /* 0x0000000000017941 */ /* 0x000fea0003800000 */
.L_x_616:
[----:B------:R-:W-:Y:S04]  /*10a70*/  BSSY B1, `(.L_x_618) ;  /* 0x0000059000017945 */ /* 0x000fe80003800000 */
[----:B------:R-:W-:Y:S05]  /*10a80*/  @P1 BRA `(.L_x_619) ;  /* 0x00000004005c1947 */ /* 0x000fea0003800000 */
[----:B------:R-:W2:Y:S01]  /*10a90*/  LDL R50, [R1+0x48] ;  /* 0x0000480001327983 */ /* 0x000ea20000100800 */
[----:B0-----:R-:W-:Y:S01]  /*10aa0*/  LEA.HI R4, R41, R163, RZ, 0x1d ;  /* 0x000000a329047211 */ /* 0x001fe200078fe8ff */
[C---:B------:R-:W-:Y:S01]  /*10ab0*/  IMAD.U32 R45, R28.reuse, 0x10000, RZ ;  /* 0x000100001c2d7824 */ /* 0x040fe200078e00ff */
[----:B------:R-:W-:Y:S01]  /*10ac0*/  LOP3.LUT R46, R28, 0xffff0000, RZ, 0xc0, !PT ;  /* 0xffff00001c2e7812 */ /* 0x000fe200078ec0ff */
[----:B------:R-:W-:Y:S01]  /*10ad0*/  IMAD.U32 R43, R24, 0x10000, RZ ;  /* 0x00010000182b7824 */ /* 0x000fe200078e00ff */
[----:B------:R-:W-:Y:S01]  /*10ae0*/  SHF.R.S32.HI R7, RZ, 0x1f, R4 ;  /* 0x0000001fff077819 */ /* 0x000fe20000011404 */
[----:B------:R-:W-:Y:S01]  /*10af0*/  IMAD.SHL.U32 R5, R4, 0x8, RZ ;  /* 0x0000000804057824 */ /* 0x000fe200078e00ff */
[----:B------:R-:W-:Y:S01]  /*10b00*/  LOP3.LUT R24, R24, 0xffff0000, RZ, 0xc0, !PT ;  /* 0xffff000018187812 */ /* 0x000fe200078ec0ff */
[----:B------:R-:W-:Y:S01]  /*10b10*/  IMAD.U32 R53, R30, 0x10000, RZ ;  /* 0x000100001e357824 */ /* 0x000fe200078e00ff */
[----:B------:R-:W-:Y:S01]  /*10b20*/  LEA.HI R7, R7, R4, RZ, 0x3 ;  /* 0x0000000407077211 */ /* 0x000fe200078f18ff */
[----:B------:R-:W-:Y:S01]  /*10b30*/  IMAD.U32 R47, R26, 0x10000, RZ ;  /* 0x000100001a2f7824 */ /* 0x000fe200078e00ff */
[----:B------:R-:W-:Y:S01]  /*10b40*/  LOP3.LUT R4, R168, 0x38, R5, 0xf8, !PT ;  /* 0x00000038a8047812 */ /* 0x000fe200078ef805 */
[----:B------:R-:W-:Y:S01]  /*10b50*/  IMAD.U32 R48, R29, 0x10000, RZ ;  /* 0x000100001d307824 */ /* 0x000fe200078e00ff */
[----:B------:R-:W-:Y:S01]  /*10b60*/  LOP3.LUT R26, R26, 0xffff0000, RZ, 0xc0, !PT ;  /* 0xffff00001a1a7812 */ /* 0x000fe200078ec0ff */
[----:B------:R-:W-:Y:S01]  /*10b70*/  IMAD.SHL.U32 R7, R7, 0x400, RZ ;  /* 0x0000040007077824 */ /* 0x000fe200078e00ff */
[----:B------:R-:W-:Y:S01]  /*10b80*/  LOP3.LUT R5, R4, R59, RZ, 0x3c, !PT ;  /* 0x0000003b04057212 */ /* 0x000fe200078e3cff */
[----:B------:R-:W-:Y:S01]  /*10b90*/  IMAD.U32 R55, R31, 0x10000, RZ ;  /* 0x000100001f377824 */ /* 0x000fe200078e00ff */
[----:B------:R-:W-:Y:S01]  /*10ba0*/  LOP3.LUT R30, R30, 0xffff0000, RZ, 0xc0, !PT ;  /* 0xffff00001e1e7812 */ /* 0x000fe200078ec0ff */
[----:B------:R-:W-:Y:S01]  /*10bb0*/  IMAD.U32 R28, R25, 0x10000, RZ ;  /* 0x00010000191c7824 */ /* 0x000fe200078e00ff */
[----:B------:R-:W-:-:S02]  /*10bc0*/  LOP3.LUT R7, R7, 0x7fffe000, RZ, 0xc0, !PT ;  /* 0x7fffe00007077812 */ /* 0x000fc400078ec0ff */
[----:B------:R-:W-:Y:S02]  /*10bd0*/  SHF.L.U32 R51, R27, 0x10, RZ ;  /* 0x000000101b337819 */ /* 0x000fe400000006ff */
[----:B------:R-:W-:Y:S02]  /*10be0*/  IADD3 R9, R5, R7, R180 ;  /* 0x0000000705097210 */ /* 0x000fe40007ffe0b4 */
[----:B------:R-:W-:Y:S02]  /*10bf0*/  LOP3.LUT R29, R29, 0xffff0000, RZ, 0xc0, !PT ;  /* 0xffff00001d1d7812 */ /* 0x000fe400078ec0ff */
[----:B------:R-:W-:Y:S01]  /*10c00*/  LOP3.LUT R31, R31, 0xffff0000, RZ, 0xc0, !PT ;  /* 0xffff00001f1f7812 */ /* 0x000fe200078ec0ff */
[----:B------:R-:W-:Y:S01]  /*10c10*/  IMAD R32, R9, 0x2, R2 ;  /* 0x0000000209207824 */ /* 0x000fe200078e0202 */
[----:B------:R-:W-:Y:S02]  /*10c20*/  LOP3.LUT R25, R25, 0xffff0000, RZ, 0xc0, !PT ;  /* 0xffff000019197812 */ /* 0x000fe400078ec0ff */
[----:B------:R-:W-:-:S02]  /*10c30*/  LOP3.LUT R27, R27, 0xffff0000, RZ, 0xc0, !PT ;  /* 0xffff00001b1b7812 */ /* 0x000fc400078ec0ff */
[----:B------:R-:W0:Y:S02]  /*10c40*/  LDS.128 R8, [R32+0xc400] ;  /* 0x00c4000020087984 */ /* 0x000e240000000c00 */
[C---:B0-----:R-:W-:Y:S01]  /*10c50*/  IMAD.U32 R38, R8.reuse, 0x10000, RZ ;  /* 0x0001000008267824 */ /* 0x041fe200078e00ff */
[----:B------:R-:W-:Y:S01]  /*10c60*/  LOP3.LUT R8, R8, 0xffff0000, RZ, 0xc0, !PT ;  /* 0xffff000008087812 */ /* 0x000fe200078ec0ff */
[C---:B------:R-:W-:Y:S01]  /*10c70*/  IMAD.U32 R40, R10.reuse, 0x10000, RZ ;  /* 0x000100000a287824 */ /* 0x040fe200078e00ff */
[----:B------:R-:W-:Y:S01]  /*10c80*/  LOP3.LUT R10, R10, 0xffff0000, RZ, 0xc0, !PT ;  /* 0xffff00000a0a7812 */ /* 0x000fe200078ec0ff */
[-C--:B------:R-:W-:Y:S01]  /*10c90*/  FMUL.FTZ R44, R45, R38.reuse ;  /* 0x000000262d2c7220 */ /* 0x080fe20000410000 */
[----:B------:R-:W-:Y:S01]  /*10ca0*/  FMUL.FTZ R38, R43, R38 ;  /* 0x000000262b267220 */ /* 0x000fe20000410000 */
[C---:B------:R-:W-:Y:S01]  /*10cb0*/  IMAD.U32 R39, R9.reuse, 0x10000, RZ ;  /* 0x0001000009277824 */ /* 0x040fe200078e00ff */
[----:B------:R-:W-:Y:S01]  /*10cc0*/  LOP3.LUT R9, R9, 0xffff0000, RZ, 0xc0, !PT ;  /* 0xffff000009097812 */ /* 0x000fe200078ec0ff */
[C---:B------:R-:W-:Y:S01]  /*10cd0*/  IMAD.U32 R42, R11.reuse, 0x10000, RZ ;  /* 0x000100000b2a7824 */ /* 0x040fe200078e00ff */
[----:B------:R-:W-:Y:S01]  /*10ce0*/  LOP3.LUT R11, R11, 0xffff0000, RZ, 0xc0, !PT ;  /* 0xffff00000b0b7812 */ /* 0x000fe200078ec0ff */
[----:B------:R-:W-:Y:S01]  /*10cf0*/  FMUL.FTZ R49, R26, R10 ;  /* 0x0000000a1a317220 */ /* 0x000fe20000410000 */
[----:B--2---:R-:W0:Y:S02]  /*10d00*/  LDS.128 R4, [R50] ;  /* 0x0000000032047984 */ /* 0x004e240000000c00 */
[C---:B0-----:R-:W-:Y:S01]  /*10d10*/  IMAD.U32 R33, R4.reuse, 0x10000, RZ ;  /* 0x0001000004217824 */ /* 0x041fe200078e00ff */
[----:B------:R-:W-:Y:S01]  /*10d20*/  LOP3.LUT R4, R4, 0xffff0000, RZ, 0xc0, !PT ;  /* 0xffff000004047812 */ /* 0x000fe200078ec0ff */
[C---:B------:R-:W-:Y:S01]  /*10d30*/  IMAD.U32 R35, R6.reuse, 0x10000, RZ ;  /* 0x0001000006237824 */ /* 0x040fe200078e00ff */
[----:B------:R-:W-:Y:S01]  /*10d40*/  LOP3.LUT R6, R6, 0xffff0000, RZ, 0xc0, !PT ;  /* 0xffff000006067812 */ /* 0x000fe200078ec0ff */
[-C--:B------:R-:W-:Y:S01]  /*10d50*/  FFMA.FTZ R44, R43, R33.reuse, -R44 ;  /* 0x000000212b2c7223 */ /* 0x080fe2000001082c */
[----:B------:R-:W-:Y:S01]  /*10d60*/  FFMA.FTZ R38, R45, R33, R38 ;  /* 0x000000212d267223 */ /* 0x000fe20000010026 */
[-C--:B------:R-:W-:Y:S01]  /*10d70*/  FMUL.FTZ R43, R46, R8.reuse ;  /* 0x000000082e2b7220 */ /* 0x080fe20000410000 */
[C---:B------:R-:W-:Y:S01]  /*10d80*/  FMUL.FTZ R33, R24.reuse, R8 ;  /* 0x0000000818217220 */ /* 0x040fe20000410000 */
[----:B------:R-:W-:Y:S01]  /*10d90*/  IMAD.U32 R34, R5, 0x10000, RZ ;  /* 0x0001000005227824 */ /* 0x000fe200078e00ff */
[----:B------:R-:W-:Y:S01]  /*10da0*/  SHF.L.U32 R37, R7, 0x10, RZ ;  /* 0x0000001007257819 */ /* 0x000fe200000006ff */
[-C--:B------:R-:W-:Y:S01]  /*10db0*/  FFMA.FTZ R43, R24, R4.reuse, -R43 ;  /* 0x00000004182b7223 */ /* 0x080fe2000001082b */
[----:B------:R-:W-:Y:S01]  /*10dc0*/  FFMA.FTZ R33, R46, R4, R33 ;  /* 0x000000042e217223 */ /* 0x000fe20000010021 */
[-C--:B------:R-:W-:Y:S01]  /*10dd0*/  FMUL.FTZ R4, R53, R40.reuse ;  /* 0x0000002835047220 */ /* 0x080fe20000410000 */
[-C--:B------:R-:W-:Y:S01]  /*10de0*/  FMUL.FTZ R45, R48, R39.reuse ;  /* 0x00000027302d7220 */ /* 0x080fe20000410000 */
[C---:B------:R-:W-:Y:S01]  /*10df0*/  FMUL.FTZ R40, R47.reuse, R40 ;  /* 0x000000282f287220 */ /* 0x040fe20000410000 */
[----:B------:R-:W-:Y:S01]  /*10e00*/  FMUL.FTZ R39, R28, R39 ;  /* 0x000000271c277220 */ /* 0x000fe20000410000 */
[----:B------:R-:W-:Y:S01]  /*10e10*/  FFMA.FTZ R8, R47, R35, -R4 ;  /* 0x000000232f087223 */ /* 0x000fe20000010804 */
[----:B------:R-:W-:Y:S01]  /*10e20*/  FMUL.FTZ R4, R55, R42 ;  /* 0x0000002a37047220 */ /* 0x000fe20000410000 */
[----:B------:R-:W-:Y:S01]  /*10e30*/  FMUL.FTZ R47, R30, R10 ;  /* 0x0000000a1e2f7220 */ /* 0x000fe20000410000 */
[----:B------:R-:W-:Y:S01]  /*10e40*/  FFMA.FTZ R45, R28, R34, -R45 ;  /* 0x000000221c2d7223 */ /* 0x000fe2000001082d */
[----:B------:R-:W-:Y:S01]  /*10e50*/  LOP3.LUT R5, R5, 0xffff0000, RZ, 0xc0, !PT ;  /* 0xffff000005057812 */ /* 0x000fe200078ec0ff */
[----:B------:R-:W-:Y:S01]  /*10e60*/  FFMA.FTZ R49, R30, R6, R49 ;  /* 0x000000061e317223 */ /* 0x000fe20000010031 */
[----:B------:R-:W-:Y:S01]  /*10e70*/  LOP3.LUT R7, R7, 0xffff0000, RZ, 0xc0, !PT ;  /* 0xffff000007077812 */ /* 0x000fe200078ec0ff */
[----:B------:R-:W-:Y:S01]  /*10e80*/  FFMA.FTZ R28, R51, R37, -R4 ;  /* 0x00000025331c7223 */ /* 0x000fe20000010804 */
[----:B------:R-:W-:Y:S01]  /*10e90*/  FFMA.FTZ R39, R48, R34, R39 ;  /* 0x0000002230277223 */ /* 0x000fe20000010027 */
[----:B------:R-:W-:Y:S01]  /*10ea0*/  FFMA.FTZ R47, R26, R6, -R47 ;  /* 0x000000061a2f7223 */ /* 0x000fe2000001082f */
[----:B------:R-:W-:Y:S01]  /*10eb0*/  FMUL.FTZ R4, R29, R9 ;  /* 0x000000091d047220 */ /* 0x000fe20000410000 */
        /* <DEDUP_REMOVED lines=20> */
.L_x_619:
[----:B------:R-:W-:Y:S05]  /*11000*/  BSYNC B1 ;  /* 0x0000000000017941 */ /* 0x000fea0003800000 */
.L_x_618:
[----:B------:R-:W-:Y:S05]  /*11010*/  @P2 BRA `(.L_x_594) ;  /* 0x00000004005c2947 */ /* 0x000fea0003800000 */
[----:B------:R-:W2:Y:S01]  /*11020*/  LDL R43, [R1+0x44] ;  /* 0x00004400012b7983 */ /* 0x000ea20000100800 */
[----:B------:R-:W-:Y:S01]  /*11030*/  LEA.HI R41, R41, R164, RZ, 0x1d ;  /* 0x000000a429297211 */ /* 0x000fe200078fe8ff */
[C---:B------:R-:W-:Y:S01]  /*11040*/  IMAD.U32 R35, R13.reuse, 0x10000, RZ ;  /* 0x000100000d237824 */ /* 0x040fe200078e00ff */
[----:B------:R-:W-:Y:S01]  /*11050*/  LOP3.LUT R44, R13, 0xffff0000, RZ, 0xc0, !PT ;  /* 0xffff00000d2c7812 */ /* 0x000fe200078ec0ff */
[----:B------:R-:W-:Y:S01]  /*11060*/  IMAD.U32 R33, R21, 0x10000, RZ ;  /* 0x0001000015217824 */ /* 0x000fe200078e00ff */
[----:B01----:R-:W-:Y:S01]  /*11070*/  SHF.R.S32.HI R4, RZ, 0x1f, R41 ;  /* 0x0000001fff047819 */ /* 0x003fe20000011429 */
[----:B------:R-:W-:Y:S01]  /*11080*/  IMAD.SHL.U32 R5, R41, 0x8, RZ ;  /* 0x0000000829057824 */ /* 0x000fe200078e00ff */
[----:B------:R-:W-:Y:S01]  /*11090*/  LOP3.LUT R40, R21, 0xffff0000, RZ, 0xc0, !PT ;  /* 0xffff000015287812 */ /* 0x000fe200078ec0ff */
[----:B------:R-:W-:Y:S01]  /*110a0*/  IMAD.U32 R46, R12, 0x10000, RZ ;  /* 0x000100000c2e7824 */ /* 0x000fe200078e00ff */
[----:B------:R-:W-:Y:S01]  /*110b0*/  LEA.HI R41, R4, R41, RZ, 0x3 ;  /* 0x0000002904297211 */ /* 0x000fe200078f18ff */
[----:B------:R-:W-:Y:S01]  /*110c0*/  IMAD.U32 R42, R20, 0x10000, RZ ;  /* 0x00010000142a7824 */ /* 0x000fe200078e00ff */
[----:B------:R-:W-:-:S02]  /*110d0*/  LOP3.LUT R4, R168, 0x38, R5, 0xf8, !PT ;  /* 0x00000038a8047812 */ /* 0x000fc400078ef805 */
[----:B------:R-:W-:Y:S01]  /*110e0*/  LOP3.LUT R37, R12, 0xffff0000, RZ, 0xc0, !PT ;  /* 0xffff00000c257812 */ /* 0x000fe200078ec0ff */
[----:B------:R-:W-:Y:S01]  /*110f0*/  IMAD.SHL.U32 R41, R41, 0x400, RZ ;  /* 0x0000040029297824 */ /* 0x000fe200078e00ff */
[----:B------:R-:W-:Y:S02]  /*11100*/  LOP3.LUT R5, R4, R59, RZ, 0x3c, !PT ;  /* 0x0000003b04057212 */ /* 0x000fe400078e3cff */
[----:B------:R-:W-:Y:S02]  /*11110*/  LOP3.LUT R39, R0, 0xffff0000, RZ, 0xc0, !PT ;  /* 0xffff000000277812 */ /* 0x000fe400078ec0ff */
        /* <DEDUP_REMOVED lines=8> */
[-C--:B------:R-:W-:Y:S01]  /*111a0*/  FMUL.FTZ R34, R35, R29.reuse ;  /* 0x0000001d23227220 */ /* 0x080fe20000410000 */
[----:B------:R-:W-:Y:S01]  /*111b0*/  FMUL.FTZ R38, R33, R29 ;  /* 0x0000001d21267220 */ /* 0x000fe20000410000 */
[----:B------:R-:W-:Y:S01]  /*111c0*/  FMUL.FTZ R29, R42, R30 ;  /* 0x0000001e2a1d7220 */ /* 0x000fe20000410000 */
[-C--:B------:R-:W-:Y:S01]  /*111d0*/  FMUL.FTZ R13, R44, R8.reuse ;  /* 0x000000082c0d7220 */ /* 0x080fe20000410000 */
[----:B------:R-:W-:Y:S01]  /*111e0*/  FMUL.FTZ R21, R40, R8 ;  /* 0x0000000828157220 */ /* 0x000fe20000410000 */
[----:B------:R-:W-:Y:S01]  /*111f0*/  LOP3.LUT R10, R10, 0xffff0000, RZ, 0xc0, !PT ;  /* 0xffff00000a0a7812 */ /* 0x000fe200078ec0ff */
[----:B------:R-:W-:Y:S01]  /*11200*/  IMAD.U32 R32, R11, 0x10000, RZ ;  /* 0x000100000b207824 */ /* 0x000fe200078e00ff */
[----:B------:R-:W-:-:S02]  /*11210*/  LOP3.LUT R9, R9, 0xffff0000, RZ, 0xc0, !PT ;  /* 0xffff000009097812 */ /* 0x000fc400078ec0ff */
[----:B------:R-:W-:Y:S01]  /*11220*/  LOP3.LUT R11, R11, 0xffff0000, RZ, 0xc0, !PT ;  /* 0xffff00000b0b7812 */ /* 0x000fe200078ec0ff */
[----:B--2---:R-:W0:Y:S02]  /*11230*/  LDS.128 R4, [R43] ;  /* 0x000000002b047984 */ /* 0x004e240000000c00 */
[C---:B0-----:R-:W-:Y:S01]  /*11240*/  IMAD.U32 R25, R4.reuse, 0x10000, RZ ;  /* 0x0001000004197824 */ /* 0x041fe200078e00ff */
[----:B------:R-:W-:Y:S01]  /*11250*/  LOP3.LUT R4, R4, 0xffff0000, RZ, 0xc0, !PT ;  /* 0xffff000004047812 */ /* 0x000fe200078ec0ff */
[C---:B------:R-:W-:Y:S01]  /*11260*/  IMAD.U32 R26, R5.reuse, 0x10000, RZ ;  /* 0x00010000051a7824 */ /* 0x040fe200078e00ff */
[----:B------:R-:W-:Y:S01]  /*11270*/  LOP3.LUT R5, R5, 0xffff0000, RZ, 0xc0, !PT ;  /* 0xffff000005057812 */ /* 0x000fe200078ec0ff */
[-C--:B------:R-:W-:Y:S01]  /*11280*/  FFMA.FTZ R34, R33, R25.reuse, -R34 ;  /* 0x0000001921227223 */ /* 0x080fe20000010822 */
[----:B------:R-:W-:Y:S01]  /*11290*/  FFMA.FTZ R38, R35, R25, R38 ;  /* 0x0000001923267223 */ /* 0x000fe20000010026 */
[----:B------:R-:W-:Y:S01]  /*112a0*/  FMUL.FTZ R25, R46, R30 ;  /* 0x0000001e2e197220 */ /* 0x000fe20000410000 */
[----:B------:R-:W-:-:S02]  /*112b0*/  IMAD.U32 R35, R3, 0x10000, RZ ;  /* 0x0001000003237824 */ /* 0x000fc400078e00ff */
[-C--:B------:R-:W-:Y:S01]  /*112c0*/  FFMA.FTZ R29, R46, R26.reuse, R29 ;  /* 0x0000001a2e1d7223 */ /* 0x080fe2000001001d */
[C---:B------:R-:W-:Y:S02]  /*112d0*/  IMAD.U32 R33, R15.reuse, 0x10000, RZ ;  /* 0x000100000f217824 */ /* 0x040fe400078e00ff */
[----:B------:R-:W-:Y:S01]  /*112e0*/  FFMA.FTZ R25, R42, R26, -R25 ;  /* 0x0000001a2a197223 */ /* 0x000fe20000010819 */
[-C--:B------:R-:W-:Y:S01]  /*112f0*/  FFMA.FTZ R13, R40, R4.reuse, -R13 ;  /* 0x00000004280d7223 */ /* 0x080fe2000001080d */
[----:B------:R-:W-:Y:S01]  /*11300*/  FFMA.FTZ R21, R44, R4, R21 ;  /* 0x000000042c157223 */ /* 0x000fe20000010015 */
[----:B------:R-:W-:Y:S01]  /*11310*/  LOP3.LUT R26, R15, 0xffff0000, RZ, 0xc0, !PT ;  /* 0xffff00000f1a7812 */ /* 0x000fe200078ec0ff */
[----:B------:R-:W-:Y:S01]  /*11320*/  IMAD.U32 R27, R6, 0x10000, RZ ;  /* 0x00010000061b7824 */ /* 0x000fe200078e00ff */
[----:B------:R-:W-:Y:S01]  /*11330*/  LOP3.LUT R30, R3, 0xffff0000, RZ, 0xc0, !PT ;  /* 0xffff0000031e7812 */ /* 0x000fe200078ec0ff */
[-C--:B------:R-:W-:Y:S01]  /*11340*/  FMUL.FTZ R4, R35, R31.reuse ;  /* 0x0000001f23047220 */ /* 0x080fe20000410000 */
[C---:B------:R-:W-:Y:S01]  /*11350*/  FMUL.FTZ R8, R33.reuse, R31 ;  /* 0x0000001f21087220 */ /* 0x040fe20000410000 */
[----:B------:R-:W-:Y:S01]  /*11360*/  IMAD.U32 R40, R0, 0x10000, RZ ;  /* 0x0001000000287824 */ /* 0x000fe200078e00ff */
[----:B------:R-:W-:Y:S01]  /*11370*/  LOP3.LUT R6, R6, 0xffff0000, RZ, 0xc0, !PT ;  /* 0xffff000006067812 */ /* 0x000fe200078ec0ff */
[-C--:B------:R-:W-:Y:S01]  /*11380*/  FFMA.FTZ R3, R33, R27.reuse, -R4 ;  /* 0x0000001b21037223 */ /* 0x080fe20000010804 */
[-C--:B------:R-:W-:Y:S01]  /*11390*/  FMUL.FTZ R15, R30, R10.reuse ;  /* 0x0000000a1e0f7220 */ /* 0x080fe20000410000 */
[----:B------:R-:W-:Y:S01]  /*113a0*/  FMUL.FTZ R31, R26, R10 ;  /* 0x0000000a1a1f7220 */ /* 0x000fe20000410000 */
[----:B------:R-:W-:Y:S01]  /*113b0*/  FFMA.FTZ R8, R35, R27, R8 ;  /* 0x0000001b23087223 */ /* 0x000fe20000010008 */
[----:B------:R-:W-:-:S02]  /*113c0*/  IMAD.U32 R28, R7, 0x10000, RZ ;  /* 0x00010000071c7824 */ /* 0x000fc400078e00ff */
[----:B------:R-:W-:Y:S01]  /*113d0*/  FMUL.FTZ R27, R40, R32 ;  /* 0x00000020281b7220 */ /* 0x000fe20000410000 */
[----:B------:R-:W-:Y:S01]  /*113e0*/  IMAD.U32 R4, R14, 0x10000, RZ ;  /* 0x000100000e047824 */ /* 0x000fe200078e00ff */
[----:B------:R-:W-:Y:S01]  /*113f0*/  LOP3.LUT R33, R20, 0xffff0000, RZ, 0xc0, !PT ;  /* 0xffff000014217812 */ /* 0x000fe200078ec0ff */
[-C--:B------:R-:W-:Y:S01]  /*11400*/  FFMA.FTZ R10, R26, R6.reuse, -R15 ;  /* 0x000000061a0a7223 */ /* 0x080fe2000001080f */
[----:B------:R-:W-:Y:S01]  /*11410*/  LOP3.LUT R35, R14, 0xffff0000, RZ, 0xc0, !PT ;  /* 0xffff00000e237812 */ /* 0x000fe200078ec0ff */
[----:B------:R-:W-:Y:S01]  /*11420*/  FFMA.FTZ R31, R30, R6, R31 ;  /* 0x000000061e1f7223 */ /* 0x000fe2000001001f */
[----:B------:R-:W-:Y:S01]  /*11430*/  LOP3.LUT R7, R7, 0xffff0000, RZ, 0xc0, !PT ;  /* 0xffff000007077812 */ /* 0x000fe200078ec0ff */
[C---:B------:R-:W-:Y:S01]  /*11440*/  FMUL.FTZ R15, R4.reuse, R32 ;  /* 0x00000020040f7220 */ /* 0x040fe20000410000 */
[-C--:B------:R-:W-:Y:S01]  /*11450*/  FFMA.FTZ R27, R4, R28.reuse, -R27 ;  /* 0x0000001c041b7223 */ /* 0x080fe2000001081b */
        /* <DEDUP_REMOVED lines=14> */
[----:B------:R-:W-:Y:S02]  /*11540*/  F2FP.BF16.F32.PACK_AB R8, R21, R38 ;  /* 0x000000261508723e */ /* 0x000fe400000010ff */
[----:B------:R-:W-:Y:S01]  /*11550*/  F2FP.BF16.F32.PACK_AB R9, R12, R29 ;  /* 0x0000001d0c09723e */ /* 0x000fe200000010ff */
[----:B------:R2:W-:Y:S01]  /*11560*/  STS.128 [R43], R4 ;  /* 0x000000042b007388 */ /* 0x0005e20000000c00 */
[----:B------:R-:W-:-:S05]  /*11570*/  F2FP.BF16.F32.PACK_AB R11, R20, R15 ;  /* 0x0000000f140b723e */ /* 0x000fca00000010ff */
[----:B------:R2:W-:Y:S02]  /*11580*/  STS.128 [R24+0xc400], R8 ;  /* 0x00c4000818007388 */ /* 0x0005e40000000c00 */
.L_x_594:
[----:B------:R-:W-:Y:S05]  /*11590*/  BSYNC B0 ;  /* 0x0000000000007941 */ /* 0x000fea0003800000 */
.L_x_575:
[----:B------:R-:W-:Y:S01]  /*115a0*/  @!PT LDS RZ, [RZ] ;  /* 0x00000000fffff984 */ /* 0x000fe20000000800 */
[----:B------:R-:W-:Y:S01]  /*115b0*/  @!PT LDS RZ, [RZ] ;  /* 0x00000000fffff984 */ /* 0x000fe20000000800 */
[----:B------:R-:W-:Y:S01]  /*115c0*/  @!PT LDS RZ, [RZ] ;  /* 0x00000000fffff984 */ /* 0x000fe20000000800 */
[----:B------:R-:W-:Y:S01]  /*115d0*/  @!PT LDS RZ, [RZ] ;  /* 0x00000000fffff984 */ /* 0x000fe20000000800 */
[----:B------:R5:W-:Y:S06]  /*115e0*/  MEMBAR.ALL.CTA ;  /* 0x0000000000007992 */ /* 0x000bec0000008000 */
[----:B-----5:R-:W5:Y:S01]  /*115f0*/  FENCE.VIEW.ASYNC.S ;  /* 0x00000000000073c6 */ /* 0x020f620000000000 */
[----:B------:R-:W-:Y:S05]  /*11600*/  WARPSYNC.ALL ;  /* 0x0000000000007948 */ /* 0x000fea0003800000 */
[----:B-----5:R-:W-:Y:S06]  /*11610*/  BAR.SYNC.DEFER_BLOCKING 0xd, 0x100 ;  /* 0x0344000000007b1d */ /* 0x020fec0000010000 */
.L_x_573:
[----:B01-3--:R-:W-:-:S05]  /*11620*/  IMAD.U32 R0, RZ, RZ, UR58 ;  /* 0x0000003aff007e24 */ /* 0x00bfca000f8e00ff */
[----:B------:R-:W-:-:S13]  /*11630*/  ISETP.NE.AND P0, PT, R0, 0x3, PT ;  /* 0x000000030000780c */ /* 0x000fda0003f05270 */
[----:B------:R-:W-:Y:S05]  /*11640*/  @!P0 BRA `(.L_x_620) ;  /* 0x0000000000048947 */ /* 0x000fea0003800000 */
[----:B------:R-:W-:Y:S01]  /*11650*/  BPT.TRAP 0x1 ;  /* 0x000000040000795c */ /* 0x000fe20000300000 */
.L_x_620:
[----:B------:R-:W-:Y:S01]  /*11660*/  IMAD R0, R174, 0x8, R2 ;  /* 0x00000008ae007824 */ /* 0x000fe200078e0202 */
[----:B--2-4-:R-:W-:-:S04]  /*11670*/  SHF.L.U32 R3, R181, 0x1f, RZ ;  /* 0x0000001fb5037819 */ /* 0x014fc800000006ff */
[----:B------:R0:W1:Y:S01]  /*11680*/  SYNCS.PHASECHK.TRANS64.TRYWAIT P1, [R0+URZ+0x2a830], R3 ;  /* 0x02a83003000075a7 */ /* 0x000062000802017f */
[----:B------:R-:W-:Y:S05]  /*11690*/  @!P0 BRA `(.L_x_621) ;  /* 0x0000000000048947 */ /* 0x000fea0003800000 */
[----:B------:R-:W-:Y:S01]  /*116a0*/  BPT.TRAP 0x1 ;  /* 0x000000040000795c */ /* 0x000fe20000300000 */
.L_x_621:
[----:B------:R-:W-:Y:S01]  /*116b0*/  IMAD.MOV.U32 R87, RZ, RZ, RZ ;  /* 0x000000ffff577224 */ /* 0x000fe200078e00ff */
[----:B-1----:R-:W-:Y:S06]  /*116c0*/  @P1 BRA `(.L_x_622) ;  /* 0x0000000000081947 */ /* 0x002fec0003800000 */
[----:B------:R-:W1:Y:S02]  /*116d0*/  SYNCS.PHASECHK.TRANS64.TRYWAIT P1, [R0+URZ+0x2a830], R3 ;  /* 0x02a83003000075a7 */ /* 0x000e64000802017f */
[----:B-1----:R-:W-:Y:S05]  /*116e0*/  @!P1 BRA `(.L_x_623) ;  /* 0x0000010800849947 */ /* 0x002fea0003800000 */
.L_x_622:
[----:B------:R-:W-:Y:S05]  /*116f0*/  WARPSYNC.ALL ;  /* 0x0000000000007948 */ /* 0x000fea0003800000 */
[----:B01----:R-:W-:Y:S01]  /*11700*/  VIADD R3, R2, 0x18400 ;  /* 0x0001840002037836 */ /* 0x003fe20000000000 */
[----:B------:R-:W-:Y:S01]  /*11710*/  R2UR UR4, R36 ;  /* 0x00000000240472ca */ /* 0x000fe200000e0000 */
[----:B------:R-:W-:Y:S01]  /*11720*/  UMOV UR9, 0x40000040 ;  /* 0x4000004000097882 */ /* 0x000fe20000000000 */
[----:B------:R-:W-:Y:S01]  /*11730*/  MOV R7, 0x40000040 ;  /* 0x4000004000077802 */ /* 0x000fe20000000f00 */
[----:B------:R-:W-:Y:S01]  /*11740*/  WARPGROUP.ARRIVE ;  /* 0x00000000000079c5 */ /* 0x000fe20000000000 */
[----:B------:R-:W-:Y:S01]  /*11750*/  SHF.R.U32.HI R3, RZ, 0x4, R3 ;  /* 0x00000004ff037819 */ /* 0x000fe20000011603 */
[----:B------:R-:W-:Y:S01]  /*11760*/  IMAD.MOV.U32 R9, RZ, RZ, 0x40000040 ;  /* 0x40000040ff097424 */ /* 0x000fe200078e00ff */
[----:B------:R-:W-:Y:S01]  /*11770*/  R2UR UR11, R7 ;  /* 0x00000000070b72ca */ /* 0x000fe200000e0000 */
[----:B------:R-:W-:Y:S01]  /*11780*/  IMAD.U32 R11, RZ, RZ, UR9 ;  /* 0x00000009ff0b7e24 */ /* 0x000fe2000f8e00ff */
[----:B------:R-:W-:Y:S01]  /*11790*/  LOP3.LUT R3, R3, 0x3fff, RZ, 0xc0, !PT ;  /* 0x00003fff03037812 */ /* 0x000fe200078ec0ff */
[----:B------:R-:W-:Y:S01]  /*117a0*/  UMOV UR53, 0x40000040 ;  /* 0x4000004000357882 */ /* 0x000fe20000000000 */
[----:B------:R-:W-:Y:S01]  /*117b0*/  UMOV UR49, 0x40000040 ;  /* 0x4000004000317882 */ /* 0x000fe20000000000 */
[----:B------:R-:W-:Y:S01]  /*117c0*/  UMOV UR45, 0x40000040 ;  /* 0x40000040002d7882 */ /* 0x000fe20000000000 */
[----:B------:R-:W-:Y:S01]  /*117d0*/  LOP3.LUT R4, R3, 0x10000, RZ, 0xfc, !PT ;  /* 0x0001000003047812 */ /* 0x000fe200078efcff */
[----:B------:R-:W-:Y:S01]  /*117e0*/  ULOP3.LUT UR4, UR4, 0x10000, URZ, 0xfc, !UPT ;  /* 0x0001000004047892 */ /* 0x000fe2000f8efc3f */
[----:B------:R-:W-:Y:S01]  /*117f0*/  MOV R7, 0x40000040 ;  /* 0x4000004000077802 */ /* 0x000fe20000000f00 */
[----:B------:R-:W-:Y:S01]  /*11800*/  UMOV UR41, 0x40000040 ;  /* 0x4000004000297882 */ /* 0x000fe20000000000 */
[----:B------:R-:W-:Y:S01]  /*11810*/  UMOV UR37, 0x40000040 ;  /* 0x4000004000257882 */ /* 0x000fe20000000000 */
[----:B------:R-:W-:Y:S01]  /*11820*/  IMAD R6, R174, 0x900, R4 ;  /* 0x00000900ae067824 */ /* 0x000fe200078e0204 */
[----:B------:R-:W-:Y:S01]  /*11830*/  UIADD3 UR5, UR4, 0x2, URZ ;  /* 0x0000000204057890 */ /* 0x000fe2000fffe03f */
[----:B------:R-:W-:Y:S01]  /*11840*/  R2UR UR39, R7 ;  /* 0x00000000072772ca */ /* 0x000fe200000e0000 */
[----:B------:R-:W-:Y:S01]  /*11850*/  UMOV UR8, UR4 ;  /* 0x0000000400087c82 */ /* 0x000fe20008000000 */
[C---:B------:R-:W-:Y:S01]  /*11860*/  VIADD R8, R6.reuse, 0x2 ;  /* 0x0000000206087836 */ /* 0x040fe20000000000 */
[----:B------:R-:W-:Y:S01]  /*11870*/  R2UR UR10, R6 ;  /* 0x00000000060a72ca */ /* 0x000fe200000e0000 */
[----:B------:R-:W-:Y:S01]  /*11880*/  IMAD.U32 R10, RZ, RZ, UR8 ;  /* 0x00000008ff0a7e24 */ /* 0x000fe2000f8e00ff */
[----:B------:R-:W-:-:S02]  /*11890*/  UIADD3 UR52, UR4, 0x406, URZ ;  /* 0x0000040604347890 */ /* 0x000fc4000fffe03f */
[----:B------:R-:W-:Y:S02]  /*118a0*/  UIADD3 UR48, UR4, 0x800, URZ ;  /* 0x0000080004307890 */ /* 0x000fe4000fffe03f */
[----:B------:R0:W-:Y:S01]  /*118b0*/  STL.64 [R1+0x30], R10 ;  /* 0x0000300a01007387 */ /* 0x0001e20000100a00 */
[----:B------:R-:W-:Y:S02]  /*118c0*/  UIADD3 UR44, UR4, 0x802, URZ ;  /* 0x00000802042c7890 */ /* 0x000fe4000fffe03f */
[----:B------:R-:W-:Y:S02]  /*118d0*/  UIADD3 UR40, UR4, 0x804, URZ ;  /* 0x0000080404287890 */ /* 0x000fe4000fffe03f */
[----:B------:R-:W-:Y:S02]  /*118e0*/  UIADD3 UR36, UR4, 0x806, URZ ;  /* 0x0000080604247890 */ /* 0x000fe4000fffe03f */
[----:B------:R-:W-:Y:S01]  /*118f0*/  HGMMA.64x96x16.F32.BF16 R24, gdesc[UR8], RZ, !UPT, gsb0 ;  /* 0x01600000081879f0 */ /* 0x000fe2000c0018ff */
[----:B------:R-:W-:Y:S01]  /*11900*/  R2UR UR10, R8 ;  /* 0x00000000080a72ca */ /* 0x000fe200000e0000 */
[----:B------:R-:W-:Y:S01]  /*11910*/  UMOV UR8, UR5 ;  /* 0x0000000500087c82 */ /* 0x000fe20008000000 */
[----:B------:R-:W-:Y:S01]  /*11920*/  R2UR UR11, R9 ;  /* 0x00000000090b72ca */ /* 0x000fe200000e0000 */
[----:B------:R-:W-:Y:S01]  /*11930*/  UMOV UR9, 0x40000040 ;  /* 0x4000004000097882 */ /* 0x000fe20000000000 */
[----:B------:R-:W-:Y:S01]  /*11940*/  VIADD R8, R6, 0x4 ;  /* 0x0000000406087836 */ /* 0x000fe20000000000 */
[----:B------:R-:W-:Y:S01]  /*11950*/  UIADD3 UR5, UR4, 0x4, URZ ;  /* 0x0000000404057890 */ /* 0x000fe2000fffe03f */
[----:B------:R-:W-:-:S02]  /*11960*/  IMAD.MOV.U32 R9, RZ, RZ, 0x40000040 ;  /* 0x40000040ff097424 */ /* 0x000fc400078e00ff */
[----:B0-----:R-:W-:Y:S02]  /*11970*/  IMAD.U32 R10, RZ, RZ, UR8 ;  /* 0x00000008ff0a7e24 */ /* 0x001fe4000f8e00ff */
[----:B------:R-:W-:-:S05]  /*11980*/  IMAD.U32 R11, RZ, RZ, UR9 ;  /* 0x00000009ff0b7e24 */ /* 0x000fca000f8e00ff */
[----:B------:R0:W-:Y:S01]  /*11990*/  STL.64 [R1+0x28], R10 ;  /* 0x0000280a01007387 */ /* 0x0001e20000100a00 */
[----:B------:R-:W-:Y:S02]  /*119a0*/  WARPGROUP.DEPBAR.LE gsb0, 0x0 ;  /* 0x00008000000079c5 */ /* 0x000fe40000010000 */
[----:B------:R-:W-:-:S06]  /*119b0*/  WARPGROUP.ARRIVE ;  /* 0x00000000000079c5 */ /* 0x000fcc0000000000 */
[----:B------:R-:W-:Y:S01]  /*119c0*/  HGMMA.64x96x16.F32.BF16 R24, gdesc[UR8], R24, gsb0 ;  /* 0x01600000081879f0 */ /* 0x000fe20008001818 */
[----:B------:R-:W-:Y:S01]  /*119d0*/  R2UR UR10, R8 ;  /* 0x00000000080a72ca */ /* 0x000fe200000e0000 */
[----:B------:R-:W-:Y:S01]  /*119e0*/  UMOV UR8, UR5 ;  /* 0x0000000500087c82 */ /* 0x000fe20008000000 */
[----:B------:R-:W-:Y:S01]  /*119f0*/  R2UR UR11, R9 ;  /* 0x00000000090b72ca */ /* 0x000fe200000e0000 */
[----:B------:R-:W-:Y:S01]  /*11a00*/  UMOV UR9, 0x40000040 ;  /* 0x4000004000097882 */ /* 0x000fe20000000000 */
[----:B------:R-:W-:Y:S01]  /*11a10*/  VIADD R8, R6, 0x6 ;  /* 0x0000000606087836 */ /* 0x000fe20000000000 */
[----:B------:R-:W-:Y:S01]  /*11a20*/  MOV R9, 0x40000040 ;  /* 0x4000004000097802 */ /* 0x000fe20000000f00 */
[----:B------:R-:W-:Y:S01]  /*11a30*/  UIADD3 UR5, UR4, 0x6, URZ ;  /* 0x0000000604057890 */ /* 0x000fe2000fffe03f */
        /* <DEDUP_REMOVED lines=11> */
[----:B------:R-:W-:Y:S01]  /*11af0*/  UIADD3 UR5, UR4, 0x400, URZ ;  /* 0x0000040004057890 */ /* 0x000fe2000fffe03f */
[----:B------:R-:W-:Y:S02]  /*11b00*/  IMAD.MOV.U32 R9, RZ, RZ, 0x40000040 ;  /* 0x40000040ff097424 */ /* 0x000fe400078e00ff */
        /* <DEDUP_REMOVED lines=36> */
[----:B------:R-:W-:Y:S02]  /*11d50*/  VIADD R8, R6, 0x306 ;  /* 0x0000030606087836 */ /* 0x000fe40000000000 */
[----:B------:R-:W-:Y:S02]  /*11d60*/  IMAD.MOV.U32 R9, RZ, RZ, 0x40000040 ;  /* 0x40000040ff097424 */ /* 0x000fe400078e00ff */
[----:B0-----:R-:W-:Y:S01]  /*11d70*/  IMAD.U32 R10, RZ, RZ, UR8 ;  /* 0x00000008ff0a7e24 */ /* 0x001fe2000f8e00ff */
[----:B------:R-:W-:Y:S01]  /*11d80*/  R2UR UR54, R8 ;  /* 0x00000000083672ca */ /* 0x000fe200000e0000 */
[----:B------:R-:W-:Y:S01]  /*11d90*/  VIADD R8, R6, 0x600 ;  /* 0x0000060006087836 */ /* 0x000fe20000000000 */
[----:B------:R-:W-:Y:S01]  /*11da0*/  R2UR UR55, R9 ;  /* 0x00000000093772ca */ /* 0x000fe200000e0000 */
[----:B------:R-:W-:-:S02]  /*11db0*/  IMAD.MOV.U32 R9, RZ, RZ, 0x40000040 ;  /* 0x40000040ff097424 */ /* 0x000fc400078e00ff */
[----:B------:R-:W-:Y:S01]  /*11dc0*/  IMAD.U32 R11, RZ, RZ, UR9 ;  /* 0x00000009ff0b7e24 */ /* 0x000fe2000f8e00ff */
[----:B------:R-:W-:Y:S01]  /*11dd0*/  R2UR UR50, R8 ;  /* 0x00000000083272ca */ /* 0x000fe200000e0000 */
[----:B------:R-:W-:Y:S01]  /*11de0*/  VIADD R8, R6, 0x602 ;  /* 0x0000060206087836 */ /* 0x000fe20000000000 */
[----:B------:R-:W-:Y:S01]  /*11df0*/  R2UR UR51, R9 ;  /* 0x00000000093372ca */ /* 0x000fe200000e0000 */
[----:B------:R-:W-:Y:S01]  /*11e00*/  IMAD.MOV.U32 R9, RZ, RZ, 0x40000040 ;  /* 0x40000040ff097424 */ /* 0x000fe200078e00ff */
[----:B------:R0:W-:Y:S02]  /*11e10*/  STL.64 [R1], R10 ;  /* 0x0000000a01007387 */ /* 0x0001e40000100a00 */
[----:B------:R-:W-:Y:S01]  /*11e20*/  R2UR UR46, R8 ;  /* 0x00000000082e72ca */ /* 0x000fe200000e0000 */
[----:B------:R-:W-:Y:S01]  /*11e30*/  VIADD R8, R6, 0x604 ;  /* 0x0000060406087836 */ /* 0x000fe20000000000 */
[----:B------:R-:W-:Y:S01]  /*11e40*/  R2UR UR47, R9 ;  /* 0x00000000092f72ca */ /* 0x000fe200000e0000 */
[----:B------:R-:W-:-:S02]  /*11e50*/  IMAD.MOV.U32 R9, RZ, RZ, 0x40000040 ;  /* 0x40000040ff097424 */ /* 0x000fc400078e00ff */
[----:B------:R-:W-:Y:S01]  /*11e60*/  VIADD R6, R6, 0x606 ;  /* 0x0000060606067836 */ /* 0x000fe20000000000 */
[----:B------:R-:W-:Y:S02]  /*11e70*/  R2UR UR42, R8 ;  /* 0x00000000082a72ca */ /* 0x000fe400000e0000 */
[----:B------:R-:W-:Y:S02]  /*11e80*/  R2UR UR43, R9 ;  /* 0x00000000092b72ca */ /* 0x000fe400000e0000 */
[----:B------:R-:W-:Y:S01]  /*11e90*/  R2UR UR38, R6 ;  /* 0x00000000062672ca */ /* 0x000fe200000e0000 */
        /* <DEDUP_REMOVED lines=19> */
[----:B0-----:R-:W-:Y:S05]  /*11fd0*/  @!P0 BRA `(.L_x_624) ;  /* 0x0000000000048947 */ /* 0x001fea0003800000 */
[----:B------:R-:W-:Y:S01]  /*11fe0*/  BPT.TRAP 0x1 ;  /* 0x000000040000795c */ /* 0x000fe20000300000 */
.L_x_624:
[----:B------:R-:W-:Y:S01]  /*11ff0*/  ULDC UR4, c[0x0][0x9d8] ;  /* 0x0002760000047ab9 */ /* 0x000fe20000000800 */
[----:B------:R-:W-:Y:S01]  /*12000*/  ULDC UR5, c[0x0][0x988] ;  /* 0x0002620000057ab9 */ /* 0x000fe20000000800 */
[----:B------:R-:W-:Y:S01]  /*12010*/  FMUL.FTZ R6, R24, UR4 ;  /* 0x0000000418067c20 */ /* 0x000fe20008410000 */
[----:B------:R-:W-:Y:S01]  /*12020*/  FMUL.FTZ R7, R25, UR4 ;  /* 0x0000000419077c20 */ /* 0x000fe20008410000 */
[----:B------:R-:W-:Y:S01]  /*12030*/  FMUL.FTZ R10, R28, UR4 ;  /* 0x000000041c0a7c20 */ /* 0x000fe20008410000 */
[----:B------:R-:W-:Y:S01]  /*12040*/  FMUL.FTZ R13, R29, UR4 ;  /* 0x000000041d0d7c20 */ /* 0x000fe20008410000 */
[----:B------:R-:W-:Y:S01]  /*12050*/  FMUL.FTZ R14, R39, UR4 ;  /* 0x00000004270e7c20 */ /* 0x000fe20008410000 */
[----:B------:R-:W-:Y:S01]  /*12060*/  IADD3 R39, R215, 0x60, -R199 ;  /* 0x00000060d7277810 */ /* 0x000fe20007ffe8c7 */
[----:B------:R-:W0:Y:S01]  /*12070*/  MUFU.TANH R6, R6 ;  /* 0x0000000600067308 */ /* 0x000e220000002400 */
[----:B------:R-:W-:Y:S01]  /*12080*/  FMUL.FTZ R21, R32, UR4 ;  /* 0x0000000420157c20 */ /* 0x000fe20008410000 */
[----:B------:R-:W-:Y:S01]  /*12090*/  FMUL.FTZ R3, R26, UR4 ;  /* 0x000000041a037c20 */ /* 0x000fe20008410000 */
[----:B------:R-:W-:Y:S01]  /*120a0*/  FMUL.FTZ R20, R33, UR4 ;  /* 0x0000000421147c20 */ /* 0x000fe20008410000 */
[----:B------:R-:W-:-:S02]  /*120b0*/  IMAD R39, R72, -0x60, R39 ;  /* 0xffffffa048277824 */ /* 0x000fc400078e0227 */
[----:B------:R-:W-:Y:S01]  /*120c0*/  FMUL.FTZ R5, R27, UR4 ;  /* 0x000000041b057c20 */ /* 0x000fe20008410000 */
[----:B------:R-:W-:Y:S01]  /*120d0*/  FMUL.FTZ R26, R36, UR4 ;  /* 0x00000004241a7c20 */ /* 0x000fe20008410000 */
[----:B------:R-:W-:Y:S01]  /*120e0*/  FMUL.FTZ R15, R38, UR4 ;  /* 0x00000004260f7c20 */ /* 0x000fe20008410000 */
[----:B------:R-:W1:Y:S01]  /*120f0*/  MUFU.TANH R7, R7 ;  /* 0x0000000700077308 */ /* 0x000e620000002400 */
[C---:B------:R-:W-:Y:S01]  /*12100*/  ISETP.GT.AND P6, PT, R39.reuse, RZ, PT ;  /* 0x000000ff2700720c */ /* 0x040fe20003fc4270 */
[----:B------:R-:W-:Y:S01]  /*12110*/  FMUL.FTZ R38, R50, UR4 ;  /* 0x0000000432267c20 */ /* 0x000fe20008410000 */
[C---:B------:R-:W-:Y:S01]  /*12120*/  ISETP.GT.AND P5, PT, R39.reuse, 0x1, PT ;  /* 0x000000012700780c */ /* 0x040fe20003fa4270 */
[----:B------:R-:W-:Y:S01]  /*12130*/  FMUL.FTZ R9, R30, UR4 ;  /* 0x000000041e097c20 */ /* 0x000fe20008410000 */
[----:B------:R-:W-:Y:S01]  /*12140*/  ISETP.GT.AND P4, PT, R39, 0x8, PT ;  /* 0x000000082700780c */ /* 0x000fe20003f84270 */
[----:B------:R-:W-:Y:S01]  /*12150*/  FMUL.FTZ R24, R37, UR4 ;  /* 0x0000000425187c20 */ /* 0x000fe20008410000 */
[----:B------:R-:W-:Y:S01]  /*12160*/  FMUL.FTZ R27, R41, UR4 ;  /* 0x00000004291b7c20 */ /* 0x000fe20008410000 */
[----:B------:R-:W2:Y:S01]  /*12170*/  MUFU.TANH R10, R10 ;  /* 0x0000000a000a7308 */ /* 0x000ea20000002400 */
[----:B0-----:R-:W-:Y:S01]  /*12180*/  FSEL R50, R6, -INF , P6 ;  /* 0xff80000006327808 */ /* 0x001fe20003000000 */
[----:B------:R-:W-:Y:S01]  /*12190*/  FMUL.FTZ R37, R52, UR4 ;  /* 0x0000000434257c20 */ /* 0x000fe20008410000 */
[----:B------:R-:W-:Y:S01]  /*121a0*/  FMUL.FTZ R8, R31, UR4 ;  /* 0x000000041f087c20 */ /* 0x000fe20008410000 */
[----:B------:R-:W-:Y:S01]  /*121b0*/  ISETP.GT.AND P3, PT, R39, 0x9, PT ;  /* 0x000000092700780c */ /* 0x000fe20003f64270 */
[----:B------:R-:W-:Y:S01]  /*121c0*/  FMUL.FTZ R28, R40, UR4 ;  /* 0x00000004281c7c20 */ /* 0x000fe20008410000 */
[----:B------:R-:W-:Y:S01]  /*121d0*/  FMUL.FTZ R30, R42, UR4 ;  /* 0x000000042a1e7c20 */ /* 0x000fe20008410000 */
[----:B------:R-:W-:Y:S01]  /*121e0*/  FMUL.FTZ R42, R54, UR4 ;  /* 0x00000004362a7c20 */ /* 0x000fe20008410000 */
[----:B------:R-:W0:Y:S01]  /*121f0*/  MUFU.TANH R13, R13 ;  /* 0x0000000d000d7308 */ /* 0x000e220000002400 */
[----:B-1----:R-:W-:Y:S01]  /*12200*/  FSEL R7, R7, -INF , P5 ;  /* 0xff80000007077808 */ /* 0x002fe20002800000 */
[----:B------:R-:W-:Y:S01]  /*12210*/  FMUL.FTZ R56, R56, UR4 ;  /* 0x0000000438387c20 */ /* 0x000fe20008410000 */
[----:B------:R-:W-:Y:S01]  /*12220*/  FMUL.FTZ R11, R34, UR4 ;  /* 0x00000004220b7c20 */ /* 0x000fe20008410000 */
[----:B------:R-:W-:Y:S01]  /*12230*/  ISETP.GT.AND P2, PT, R39, 0x10, PT ;  /* 0x000000102700780c */ /* 0x000fe20003f44270 */
[----:B------:R-:W-:Y:S01]  /*12240*/  FMUL.FTZ R12, R35, UR4 ;  /* 0x00000004230c7c20 */ /* 0x000fe20008410000 */
[----:B------:R-:W-:Y:S01]  /*12250*/  FMNMX.FTZ R41, R50, R7, !PT ;  /* 0x0000000732297209 */ /* 0x000fe20007810000 */
[----:B------:R-:W-:Y:S01]  /*12260*/  FMUL.FTZ R31, R44, UR4 ;  /* 0x000000042c1f7c20 */ /* 0x000fe20008410000 */
[----:B------:R-:W-:Y:S01]  /*12270*/  MUFU.TANH R21, R21 ;  /* 0x0000001500157308 */ /* 0x000fe20000002400 */
[----:B--2---:R-:W-:Y:S01]  /*12280*/  FSEL R52, R10, -INF , P4 ;  /* 0xff8000000a347808 */ /* 0x004fe20002000000 */
[----:B------:R-:W-:Y:S01]  /*12290*/  FMUL.FTZ R33, R48, UR4 ;  /* 0x0000000430217c20 */ /* 0x000fe20008410000 */
[----:B------:R-:W-:Y:S01]  /*122a0*/  ISETP.GT.AND P1, PT, R39, 0x11, PT ;  /* 0x000000112700780c */ /* 0x000fe20003f24270 */
[----:B------:R-:W-:Y:S01]  /*122b0*/  FMUL.FTZ R48, R58, UR4 ;  /* 0x000000043a307c20 */ /* 0x000fe20008410000 */
[----:B------:R-:W-:Y:S01]  /*122c0*/  FMNMX.FTZ R41, R52, R41, !PT ;  /* 0x0000002934297209 */ /* 0x000fe20007810000 */
[----:B------:R-:W-:Y:S01]  /*122d0*/  FMUL.FTZ R60, R60, UR4 ;  /* 0x000000043c3c7c20 */ /* 0x000fe20008410000 */
[----:B------:R-:W-:Y:S01]  /*122e0*/  FMUL.FTZ R29, R45, UR4 ;  /* 0x000000042d1d7c20 */ /* 0x000fe20008410000 */
[----:B------:R-:W1:Y:S01]  /*122f0*/  MUFU.TANH R3, R3 ;  /* 0x0000000300037308 */ /* 0x000e620000002400 */
[----:B0-----:R-:W-:Y:S01]  /*12300*/  FSEL R54, R13, -INF , P3 ;  /* 0xff8000000d367808 */ /* 0x001fe20001800000 */
[----:B------:R-:W-:Y:S01]  /*12310*/  FMUL.FTZ R68, R68, UR4 ;  /* 0x0000000444447c20 */ /* 0x000fe20008410000 */
[----:B------:R-:W-:Y:S01]  /*12320*/  FMUL.FTZ R32, R49, UR4 ;  /* 0x0000000431207c20 */ /* 0x000fe20008410000 */
[----:B------:R-:W-:Y:S01]  /*12330*/  FMUL.FTZ R64, R64, UR4 ;  /* 0x0000000440407c20 */ /* 0x000fe20008410000 */
[----:B------:R-:W-:Y:S01]  /*12340*/  FMNMX.FTZ R41, R54, R41, !PT ;  /* 0x0000002936297209 */ /* 0x000fe20007810000 */
        /* <DEDUP_REMOVED lines=10> */
[----:B------:R-:W2:Y:S01]  /*123f0*/  MUFU.TANH R5, R5 ;  /* 0x0000000500057308 */ /* 0x000ea20000002400 */
[----:B-1----:R-:W-:Y:S01]  /*12400*/  FSEL R10, R3, -INF , P6 ;  /* 0xff800000030a7808 */ /* 0x002fe20003000000 */
[----:B------:R-:W-:Y:S01]  /*12410*/  FMUL.FTZ R46, R59, UR4 ;  /* 0x000000043b2e7c20 */ /* 0x000fe20008410000 */
[----:B------:R-:W-:Y:S01]  /*12420*/  ISETP.GT.AND P6, PT, R39, 0x18, PT ;  /* 0x000000182700780c */ /* 0x000fe20003fc4270 */
[----:B------:R-:W-:Y:S01]  /*12430*/  FMUL.FTZ R69, R69, UR4 ;  /* 0x0000000445457c20 */ /* 0x000fe20008410000 */
[----:B------:R-:W-:Y:S01]  /*12440*/  P2R R73, PR, RZ, 0x1 ;  /* 0x00000001ff497803 */ /* 0x000fe20000000000 */
[----:B------:R-:W-:Y:S01]  /*12450*/  FMUL.FTZ R62, R62, UR4 ;  /* 0x000000043e3e7c20 */ /* 0x000fe20008410000 */
[----:B------:R-:W-:Y:S01]  /*12460*/  FMUL.FTZ R63, R63, UR4 ;  /* 0x000000043f3f7c20 */ /* 0x000fe20008410000 */
[----:B------:R-:W-:Y:S01]  /*12470*/  MUFU.TANH R26, R26 ;  /* 0x0000001a001a7308 */ /* 0x000fe20000002400 */
[----:B0-----:R-:W-:Y:S01]  /*12480*/  FSEL R58, R20, -INF , P1 ;  /* 0xff800000143a7808 */ /* 0x001fe20000800000 */
[----:B------:R-:W-:Y:S01]  /*12490*/  FMUL.FTZ R66, R66, UR4 ;  /* 0x0000000442427c20 */ /* 0x000fe20008410000 */
[----:B------:R-:W-:Y:S01]  /*124a0*/  FMUL.FTZ R67, R67, UR4 ;  /* 0x0000000443437c20 */ /* 0x000fe20008410000 */
[----:B------:R-:W-:Y:S01]  /*124b0*/  FMUL.FTZ R70, R70, UR4 ;  /* 0x0000000446467c20 */ /* 0x000fe20008410000 */
[----:B------:R-:W-:Y:S01]  /*124c0*/  FMUL.FTZ R71, R71, UR4 ;  /* 0x0000000447477c20 */ /* 0x000fe20008410000 */
[----:B------:R-:W-:Y:S01]  /*124d0*/  VIADD R0, R0, 0x2a840 ;  /* 0x0002a84000007836 */ /* 0x000fe20000000000 */
[----:B------:R-:W-:Y:S01]  /*124e0*/  ULDC UR38, c[0x0][0x9d8] ;  /* 0x0002760000267ab9 */ /* 0x000fe20000000800 */
[----:B------:R-:W0:Y:S01]  /*124f0*/  MUFU.TANH R9, R9 ;  /* 0x0000000900097308 */ /* 0x000e220000002400 */
[----:B--2---:R-:W-:Y:S01]  /*12500*/  FSEL R5, R5, -INF , P5 ;  /* 0xff80000005057808 */ /* 0x004fe20002800000 */
[----:B------:R-:W-:Y:S01]  /*12510*/  ULDC UR39, c[0x0][0x988] ;  /* 0x0002620000277ab9 */ /* 0x000fe20000000800 */
[----:B------:R-:W-:Y:S01]  /*12520*/  ISETP.GT.AND P5, PT, R39, 0x19, PT ;  /* 0x000000192700780c */ /* 0x000fe20003fa4270 */
[----:B------:R-:W-:Y:S01]  /*12530*/  BSSY B0, `(.L_x_625) ;  /* 0x000041b000007945 */ /* 0x000fe20003800000 */
[----:B------:R-:W-:-:S02]  /*12540*/  IMAD.MOV.U32 R85, RZ, RZ, R87 ;  /* 0x000000ffff557224 */ /* 0x000fc400078e0057 */
[--C-:B------:R-:W-:Y:S01]  /*12550*/  IMAD.MOV.U32 R83, RZ, RZ, R87.reuse ;  /* 0x000000ffff537224 */ /* 0x100fe200078e0057 */
[----:B------:R-:W1:Y:S01]  /*12560*/  MUFU.TANH R24, R24 ;  /* 0x0000001800187308 */ /* 0x000e620000002400 */
[--C-:B------:R-:W-:Y:S02]  /*12570*/  IMAD.MOV.U32 R81, RZ, RZ, R87.reuse ;  /* 0x000000ffff517224 */ /* 0x100fe400078e0057 */
[--C-:B------:R-:W-:Y:S02]  /*12580*/  IMAD.MOV.U32 R79, RZ, RZ, R87.reuse ;  /* 0x000000ffff4f7224 */ /* 0x100fe400078e0057 */
[--C-:B------:R-:W-:Y:S02]  /*12590*/  IMAD.MOV.U32 R77, RZ, RZ, R87.reuse ;  /* 0x000000ffff4d7224 */ /* 0x100fe400078e0057 */
[--C-:B------:R-:W-:Y:S01]  /*125a0*/  IMAD.MOV.U32 R75, RZ, RZ, R87.reuse ;  /* 0x000000ffff4b7224 */ /* 0x100fe200078e0057 */
[----:B------:R-:W2:Y:S01]  /*125b0*/  MUFU.TANH R8, R8 ;  /* 0x0000000800087308 */ /* 0x000ea20000002400 */
[----:B0-----:R-:W-:Y:S01]  /*125c0*/  FSEL R20, R9, -INF , P4 ;  /* 0xff80000009147808 */ /* 0x001fe20002000000 */
[----:B------:R-:W-:Y:S01]  /*125d0*/  IMAD.U32 R9, RZ, RZ, UR5 ;  /* 0x00000005ff097e24 */ /* 0x000fe2000f8e00ff */
[----:B------:R-:W-:Y:S01]  /*125e0*/  ISETP.GT.AND P4, PT, R39, 0x20, PT ;  /* 0x000000202700780c */ /* 0x000fe20003f84270 */
[----:B------:R-:W-:-:S02]  /*125f0*/  IMAD.MOV.U32 R59, RZ, RZ, R87 ;  /* 0x000000ffff3b7224 */ /* 0x000fc400078e0057 */
[--C-:B------:R-:W-:Y:S02]  /*12600*/  IMAD.MOV.U32 R55, RZ, RZ, R87.reuse ;  /* 0x000000ffff377224 */ /* 0x100fe400078e0057 */
[----:B------:R-:W-:Y:S01]  /*12610*/  MUFU.TANH R28, R28 ;  /* 0x0000001c001c7308 */ /* 0x000fe20000002400 */
[----:B-1----:R-:W-:Y:S01]  /*12620*/  FSEL R74, R24, -INF , P5 ;  /* 0xff800000184a7808 */ /* 0x002fe20002800000 */
[--C-:B------:R-:W-:Y:S02]  /*12630*/  IMAD.MOV.U32 R53, RZ, RZ, R87.reuse ;  /* 0x000000ffff357224 */ /* 0x100fe400078e0057 */
[--C-:B------:R-:W-:Y:S02]  /*12640*/  IMAD.MOV.U32 R51, RZ, RZ, R87.reuse ;  /* 0x000000ffff337224 */ /* 0x100fe400078e0057 */
[--C-:B------:R-:W-:Y:S02]  /*12650*/  IMAD.MOV.U32 R49, RZ, RZ, R87.reuse ;  /* 0x000000ffff317224 */ /* 0x100fe400078e0057 */
[----:B------:R0:W-:Y:S01]  /*12660*/  MUFU.TANH R86, R56 ;  /* 0x0000003800567308 */ /* 0x0001e20000002400 */
[----:B--2---:R-:W-:Y:S01]  /*12670*/  FSEL R8, R8, -INF , P3 ;  /* 0xff80000008087808 */ /* 0x004fe20001800000 */
[--C-:B------:R-:W-:Y:S01]  /*12680*/  IMAD.MOV.U32 R47, RZ, RZ, R87.reuse ;  /* 0x000000ffff2f7224 */ /* 0x100fe200078e0057 */
[----:B------:R-:W-:Y:S01]  /*12690*/  ISETP.GT.AND P3, PT, R39, 0x21, PT ;  /* 0x000000212700780c */ /* 0x000fe20003f64270 */
[----:B------:R-:W-:-:S02]  /*126a0*/  IMAD.MOV.U32 R45, RZ, RZ, R87 ;  /* 0x000000ffff2d7224 */ /* 0x000fc400078e0057 */
[----:B------:R-:W-:Y:S02]  /*126b0*/  IMAD.MOV.U32 R43, RZ, RZ, R87 ;  /* 0x000000ffff2b7224 */ /* 0x000fe400078e0057 */
[----:B------:R-:W1:Y:S01]  /*126c0*/  MUFU.TANH R11, R11 ;  /* 0x0000000b000b7308 */ /* 0x000e620000002400 */
[----:B0-----:R-:W-:-:S04]  /*126d0*/  FSEL R56, R21, -INF , P2 ;  /* 0xff80000015387808 */ /* 0x001fc80001000000 */
[----:B------:R-:W-:-:S03]  /*126e0*/  FMNMX.FTZ R41, R56, R41, !PT ;  /* 0x0000002938297209 */ /* 0x000fc60007810000 */
[----:B------:R-:W-:Y:S01]  /*126f0*/  MUFU.TANH R27, R27 ;  /* 0x0000001b001b7308 */ /* 0x000fe20000002400 */
[----:B------:R-:W-:-:S07]  /*12700*/  FMNMX.FTZ R41, R58, R41, !PT ;  /* 0x000000293a297209 */ /* 0x000fce0007810000 */
[----:B------:R-:W0:Y:S01]  /*12710*/  MUFU.TANH R12, R12 ;  /* 0x0000000c000c7308 */ /* 0x000e220000002400 */
[----:B-1----:R-:W-:Y:S02]  /*12720*/  FSEL R24, R11, -INF , P2 ;  /* 0xff8000000b187808 */ /* 0x002fe40001000000 */
[----:B------:R-:W-:-:S05]  /*12730*/  ISETP.GT.AND P2, PT, R39, 0x28, PT ;  /* 0x000000282700780c */ /* 0x000fca0003f44270 */
[----:B------:R-:W1:Y:S08]  /*12740*/  MUFU.TANH R31, R31 ;  /* 0x0000001f001f7308 */ /* 0x000e700000002400 */
[----:B------:R2:W-:Y:S01]  /*12750*/  MUFU.TANH R90, R60 ;  /* 0x0000003c005a7308 */ /* 0x0005e20000002400 */
[----:B0-----:R-:W-:Y:S02]  /*12760*/  FSEL R12, R12, -INF , P1 ;  /* 0xff8000000c0c7808 */ /* 0x001fe40000800000 */
[----:B------:R-:W-:-:S05]  /*12770*/  ISETP.GT.AND P1, PT, R39, 0x29, PT ;  /* 0x000000292700780c */ /* 0x000fca0003f24270 */
[----:B------:R-:W0:Y:S01]  /*12780*/  MUFU.TANH R15, R15 ;  /* 0x0000000f000f7308 */ /* 0x000e220000002400 */
[----:B--2---:R-:W-:Y:S02]  /*12790*/  FSEL R60, R26, -INF , P6 ;  /* 0xff8000001a3c7808 */ /* 0x004fe40003000000 */
[----:B-1----:R-:W-:Y:S02]  /*127a0*/  FSEL R76, R31, -INF , P2 ;  /* 0xff8000001f4c7808 */ /* 0x002fe40001000000 */
[----:B------:R-:W-:-:S03]  /*127b0*/  FMNMX.FTZ R41, R60, R41, !PT ;  /* 0x000000293c297209 */ /* 0x000fc60007810000 */
[----:B------:R-:W1:Y:S01]  /*127c0*/  MUFU.TANH R29, R29 ;  /* 0x0000001d001d7308 */ /* 0x000e620000002400 */
[----:B------:R-:W-:-:S07]  /*127d0*/  FMNMX.FTZ R41, R74, R41, !PT ;  /* 0x000000294a297209 */ /* 0x000fce0007810000 */
[----:B------:R-:W2:Y:S01]  /*127e0*/  MUFU.TANH R14, R14 ;  /* 0x0000000e000e7308 */ /* 0x000ea20000002400 */
[----:B0-----:R-:W-:Y:S02]  /*127f0*/  FSEL R26, R15, -INF , P6 ;  /* 0xff8000000f1a7808 */ /* 0x001fe40003000000 */
[----:B------:R-:W-:-:S05]  /*12800*/  ISETP.GT.AND P6, PT, R39, 0x30, PT ;  /* 0x000000302700780c */ /* 0x000fca0003fc4270 */
[----:B------:R-:W0:Y:S01]  /*12810*/  MUFU.TANH R33, R33 ;  /* 0x0000002100217308 */ /* 0x000e220000002400 */
[----:B-1----:R-:W-:-:S07]  /*12820*/  FSEL R78, R29, -INF , P1 ;  /* 0xff8000001d4e7808 */ /* 0x002fce0000800000 */
[----:B------:R1:W-:Y:S08]  /*12830*/  MUFU.TANH R98, R68 ;  /* 0x0000004400627308 */ /* 0x0003f00000002400 */
[----:B------:R-:W3:Y:S01]  /*12840*/  MUFU.TANH R30, R30 ;  /* 0x0000001e001e7308 */ /* 0x000ee20000002400 */
[----:B-1----:R-:W-:Y:S02]  /*12850*/  FSEL R68, R28, -INF , P4 ;  /* 0xff8000001c447808 */ /* 0x002fe40002000000 */
[----:B--2---:R-:W-:-:S02]  /*12860*/  FSEL R28, R14, -INF , P5 ;  /* 0xff8000000e1c7808 */ /* 0x004fc40002800000 */
[----:B------:R-:W-:Y:S02]  /*12870*/  FMNMX.FTZ R41, R68, R41, !PT ;  /* 0x0000002944297209 */ /* 0x000fe40007810000 */
[----:B------:R-:W-:Y:S01]  /*12880*/  ISETP.GT.AND P5, PT, R39, 0x31, PT ;  /* 0x000000312700780c */ /* 0x000fe20003fa4270 */
[----:B------:R-:W1:Y:S01]  /*12890*/  MUFU.TANH R32, R32 ;  /* 0x0000002000207308 */ /* 0x000e620000002400 */
[----:B0-----:R-:W-:-:S07]  /*128a0*/  FSEL R14, R33, -INF , P6 ;  /* 0xff800000210e7808 */ /* 0x001fce0003000000 */
[----:B------:R0:W-:Y:S01]  /*128b0*/  MUFU.TANH R94, R64 ;  /* 0x00000040005e7308 */ /* 0x0001e20000002400 */
[----:B---3--:R-:W-:Y:S02]  /*128c0*/  FSEL R30, R30, -INF , P4 ;  /* 0xff8000001e1e7808 */ /* 0x008fe40002000000 */
[----:B------:R-:W-:-:S05]  /*128d0*/  ISETP.GT.AND P4, PT, R39, 0x38, PT ;  /* 0x000000382700780c */ /* 0x000fca0003f84270 */
[----:B------:R-:W2:Y:S01]  /*128e0*/  MUFU.TANH R25, R25 ;  /* 0x0000001900197308 */ /* 0x000ea20000002400 */
[----:B0-----:R-:W-:Y:S02]  /*128f0*/  FSEL R64, R27, -INF , P3 ;  /* 0xff8000001b407808 */ /* 0x001fe40001800000 */
[----:B-1----:R-:W-:Y:S02]  /*12900*/  FSEL R80, R32, -INF , P5 ;  /* 0xff80000020507808 */ /* 0x002fe40002800000 */
[----:B------:R-:W-:-:S03]  /*12910*/  FMNMX.FTZ R41, R64, R41, !PT ;  /* 0x0000002940297209 */ /* 0x000fc60007810000 */
[----:B------:R-:W0:Y:S01]  /*12920*/  MUFU.TANH R37, R37 ;  /* 0x0000002500257308 */ /* 0x000e220000002400 */
[----:B------:R-:W-:-:S04]  /*12930*/  FMNMX.FTZ R41, R76, R41, !PT ;  /* 0x000000294c297209 */ /* 0x000fc80007810000 */
[----:B------:R-:W-:-:S03]  /*12940*/  FMNMX.FTZ R41, R78, R41, !PT ;  /* 0x000000294e297209 */ /* 0x000fc60007810000 */
[----:B------:R-:W1:Y:S01]  /*12950*/  MUFU.TANH R34, R34 ;  /* 0x0000002200227308 */ /* 0x000e620000002400 */
[----:B------:R-:W-:Y:S02]  /*12960*/  FMNMX.FTZ R41, R14, R41, !PT ;  /* 0x000000290e297209 */ /* 0x000fe40007810000 */
[----:B--2---:R-:W-:Y:S02]  /*12970*/  FSEL R32, R25, -INF , P3 ;  /* 0xff80000019207808 */ /* 0x004fe40001800000 */
[----:B------:R-:W-:Y:S02]  /*12980*/  ISETP.GT.AND P3, PT, R39, 0x39, PT ;  /* 0x000000392700780c */ /* 0x000fe40003f64270 */
[----:B------:R-:W-:Y:S01]  /*12990*/  FMNMX.FTZ R41, R80, R41, !PT ;  /* 0x0000002950297209 */ /* 0x000fe20007810000 */
[----:B------:R-:W2:Y:S01]  /*129a0*/  MUFU.TANH R35, R35 ;  /* 0x0000002300237308 */ /* 0x000ea20000002400 */
[----:B0-----:R-:W-:-:S04]  /*129b0*/  FSEL R82, R37, -INF , P4 ;  /* 0xff80000025527808 */ /* 0x001fc80002000000 */
[----:B------:R-:W-:-:S03]  /*129c0*/  FMNMX.FTZ R41, R82, R41, !PT ;  /* 0x0000002952297209 */ /* 0x000fc60007810000 */
[----:B------:R-:W0:Y:S01]  /*129d0*/  MUFU.TANH R36, R36 ;  /* 0x0000002400247308 */ /* 0x000e220000002400 */
[----:B-1----:R-:W-:Y:S02]  /*129e0*/  FSEL R34, R34, -INF , P2 ;  /* 0xff80000022227808 */ /* 0x002fe40001000000 */
[----:B------:R-:W-:-:S04]  /*129f0*/  ISETP.GT.AND P2, PT, R39, 0x40, PT ;  /* 0x000000402700780c */ /* 0x000fc80003f44270 */
[----:B------:R-:W-:Y:S01]  /*12a00*/  FSEL R86, R86, -INF , P2 ;  /* 0xff80000056567808 */ /* 0x000fe20001000000 */
[----:B------:R-:W1:Y:S01]  /*12a10*/  MUFU.TANH R38, R38 ;  /* 0x0000002600267308 */ /* 0x000e620000002400 */
[----:B--2---:R-:W-:-:S04]  /*12a20*/  FSEL R84, R35, -INF , P3 ;  /* 0xff80000023547808 */ /* 0x004fc80001800000 */
[----:B------:R-:W-:-:S03]  /*12a30*/  FMNMX.FTZ R41, R84, R41, !PT ;  /* 0x0000002954297209 */ /* 0x000fc60007810000 */
[----:B------:R-:W2:Y:S01]  /*12a40*/  MUFU.TANH R57, R57 ;  /* 0x0000003900397308 */ /* 0x000ea20000002400 */
[----:B0-----:R-:W-:Y:S02]  /*12a50*/  FSEL R36, R36, -INF , P1 ;  /* 0xff80000024247808 */ /* 0x001fe40000800000 */
[----:B------:R-:W-:Y:S02]  /*12a60*/  ISETP.GT.AND P1, PT, R39, 0x41, PT ;  /* 0x000000412700780c */ /* 0x000fe40003f24270 */
[----:B------:R-:W-:-:S03]  /*12a70*/  FMNMX.FTZ R41, R86, R41, !PT ;  /* 0x0000002956297209 */ /* 0x000fc60007810000 */
[----:B------:R-:W0:Y:S01]  /*12a80*/  MUFU.TANH R40, R40 ;  /* 0x0000002800287308 */ /* 0x000e220000002400 */
[----:B-1----:R-:W-:Y:S02]  /*12a90*/  FSEL R38, R38, -INF , P6 ;  /* 0xff80000026267808 */ /* 0x002fe40003000000 */
[----:B------:R-:W-:-:S04]  /*12aa0*/  ISETP.GT.AND P6, PT, R39, 0x48, PT ;  /* 0x000000482700780c */ /* 0x000fc80003fc4270 */
[----:B------:R-:W-:Y:S01]  /*12ab0*/  FSEL R90, R90, -INF , P6 ;  /* 0xff8000005a5a7808 */ /* 0x000fe20003000000 */
[----:B------:R-:W1:Y:S01]  /*12ac0*/  MUFU.TANH R42, R42 ;  /* 0x0000002a002a7308 */ /* 0x000e620000002400 */
[----:B--2---:R-:W-:Y:S01]  /*12ad0*/  FSEL R88, R57, -INF , P1 ;  /* 0xff80000039587808 */ /* 0x004fe20000800000 */
[----:B------:R-:W-:-:S03]  /*12ae0*/  IMAD.MOV.U32 R57, RZ, RZ, R87 ;  /* 0x000000ffff397224 */ /* 0x000fc600078e0057 */
        /* <DEDUP_REMOVED lines=30> */
[----:B-1----:R-:W-:Y:S01]  /*12cd0*/  FSEL R100, R69, -INF , P1 ;  /* 0xff80000045647808 */ /* 0x002fe20000800000 */
[----:B------:R-:W-:-:S03]  /*12ce0*/  IMAD.MOV.U32 R69, RZ, RZ, R87 ;  /* 0x000000ffff457224 */ /* 0x000fc600078e0057 */
[----:B------:R-:W-:-:S03]  /*12cf0*/  FMNMX.FTZ R41, R100, R41, !PT ;  /* 0x0000002964297209 */ /* 0x000fc60007810000 */
[----:B------:R-:W-:Y:S02]  /*12d00*/  MUFU.TANH R66, R66 ;  /* 0x0000004200427308 */ /* 0x000fe40000002400 */
[----:B------:R-:W1:Y:S06]  /*12d10*/  SHFL.BFLY PT, R6, R41, 0x2, 0x1f ;  /* 0x0c401f0029067f89 */ /* 0x000e6c00000e0000 */
[----:B------:R-:W3:Y:S08]  /*12d20*/  MUFU.TANH R67, R67 ;  /* 0x0000004300437308 */ /* 0x000ef00000002400 */
[----:B------:R-:W-:Y:S08]  /*12d30*/  MUFU.TANH R70, R70 ;  /* 0x0000004600467308 */ /* 0x000ff00000002400 */
[----:B------:R-:W4:Y:S01]  /*12d40*/  MUFU.TANH R71, R71 ;  /* 0x0000004700477308 */ /* 0x000f220000002400 */
[----:B-1----:R-:W-:Y:S01]  /*12d50*/  FMNMX.FTZ R3, R41, R6, !PT ;  /* 0x0000000629037209 */ /* 0x002fe20007810000 */
[----:B------:R-:W-:-:S04]  /*12d60*/  IMAD.MOV.U32 R41, RZ, RZ, R87 ;  /* 0x000000ffff297224 */ /* 0x000fc800078e0057 */
[----:B------:R-:W1:Y:S02]  /*12d70*/  SHFL.BFLY PT, R6, R3, 0x1, 0x1f ;  /* 0x0c201f0003067f89 */ /* 0x000e6400000e0000 */
[----:B-1----:R-:W-:Y:S02]  /*12d80*/  FMNMX.FTZ R6, R3, R6, !PT ;  /* 0x0000000603067209 */ /* 0x002fe40007810000 */
        /* <DEDUP_REMOVED lines=10> */
[--C-:B------:R-:W-:Y:S01]  /*12e30*/  FFMA.FTZ R156, R50, R9, -R11.reuse ;  /* 0x00000009329c7223 */ /* 0x100fe2000001080b */
[----:B--2---:R-:W-:Y:S01]  /*12e40*/  FSEL R50, R62, -INF , P6 ;  /* 0xff8000003e327808 */ /* 0x004fe20003000000 */
[----:B------:R1:W-:Y:S01]  /*12e50*/  MUFU.EX2 R3, R15 ;  /* 0x0000000f00037308 */ /* 0x0003e20000000800 */
[----:B------:R-:W-:Y:S01]  /*12e60*/  FMNMX.FTZ R7, R26, R7, !PT ;  /* 0x000000071a077209 */ /* 0x000fe20007810000 */
[-CC-:B------:R-:W-:Y:S01]  /*12e70*/  FFMA.FTZ R158, R52, R9.reuse, -R11.reuse ;  /* 0x00000009349e7223 */ /* 0x180fe2000001080b */
[-CC-:B------:R-:W-:Y:S01]  /*12e80*/  FFMA.FTZ R54, R54, R9.reuse, -R11.reuse ;  /* 0x0000000936367223 */ /* 0x180fe2000001080b */
[----:B0-----:R-:W-:Y:S01]  /*12e90*/  FSEL R52, R63, -INF , P5 ;  /* 0xff8000003f347808 */ /* 0x001fe20002800000 */
[--C-:B------:R-:W-:Y:S01]  /*12ea0*/  FFMA.FTZ R136, R56, R9, -R11.reuse ;  /* 0x0000000938887223 */ /* 0x100fe2000001080b */
[----:B------:R-:W-:Y:S01]  /*12eb0*/  FMNMX.FTZ R7, R28, R7, !PT ;  /* 0x000000071c077209 */ /* 0x000fe20007810000 */
[-CC-:B------:R-:W-:Y:S01]  /*12ec0*/  FFMA.FTZ R58, R58, R9.reuse, -R11.reuse ;  /* 0x000000093a3a7223 */ /* 0x180fe2000001080b */
[----:B---3--:R-:W-:Y:S01]  /*12ed0*/  FSEL R56, R67, -INF , P3 ;  /* 0xff80000043387808 */ /* 0x008fe20001800000 */
[--C-:B------:R-:W-:Y:S01]  /*12ee0*/  FFMA.FTZ R138, R60, R9, -R11.reuse ;  /* 0x000000093c8a7223 */ /* 0x100fe2000001080b */
[----:B------:R-:W-:Y:S01]  /*12ef0*/  FMNMX.FTZ R7, R30, R7, !PT ;  /* 0x000000071e077209 */ /* 0x000fe20007810000 */
[--C-:B------:R-:W-:Y:S01]  /*12f00*/  FFMA.FTZ R144, R14, R9, -R11.reuse ;  /* 0x000000090e907223 */ /* 0x100fe2000001080b */
[----:B----4-:R-:W-:Y:S01]  /*12f10*/  FSEL R60, R71, -INF , P1 ;  /* 0xff800000473c7808 */ /* 0x010fe20000800000 */
        /* <DEDUP_REMOVED lines=16> */
[----:B------:R-:W3:Y:S01]  /*13020*/  MUFU.EX2 R158, R158 ;  /* 0x0000009e009e7308 */ /* 0x000ee20000000800 */
[----:B-1----:R-:W-:Y:S01]  /*13030*/  FMNMX.FTZ R15, R40, R13, !PT ;  /* 0x0000000d280f7209 */ /* 0x002fe20007810000 */
[-CC-:B------:R-:W-:Y:S01]  /*13040*/  FFMA.FTZ R152, R94, R9.reuse, -R11.reuse ;  /* 0x000000095e987223 */ /* 0x180fe2000001080b */
[----:B--2---:R-:W-:Y:S01]  /*13050*/  FSEL R54, R66, -INF , P4 ;  /* 0xff80000042367808 */ /* 0x004fe20002000000 */
[--C-:B------:R-:W-:Y:S01]  /*13060*/  FFMA.FTZ R96, R96, R9, -R11.reuse ;  /* 0x0000000960607223 */ /* 0x100fe2000001080b */
[----:B------:R-:W-:Y:S01]  /*13070*/  FMNMX.FTZ R15, R42, R15, !PT ;  /* 0x0000000f2a0f7209 */ /* 0x000fe20007810000 */
[----:B------:R-:W-:Y:S01]  /*13080*/  FFMA.FTZ R154, R98, R9, -R11 ;  /* 0x00000009629a7223 */ /* 0x000fe2000001080b */
[----:B------:R-:W-:Y:S01]  /*13090*/  IMAD.MOV.U32 R94, RZ, RZ, 0x3f800000 ;  /* 0x3f800000ff5e7424 */ /* 0x000fe200078e00ff */
[----:B------:R1:W-:Y:S01]  /*130a0*/  MUFU.EX2 R13, R58 ;  /* 0x0000003a000d7308 */ /* 0x0003e20000000800 */
[----:B------:R-:W-:Y:S01]  /*130b0*/  FMNMX.FTZ R15, R44, R15, !PT ;  /* 0x0000000f2c0f7209 */ /* 0x000fe20007810000 */
[--C-:B------:R-:W-:Y:S01]  /*130c0*/  IMAD.MOV.U32 R86, RZ, RZ, R87.reuse ;  /* 0x000000ffff567224 */ /* 0x100fe200078e0057 */
[----:B------:R-:W-:Y:S01]  /*130d0*/  MOV R80, R87 ;  /* 0x0000005700507202 */ /* 0x000fe20000000f00 */
[--C-:B------:R-:W-:Y:S01]  /*130e0*/  IMAD.MOV.U32 R84, RZ, RZ, R87.reuse ;  /* 0x000000ffff547224 */ /* 0x100fe200078e0057 */
[----:B------:R-:W-:Y:S01]  /*130f0*/  FMNMX.FTZ R15, R48, R15, !PT ;  /* 0x0000000f300f7209 */ /* 0x000fe20007810000 */
[--C-:B------:R-:W-:Y:S01]  /*13100*/  IMAD.MOV.U32 R82, RZ, RZ, R87.reuse ;  /* 0x000000ffff527224 */ /* 0x100fe200078e0057 */
[----:B------:R-:W-:Y:S01]  /*13110*/  MOV R68, R87 ;  /* 0x0000005700447202 */ /* 0x000fe20000000f00 */
[----:B------:R-:W2:Y:S01]  /*13120*/  MUFU.EX2 R136, R136 ;  /* 0x0000008800887308 */ /* 0x000ea20000000800 */
[----:B------:R-:W-:Y:S01]  /*13130*/  FMNMX.FTZ R21, R46, R15, !PT ;  /* 0x0000000f2e157209 */ /* 0x000fe20007810000 */
[--C-:B------:R-:W-:Y:S01]  /*13140*/  IMAD.MOV.U32 R76, RZ, RZ, R87.reuse ;  /* 0x000000ffff4c7224 */ /* 0x100fe200078e0057 */
[----:B-1----:R-:W-:Y:S01]  /*13150*/  FSEL R58, R70, -INF , P2 ;  /* 0xff800000463a7808 */ /* 0x002fe20001000000 */
[--C-:B------:R-:W-:Y:S01]  /*13160*/  IMAD.MOV.U32 R73, RZ, RZ, R87.reuse ;  /* 0x000000ffff497224 */ /* 0x100fe200078e0057 */
[----:B------:R-:W-:Y:S01]  /*13170*/  FMNMX.FTZ R21, R50, R21, !PT ;  /* 0x0000001532157209 */ /* 0x000fe20007810000 */
[----:B------:R-:W-:-:S02]  /*13180*/  IMAD.MOV.U32 R71, RZ, RZ, R87 ;  /* 0x000000ffff477224 */ /* 0x000fc400078e0057 */
[----:B------:R-:W1:Y:S01]  /*13190*/  MUFU.EX2 R138, R138 ;  /* 0x0000008a008a7308 */ /* 0x000e620000000800 */
[----:B------:R-:W-:Y:S01]  /*131a0*/  FMNMX.FTZ R21, R52, R21, !PT ;  /* 0x0000001534157209 */ /* 0x000fe20007810000 */
[--C-:B------:R-:W-:Y:S02]  /*131b0*/  IMAD.MOV.U32 R70, RZ, RZ, R87.reuse ;  /* 0x000000ffff467224 */ /* 0x100fe400078e0057 */
[--C-:B------:R-:W-:Y:S01]  /*131c0*/  IMAD.MOV.U32 R67, RZ, RZ, R87.reuse ;  /* 0x000000ffff437224 */ /* 0x100fe200078e0057 */
[----:B------:R-:W-:Y:S01]  /*131d0*/  FMNMX.FTZ R21, R54, R21, !PT ;  /* 0x0000001536157209 */ /* 0x000fe20007810000 */
[--C-:B------:R-:W-:Y:S02]  /*131e0*/  IMAD.MOV.U32 R66, RZ, RZ, R87.reuse ;  /* 0x000000ffff427224 */ /* 0x100fe400078e0057 */
[----:B------:R4:W1:Y:S01]  /*131f0*/  MUFU.EX2 R15, R74 ;  /* 0x0000004a000f7308 */ /* 0x0008620000000800 */
[----:B------:R-:W-:Y:S01]  /*13200*/  FMNMX.FTZ R25, R56, R21, !PT ;  /* 0x0000001538197209 */ /* 0x000fe20007810000 */
[----:B------:R-:W-:-:S03]  /*13210*/  IMAD.MOV.U32 R63, RZ, RZ, R87 ;  /* 0x000000ffff3f7224 */ /* 0x000fc600078e0057 */
[----:B------:R-:W-:-:S03]  /*13220*/  FMNMX.FTZ R25, R58, R25, !PT ;  /* 0x000000193a197209 */ /* 0x000fc60007810000 */
[----:B------:R-:W-:Y:S01]  /*13230*/  MUFU.EX2 R140, R140 ;  /* 0x0000008c008c7308 */ /* 0x000fe20000000800 */
[----:B------:R-:W-:Y:S01]  /*13240*/  FMNMX.FTZ R31, R60, R25, !PT ;  /* 0x000000193c1f7209 */ /* 0x000fe20007810000 */
[----:B------:R-:W-:Y:S01]  /*13250*/  FFMA.FTZ R25, R78, R9, -R11 ;  /* 0x000000094e197223 */ /* 0x000fe2000001080b */
[--C-:B------:R-:W-:Y:S02]  /*13260*/  IMAD.MOV.U32 R78, RZ, RZ, R87.reuse ;  /* 0x000000ffff4e7224 */ /* 0x100fe400078e0057 */
[--C-:B----4-:R-:W-:Y:S01]  /*13270*/  IMAD.MOV.U32 R74, RZ, RZ, R87.reuse ;  /* 0x000000ffff4a7224 */ /* 0x110fe200078e0057 */
[----:B------:R-:W4:Y:S02]  /*13280*/  SHFL.BFLY PT, R62, R31, 0x2, 0x1f ;  /* 0x0c401f001f3e7f89 */ /* 0x000f2400000e0000 */
[----:B------:R0:W-:Y:S08]  /*13290*/  MUFU.EX2 R21, R64 ;  /* 0x0000004000157308 */ /* 0x0001f00000000800 */
[----:B------:R-:W-:Y:S01]  /*132a0*/  MUFU.EX2 R142, R142 ;  /* 0x0000008e008e7308 */ /* 0x000fe20000000800 */
[----:B0-----:R-:W-:-:S07]  /*132b0*/  IMAD.MOV.U32 R64, RZ, RZ, R87 ;  /* 0x000000ffff407224 */ /* 0x001fce00078e0057 */
[----:B------:R-:W-:Y:S01]  /*132c0*/  MUFU.EX2 R25, R25 ;  /* 0x0000001900197308 */ /* 0x000fe20000000800 */
[----:B----4-:R-:W-:Y:S01]  /*132d0*/  FMNMX.FTZ R62, R31, R62, !PT ;  /* 0x0000003e1f3e7209 */ /* 0x010fe20007810000 */
[----:B------:R-:W-:-:S06]  /*132e0*/  FFMA.FTZ R31, R88, R9, -R11 ;  /* 0x00000009581f7223 */ /* 0x000fcc000001080b */
[----:B------:R-:W-:Y:S01]  /*132f0*/  MUFU.EX2 R144, R144 ;  /* 0x0000009000907308 */ /* 0x000fe20000000800 */
[----:B------:R-:W-:Y:S01]  /*13300*/  FFMA.FTZ R11, R100, R9, -R11 ;  /* 0x00000009640b7223 */ /* 0x000fe2000001080b */
[----:B------:R-:W0:Y:S06]  /*13310*/  SHFL.BFLY PT, R35, R62, 0x1, 0x1f ;  /* 0x0c201f003e237f89 */ /* 0x000e2c00000e0000 */
[----:B------:R-:W-:Y:S08]  /*13320*/  MUFU.EX2 R27, R27 ;  /* 0x0000001b001b7308 */ /* 0x000ff00000000800 */
[----:B------:R-:W-:Y:S08]  /*13330*/  MUFU.EX2 R146, R146 ;  /* 0x0000009200927308 */ /* 0x000ff00000000800 */
[----:B------:R-:W-:Y:S01]  /*13340*/  MUFU.EX2 R29, R29 ;  /* 0x0000001d001d7308 */ /* 0x000fe20000000800 */
[----:B0-----:R-:W-:Y:S01]  /*13350*/  FMNMX.FTZ R14, R62, R35, !PT ;  /* 0x000000233e0e7209 */ /* 0x001fe20007810000 */
[----:B------:R-:W-:-:S03]  /*13360*/  IMAD.MOV.U32 R62, RZ, RZ, R87 ;  /* 0x000000ffff3e7224 */ /* 0x000fc600078e0057 */
[C---:B------:R-:W-:Y:S01]  /*13370*/  FSETP.NEU.FTZ.AND P1, PT, R14.reuse, -INF , PT ;  /* 0xff8000000e00780b */ /* 0x040fe20003f3d000 */
[----:B------:R-:W-:Y:S02]  /*13380*/  FMUL.FTZ R37, R14, R9 ;  /* 0x000000090e257220 */ /* 0x000fe40000410000 */
[----:B------:R-:W-:Y:S03]  /*13390*/  MUFU.EX2 R148, R148 ;  /* 0x0000009400947308 */ /* 0x000fe60000000800 */
[----:B------:R-:W-:-:S05]  /*133a0*/  FSEL R37, R37, RZ, P1 ;  /* 0x000000ff25257208 */ /* 0x000fca0000800000 */
[----:B------:R-:W-:Y:S01]  /*133b0*/  MUFU.EX2 R31, R31 ;  /* 0x0000001f001f7308 */ /* 0x000fe20000000800 */
[-CC-:B------:R-:W-:Y:S01]  /*133c0*/  FFMA.FTZ R157, R10, R9.reuse, -R37.reuse ;  /* 0x000000090a9d7223 */ /* 0x180fe20000010825 */
[-CC-:B------:R-:W-:Y:S01]  /*133d0*/  FFMA.FTZ R10, R5, R9.reuse, -R37.reuse ;  /* 0x00000009050a7223 */ /* 0x180fe20000010825 */
[-CC-:B------:R-:W-:Y:S01]  /*133e0*/  FFMA.FTZ R159, R20, R9.reuse, -R37.reuse ;  /* 0x00000009149f7223 */ /* 0x180fe20000010825 */
[-C--:B------:R-:W-:Y:S01]  /*133f0*/  FFMA.FTZ R8, R8, R9.reuse, -R37 ;  /* 0x0000000908087223 */ /* 0x080fe20000010825 */
[----:B------:R-:W-:Y:S01]  /*13400*/  FADD.FTZ R5, R156, R3 ;  /* 0x000000039c057221 */ /* 0x000fe20000010000 */
[-CC-:B------:R-:W-:Y:S01]  /*13410*/  FFMA.FTZ R137, R24, R9.reuse, -R37.reuse ;  /* 0x0000000918897223 */ /* 0x180fe20000010825 */
[-C--:B-----5:R-:W-:Y:S01]  /*13420*/  FFMA.FTZ R141, R30, R9.reuse, -R37 ;  /* 0x000000091e8d7223 */ /* 0x0a0fe20000010825 */
[----:B------:R-:W-:Y:S01]  /*13430*/  MUFU.EX2 R157, R157 ;  /* 0x0000009d009d7308 */ /* 0x000fe20000000800 */
[----:B---3--:R-:W-:Y:S01]  /*13440*/  FADD.FTZ R30, R158, R5 ;  /* 0x000000059e1e7221 */ /* 0x008fe20000010000 */
[-CC-:B------:R-:W-:Y:S01]  /*13450*/  FFMA.FTZ R12, R12, R9.reuse, -R37.reuse ;  /* 0x000000090c0c7223 */ /* 0x180fe20000010825 */
[-CC-:B------:R-:W-:Y:S01]  /*13460*/  FFMA.FTZ R139, R26, R9.reuse, -R37.reuse ;  /* 0x000000091a8b7223 */ /* 0x180fe20000010825 */
[-CC-:B------:R-:W-:Y:S01]  /*13470*/  FFMA.FTZ R24, R32, R9.reuse, -R37.reuse ;  /* 0x0000000920187223 */ /* 0x180fe20000010825 */
[----:B------:R-:W-:Y:S01]  /*13480*/  FADD.FTZ R5, R7, R30 ;  /* 0x0000001e07057221 */ /* 0x000fe20000010000 */
[-CC-:B------:R-:W-:Y:S01]  /*13490*/  FFMA.FTZ R20, R28, R9.reuse, -R37.reuse ;  /* 0x000000091c147223 */ /* 0x180fe20000010825 */
[-C--:B------:R-:W-:Y:S01]  /*134a0*/  FFMA.FTZ R143, R34, R9.reuse, -R37 ;  /* 0x00000009228f7223 */ /* 0x080fe20000010825 */
[----:B------:R-:W0:Y:S01]  /*134b0*/  MUFU.EX2 R10, R10 ;  /* 0x0000000a000a7308 */ /* 0x000e220000000800 */
[----:B--2---:R-:W-:Y:S01]  /*134c0*/  FADD.FTZ R30, R136, R5 ;  /* 0x00000005881e7221 */ /* 0x004fe20000010000 */
[-CC-:B------:R-:W-:Y:S01]  /*134d0*/  FFMA.FTZ R26, R36, R9.reuse, -R37.reuse ;  /* 0x00000009241a7223 */ /* 0x180fe20000010825 */
[-CC-:B------:R-:W-:Y:S01]  /*134e0*/  FFMA.FTZ R145, R38, R9.reuse, -R37.reuse ;  /* 0x0000000926917223 */ /* 0x180fe20000010825 */
[-CC-:B------:R-:W-:Y:S01]  /*134f0*/  FFMA.FTZ R28, R40, R9.reuse, -R37.reuse ;  /* 0x00000009281c7223 */ /* 0x180fe20000010825 */
[----:B------:R-:W-:Y:S01]  /*13500*/  FADD.FTZ R39, R13, R30 ;  /* 0x0000001e0d277221 */ /* 0x000fe20000010000 */
[-CC-:B------:R-:W-:Y:S01]  /*13510*/  FFMA.FTZ R147, R42, R9.reuse, -R37.reuse ;  /* 0x000000092a937223 */ /* 0x180fe20000010825 */
[-C--:B------:R-:W-:Y:S01]  /*13520*/  FFMA.FTZ R30, R44, R9.reuse, -R37 ;  /* 0x000000092c1e7223 */ /* 0x080fe20000010825 */
[----:B------:R-:W2:Y:S01]  /*13530*/  MUFU.EX2 R159, R159 ;  /* 0x0000009f009f7308 */ /* 0x000ea20000000800 */
[----:B-1----:R-:W-:Y:S01]  /*13540*/  FADD.FTZ R34, R138, R39 ;  /* 0x000000278a227221 */ /* 0x002fe20000010000 */
[-CC-:B------:R-:W-:Y:S01]  /*13550*/  FFMA.FTZ R149, R48, R9.reuse, -R37.reuse ;  /* 0x0000000930957223 */ /* 0x180fe20000010825 */
[-CC-:B------:R-:W-:Y:S01]  /*13560*/  FFMA.FTZ R46, R46, R9.reuse, -R37.reuse ;  /* 0x000000092e2e7223 */ /* 0x180fe20000010825 */
[----:B------:R-:W-:Y:S01]  /*13570*/  F2FP.BF16.F32.PACK_AB R156, R3, R156 ;  /* 0x0000009c039c723e */ /* 0x000fe200000010ff */
[----:B------:R-:W-:Y:S01]  /*13580*/  FADD.FTZ R39, R15, R34 ;  /* 0x000000220f277221 */ /* 0x000fe20000010000 */
[-CC-:B------:R-:W-:Y:S01]  /*13590*/  FFMA.FTZ R50, R50, R9.reuse, -R37.reuse ;  /* 0x0000000932327223 */ /* 0x180fe20000010825 */
[-C--:B------:R-:W-:Y:S01]  /*135a0*/  FFMA.FTZ R52, R52, R9.reuse, -R37 ;  /* 0x0000000934347223 */ /* 0x080fe20000010825 */
[----:B------:R-:W1:Y:S01]  /*135b0*/  MUFU.EX2 R8, R8 ;  /* 0x0000000800087308 */ /* 0x000e620000000800 */
[----:B0-----:R-:W-:Y:S01]  /*135c0*/  FADD.FTZ R32, R157, R10 ;  /* 0x0000000a9d207221 */ /* 0x001fe20000010000 */
[----:B------:R-:W-:Y:S01]  /*135d0*/  FADD.FTZ R34, R140, R39 ;  /* 0x000000278c227221 */ /* 0x000fe20000010000 */
[-CC-:B------:R-:W-:Y:S01]  /*135e0*/  FFMA.FTZ R54, R54, R9.reuse, -R37.reuse ;  /* 0x0000000936367223 */ /* 0x180fe20000010825 */
[-CC-:B------:R-:W-:Y:S01]  /*135f0*/  FFMA.FTZ R56, R56, R9.reuse, -R37.reuse ;  /* 0x0000000938387223 */ /* 0x180fe20000010825 */
[-CC-:B------:R-:W-:Y:S01]  /*13600*/  FFMA.FTZ R58, R58, R9.reuse, -R37.reuse ;  /* 0x000000093a3a7223 */ /* 0x180fe20000010825 */
[----:B------:R-:W-:Y:S01]  /*13610*/  FFMA.FTZ R37, R60, R9, -R37 ;  /* 0x000000093c257223 */ /* 0x000fe20000010825 */
[----:B------:R-:W-:Y:S01]  /*13620*/  F2FP.BF16.F32.PACK_AB R157, R10, R157 ;  /* 0x0000009d0a9d723e */ /* 0x000fe200000010ff */
[----:B------:R-:W0:Y:S01]  /*13630*/  MUFU.EX2 R137, R137 ;  /* 0x0000008900897308 */ /* 0x000e220000000800 */
[----:B--2---:R-:W-:Y:S01]  /*13640*/  FADD.FTZ R5, R159, R32 ;  /* 0x000000209f057221 */ /* 0x004fe20000010000 */
[----:B------:R-:W-:Y:S01]  /*13650*/  VIADD R10, R72, 0xfffffffe ;  /* 0xfffffffe480a7836 */ /* 0x000fe20000000000 */
[----:B------:R-:W-:Y:S01]  /*13660*/  F2FP.BF16.F32.PACK_AB R158, R7, R158 ;  /* 0x0000009e079e723e */ /* 0x000fe200000010ff */
[--C-:B------:R-:W-:Y:S01]  /*13670*/  IMAD.MOV.U32 R72, RZ, RZ, R87.reuse ;  /* 0x000000ffff487224 */ /* 0x100fe200078e0057 */
[----:B------:R-:W-:Y:S01]  /*13680*/  F2FP.BF16.F32.PACK_AB R136, R13, R136 ;  /* 0x000000880d88723e */ /* 0x000fe200000010ff */
[----:B------:R-:W-:Y:S01]  /*13690*/  IMAD.MOV.U32 R60, RZ, RZ, R87 ;  /* 0x000000ffff3c7224 */ /* 0x000fe200078e0057 */
[----:B------:R-:W-:Y:S01]  /*136a0*/  ISETP.GE.AND P1, PT, R10, R182, PT ;  /* 0x000000b60a00720c */ /* 0x000fe20003f26270 */
[----:B------:R-:W2:Y:S01]  /*136b0*/  MUFU.EX2 R12, R12 ;  /* 0x0000000c000c7308 */ /* 0x000ea20000000800 */
[C---:B-1----:R-:W-:Y:S01]  /*136c0*/  FADD.FTZ R32, R8.reuse, R5 ;  /* 0x0000000508207221 */ /* 0x042fe20000010000 */
[----:B------:R-:W-:Y:S01]  /*136d0*/  F2FP.BF16.F32.PACK_AB R159, R8, R159 ;  /* 0x0000009f089f723e */ /* 0x000fe200000010ff */
[--C-:B------:R-:W-:Y:S01]  /*136e0*/  IMAD.MOV.U32 R48, RZ, RZ, R87.reuse ;  /* 0x000000ffff307224 */ /* 0x100fe200078e0057 */
[----:B------:R-:W-:Y:S01]  /*136f0*/  F2FP.BF16.F32.PACK_AB R138, R15, R138 ;  /* 0x0000008a0f8a723e */ /* 0x000fe200000010ff */
[--C-:B------:R-:W-:Y:S01]  /*13700*/  IMAD.MOV.U32 R42, RZ, RZ, R87.reuse ;  /* 0x000000ffff2a7224 */ /* 0x100fe200078e0057 */
[----:B------:R-:W-:Y:S01]  /*13710*/  F2FP.BF16.F32.PACK_AB R140, R21, R140 ;  /* 0x0000008c158c723e */ /* 0x000fe200000010ff */
[--C-:B------:R-:W-:Y:S01]  /*13720*/  IMAD.MOV.U32 R40, RZ, RZ, R87.reuse ;  /* 0x000000ffff287224 */ /* 0x100fe200078e0057 */
[----:B------:R-:W1:Y:S01]  /*13730*/  MUFU.EX2 R139, R139 ;  /* 0x0000008b008b7308 */ /* 0x000e620000000800 */
[----:B0-----:R-:W-:Y:S01]  /*13740*/  FADD.FTZ R5, R137, R32 ;  /* 0x0000002089057221 */ /* 0x001fe20000010000 */
[----:B------:R-:W-:Y:S01]  /*13750*/  MOV R44, R87 ;  /* 0x00000057002c7202 */ /* 0x000fe20000000f00 */
[----:B------:R-:W-:-:S02]  /*13760*/  IMAD.MOV.U32 R38, RZ, RZ, R87 ;  /* 0x000000ffff267224 */ /* 0x000fc400078e0057 */
[----:B------:R-:W-:-:S03]  /*13770*/  IMAD.MOV.U32 R36, RZ, RZ, R87 ;  /* 0x000000ffff247224 */ /* 0x000fc600078e0057 */
[----:B------:R-:W0:Y:S01]  /*13780*/  MUFU.EX2 R20, R20 ;  /* 0x0000001400147308 */ /* 0x000e220000000800 */
[C---:B--2---:R-:W-:Y:S01]  /*13790*/  FADD.FTZ R32, R12.reuse, R5 ;  /* 0x000000050c207221 */ /* 0x044fe20000010000 */
[----:B------:R-:W-:Y:S01]  /*137a0*/  FADD.FTZ R5, R21, R34 ;  /* 0x0000002215057221 */ /* 0x000fe20000010000 */
[----:B------:R-:W-:-:S03]  /*137b0*/  F2FP.BF16.F32.PACK_AB R137, R12, R137 ;  /* 0x000000890c89723e */ /* 0x000fc600000010ff */
[----:B------:R-:W-:Y:S01]  /*137c0*/  FADD.FTZ R34, R142, R5 ;  /* 0x000000058e227221 */ /* 0x000fe20000010000 */
[----:B------:R-:W-:Y:S01]  /*137d0*/  PRMT R5, R183, 0x654, R0 ;  /* 0x00000654b7057816 */ /* 0x000fe20000000000 */
[----:B------:R-:W2:Y:S01]  /*137e0*/  MUFU.EX2 R141, R141 ;  /* 0x0000008d008d7308 */ /* 0x000ea20000000800 */
[----:B-1----:R-:W-:Y:S01]  /*137f0*/  FADD.FTZ R39, R139, R32 ;  /* 0x000000208b277221 */ /* 0x002fe20000010000 */
[C---:B------:R-:W-:Y:S01]  /*13800*/  F2FP.BF16.F32.PACK_AB R142, R25.reuse, R142 ;  /* 0x0000008e198e723e */ /* 0x040fe200000010ff */
[----:B------:R2:W-:Y:S05]  /*13810*/  SYNCS.ARRIVE.TRANS64.RED.A1T0 RZ, [R5+URZ], RZ ;  /* 0x000000ff05ff79a7 */ /* 0x0005ea000810043f */
[----:B------:R-:W1:Y:S01]  /*13820*/  MUFU.EX2 R24, R24 ;  /* 0x0000001800187308 */ /* 0x000e620000000800 */
[C---:B0-----:R-:W-:Y:S01]  /*13830*/  FADD.FTZ R32, R20.reuse, R39 ;  /* 0x0000002714207221 */ /* 0x041fe20000010000 */
[----:B------:R-:W-:Y:S01]  /*13840*/  FADD.FTZ R39, R25, R34 ;  /* 0x0000002219277221 */ /* 0x000fe20000010000 */
[----:B------:R-:W-:Y:S01]  /*13850*/  F2FP.BF16.F32.PACK_AB R139, R20, R139 ;  /* 0x0000008b148b723e */ /* 0x000fe200000010ff */
[----:B------:R-:W-:-:S02]  /*13860*/  IMAD.MOV.U32 R25, RZ, RZ, R87 ;  /* 0x000000ffff197224 */ /* 0x000fc400078e0057 */
[----:B------:R-:W-:Y:S01]  /*13870*/  FADD.FTZ R34, R144, R39 ;  /* 0x0000002790227221 */ /* 0x000fe20000010000 */
[----:B------:R-:W-:Y:S01]  /*13880*/  F2FP.BF16.F32.PACK_AB R144, R27, R144 ;  /* 0x000000901b90723e */ /* 0x000fe200000010ff */
[----:B------:R-:W0:Y:S01]  /*13890*/  MUFU.EX2 R143, R143 ;  /* 0x0000008f008f7308 */ /* 0x000e220000000800 */
[----:B--2---:R-:W-:Y:S01]  /*138a0*/  FADD.FTZ R5, R141, R32 ;  /* 0x000000208d057221 */ /* 0x004fe20000010000 */
[----:B------:R-:W-:Y:S01]  /*138b0*/  FADD.FTZ R39, R27, R34 ;  /* 0x000000221b277221 */ /* 0x000fe20000010000 */
[----:B------:R-:W-:-:S03]  /*138c0*/  IMAD.MOV.U32 R27, RZ, RZ, R87 ;  /* 0x000000ffff1b7224 */ /* 0x000fc600078e0057 */
[----:B------:R-:W-:Y:S01]  /*138d0*/  FADD.FTZ R34, R146, R39 ;  /* 0x0000002792227221 */ /* 0x000fe20000010000 */
[----:B------:R-:W-:Y:S01]  /*138e0*/  F2FP.BF16.F32.PACK_AB R146, R29, R146 ;  /* 0x000000921d92723e */ /* 0x000fe200000010ff */
[----:B------:R-:W2:Y:S01]  /*138f0*/  MUFU.EX2 R26, R26 ;  /* 0x0000001a001a7308 */ /* 0x000ea20000000800 */
[C---:B-1----:R-:W-:Y:S01]  /*13900*/  FADD.FTZ R32, R24.reuse, R5 ;  /* 0x0000000518207221 */ /* 0x042fe20000010000 */
[----:B------:R-:W-:Y:S01]  /*13910*/  F2FP.BF16.F32.PACK_AB R141, R24, R141 ;  /* 0x0000008d188d723e */ /* 0x000fe200000010ff */
[--C-:B------:R-:W-:Y:S02]  /*13920*/  IMAD.MOV.U32 R39, RZ, RZ, R87.reuse ;  /* 0x000000ffff277224 */ /* 0x100fe400078e0057 */
[----:B------:R-:W-:-:S03]  /*13930*/  IMAD.MOV.U32 R24, RZ, RZ, R87 ;  /* 0x000000ffff187224 */ /* 0x000fc600078e0057 */
[----:B------:R-:W1:Y:S01]  /*13940*/  MUFU.EX2 R145, R145 ;  /* 0x0000009100917308 */ /* 0x000e620000000800 */
[----:B0-----:R-:W-:-:S07]  /*13950*/  FADD.FTZ R5, R143, R32 ;  /* 0x000000208f057221 */ /* 0x001fce0000010000 */
[----:B------:R-:W0:Y:S01]  /*13960*/  MUFU.EX2 R28, R28 ;  /* 0x0000001c001c7308 */ /* 0x000e220000000800 */
[C---:B--2---:R-:W-:Y:S01]  /*13970*/  FADD.FTZ R32, R26.reuse, R5 ;  /* 0x000000051a207221 */ /* 0x044fe20000010000 */
[----:B------:R-:W-:Y:S01]  /*13980*/  FADD.FTZ R5, R29, R34 ;  /* 0x000000221d057221 */ /* 0x000fe20000010000 */
[----:B------:R-:W-:Y:S01]  /*13990*/  F2FP.BF16.F32.PACK_AB R143, R26, R143 ;  /* 0x0000008f1a8f723e */ /* 0x000fe200000010ff */
[----:B------:R-:W-:Y:S02]  /*139a0*/  IMAD.MOV.U32 R29, RZ, RZ, R87 ;  /* 0x000000ffff1d7224 */ /* 0x000fe400078e0057 */
[----:B------:R-:W-:Y:S01]  /*139b0*/  FADD.FTZ R34, R148, R5 ;  /* 0x0000000594227221 */ /* 0x000fe20000010000 */
[----:B------:R-:W-:Y:S01]  /*139c0*/  F2FP.BF16.F32.PACK_AB R148, R31, R148 ;  /* 0x000000941f94723e */ /* 0x000fe200000010ff */
[----:B------:R-:W2:Y:S01]  /*139d0*/  MUFU.EX2 R147, R147 ;  /* 0x0000009300937308 */ /* 0x000ea20000000800 */
[----:B-1----:R-:W-:Y:S01]  /*139e0*/  FADD.FTZ R3, R145, R32 ;  /* 0x0000002091037221 */ /* 0x002fe20000010000 */
[----:B------:R-:W-:Y:S01]  /*139f0*/  FADD.FTZ R5, R31, R34 ;  /* 0x000000221f057221 */ /* 0x000fe20000010000 */
[----:B------:R-:W-:-:S02]  /*13a00*/  IMAD.MOV.U32 R31, RZ, RZ, R87 ;  /* 0x000000ffff1f7224 */ /* 0x000fc400078e0057 */
[----:B------:R-:W-:-:S03]  /*13a10*/  IMAD.MOV.U32 R26, RZ, RZ, R87 ;  /* 0x000000ffff1a7224 */ /* 0x000fc600078e0057 */
[----:B------:R-:W1:Y:S01]  /*13a20*/  MUFU.EX2 R150, R150 ;  /* 0x0000009600967308 */ /* 0x000e620000000800 */
[C---:B0-----:R-:W-:Y:S01]  /*13a30*/  FADD.FTZ R32, R28.reuse, R3 ;  /* 0x000000031c207221 */ /* 0x041fe20000010000 */
[----:B------:R-:W-:Y:S01]  /*13a40*/  F2FP.BF16.F32.PACK_AB R145, R28, R145 ;  /* 0x000000911c91723e */ /* 0x000fe200000010ff */
[----:B------:R-:W-:-:S05]  /*13a50*/  IMAD.MOV.U32 R28, RZ, RZ, R87 ;  /* 0x000000ffff1c7224 */ /* 0x000fca00078e0057 */
[----:B------:R-:W0:Y:S01]  /*13a60*/  MUFU.EX2 R30, R30 ;  /* 0x0000001e001e7308 */ /* 0x000e220000000800 */
[----:B--2---:R-:W-:-:S07]  /*13a70*/  FADD.FTZ R3, R147, R32 ;  /* 0x0000002093037221 */ /* 0x004fce0000010000 */
[----:B------:R-:W2:Y:S01]  /*13a80*/  MUFU.EX2 R33, R33 ;  /* 0x0000002100217308 */ /* 0x000ea20000000800 */
[----:B-1----:R-:W-:-:S07]  /*13a90*/  FADD.FTZ R34, R150, R5 ;  /* 0x0000000596227221 */ /* 0x002fce0000010000 */
[----:B------:R-:W1:Y:S01]  /*13aa0*/  MUFU.EX2 R149, R149 ;  /* 0x0000009500957308 */ /* 0x000e620000000800 */
[C---:B0-----:R-:W-:Y:S01]  /*13ab0*/  FADD.FTZ R32, R30.reuse, R3 ;  /* 0x000000031e207221 */ /* 0x041fe20000010000 */
[----:B------:R-:W-:Y:S01]  /*13ac0*/  F2FP.BF16.F32.PACK_AB R147, R30, R147 ;  /* 0x000000931e93723e */ /* 0x000fe200000010ff */
[----:B------:R-:W-:-:S05]  /*13ad0*/  IMAD.MOV.U32 R30, RZ, RZ, R87 ;  /* 0x000000ffff1e7224 */ /* 0x000fca00078e0057 */
[----:B------:R-:W0:Y:S01]  /*13ae0*/  MUFU.EX2 R152, R152 ;  /* 0x0000009800987308 */ /* 0x000e220000000800 */
[C---:B--2---:R-:W-:Y:S01]  /*13af0*/  FADD.FTZ R5, R33.reuse, R34 ;  /* 0x0000002221057221 */ /* 0x044fe20000010000 */
[----:B------:R-:W-:Y:S01]  /*13b00*/  F2FP.BF16.F32.PACK_AB R150, R33, R150 ;  /* 0x000000962196723e */ /* 0x000fe200000010ff */
[----:B------:R-:W-:-:S05]  /*13b10*/  IMAD.MOV.U32 R33, RZ, RZ, R87 ;  /* 0x000000ffff217224 */ /* 0x000fca00078e0057 */
[----:B------:R2:W3:Y:S01]  /*13b20*/  MUFU.EX2 R0, R46 ;  /* 0x0000002e00007308 */ /* 0x0004e20000000800 */
[----:B-1----:R-:W-:-:S07]  /*13b30*/  FADD.FTZ R3, R149, R32 ;  /* 0x0000002095037221 */ /* 0x002fce0000010000 */
[----:B------:R-:W1:Y:S01]  /*13b40*/  MUFU.EX2 R35, R96 ;  /* 0x0000006000237308 */ /* 0x000e620000000800 */
[----:B0-----:R-:W-:Y:S01]  /*13b50*/  FADD.FTZ R32, R152, R5 ;  /* 0x0000000598207221 */ /* 0x001fe20000010000 */
[----:B--2---:R-:W-:-:S06]  /*13b60*/  IMAD.MOV.U32 R46, RZ, RZ, R87 ;  /* 0x000000ffff2e7224 */ /* 0x004fcc00078e0057 */
[----:B------:R-:W0:Y:S01]  /*13b70*/  MUFU.EX2 R50, R50 ;  /* 0x0000003200327308 */ /* 0x000e220000000800 */
[C---:B---3--:R-:W-:Y:S01]  /*13b80*/  FADD.FTZ R3, R0.reuse, R3 ;  /* 0x0000000300037221 */ /* 0x048fe20000010000 */
[----:B------:R-:W-:-:S06]  /*13b90*/  F2FP.BF16.F32.PACK_AB R149, R0, R149 ;  /* 0x000000950095723e */ /* 0x000fcc00000010ff */
[----:B------:R-:W2:Y:S01]  /*13ba0*/  MUFU.EX2 R154, R154 ;  /* 0x0000009a009a7308 */ /* 0x000ea20000000800 */
[C---:B-1----:R-:W-:Y:S01]  /*13bb0*/  FADD.FTZ R5, R35.reuse, R32 ;  /* 0x0000002023057221 */ /* 0x042fe20000010000 */
[----:B------:R-:W-:Y:S01]  /*13bc0*/  F2FP.BF16.F32.PACK_AB R152, R35, R152 ;  /* 0x000000982398723e */ /* 0x000fe200000010ff */
[----:B------:R-:W-:-:S05]  /*13bd0*/  IMAD.MOV.U32 R35, RZ, RZ, R87 ;  /* 0x000000ffff237224 */ /* 0x000fca00078e0057 */
[----:B------:R1:W3:Y:S01]  /*13be0*/  MUFU.EX2 R151, R52 ;  /* 0x0000003400977308 */ /* 0x0002e20000000800 */
[----:B0-----:R-:W-:-:S07]  /*13bf0*/  FADD.FTZ R32, R50, R3 ;  /* 0x0000000332207221 */ /* 0x001fce0000010000 */
[----:B------:R-:W0:Y:S01]  /*13c00*/  MUFU.EX2 R54, R54 ;  /* 0x0000003600367308 */ /* 0x000e220000000800 */
[----:B--2---:R-:W-:Y:S01]  /*13c10*/  FADD.FTZ R34, R154, R5 ;  /* 0x000000059a227221 */ /* 0x004fe20000010000 */
[----:B-1----:R-:W-:-:S06]  /*13c20*/  IMAD.MOV.U32 R52, RZ, RZ, R87 ;  /* 0x000000ffff347224 */ /* 0x002fcc00078e0057 */
[----:B------:R1:W2:Y:S01]  /*13c30*/  MUFU.EX2 R153, R56 ;  /* 0x0000003800997308 */ /* 0x0002a20000000800 */
[C---:B---3--:R-:W-:Y:S01]  /*13c40*/  FADD.FTZ R5, R151.reuse, R32 ;  /* 0x0000002097057221 */ /* 0x048fe20000010000 */
[----:B------:R-:W-:Y:S01]  /*13c50*/  F2FP.BF16.F32.PACK_AB R151, R151, R50 ;  /* 0x000000329797723e */ /* 0x000fe200000010ff */
[----:B------:R-:W-:Y:S01]  /*13c60*/  IMAD.MOV.U32 R50, RZ, RZ, R87 ;  /* 0x000000ffff327224 */ /* 0x000fe200078e0057 */
[----:B------:R-:W-:-:S04]  /*13c70*/  MOV R32, R87 ;  /* 0x0000005700207202 */ /* 0x000fc80000000f00 */
[----:B------:R-:W3:Y:S01]  /*13c80*/  MUFU.EX2 R58, R58 ;  /* 0x0000003a003a7308 */ /* 0x000ee20000000800 */
[----:B0-----:R-:W-:Y:S01]  /*13c90*/  FADD.FTZ R8, R54, R5 ;  /* 0x0000000536087221 */ /* 0x001fe20000010000 */
[----:B-1----:R-:W-:-:S06]  /*13ca0*/  MOV R56, R87 ;  /* 0x0000005700387202 */ /* 0x002fcc0000000f00 */
[----:B------:R-:W0:Y:S01]  /*13cb0*/  MUFU.EX2 R11, R11 ;  /* 0x0000000b000b7308 */ /* 0x000e220000000800 */
[C---:B--2---:R-:W-:Y:S01]  /*13cc0*/  FADD.FTZ R5, R153.reuse, R8 ;  /* 0x0000000899057221 */ /* 0x044fe20000010000 */
[----:B------:R-:W-:Y:S01]  /*13cd0*/  F2FP.BF16.F32.PACK_AB R153, R153, R54 ;  /* 0x000000369999723e */ /* 0x000fe200000010ff */
[----:B------:R-:W-:-:S05]  /*13ce0*/  IMAD.MOV.U32 R54, RZ, RZ, R87 ;  /* 0x000000ffff367224 */ /* 0x000fca00078e0057 */
[----:B------:R-:W1:Y:S01]  /*13cf0*/  MUFU.EX2 R37, R37 ;  /* 0x0000002500257308 */ /* 0x000e620000000800 */
[----:B---3--:R-:W-:Y:S01]  /*13d00*/  FADD.FTZ R8, R58, R5 ;  /* 0x000000053a087221 */ /* 0x008fe20000010000 */
[----:B------:R-:W-:Y:S02]  /*13d10*/  IMAD.MOV.U32 R5, RZ, RZ, 0x3f800000 ;  /* 0x3f800000ff057424 */ /* 0x000fe400078e00ff */
[C---:B0-----:R-:W-:Y:S01]  /*13d20*/  FADD.FTZ R3, R11.reuse, R34 ;  /* 0x000000220b037221 */ /* 0x041fe20000010000 */
[----:B------:R-:W-:Y:S01]  /*13d30*/  F2FP.BF16.F32.PACK_AB R154, R11, R154 ;  /* 0x0000009a0b9a723e */ /* 0x000fe200000010ff */
[--C-:B------:R-:W-:Y:S02]  /*13d40*/  IMAD.MOV.U32 R34, RZ, RZ, R87.reuse ;  /* 0x000000ffff227224 */ /* 0x100fe400078e0057 */
[C---:B-1----:R-:W-:Y:S01]  /*13d50*/  FADD.FTZ R0, R37.reuse, R8 ;  /* 0x0000000825007221 */ /* 0x042fe20000010000 */
[----:B------:R-:W-:Y:S01]  /*13d60*/  F2FP.BF16.F32.PACK_AB R155, R37, R58 ;  /* 0x0000003a259b723e */ /* 0x000fe200000010ff */
[----:B------:R-:W-:-:S02]  /*13d70*/  IMAD.MOV.U32 R58, RZ, RZ, R87 ;  /* 0x000000ffff3a7224 */ /* 0x000fc400078e0057 */
[----:B------:R-:W-:Y:S01]  /*13d80*/  IMAD.MOV.U32 R37, RZ, RZ, R87 ;  /* 0x000000ffff257224 */ /* 0x000fe200078e0057 */
[----:B------:R-:W-:Y:S06]  /*13d90*/  @!P1 BRA `(.L_x_626) ;  /* 0x0000002800509947 */ /* 0x000fec0003800000 */
[----:B------:R-:W-:Y:S01]  /*13da0*/  IMAD.MOV.U32 R11, RZ, RZ, R14 ;  /* 0x000000ffff0b7224 */ /* 0x000fe200078e000e */
[----:B------:R-:W-:Y:S01]  /*13db0*/  MOV R8, R174 ;  /* 0x000000ae00087202 */ /* 0x000fe20000000f00 */
[----:B------:R-:W-:Y:S01]  /*13dc0*/  IMAD.MOV.U32 R12, RZ, RZ, R6 ;  /* 0x000000ffff0c7224 */ /* 0x000fe200078e0006 */
[----:B------:R-:W-:Y:S01]  /*13dd0*/  CS2R R86, SRZ ;  /* 0x0000000000567805 */ /* 0x000fe2000001ff00 */
[----:B------:R-:W-:Y:S01]  /*13de0*/  IMAD.MOV.U32 R7, RZ, RZ, R181 ;  /* 0x000000ffff077224 */ /* 0x000fe200078e00b5 */
[----:B------:R-:W-:Y:S01]  /*13df0*/  CS2R R82, SRZ ;  /* 0x0000000000527805 */ /* 0x000fe2000001ff00 */
[----:B------:R-:W-:Y:S01]  /*13e00*/  IMAD.MOV.U32 R5, RZ, RZ, 0x3f800000 ;  /* 0x3f800000ff057424 */ /* 0x000fe200078e00ff */
        /* <DEDUP_REMOVED lines=29> */
[----:B------:R-:W-:-:S07]  /*13fe0*/  CS2R R24, SRZ ;  /* 0x0000000000187805 */ /* 0x000fce000001ff00 */
.L_x_639:
[----:B------:R-:W-:-:S04]  /*13ff0*/  ISETP.NE.AND P1, PT, R8, 0x1, PT ;  /* 0x000000010800780c */ /* 0x000fc80003f25270 */
[----:B------:R-:W-:-:S04]  /*14000*/  SEL R6, RZ, 0x1, P1 ;  /* 0x00000001ff067807 */ /* 0x000fc80000800000 */
[----:B------:R-:W-:Y:S01]  /*14010*/  LOP3.LUT R181, R7, R6, RZ, 0x3c, !PT ;  /* 0x0000000607b57212 */ /* 0x000fe200078e3cff */
[----:B------:R-:W-:Y:S06]  /*14020*/  @!P0 BRA `(.L_x_627) ;  /* 0x0000000000048947 */ /* 0x000fec0003800000 */
[----:B------:R-:W-:Y:S01]  /*14030*/  BPT.TRAP 0x1 ;  /* 0x000000040000795c */ /* 0x000fe20000300000 */
.L_x_627:
[----:B------:R-:W-:Y:S01]  /*14040*/  VIADD R174, R8, 0x1 ;  /* 0x0000000108ae7836 */ /* 0x000fe20000000000 */
[----:B------:R-:W-:-:S04]  /*14050*/  SHF.L.U32 R6, R181, 0x1f, RZ ;  /* 0x0000001fb5067819 */ /* 0x000fc800000006ff */
[----:B------:R-:W-:-:S04]  /*14060*/  ISETP.NE.AND P1, PT, R174, 0x2, PT ;  /* 0x00000002ae00780c */ /* 0x000fc80003f25270 */
[----:B------:R-:W-:-:S05]  /*14070*/  SEL R174, R174, RZ, P1 ;  /* 0x000000ffaeae7207 */ /* 0x000fca0000800000 */
[----:B------:R-:W-:-:S04]  /*14080*/  IMAD R13, R174, 0x8, R2 ;  /* 0x00000008ae0d7824 */ /* 0x000fc800078e0202 */
[----:B------:R0:W1:Y:S01]  /*14090*/  SYNCS.PHASECHK.TRANS64.TRYWAIT P1, [R13+URZ+0x2a830], R6 ;  /* 0x02a830060d0075a7 */ /* 0x000062000802017f */
[----:B------:R-:W-:Y:S05]  /*140a0*/  @!P0 BRA `(.L_x_628) ;  /* 0x0000000000048947 */ /* 0x000fea0003800000 */
[----:B------:R-:W-:Y:S01]  /*140b0*/  BPT.TRAP 0x1 ;  /* 0x000000040000795c */ /* 0x000fe20000300000 */
.L_x_628:
[----:B------:R-:W-:Y:S01]  /*140c0*/  IMAD R95, R174, 0x900, R4 ;  /* 0x00000900ae5f7824 */ /* 0x000fe200078e0204 */
[----:B------:R-:W-:Y:S03]  /*140d0*/  BSSY B1, `(.L_x_629) ;  /* 0x0000006000017945 */ /* 0x000fe60003800000 */
[C---:B------:R-:W-:Y:S02]  /*140e0*/  VIADD R92, R95.reuse, 0x2 ;  /* 0x000000025f5c7836 */ /* 0x040fe40000000000 */
[----:B------:R-:W-:Y:S01]  /*140f0*/  VIADD R91, R95, 0x4 ;  /* 0x000000045f5b7836 */ /* 0x000fe20000000000 */
[----:B-1----:R-:W-:Y:S06]  /*14100*/  @P1 BRA `(.L_x_630) ;  /* 0x0000000000081947 */ /* 0x002fec0003800000 */
[----:B------:R-:W1:Y:S02]  /*14110*/  SYNCS.PHASECHK.TRANS64.TRYWAIT P1, [R13+URZ+0x2a830], R6 ;  /* 0x02a830060d0075a7 */ /* 0x000e64000802017f */
[----:B-1----:R-:W-:Y:S05]  /*14120*/  @!P1 BRA `(.L_x_631) ;  /* 0x000000e000089947 */ /* 0x002fea0003800000 */
.L_x_630:
[----:B------:R-:W-:Y:S05]  /*14130*/  BSYNC B1 ;  /* 0x0000000000017941 */ /* 0x000fea0003800000 */
.L_x_629:
[----:B------:R-:W2:Y:S04]  /*14140*/  LDL.64 R96, [R1+0x30] ;  /* 0x0000300001607983 */ /* 0x000ea80000100a00 */
[----:B------:R3:W-:Y:S04]  /*14150*/  STL.64 [R1+0x80], R10 ;  /* 0x0000800a01007387 */ /* 0x0007e80000100a00 */
[----:B---3--:R-:W3:Y:S01]  /*14160*/  LDL.64 R10, [R1+0x28] ;  /* 0x00002800010a7983 */ /* 0x008ee20000100a00 */
[----:B------:R-:W-:Y:S01]  /*14170*/  IMAD.MOV.U32 R88, RZ, RZ, R95 ;  /* 0x000000ffff587224 */ /* 0x000fe200078e005f */
[----:B------:R-:W-:Y:S01]  /*14180*/  MOV R193, UR38 ;  /* 0x0000002600c17c02 */ /* 0x000fe20008000f00 */
[C---:B------:R-:W-:Y:S01]  /*14190*/  VIADD R90, R95.reuse, 0x6 ;  /* 0x000000065f5a7836 */ /* 0x040fe20000000000 */
[----:B------:R-:W-:Y:S01]  /*141a0*/  MOV R14, UR58 ;  /* 0x0000003a000e7c02 */ /* 0x000fe20008000f00 */
[----:B------:R-:W-:Y:S01]  /*141b0*/  IMAD.MOV.U32 R89, RZ, RZ, 0x40000040 ;  /* 0x40000040ff597424 */ /* 0x000fe200078e00ff */
[----:B------:R-:W-:Y:S01]  /*141c0*/  R2UR UR46, R88 ;  /* 0x00000000582e72ca */ /* 0x000fe200000e0000 */
[----:B------:R-:W-:Y:S01]  /*141d0*/  IMAD.MOV.U32 R88, RZ, RZ, R92 ;  /* 0x000000ffff587224 */ /* 0x000fe200078e005c */
[----:B------:R-:W-:Y:S01]  /*141e0*/  R2UR UR58, R90 ;  /* 0x000000005a3a72ca */ /* 0x000fe200000e0000 */
[C---:B------:R-:W-:Y:S01]  /*141f0*/  VIADD R90, R95.reuse, 0x302 ;  /* 0x000003025f5a7836 */ /* 0x040fe20000000000 */
[----:B------:R-:W-:Y:S01]  /*14200*/  MOV R198, UR45 ;  /* 0x0000002d00c67c02 */ /* 0x000fe20008000f00 */
[C---:B------:R-:W-:Y:S01]  /*14210*/  VIADD R92, R95.reuse, 0x304 ;  /* 0x000003045f5c7836 */ /* 0x040fe20000000000 */
[----:B------:R-:W-:Y:S01]  /*14220*/  R2UR UR42, R88 ;  /* 0x00000000582a72ca */ /* 0x000fe200000e0000 */
[----:B------:R-:W-:Y:S01]  /*14230*/  IMAD.MOV.U32 R88, RZ, RZ, R91 ;  /* 0x000000ffff587224 */ /* 0x000fe200078e005b */
[----:B------:R-:W-:Y:S01]  /*14240*/  R2UR UR30, R90 ;  /* 0x000000005a1e72ca */ /* 0x000fe200000e0000 */
[C---:B------:R-:W-:Y:S01]  /*14250*/  VIADD R90, R95.reuse, 0x600 ;  /* 0x000006005f5a7836 */ /* 0x040fe20000000000 */
[----:B01----:R-:W-:Y:S01]  /*14260*/  MOV R6, UR44 ;  /* 0x0000002c00067c02 */ /* 0x003fe20008000f00 */
[----:B------:R-:W-:Y:S01]  /*14270*/  IMAD.MOV.U32 R93, RZ, RZ, 0x40000040 ;  /* 0x40000040ff5d7424 */ /* 0x000fe200078e00ff */
[----:B------:R-:W-:Y:S01]  /*14280*/  R2UR UR38, R88 ;  /* 0x00000000582672ca */ /* 0x000fe200000e0000 */
[----:B------:R-:W-:Y:S01]  /*14290*/  VIADD R88, R95, 0x300 ;  /* 0x000003005f587836 */ /* 0x000fe20000000000 */
[----:B------:R-:W-:Y:S01]  /*142a0*/  R2UR UR47, R89 ;  /* 0x00000000592f72ca */ /* 0x000fe200000e0000 */
[-C--:B------:R-:W-:Y:S01]  /*142b0*/  FMUL.FTZ R24, R24, R94.reuse ;  /* 0x0000005e18187220 */ /* 0x080fe20000410000 */
[----:B------:R-:W-:Y:S01]  /*142c0*/  R2UR UR26, R92 ;  /* 0x000000005c1a72ca */ /* 0x000fe200000e0000 */
[C---:B------:R-:W-:Y:S01]  /*142d0*/  VIADD R92, R95.reuse, 0x602 ;  /* 0x000006025f5c7836 */ /* 0x040fe20000000000 */
[----:B------:R-:W-:Y:S01]  /*142e0*/  R2UR UR34, R88 ;  /* 0x00000000582272ca */ /* 0x000fe200000e0000 */
[C---:B------:R-:W-:Y:S01]  /*142f0*/  VIADD R88, R95.reuse, 0x306 ;  /* 0x000003065f587836 */ /* 0x040fe20000000000 */
[----:B------:R-:W-:Y:S01]  /*14300*/  R2UR UR18, R90 ;  /* 0x000000005a1272ca */ /* 0x000fe200000e0000 */
[----:B------:R-:W-:Y:S01]  /*14310*/  VIADD R90, R95, 0x606 ;  /* 0x000006065f5a7836 */ /* 0x000fe20000000000 */
[----:B------:R-:W-:Y:S01]  /*14320*/  MOV R91, 0x40000040 ;  /* 0x40000040005b7802 */ /* 0x000fe20000000f00 */
[-C--:B------:R-:W-:Y:S01]  /*14330*/  FMUL.FTZ R25, R25, R94.reuse ;  /* 0x0000005e19197220 */ /* 0x080fe20000410000 */
[----:B------:R-:W-:Y:S01]  /*14340*/  R2UR UR22, R88 ;  /* 0x00000000581672ca */ /* 0x000fe200000e0000 */
[----:B------:R-:W-:Y:S01]  /*14350*/  VIADD R88, R95, 0x604 ;  /* 0x000006045f587836 */ /* 0x000fe20000000000 */
[----:B------:R-:W-:Y:S01]  /*14360*/  MOV R21, UR39 ;  /* 0x0000002700157c02 */ /* 0x000fe20008000f00 */
[-C--:B------:R-:W-:Y:S01]  /*14370*/  FMUL.FTZ R28, R28, R94.reuse ;  /* 0x0000005e1c1c7220 */ /* 0x080fe20000410000 */
[----:B------:R-:W-:Y:S01]  /*14380*/  MOV R9, UR59 ;  /* 0x0000003b00097c02 */ /* 0x000fe20008000f00 */
[-C--:B------:R-:W-:Y:S01]  /*14390*/  FMUL.FTZ R29, R29, R94.reuse ;  /* 0x0000005e1d1d7220 */ /* 0x080fe20000410000 */
[C---:B------:R-:W-:Y:S01]  /*143a0*/  R2UR UR43, R89.reuse ;  /* 0x00000000592b72ca */ /* 0x040fe200000e0000 */
[-C--:B------:R-:W-:Y:S01]  /*143b0*/  FMUL.FTZ R32, R32, R94.reuse ;  /* 0x0000005e20207220 */ /* 0x080fe20000410000 */
[----:B------:R-:W-:Y:S01]  /*143c0*/  R2UR UR39, R89 ;  /* 0x00000000592772ca */ /* 0x000fe200000e0000 */
        /* <DEDUP_REMOVED lines=39> */
[----:B------:R-:W-:Y:S01]  /*14640*/  MOV R196, UR41 ;  /* 0x0000002900c47c02 */ /* 0x000fe20008000f00 */
[----:B------:R0:W-:Y:S01]  /*14650*/  STL.64 [R1+0x78], R2 ;  /* 0x0000780201007387 */ /* 0x0001e20000100a00 */
[----:B------:R-:W-:Y:S01]  /*14660*/  MOV R197, UR40 ;  /* 0x0000002800c57c02 */ /* 0x000fe20008000f00 */
[-C--:B------:R-:W-:Y:S01]  /*14670*/  FMUL.FTZ R26, R26, R5.reuse ;  /* 0x000000051a1a7220 */ /* 0x080fe20000410000 */
        /* <DEDUP_REMOVED lines=8> */
[-C--:B------:R-:W-:Y:S01]  /*14700*/  FMUL.FTZ R35, R35, R5.reuse ;  /* 0x0000000523237220 */ /* 0x080fe20000410000 */
[----:B0-----:R-:W4:Y:S01]  /*14710*/  LDL.64 R2, [R1+0x18] ;  /* 0x0000180001027983 */ /* 0x001f220000100a00 */
        /* <DEDUP_REMOVED lines=25> */
[----:B--2---:R-:W-:-:S02]  /*148b0*/  R2UR UR44, R96 ;  /* 0x00000000602c72ca */ /* 0x004fc400000e0000 */
[----:B------:R-:W-:Y:S02]  /*148c0*/  R2UR UR45, R97 ;  /* 0x00000000612d72ca */ /* 0x000fe400000e0000 */
[----:B------:R-:W-:-:S11]  /*148d0*/  WARPGROUP.ARRIVE ;  /* 0x00000000000079c5 */ /* 0x000fd60000000000 */
[----:B------:R-:W-:Y:S01]  /*148e0*/  HGMMA.64x96x16.F32.BF16 R88, gdesc[UR44], RZ, !UPT, gsb0 ;  /* 0x016000002c5879f0 */ /* 0x000fe2000c0018ff */
[----:B---3--:R-:W-:Y:S02]  /*148f0*/  R2UR UR40, R10 ;  /* 0x000000000a2872ca */ /* 0x008fe400000e0000 */
[----:B------:R-:W-:Y:S02]  /*14900*/  R2UR UR41, R11 ;  /* 0x000000000b2972ca */ /* 0x000fe400000e0000 */
[----:B------:R0:W5:Y:S01]  /*14910*/  LDL.LU.64 R10, [R1+0x80] ;  /* 0x00008000010a7983 */ /* 0x0001620000300a00 */
[----:B------:R-:W-:Y:S02]  /*14920*/  WARPGROUP.DEPBAR.LE gsb0, 0x0 ;  /* 0x00008000000079c5 */ /* 0x000fe40000010000 */
[----:B------:R-:W-:-:S08]  /*14930*/  WARPGROUP.ARRIVE ;  /* 0x00000000000079c5 */ /* 0x000fd00000000000 */
[----:B------:R-:W-:Y:S01]  /*14940*/  HGMMA.64x96x16.F32.BF16 R88, gdesc[UR40], R88, gsb0 ;  /* 0x01600000285879f0 */ /* 0x000fe20008001858 */
[----:B------:R-:W-:Y:S02]  /*14950*/  R2UR UR41, R196 ;  /* 0x00000000c42972ca */ /* 0x000fe400000e0000 */
[----:B------:R-:W-:Y:S02]  /*14960*/  R2UR UR40, R197 ;  /* 0x00000000c52872ca */ /* 0x000fe400000e0000 */
[----:B------:R-:W2:Y:S01]  /*14970*/  LDL.64 R196, [R1+0x20] ;  /* 0x0000200001c47983 */ /* 0x000ea20000100a00 */
[----:B----4-:R-:W-:Y:S02]  /*14980*/  R2UR UR56, R2 ;  /* 0x00000000023872ca */ /* 0x010fe400000e0000 */
[----:B------:R-:W-:Y:S01]  /*14990*/  R2UR UR57, R3 ;  /* 0x00000000033972ca */ /* 0x000fe200000e0000 */
[----:B------:R-:W-:Y:S02]  /*149a0*/  WARPGROUP.DEPBAR.LE gsb0, 0x0 ;  /* 0x00008000000079c5 */ /* 0x000fe40000010000 */
[----:B------:R-:W-:Y:S01]  /*149b0*/  WARPGROUP.ARRIVE ;  /* 0x00000000000079c5 */ /* 0x000fe20000000000 */
[----:B--2---:R-:W-:-:S02]  /*149c0*/  R2UR UR36, R196 ;  /* 0x00000000c42472ca */ /* 0x004fc400000e0000 */
[----:B------:R-:W-:Y:S02]  /*149d0*/  R2UR UR37, R197 ;  /* 0x00000000c52572ca */ /* 0x000fe400000e0000 */
[----:B------:R-:W2:Y:S11]  /*149e0*/  LDL.64 R196, [R1] ;  /* 0x0000000001c47983 */ /* 0x000eb60000100a00 */
[----:B------:R-:W-:Y:S01]  /*149f0*/  HGMMA.64x96x16.F32.BF16 R88, gdesc[UR36], R88, gsb0 ;  /* 0x01600000245879f0 */ /* 0x000fe20008001858 */
[----:B------:R-:W-:-:S02]  /*14a00*/  R2UR UR37, R194 ;  /* 0x00000000c22572ca */ /* 0x000fc400000e0000 */
[----:B------:R-:W-:Y:S02]  /*14a10*/  R2UR UR36, R195 ;  /* 0x00000000c32472ca */ /* 0x000fe400000e0000 */
[----:B------:R-:W3:Y:S04]  /*14a20*/  LDL.64 R194, [R1+0x8] ;  /* 0x0000080001c27983 */ /* 0x000ee80000100a00 */
[----:B------:R0:W5:Y:S01]  /*14a30*/  LDL.LU.64 R2, [R1+0x78] ;  /* 0x0000780001027983 */ /* 0x0001620000300a00 */
[----:B------:R-:W-:Y:S02]  /*14a40*/  WARPGROUP.DEPBAR.LE gsb0, 0x0 ;  /* 0x00008000000079c5 */ /* 0x000fe40000010000 */
[----:B------:R-:W-:-:S06]  /*14a50*/  WARPGROUP.ARRIVE ;  /* 0x00000000000079c5 */ /* 0x000fcc0000000000 */
[----:B------:R-:W-:Y:S01]  /*14a60*/  HGMMA.64x96x16.F32.BF16 R88, gdesc[UR56], R88, gsb0 ;  /* 0x01600000385879f0 */ /* 0x000fe20008001858 */
[----:B------:R-:W-:Y:S02]  /*14a70*/  R2UR UR58, R14 ;  /* 0x000000000e3a72ca */ /* 0x000fe400000e0000 */
[----:B------:R-:W-:Y:S02]  /*14a80*/  R2UR UR57, R15 ;  /* 0x000000000f3972ca */ /* 0x000fe400000e0000 */
[----:B------:R-:W4:Y:S01]  /*14a90*/  LDL.64 R14, [R1+0x10] ;  /* 0x00001000010e7983 */ /* 0x000f220000100a00 */
[----:B------:R-:W-:Y:S02]  /*14aa0*/  WARPGROUP.DEPBAR.LE gsb0, 0x0 ;  /* 0x00008000000079c5 */ /* 0x000fe40000010000 */
[----:B------:R-:W-:Y:S01]  /*14ab0*/  WARPGROUP.ARRIVE ;  /* 0x00000000000079c5 */ /* 0x000fe20000000000 */
[----:B---3--:R-:W-:Y:S02]  /*14ac0*/  R2UR UR28, R194 ;  /* 0x00000000c21c72ca */ /* 0x008fe400000e0000 */
[----:B------:R-:W-:-:S02]  /*14ad0*/  R2UR UR29, R195 ;  /* 0x00000000c31d72ca */ /* 0x000fc400000e0000 */
[----:B----4-:R-:W-:Y:S02]  /*14ae0*/  R2UR UR32, R14 ;  /* 0x000000000e2072ca */ /* 0x010fe400000e0000 */
[----:B------:R-:W-:-:S13]  /*14af0*/  R2UR UR33, R15 ;  /* 0x000000000f2172ca */ /* 0x000fda00000e0000 */
[----:B------:R-:W-:Y:S01]  /*14b00*/  HGMMA.64x96x16.F32.BF16 R88, gdesc[UR32], R88, gsb0 ;  /* 0x01600000205879f0 */ /* 0x000fe20008001858 */
[----:B--2---:R-:W-:Y:S02]  /*14b10*/  R2UR UR24, R196 ;  /* 0x00000000c41872ca */ /* 0x004fe400000e0000 */
[----:B------:R-:W-:Y:S01]  /*14b20*/  R2UR UR25, R197 ;  /* 0x00000000c51972ca */ /* 0x000fe200000e0000 */
[----:B------:R-:W-:Y:S02]  /*14b30*/  WARPGROUP.DEPBAR.LE gsb0, 0x0 ;  /* 0x00008000000079c5 */ /* 0x000fe40000010000 */
[----:B------:R-:W-:-:S06]  /*14b40*/  WARPGROUP.ARRIVE ;  /* 0x00000000000079c5 */ /* 0x000fcc0000000000 */
[----:B------:R-:W-:Y:S03]  /*14b50*/  HGMMA.64x96x16.F32.BF16 R88, gdesc[UR28], R88, gsb0 ;  /* 0x016000001c5879f0 */ /* 0x000fe60008001858 */
[----:B------:R-:W-:Y:S02]  /*14b60*/  WARPGROUP.DEPBAR.LE gsb0, 0x0 ;  /* 0x00008000000079c5 */ /* 0x000fe40000010000 */
[----:B------:R-:W-:-:S06]  /*14b70*/  WARPGROUP.ARRIVE ;  /* 0x00000000000079c5 */ /* 0x000fcc0000000000 */
[----:B------:R-:W-:Y:S01]  /*14b80*/  HGMMA.64x96x16.F32.BF16 R88, gdesc[UR24], R88, gsb0 ;  /* 0x01600000185879f0 */ /* 0x000fe20008001858 */
[----:B------:R-:W-:Y:S01]  /*14b90*/  UMOV UR20, UR52 ;  /* 0x0000003400147c82 */ /* 0x000fe20008000000 */
[----:B------:R-:W-:Y:S01]  /*14ba0*/  UMOV UR21, UR53 ;  /* 0x0000003500157c82 */ /* 0x000fe20008000000 */
[----:B------:R-:W-:Y:S02]  /*14bb0*/  WARPGROUP.DEPBAR.LE gsb0, 0x0 ;  /* 0x00008000000079c5 */ /* 0x000fe40000010000 */
[----:B------:R-:W-:-:S06]  /*14bc0*/  WARPGROUP.ARRIVE ;  /* 0x00000000000079c5 */ /* 0x000fcc0000000000 */
[----:B------:R-:W-:Y:S01]  /*14bd0*/  HGMMA.64x96x16.F32.BF16 R88, gdesc[UR20], R88, gsb0 ;  /* 0x01600000145879f0 */ /* 0x000fe20008001858 */
[----:B------:R-:W-:Y:S01]  /*14be0*/  UMOV UR16, UR48 ;  /* 0x0000003000107c82 */ /* 0x000fe20008000000 */
[----:B------:R-:W-:Y:S01]  /*14bf0*/  UMOV UR17, UR49 ;  /* 0x0000003100117c82 */ /* 0x000fe20008000000 */
[----:B------:R-:W-:Y:S02]  /*14c00*/  R2UR UR45, R198 ;  /* 0x00000000c62d72ca */ /* 0x000fe400000e0000 */
[----:B------:R-:W-:Y:S01]  /*14c10*/  R2UR UR44, R6 ;  /* 0x00000000062c72ca */ /* 0x000fe200000e0000 */
[----:B------:R-:W-:Y:S02]  /*14c20*/  WARPGROUP.DEPBAR.LE gsb0, 0x0 ;  /* 0x00008000000079c5 */ /* 0x000fe40000010000 */
[----:B------:R-:W-:-:S06]  /*14c30*/  WARPGROUP.ARRIVE ;  /* 0x00000000000079c5 */ /* 0x000fcc0000000000 */
[----:B------:R-:W-:Y:S04]  /*14c40*/  HGMMA.64x96x16.F32.BF16 R88, gdesc[UR16], R88, gsb0 ;  /* 0x01600000105879f0 */ /* 0x000fe80008001858 */
[----:B------:R-:W-:Y:S01]  /*14c50*/  UMOV UR12, UR44 ;  /* 0x0000002c000c7c82 */ /* 0x000fe20008000000 */
[----:B------:R-:W-:Y:S01]  /*14c60*/  UMOV UR13, UR45 ;  /* 0x0000002d000d7c82 */ /* 0x000fe20008000000 */
        /* <DEDUP_REMOVED lines=10> */
[----:B------:R-:W-:Y:S01]  /*14d10*/  R2UR UR39, R21 ;  /* 0x00000000152772ca */ /* 0x000fe200000e0000 */
[----:B------:R-:W-:Y:S02]  /*14d20*/  WARPGROUP.DEPBAR.LE gsb0, 0x0 ;  /* 0x00008000000079c5 */ /* 0x000fe40000010000 */
[----:B------:R-:W-:-:S06]  /*14d30*/  WARPGROUP.ARRIVE ;  /* 0x00000000000079c5 */ /* 0x000fcc0000000000 */
[----:B------:R-:W-:Y:S01]  /*14d40*/  HGMMA.64x96x16.F32.BF16 R88, gdesc[UR8], R88, gsb0 ;  /* 0x01600000085879f0 */ /* 0x000fe20008001858 */
[----:B------:R-:W-:Y:S02]  /*14d50*/  R2UR UR38, R193 ;  /* 0x00000000c12672ca */ /* 0x000fe400000e0000 */
[----:B------:R-:W-:Y:S02]  /*14d60*/  R2UR UR59, R9 ;  /* 0x00000000093b72ca */ /* 0x000fe400000e0000 */
[----:B------:R-:W-:Y:S01]  /*14d70*/  R2UR UR56, R20 ;  /* 0x00000000143872ca */ /* 0x000fe200000e0000 */
[----:B------:R-:W-:Y:S01]  /*14d80*/  FMUL.FTZ R87, R87, R5 ;  /* 0x0000000557577220 */ /* 0x000fe20000410000 */
[----:B------:R-:W-:Y:S02]  /*14d90*/  WARPGROUP.DEPBAR.LE gsb0, 0x0 ;  /* 0x00008000000079c5 */ /* 0x000fe40000010000 */
[----:B0-----:R-:W-:Y:S11]  /*14da0*/  @!P0 BRA `(.L_x_632) ;  /* 0x0000000000048947 */ /* 0x001ff60003800000 */
[----:B------:R-:W-:Y:S01]  /*14db0*/  BPT.TRAP 0x1 ;  /* 0x000000040000795c */ /* 0x000fe20000300000 */
.L_x_632:
[----:B------:R-:W-:Y:S01]  /*14dc0*/  SHF.L.U32 R5, R7, 0x1f, RZ ;  /* 0x0000001f07057819 */ /* 0x000fe200000006ff */
[----:B-----5:R-:W-:-:S04]  /*14dd0*/  IMAD R15, R8, 0x8, R2 ;  /* 0x00000008080f7824 */ /* 0x020fc800078e0202 */
[----:B------:R0:W1:Y:S01]  /*14de0*/  SYNCS.PHASECHK.TRANS64.TRYWAIT P1, [R15+URZ+0x2a850], R5 ;  /* 0x02a850050f0075a7 */ /* 0x000062000802017f */
[----:B------:R-:W-:Y:S05]  /*14df0*/  @!P0 BRA `(.L_x_633) ;  /* 0x0000000000048947 */ /* 0x000fea0003800000 */
[----:B------:R-:W-:Y:S01]  /*14e00*/  BPT.TRAP 0x1 ;  /* 0x000000040000795c */ /* 0x000fe20000300000 */
.L_x_633:
[----:B------:R-:W-:Y:S04]  /*14e10*/  BSSY B1, `(.L_x_634) ;  /* 0x0000004000017945 */ /* 0x000fe80003800000 */
[----:B-1----:R-:W-:Y:S05]  /*14e20*/  @P1 BRA `(.L_x_635) ;  /* 0x0000000000081947 */ /* 0x002fea0003800000 */
[----:B------:R-:W1:Y:S02]  /*14e30*/  SYNCS.PHASECHK.TRANS64.TRYWAIT P1, [R15+URZ+0x2a850], R5 ;  /* 0x02a850050f0075a7 */ /* 0x000e64000802017f */
[----:B-1----:R-:W-:Y:S05]  /*14e40*/  @!P1 BRA `(.L_x_636) ;  /* 0x000000d000d49947 */ /* 0x002fea0003800000 */
.L_x_635:
[----:B------:R-:W-:Y:S05]  /*14e50*/  BSYNC B1 ;  /* 0x0000000000017941 */ /* 0x000fea0003800000 */
.L_x_634:
[----:B01----:R-:W-:Y:S01]  /*14e60*/  VIADD R5, R2, 0x400 ;  /* 0x0000040002057836 */ /* 0x003fe20000000000 */
[----:B------:R-:W-:Y:S01]  /*14e70*/  WARPGROUP.ARRIVE ;  /* 0x00000000000079c5 */ /* 0x000fe20000000000 */
[----:B------:R-:W-:Y:S02]  /*14e80*/  IMAD.MOV.U32 R7, RZ, RZ, 0x40000040 ;  /* 0x40000040ff077424 */ /* 0x000fe400078e00ff */
[----:B------:R-:W-:Y:S01]  /*14e90*/  IMAD.MOV.U32 R9, RZ, RZ, 0x40000040 ;  /* 0x40000040ff097424 */ /* 0x000fe200078e00ff */
[----:B------:R-:W-:Y:S02]  /*14ea0*/  SHF.R.U32.HI R5, RZ, 0x4, R5 ;  /* 0x00000004ff057819 */ /* 0x000fe40000011605 */
[----:B------:R-:W-:Y:S01]  /*14eb0*/  R2UR UR7, R7 ;  /* 0x00000000070772ca */ /* 0x000fe200000e0000 */
[----:B------:R-:W-:Y:S01]  /*14ec0*/  IMAD.MOV.U32 R7, RZ, RZ, 0x40000040 ;  /* 0x40000040ff077424 */ /* 0x000fe200078e00ff */
[----:B------:R-:W-:-:S04]  /*14ed0*/  LOP3.LUT R5, R5, 0x3fff, RZ, 0xc0, !PT ;  /* 0x00003fff05057812 */ /* 0x000fc800078ec0ff */
[----:B------:R-:W-:-:S05]  /*14ee0*/  LOP3.LUT R5, R5, 0x3000000, RZ, 0xfc, !PT ;  /* 0x0300000005057812 */ /* 0x000fca00078efcff */
[----:B------:R-:W-:-:S05]  /*14ef0*/  IMAD R6, R8, 0x600, R5 ;  /* 0x0000060008067824 */ /* 0x000fca00078e0205 */
[C---:B------:R-:W-:Y:S02]  /*14f00*/  R2UR UR6, R6.reuse ;  /* 0x00000000060672ca */ /* 0x040fe400000e0000 */
[----:B------:R-:W-:-:S11]  /*14f10*/  IADD3 R8, R6, 0x80, RZ ;  /* 0x0000008006087810 */ /* 0x000fd60007ffe0ff */
[----:B------:R-:W-:Y:S01]  /*14f20*/  HGMMA.64x128x16.F32.BF16 R24, R156, gdesc[UR4].tnspB, R24, gsb0 ;  /* 0x41e000049c187df0 */ /* 0x000fe20008001818 */
[----:B------:R-:W-:Y:S01]  /*14f30*/  R2UR UR6, R8 ;  /* 0x00000000080672ca */ /* 0x000fe200000e0000 */
[----:B------:R-:W-:Y:S01]  /*14f40*/  VIADD R8, R6, 0x100 ;  /* 0x0000010006087836 */ /* 0x000fe20000000000 */
[----:B------:R-:W-:Y:S01]  /*14f50*/  R2UR UR7, R9 ;  /* 0x00000000090772ca */ /* 0x000fe200000e0000 */
[----:B------:R-:W-:Y:S01]  /*14f60*/  IMAD.MOV.U32 R9, RZ, RZ, 0x40000040 ;  /* 0x40000040ff097424 */ /* 0x000fe200078e00ff */
[----:B------:R-:W-:Y:S02]  /*14f70*/  WARPGROUP.DEPBAR.LE gsb0, 0x0 ;  /* 0x00008000000079c5 */ /* 0x000fe40000010000 */
[----:B------:R-:W-:-:S09]  /*14f80*/  WARPGROUP.ARRIVE ;  /* 0x00000000000079c5 */ /* 0x000fd20000000000 */
        /* <DEDUP_REMOVED lines=9> */
[C---:B------:R-:W-:Y:S01]  /*15020*/  VIADD R8, R6.reuse, 0x200 ;  /* 0x0000020006087836 */ /* 0x040fe20000000000 */
[----:B------:R-:W-:Y:S01]  /*15030*/  R2UR UR7, R9 ;  /* 0x00000000090772ca */ /* 0x000fe200000e0000 */
[----:B------:R-:W-:Y:S02]  /*15040*/  IMAD.MOV.U32 R9, RZ, RZ, 0x40000040 ;  /* 0x40000040ff097424 */ /* 0x000fe400078e00ff */
[----:B------:R-:W-:Y:S01]  /*15050*/  VIADD R6, R6, 0x280 ;  /* 0x0000028006067836 */ /* 0x000fe20000000000 */
[----:B------:R-:W-:Y:S02]  /*15060*/  WARPGROUP.DEPBAR.LE gsb0, 0x0 ;  /* 0x00008000000079c5 */ /* 0x000fe40000010000 */
[----:B------:R-:W-:-:S07]  /*15070*/  WARPGROUP.ARRIVE ;  /* 0x00000000000079c5 */ /* 0x000fce0000000000 */
[----:B------:R-:W-:Y:S01]  /*15080*/  HGMMA.64x128x16.F32.BF16 R24, R144, gdesc[UR4].tnspB, R24, gsb0 ;  /* 0x41e0000490187df0 */ /* 0x000fe20008001818 */
[----:B------:R-:W-:Y:S02]  /*15090*/  R2UR UR6, R8 ;  /* 0x00000000080672ca */ /* 0x000fe400000e0000 */
[----:B------:R-:W-:Y:S01]  /*150a0*/  R2UR UR7, R9 ;  /* 0x00000000090772ca */ /* 0x000fe200000e0000 */
[----:B------:R-:W-:Y:S02]  /*150b0*/  WARPGROUP.DEPBAR.LE gsb0, 0x0 ;  /* 0x00008000000079c5 */ /* 0x000fe40000010000 */
[----:B------:R-:W-:-:S10]  /*150c0*/  WARPGROUP.ARRIVE ;  /* 0x00000000000079c5 */ /* 0x000fd40000000000 */
[----:B------:R-:W-:Y:S01]  /*150d0*/  HGMMA.64x128x16.F32.BF16 R24, R148, gdesc[UR4].tnspB, R24, gsb0 ;  /* 0x41e0000494187df0 */ /* 0x000fe20008001818 */
[----:B------:R-:W-:Y:S02]  /*150e0*/  R2UR UR6, R6 ;  /* 0x00000000060672ca */ /* 0x000fe400000e0000 */
[----:B------:R-:W-:Y:S01]  /*150f0*/  R2UR UR7, R7 ;  /* 0x00000000070772ca */ /* 0x000fe200000e0000 */
[----:B------:R-:W-:Y:S02]  /*15100*/  WARPGROUP.DEPBAR.LE gsb0, 0x0 ;  /* 0x00008000000079c5 */ /* 0x000fe40000010000 */
[----:B------:R-:W-:-:S10]  /*15110*/  WARPGROUP.ARRIVE ;  /* 0x00000000000079c5 */ /* 0x000fd40000000000 */
[----:B------:R-:W-:Y:S03]  /*15120*/  HGMMA.64x128x16.F32.BF16 R24, R152, gdesc[UR4].tnspB, R24, gsb0 ;  /* 0x41e0000498187df0 */ /* 0x000fe60008001818 */
[----:B------:R-:W-:Y:S02]  /*15130*/  WARPGROUP.DEPBAR.LE gsb0, 0x0 ;  /* 0x00008000000079c5 */ /* 0x000fe40000010000 */
[----:B------:R-:W-:Y:S05]  /*15140*/  @!P0 BRA `(.L_x_637) ;  /* 0x0000000000048947 */ /* 0x000fea0003800000 */
[----:B------:R-:W-:Y:S01]  /*15150*/  BPT.TRAP 0x1 ;  /* 0x000000040000795c */ /* 0x000fe20000300000 */
.L_x_637:
        /* <DEDUP_REMOVED lines=14> */
[----:B------:R-:W1:Y:S01]  /*15240*/  MUFU.TANH R8, R8 ;  /* 0x0000000800087308 */ /* 0x000e620000002400 */
        /* <DEDUP_REMOVED lines=16> */
[----:B-1----:R-:W-:Y:S01]  /*15350*/  FMNMX.FTZ R6, R8, R6, !PT ;  /* 0x0000000608067209 */ /* 0x002fe20007810000 */
[----:B------:R-:W-:Y:S01]  /*15360*/  FMUL.FTZ R111, R114, UR38 ;  /* 0x00000026726f7c20 */ /* 0x000fe20008410000 */
[----:B------:R-:W-:Y:S01]  /*15370*/  FMUL.FTZ R113, R116, UR38 ;  /* 0x0000002674717c20 */ /* 0x000fe20008410000 */
[----:B------:R-:W-:Y:S01]  /*15380*/  FMUL.FTZ R112, R115, UR38 ;  /* 0x0000002673707c20 */ /* 0x000fe20008410000 */
[----:B------:R-:W-:Y:S01]  /*15390*/  FMUL.FTZ R114, R117, UR38 ;  /* 0x0000002675727c20 */ /* 0x000fe20008410000 */
[----:B------:R-:W-:Y:S01]  /*153a0*/  FMUL.FTZ R115, R118, UR38 ;  /* 0x0000002676737c20 */ /* 0x000fe20008410000 */
[----:B------:R-:W-:Y:S01]  /*153b0*/  FMUL.FTZ R117, R120, UR38 ;  /* 0x0000002678757c20 */ /* 0x000fe20008410000 */
[----:B------:R-:W1:Y:S01]  /*153c0*/  MUFU.TANH R21, R21 ;  /* 0x0000001500157308 */ /* 0x000e620000002400 */
[----:B--2---:R-:W-:Y:S01]  /*153d0*/  FMNMX.FTZ R5, R20, R11, !PT ;  /* 0x0000000b14057209 */ /* 0x004fe20007810000 */
        /* <DEDUP_REMOVED lines=19> */
[----:B------:R-:W-:-:S03]  /*15510*/  FMUL.FTZ R132, R135, UR38 ;  /* 0x0000002687847c20 */ /* 0x000fc60008410000 */
        /* <DEDUP_REMOVED lines=81> */
[----:B0-----:R-:W-:-:S05]  /*15a30*/  FMNMX.FTZ R6, R130, R6, !PT ;  /* 0x0000000682067209 */ /* 0x001fca0007810000 */
[----:B------:R-:W0:Y:S01]  /*15a40*/  SHFL.BFLY PT, R9, R6, 0x2, 0x1f ;  /* 0x0c401f0006097f89 */ /* 0x000e2200000e0000 */
[----:B-1----:R-:W-:-:S04]  /*15a50*/  FMNMX.FTZ R5, R131, R5, !PT ;  /* 0x0000000583057209 */ /* 0x002fc80007810000 */
[----:B--2---:R-:W-:-:S05]  /*15a60*/  FMNMX.FTZ R14, R132, R5, !PT ;  /* 0x00000005840e7209 */ /* 0x004fca0007810000 */
[----:B------:R-:W1:Y:S01]  /*15a70*/  SHFL.BFLY PT, R5, R14, 0x2, 0x1f ;  /* 0x0c401f000e057f89 */ /* 0x000e6200000e0000 */
[----:B0-----:R-:W-:-:S05]  /*15a80*/  FMNMX.FTZ R6, R6, R9, !PT ;  /* 0x0000000906067209 */ /* 0x001fca0007810000 */
[----:B------:R-:W0:Y:S01]  /*15a90*/  SHFL.BFLY PT, R9, R6, 0x1, 0x1f ;  /* 0x0c201f0006097f89 */ /* 0x000e2200000e0000 */
[----:B-1----:R-:W-:-:S05]  /*15aa0*/  FMNMX.FTZ R14, R14, R5, !PT ;  /* 0x000000050e0e7209 */ /* 0x002fca0007810000 */
[----:B------:R-:W1:Y:S01]  /*15ab0*/  SHFL.BFLY PT, R5, R14, 0x1, 0x1f ;  /* 0x0c201f000e057f89 */ /* 0x000e6200000e0000 */
[----:B0-----:R-:W-:Y:S01]  /*15ac0*/  FMNMX.FTZ R6, R6, R9, !PT ;  /* 0x0000000906067209 */ /* 0x001fe20007810000 */
[----:B------:R-:W-:-:S04]  /*15ad0*/  IMAD.U32 R9, RZ, RZ, UR39 ;  /* 0x00000027ff097e24 */ /* 0x000fc8000f8e00ff */
[C---:B------:R-:W-:Y:S01]  /*15ae0*/  FADD.FTZ R94, -R6.reuse, R12 ;  /* 0x0000000c065e7221 */ /* 0x040fe20000010100 */
[----:B------:R-:W-:-:S03]  /*15af0*/  FMUL.FTZ R12, R6, R9 ;  /* 0x00000009060c7220 */ /* 0x000fc60000410000 */
[-C--:B------:R-:W-:Y:S01]  /*15b00*/  FMUL.FTZ R94, R94, R9.reuse ;  /* 0x000000095e5e7220 */ /* 0x080fe20000410000 */
[-CC-:B------:R-:W-:Y:S01]  /*15b10*/  FFMA.FTZ R138, R97, R9.reuse, -R12.reuse ;  /* 0x00000009618a7223 */ /* 0x180fe2000001080c */
[-CC-:B------:R-:W-:Y:S01]  /*15b20*/  FFMA.FTZ R97, R98, R9.reuse, -R12.reuse ;  /* 0x0000000962617223 */ /* 0x180fe2000001080c */
[-CC-:B------:R-:W-:Y:S01]  /*15b30*/  FFMA.FTZ R156, R7, R9.reuse, -R12.reuse ;  /* 0x00000009079c7223 */ /* 0x180fe2000001080c */
[-CC-:B------:R-:W-:Y:S01]  /*15b40*/  FFMA.FTZ R135, R8, R9.reuse, -R12.reuse ;  /* 0x0000000908877223 */ /* 0x180fe2000001080c */
[--C-:B------:R-:W-:Y:S01]  /*15b50*/  FFMA.FTZ R140, R101, R9, -R12.reuse ;  /* 0x00000009658c7223 */ /* 0x100fe2000001080c */
[----:B------:R-:W-:Y:S01]  /*15b60*/  MUFU.EX2 R94, R94 ;  /* 0x0000005e005e7308 */ /* 0x000fe20000000800 */
[----:B-1----:R-:W-:Y:S01]  /*15b70*/  FMNMX.FTZ R14, R14, R5, !PT ;  /* 0x000000050e0e7209 */ /* 0x002fe20007810000 */
[-CC-:B------:R-:W-:Y:S01]  /*15b80*/  FFMA.FTZ R158, R88, R9.reuse, -R12.reuse ;  /* 0x00000009589e7223 */ /* 0x180fe2000001080c */
[-CC-:B------:R-:W-:Y:S01]  /*15b90*/  FFMA.FTZ R134, R89, R9.reuse, -R12.reuse ;  /* 0x0000000959867223 */ /* 0x180fe2000001080c */
[-CC-:B------:R-:W-:Y:S01]  /*15ba0*/  FFMA.FTZ R136, R92, R9.reuse, -R12.reuse ;  /* 0x000000095c887223 */ /* 0x180fe2000001080c */
[-CC-:B------:R-:W-:Y:S01]  /*15bb0*/  FFMA.FTZ R133, R93, R9.reuse, -R12.reuse ;  /* 0x000000095d857223 */ /* 0x180fe2000001080c */
[C---:B------:R-:W-:Y:S01]  /*15bc0*/  FADD.FTZ R5, -R14.reuse, R11 ;  /* 0x0000000b0e057221 */ /* 0x040fe20000010100 */
[-C--:B------:R-:W-:Y:S01]  /*15bd0*/  FMUL.FTZ R98, R14, R9.reuse ;  /* 0x000000090e627220 */ /* 0x080fe20000410000 */
[----:B------:R-:W0:Y:S01]  /*15be0*/  MUFU.EX2 R156, R156 ;  /* 0x0000009c009c7308 */ /* 0x000e220000000800 */
[-C--:B------:R-:W-:Y:S01]  /*15bf0*/  FFMA.FTZ R93, R102, R9.reuse, -R12 ;  /* 0x00000009665d7223 */ /* 0x080fe2000001080c */
[-C--:B------:R-:W-:Y:S01]  /*15c00*/  FMUL.FTZ R5, R5, R9.reuse ;  /* 0x0000000905057220 */ /* 0x080fe20000410000 */
[-CC-:B------:R-:W-:Y:S01]  /*15c10*/  FFMA.FTZ R157, R20, R9.reuse, -R98.reuse ;  /* 0x00000009149d7223 */ /* 0x180fe20000010862 */
[-CC-:B------:R-:W-:Y:S01]  /*15c20*/  FFMA.FTZ R101, R21, R9.reuse, -R98.reuse ;  /* 0x0000000915657223 */ /* 0x180fe20000010862 */
[-CC-:B------:R-:W-:Y:S01]  /*15c30*/  FFMA.FTZ R159, R90, R9.reuse, -R98.reuse ;  /* 0x000000095a9f7223 */ /* 0x180fe20000010862 */
[-CC-:B------:R-:W-:Y:S01]  /*15c40*/  FFMA.FTZ R91, R91, R9.reuse, -R98.reuse ;  /* 0x000000095b5b7223 */ /* 0x180fe20000010862 */
[----:B------:R-:W-:Y:S01]  /*15c50*/  FFMA.FTZ R137, R95, R9, -R98 ;  /* 0x000000095f897223 */ /* 0x000fe20000010862 */
[----:B------:R-:W-:Y:S01]  /*15c60*/  MUFU.EX2 R5, R5 ;  /* 0x0000000500057308 */ /* 0x000fe20000000800 */
[----:B------:R-:W-:-:S02]  /*15c70*/  VIADD R95, R13, 0x2a840 ;  /* 0x0002a8400d5f7836 */ /* 0x000fc40000000000 */
[-CC-:B------:R-:W-:Y:S01]  /*15c80*/  FFMA.FTZ R90, R96, R9.reuse, -R98.reuse ;  /* 0x00000009605a7223 */ /* 0x180fe20000010862 */
[-CC-:B------:R-:W-:Y:S01]  /*15c90*/  FFMA.FTZ R139, R99, R9.reuse, -R98.reuse ;  /* 0x00000009638b7223 */ /* 0x180fe20000010862 */
[-CC-:B------:R-:W-:Y:S01]  /*15ca0*/  FFMA.FTZ R21, R100, R9.reuse, -R98.reuse ;  /* 0x0000000964157223 */ /* 0x180fe20000010862 */
[-CC-:B------:R-:W-:Y:S01]  /*15cb0*/  FFMA.FTZ R141, R103, R9.reuse, -R98.reuse ;  /* 0x00000009678d7223 */ /* 0x180fe20000010862 */
[----:B------:R-:W-:Y:S01]  /*15cc0*/  PRMT R95, R183, 0x654, R95 ;  /* 0x00000654b75f7816 */ /* 0x000fe2000000005f */
[----:B------:R-:W-:Y:S01]  /*15cd0*/  FFMA.FTZ R20, R104, R9, -R98 ;  /* 0x0000000968147223 */ /* 0x000fe20000010862 */
[----:B------:R-:W1:Y:S01]  /*15ce0*/  MUFU.EX2 R157, R157 ;  /* 0x0000009d009d7308 */ /* 0x000e620000000800 */
[----:B0-----:R-:W-:Y:S01]  /*15cf0*/  FFMA.FTZ R3, R94, R3, R156 ;  /* 0x000000035e037223 */ /* 0x001fe2000001009c */
[----:B------:R0:W-:Y:S01]  /*15d00*/  SYNCS.ARRIVE.TRANS64.RED.A1T0 RZ, [R95+URZ], RZ ;  /* 0x000000ff5fff79a7 */ /* 0x0001e2000810043f */
[-CC-:B------:R-:W-:Y:S01]  /*15d10*/  FFMA.FTZ R143, R107, R9.reuse, -R98.reuse ;  /* 0x000000096b8f7223 */ /* 0x180fe20000010862 */
[-CC-:B------:R-:W-:Y:S01]  /*15d20*/  FFMA.FTZ R108, R108, R9.reuse, -R98.reuse ;  /* 0x000000096c6c7223 */ /* 0x180fe20000010862 */
[-CC-:B------:R-:W-:Y:S01]  /*15d30*/  FFMA.FTZ R145, R111, R9.reuse, -R98.reuse ;  /* 0x000000096f917223 */ /* 0x180fe20000010862 */
[-CC-:B------:R-:W-:Y:S01]  /*15d40*/  FFMA.FTZ R99, R112, R9.reuse, -R98.reuse ;  /* 0x0000000970637223 */ /* 0x180fe20000010862 */
[-CC-:B------:R-:W-:Y:S01]  /*15d50*/  FFMA.FTZ R147, R115, R9.reuse, -R98.reuse ;  /* 0x0000000973937223 */ /* 0x180fe20000010862 */
[----:B------:R-:W2:Y:S01]  /*15d60*/  MUFU.EX2 R135, R135 ;  /* 0x0000008700877308 */ /* 0x000ea20000000800 */
[-CC-:B------:R-:W-:Y:S01]  /*15d70*/  FFMA.FTZ R102, R116, R9.reuse, -R98.reuse ;  /* 0x0000000974667223 */ /* 0x180fe20000010862 */
[-CC-:B------:R-:W-:Y:S01]  /*15d80*/  FFMA.FTZ R149, R119, R9.reuse, -R98.reuse ;  /* 0x0000000977957223 */ /* 0x180fe20000010862 */
[-CC-:B------:R-:W-:Y:S01]  /*15d90*/  FFMA.FTZ R100, R120, R9.reuse, -R98.reuse ;  /* 0x0000000978647223 */ /* 0x180fe20000010862 */
[-CC-:B------:R-:W-:Y:S01]  /*15da0*/  FFMA.FTZ R151, R123, R9.reuse, -R98.reuse ;  /* 0x000000097b977223 */ /* 0x180fe20000010862 */
[-CC-:B------:R-:W-:Y:S01]  /*15db0*/  FFMA.FTZ R124, R124, R9.reuse, -R98.reuse ;  /* 0x000000097c7c7223 */ /* 0x180fe20000010862 */
[-CC-:B------:R-:W-:Y:S01]  /*15dc0*/  FFMA.FTZ R153, R127, R9.reuse, -R98.reuse ;  /* 0x000000097f997223 */ /* 0x180fe20000010862 */
[-CC-:B------:R-:W-:Y:S01]  /*15dd0*/  FFMA.FTZ R96, R128, R9.reuse, -R98.reuse ;  /* 0x0000000980607223 */ /* 0x180fe20000010862 */
[----:B------:R-:W3:Y:S01]  /*15de0*/  MUFU.EX2 R101, R101 ;  /* 0x0000006500657308 */ /* 0x000ee20000000800 */
[----:B-1----:R-:W-:Y:S01]  /*15df0*/  FFMA.FTZ R0, R5, R0, R157 ;  /* 0x0000000005007223 */ /* 0x002fe2000001009d */
[-CC-:B------:R-:W-:Y:S01]  /*15e00*/  FFMA.FTZ R155, R131, R9.reuse, -R98.reuse ;  /* 0x00000009839b7223 */ /* 0x180fe20000010862 */
[-C--:B0-----:R-:W-:Y:S01]  /*15e10*/  FFMA.FTZ R95, R132, R9.reuse, -R98 ;  /* 0x00000009845f7223 */ /* 0x081fe20000010862 */
[-CC-:B------:R-:W-:Y:S01]  /*15e20*/  FFMA.FTZ R142, R105, R9.reuse, -R12.reuse ;  /* 0x00000009698e7223 */ /* 0x180fe2000001080c */
[-CC-:B------:R-:W-:Y:S01]  /*15e30*/  FFMA.FTZ R92, R106, R9.reuse, -R12.reuse ;  /* 0x000000096a5c7223 */ /* 0x180fe2000001080c */
[-CC-:B------:R-:W-:Y:S01]  /*15e40*/  FFMA.FTZ R144, R109, R9.reuse, -R12.reuse ;  /* 0x000000096d907223 */ /* 0x180fe2000001080c */
[-CC-:B------:R-:W-:Y:S01]  /*15e50*/  FFMA.FTZ R89, R110, R9.reuse, -R12.reuse ;  /* 0x000000096e597223 */ /* 0x180fe2000001080c */
[----:B------:R-:W0:Y:S01]  /*15e60*/  MUFU.EX2 R158, R158 ;  /* 0x0000009e009e7308 */ /* 0x000e220000000800 */
[----:B--2---:R-:W-:Y:S01]  /*15e70*/  FADD.FTZ R3, R135, R3 ;  /* 0x0000000387037221 */ /* 0x004fe20000010000 */
[-CC-:B------:R-:W-:Y:S01]  /*15e80*/  FFMA.FTZ R146, R113, R9.reuse, -R12.reuse ;  /* 0x0000000971927223 */ /* 0x180fe2000001080c */
[-CC-:B------:R-:W-:Y:S01]  /*15e90*/  FFMA.FTZ R88, R114, R9.reuse, -R12.reuse ;  /* 0x0000000972587223 */ /* 0x180fe2000001080c */
[-CC-:B------:R-:W-:Y:S01]  /*15ea0*/  FFMA.FTZ R148, R117, R9.reuse, -R12.reuse ;  /* 0x0000000975947223 */ /* 0x180fe2000001080c */
[-CC-:B------:R-:W-:Y:S01]  /*15eb0*/  FFMA.FTZ R11, R118, R9.reuse, -R12.reuse ;  /* 0x00000009760b7223 */ /* 0x180fe2000001080c */
[-CC-:B------:R-:W-:Y:S01]  /*15ec0*/  FFMA.FTZ R150, R121, R9.reuse, -R12.reuse ;  /* 0x0000000979967223 */ /* 0x180fe2000001080c */
[-C--:B------:R-:W-:Y:S01]  /*15ed0*/  FFMA.FTZ R8, R122, R9.reuse, -R12 ;  /* 0x000000097a087223 */ /* 0x080fe2000001080c */
[----:B------:R-:W1:Y:S01]  /*15ee0*/  MUFU.EX2 R159, R159 ;  /* 0x0000009f009f7308 */ /* 0x000e620000000800 */
[----:B---3--:R-:W-:Y:S01]  /*15ef0*/  FADD.FTZ R98, R101, R0 ;  /* 0x0000000065627221 */ /* 0x008fe20000010000 */
[-CC-:B------:R-:W-:Y:S01]  /*15f00*/  FFMA.FTZ R152, R125, R9.reuse, -R12.reuse ;  /* 0x000000097d987223 */ /* 0x180fe2000001080c */
[-CC-:B------:R-:W-:Y:S01]  /*15f10*/  FFMA.FTZ R7, R126, R9.reuse, -R12.reuse ;  /* 0x000000097e077223 */ /* 0x180fe2000001080c */
[-CC-:B------:R-:W-:Y:S01]  /*15f20*/  FFMA.FTZ R154, R129, R9.reuse, -R12.reuse ;  /* 0x00000009819a7223 */ /* 0x180fe2000001080c */
[----:B------:R-:W-:-:S03]  /*15f30*/  FFMA.FTZ R12, R130, R9, -R12 ;  /* 0x00000009820c7223 */ /* 0x000fc6000001080c */
        /* <DEDUP_REMOVED lines=83> */
[----:B--2---:R-:W-:Y:S01]  /*16470*/  FADD.FTZ R103, R155, R3 ;  /* 0x000000039b677221 */ /* 0x004fe20000010000 */
[----:B0-----:R-:W-:-:S03]  /*16480*/  FADD.FTZ R3, R12, R0 ;  /* 0x000000000c037221 */ /* 0x001fc60000010000 */
[----:B-1----:R-:W-:Y:S01]  /*16490*/  FADD.FTZ R0, R95, R103 ;  /* 0x000000675f007221 */ /* 0x002fe20000010000 */
[----:B------:R-:W-:Y:S06]  /*164a0*/  @!P0 BRA `(.L_x_638) ;  /* 0x0000000000048947 */ /* 0x000fec0003800000 */
[----:B------:R-:W-:Y:S01]  /*164b0*/  BPT.TRAP 0x1 ;  /* 0x000000040000795c */ /* 0x000fe20000300000 */
.L_x_638:
[C---:B------:R-:W-:Y:S01]  /*164c0*/  ISETP.GT.AND P1, PT, R10.reuse, R182, PT ;  /* 0x000000b60a00720c */ /* 0x040fe20003f24270 */
[----:B------:R-:W-:Y:S01]  /*164d0*/  VIADD R10, R10, 0xffffffff ;  /* 0xffffffff0a0a7836 */ /* 0x000fe20000000000 */
[----:B------:R-:W-:Y:S02]  /*164e0*/  IADD3 R15, R15, 0x2a860, RZ ;  /* 0x0002a8600f0f7810 */ /* 0x000fe40007ffe0ff */
[----:B------:R-:W-:Y:S01]  /*164f0*/  F2FP.BF16.F32.PACK_AB R148, R11, R148 ;  /* 0x000000940b94723e */ /* 0x000fe200000010ff */
[----:B------:R-:W-:Y:S01]  /*16500*/  IMAD.MOV.U32 R11, RZ, RZ, R14 ;  /* 0x000000ffff0b7224 */ /* 0x000fe200078e000e */
[----:B------:R-:W-:Y:S02]  /*16510*/  PRMT R15, R183, 0x654, R15 ;  /* 0x00000654b70f7816 */ /* 0x000fe4000000000f */
[----:B------:R-:W-:Y:S01]  /*16520*/  F2FP.BF16.F32.PACK_AB R150, R8, R150 ;  /* 0x000000960896723e */ /* 0x000fe200000010ff */
[----:B------:R-:W-:Y:S01]  /*16530*/  IMAD.MOV.U32 R8, RZ, RZ, R174 ;  /* 0x000000ffff087224 */ /* 0x000fe200078e00ae */
[----:B------:R0:W-:Y:S01]  /*16540*/  SYNCS.ARRIVE.TRANS64.RED.A1T0 RZ, [R15+URZ], RZ ;  /* 0x000000ff0fff79a7 */ /* 0x0001e2000810043f */
[----:B------:R-:W-:Y:S01]  /*16550*/  F2FP.BF16.F32.PACK_AB R152, R7, R152 ;  /* 0x000000980798723e */ /* 0x000fe200000010ff */
[----:B------:R-:W-:Y:S01]  /*16560*/  IMAD.MOV.U32 R7, RZ, RZ, R181 ;  /* 0x000000ffff077224 */ /* 0x000fe200078e00b5 */
        /* <DEDUP_REMOVED lines=21> */
[----:B------:R-:W-:Y:S01]  /*166c0*/  F2FP.BF16.F32.PACK_AB R155, R95, R155 ;  /* 0x0000009b5f9b723e */ /* 0x000fe200000010ff */
[----:B0-----:R-:W-:Y:S06]  /*166d0*/  @P1 BRA `(.L_x_639) ;  /* 0xffffffd800441947 */ /* 0x001fec000383ffff */
.L_x_626:
[----:B------:R-:W-:Y:S05]  /*166e0*/  BSYNC B0 ;  /* 0x0000000000007941 */ /* 0x000fea0003800000 */
.L_x_625:
        /* <DEDUP_REMOVED lines=67> */
.L_x_640:
[----:B------:R-:W-:Y:S01]  /*16b20*/  IMAD R7, R174, 0x8, R2 ;  /* 0x00000008ae077824 */ /* 0x000fe200078e0202 */
[----:B------:R-:W-:-:S04]  /*16b30*/  SHF.L.U32 R4, R181, 0x1f, RZ ;  /* 0x0000001fb5047819 */ /* 0x000fc800000006ff */
[----:B------:R0:W1:Y:S01]  /*16b40*/  SYNCS.PHASECHK.TRANS64.TRYWAIT P1, [R7+URZ+0x2a850], R4 ;  /* 0x02a85004070075a7 */ /* 0x000062000802017f */
[----:B------:R-:W-:Y:S05]  /*16b50*/  @!P0 BRA `(.L_x_641) ;  /* 0x0000000000048947 */ /* 0x000fea0003800000 */
[----:B------:R-:W-:Y:S01]  /*16b60*/  BPT.TRAP 0x1 ;  /* 0x000000040000795c */ /* 0x000fe20000300000 */
.L_x_641:
[----:B------:R-:W-:Y:S01]  /*16b70*/  VIADD R2, R2, 0x400 ;  /* 0x0000040002027836 */ /* 0x000fe20000000000 */
[----:B------:R-:W-:Y:S04]  /*16b80*/  BSSY B0, `(.L_x_642) ;  /* 0x0000008000007945 */ /* 0x000fe80003800000 */
[----:B------:R-:W-:-:S04]  /*16b90*/  SHF.R.U32.HI R2, RZ, 0x4, R2 ;  /* 0x00000004ff027819 */ /* 0x000fc80000011602 */
[----:B------:R-:W-:-:S04]  /*16ba0*/  LOP3.LUT R2, R2, 0x3fff, RZ, 0xc0, !PT ;  /* 0x00003fff02027812 */ /* 0x000fc800078ec0ff */
[----:B------:R-:W-:-:S05]  /*16bb0*/  LOP3.LUT R5, R2, 0x3000000, RZ, 0xfc, !PT ;  /* 0x0300000002057812 */ /* 0x000fca00078efcff */
[----:B------:R-:W-:Y:S01]  /*16bc0*/  IMAD R2, R174, 0x600, R5 ;  /* 0x00000600ae027824 */ /* 0x000fe200078e0205 */
[----:B-1----:R-:W-:Y:S06]  /*16bd0*/  @P1 BRA `(.L_x_643) ;  /* 0x0000000000081947 */ /* 0x002fec0003800000 */
[----:B------:R-:W1:Y:S02]  /*16be0*/  SYNCS.PHASECHK.TRANS64.TRYWAIT P1, [R7+URZ+0x2a850], R4 ;  /* 0x02a85004070075a7 */ /* 0x000e64000802017f */
[----:B-1----:R-:W-:Y:S05]  /*16bf0*/  @!P1 BRA `(.L_x_644) ;  /* 0x000000b4007c9947 */ /* 0x002fea0003800000 */
.L_x_643:
[----:B------:R-:W-:Y:S05]  /*16c00*/  BSYNC B0 ;  /* 0x0000000000007941 */ /* 0x000fea0003800000 */
.L_x_642:
[----:B01----:R-:W-:Y:S01]  /*16c10*/  IMAD.MOV.U32 R4, RZ, RZ, R2 ;  /* 0x000000ffff047224 */ /* 0x003fe200078e0002 */
[----:B------:R-:W-:Y:S01]  /*16c20*/  WARPGROUP.ARRIVE ;  /* 0x00000000000079c5 */ /* 0x000fe20000000000 */
[----:B------:R-:W-:-:S03]  /*16c30*/  IMAD.MOV.U32 R5, RZ, RZ, 0x40000040 ;  /* 0x40000040ff057424 */ /* 0x000fc600078e00ff */
[----:B------:R-:W-:Y:S01]  /*16c40*/  R2UR UR6, R4 ;  /* 0x00000000040672ca */ /* 0x000fe200000e0000 */
[----:B------:R-:W-:Y:S01]  /*16c50*/  VIADD R4, R2, 0x80 ;  /* 0x0000008002047836 */ /* 0x000fe20000000000 */
[----:B------:R-:W-:Y:S01]  /*16c60*/  R2UR UR7, R5 ;  /* 0x00000000050772ca */ /* 0x000fe200000e0000 */
[----:B------:R-:W-:-:S12]  /*16c70*/  IMAD.MOV.U32 R5, RZ, RZ, 0x40000040 ;  /* 0x40000040ff057424 */ /* 0x000fd800078e00ff */
[----:B------:R-:W-:Y:S01]  /*16c80*/  HGMMA.64x128x16.F32.BF16 R24, R156, gdesc[UR4].tnspB, R24, gsb0 ;  /* 0x41e000049c187df0 */ /* 0x000fe20008001818 */
[----:B------:R-:W-:Y:S02]  /*16c90*/  R2UR UR6, R4 ;  /* 0x00000000040672ca */ /* 0x000fe400000e0000 */
[----:B------:R-:W-:Y:S01]  /*16ca0*/  R2UR UR7, R5 ;  /* 0x00000000050772ca */ /* 0x000fe200000e0000 */
[----:B------:R-:W-:Y:S01]  /*16cb0*/  IMAD.MOV.U32 R5, RZ, RZ, 0x40000040 ;  /* 0x40000040ff057424 */ /* 0x000fe200078e00ff */
[----:B------:R-:W-:Y:S01]  /*16cc0*/  IADD3 R4, R2, 0x100, RZ ;  /* 0x0000010002047810 */ /* 0x000fe20007ffe0ff */
[----:B------:R-:W-:Y:S02]  /*16cd0*/  WARPGROUP.DEPBAR.LE gsb0, 0x0 ;  /* 0x00008000000079c5 */ /* 0x000fe40000010000 */
[----:B------:R-:W-:-:S08]  /*16ce0*/  WARPGROUP.ARRIVE ;  /* 0x00000000000079c5 */ /* 0x000fd00000000000 */
        /* <DEDUP_REMOVED lines=19> */
[----:B------:R-:W0:Y:S01]  /*16e20*/  SHFL.BFLY PT, R2, R3, 0x2, 0x1f ;  /* 0x0c401f0003027f89 */ /* 0x000e2200000e0000 */
[----:B------:R-:W-:Y:S02]  /*16e30*/  WARPGROUP.DEPBAR.LE gsb0, 0x0 ;  /* 0x00008000000079c5 */ /* 0x000fe40000010000 */
[----:B------:R-:W-:-:S08]  /*16e40*/  WARPGROUP.ARRIVE ;  /* 0x00000000000079c5 */ /* 0x000fd00000000000 */
[----:B------:R-:W-:Y:S01]  /*16e50*/  HGMMA.64x128x16.F32.BF16 R24, R148, gdesc[UR4].tnspB, R24, gsb0 ;  /* 0x41e0000494187df0 */ /* 0x000fe20008001818 */
[----:B------:R-:W-:Y:S01]  /*16e60*/  R2UR UR6, R4 ;  /* 0x00000000040672ca */ /* 0x000fe200000e0000 */
[----:B0-----:R-:W-:Y:S01]  /*16e70*/  FADD.FTZ R4, R2, R3 ;  /* 0x0000000302047221 */ /* 0x001fe20000010000 */
[----:B------:R-:W-:Y:S01]  /*16e80*/  R2UR UR7, R5 ;  /* 0x00000000050772ca */ /* 0x000fe200000e0000 */
[----:B------:R-:W-:Y:S01]  /*16e90*/  IMAD.MOV.U32 R2, RZ, RZ, RZ ;  /* 0x000000ffff027224 */ /* 0x000fe200078e00ff */
[----:B------:R-:W0:Y:S01]  /*16ea0*/  SHFL.BFLY PT, R5, R0, 0x2, 0x1f ;  /* 0x0c401f0000057f89 */ /* 0x000e2200000e0000 */
[----:B------:R-:W-:Y:S02]  /*16eb0*/  IMAD.MOV.U32 R3, RZ, RZ, -0x800000 ;  /* 0xff800000ff037424 */ /* 0x000fe400078e00ff */
[----:B0-----:R-:W-:Y:S01]  /*16ec0*/  FADD.FTZ R8, R5, R0 ;  /* 0x0000000005087221 */ /* 0x001fe20000010000 */
        /* <DEDUP_REMOVED lines=20> */
[----:B------:R-:W-:Y:S03]  /*17010*/  HGMMA.64x128x16.F32.BF16 R24, R152, gdesc[UR4].tnspB, R24, gsb0 ;  /* 0x41e0000498187df0 */ /* 0x000fe60008001818 */
[----:B------:R-:W-:Y:S02]  /*17020*/  WARPGROUP.DEPBAR.LE gsb0, 0x0 ;  /* 0x00008000000079c5 */ /* 0x000fe40000010000 */
[----:B--23--:R-:W-:Y:S05]  /*17030*/  @!P0 BRA `(.L_x_645) ;  /* 0x0000000000048947 */ /* 0x00cfea0003800000 */
[----:B------:R-:W-:Y:S01]  /*17040*/  BPT.TRAP 0x1 ;  /* 0x000000040000795c */ /* 0x000fe20000300000 */
.L_x_645:
[----:B------:R-:W-:Y:S01]  /*17050*/  IADD3 R4, R7, 0x2a860, RZ ;  /* 0x0002a86007047810 */ /* 0x000fe20007ffe0ff */
[----:B------:R-:W-:Y:S02]  /*17060*/  VIADD R174, R174, 0x1 ;  /* 0x00000001aeae7836 */ /* 0x000fe40000000000 */
[-C--:B------:R-:W-:Y:S01]  /*17070*/  FMUL.FTZ R20, R24, R5.reuse ;  /* 0x0000000518147220 */ /* 0x080fe20000410000 */
[-C--:B------:R-:W-:Y:S01]  /*17080*/  FMUL.FTZ R21, R25, R5.reuse ;  /* 0x0000000519157220 */ /* 0x080fe20000410000 */
[----:B------:R-:W-:Y:S01]  /*17090*/  PRMT R4, R183, 0x654, R4 ;  /* 0x00000654b7047816 */ /* 0x000fe20000000004 */
[-C--:B------:R-:W-:Y:S01]  /*170a0*/  FMUL.FTZ R88, R28, R5.reuse ;  /* 0x000000051c587220 */ /* 0x080fe20000410000 */
[----:B------:R-:W-:Y:S01]  /*170b0*/  ISETP.NE.AND P1, PT, R174, 0x2, PT ;  /* 0x00000002ae00780c */ /* 0x000fe20003f25270 */
[-C--:B------:R-:W-:Y:S01]  /*170c0*/  FMUL.FTZ R89, R29, R5.reuse ;  /* 0x000000051d597220 */ /* 0x080fe20000410000 */
[----:B------:R1:W-:Y:S01]  /*170d0*/  SYNCS.ARRIVE.TRANS64.RED.A1T0 RZ, [R4+URZ], RZ ;  /* 0x000000ff04ff79a7 */ /* 0x0003e2000810043f */
[-C--:B------:R-:W-:Y:S01]  /*170e0*/  FMUL.FTZ R90, R32, R5.reuse ;  /* 0x00000005205a7220 */ /* 0x080fe20000410000 */
[-C--:B------:R-:W-:Y:S01]  /*170f0*/  FMUL.FTZ R91, R33, R5.reuse ;  /* 0x00000005215b7220 */ /* 0x080fe20000410000 */
[-C--:B------:R-:W-:Y:S01]  /*17100*/  FMUL.FTZ R36, R36, R5.reuse ;  /* 0x0000000524247220 */ /* 0x080fe20000410000 */
[-C--:B------:R-:W-:Y:S01]  /*17110*/  FMUL.FTZ R37, R37, R5.reuse ;  /* 0x0000000525257220 */ /* 0x080fe20000410000 */
[-C--:B------:R-:W-:Y:S01]  /*17120*/  FMUL.FTZ R40, R40, R5.reuse ;  /* 0x0000000528287220 */ /* 0x080fe20000410000 */
[-C--:B------:R-:W-:Y:S01]  /*17130*/  FMUL.FTZ R41, R41, R5.reuse ;  /* 0x0000000529297220 */ /* 0x080fe20000410000 */
[-C--:B------:R-:W-:Y:S01]  /*17140*/  FMUL.FTZ R44, R44, R5.reuse ;  /* 0x000000052c2c7220 */ /* 0x080fe20000410000 */
[----:B-1----:R-:W-:Y:S01]  /*17150*/  SEL R4, RZ, 0x1, P1 ;  /* 0x00000001ff047807 */ /* 0x002fe20000800000 */
        /* <DEDUP_REMOVED lines=22> */
[-C--:B0-----:R-:W-:Y:S01]  /*172c0*/  FMUL.FTZ R94, R26, R2.reuse ;  /* 0x000000021a5e7220 */ /* 0x081fe20000410000 */
        /* <DEDUP_REMOVED lines=31> */
[----:B------:R-:W-:Y:S01]  /*174c0*/  LOP3.LUT R181, R181, R4, RZ, 0x3c, !PT ;  /* 0x00000004b5b57212 */ /* 0x000fe200078e3cff */
[----:B------:R-:W-:Y:S01]  /*174d0*/  VIADD R191, R191, 0x1 ;  /* 0x00000001bfbf7836 */ /* 0x000fe20000000000 */
[----:B------:R-:W-:-:S07]  /*174e0*/  SEL R174, R174, RZ, P1 ;  /* 0x000000ffaeae7207 */ /* 0x000fce0000800000 */
.L_x_567:
[----:B------:R-:W1:Y:S08]  /*174f0*/  S2UR UR4, SR_CgaCtaId ;  /* 0x00000000000479c3 */ /* 0x000e700000008800 */
[----:B------:R-:W-:Y:S01]  /*17500*/  BAR.SYNC.DEFER_BLOCKING 0x5, 0x180 ;  /* 0x0146000000007b1d */ /* 0x000fe20000010000 */
[----:B------:R-:W-:-:S05]  /*17510*/  MOV R2, 0x400 ;  /* 0x0000040000027802 */ /* 0x000fca0000000f00 */
[----:B------:R-:W-:Y:S01]  /*17520*/  BSSY B0, `(.L_x_646) ;  /* 0x00002db000007945 */ /* 0x000fe20003800000 */
[----:B-1----:R-:W-:-:S05]  /*17530*/  IMAD.U32 R183, RZ, RZ, UR4 ;  /* 0x00000004ffb77e24 */ /* 0x002fca000f8e00ff */
[----:B------:R-:W-:-:S05]  /*17540*/  LEA R2, R183, R2, 0x18 ;  /* 0x00000002b7027211 */ /* 0x000fca00078ec0ff */
[----:B------:R1:W2:Y:S01]  /*17550*/  LDS.128 R144, [R2+0x2a8d0] ;  /* 0x02a8d00002907984 */ /* 0x0002a20000000c00 */
[----:B------:R-:W-:Y:S06]  /*17560*/  BAR.ARV 0x4, 0x180 ;  /* 0x0106000000007b1d */ /* 0x000fec0000002000 */
[----:B------:R-:W-:Y:S05]  /*17570*/  @P0 BRA `(.L_x_647) ;  /* 0x00000020006c0947 */ /* 0x000fea0003800000 */
[----:B------:R-:W4:Y:S01]  /*17580*/  LDL R4, [R1+0x70] ;  /* 0x0000700001047983 */ /* 0x000f220000100800 */
[----:B------:R-:W0:Y:S01]  /*17590*/  S2R R5, SR_SWINHI ;  /* 0x0000000000057919 */ /* 0x000e220000002f00 */
[----:B------:R-:W-:Y:S01]  /*175a0*/  F2FP.BF16.F32.PACK_AB R32, R93, R92 ;  /* 0x0000005c5d20723e */ /* 0x000fe200000010ff */
[----:B------:R-:W-:Y:S01]  /*175b0*/  ULDC.64 UR6, c[0x0][0xc00] ;  /* 0x0003000000067ab9 */ /* 0x000fe20000000a00 */
[----:B------:R-:W-:Y:S01]  /*175c0*/  ULDC.64 UR4, c[0x0][0xc08] ;  /* 0x0003020000047ab9 */ /* 0x000fe20000000a00 */
[----:B------:R-:W2:Y:S01]  /*175d0*/  LDL R104, [R1+0x6c] ;  /* 0x00006c0001687983 */ /* 0x000ea20000100800 */
[----:B------:R-:W-:Y:S02]  /*175e0*/  MOV R72, R2 ;  /* 0x0000000200487202 */ /* 0x000fe40000000f00 */
[----:B0-----:R-:W-:Y:S01]  /*175f0*/  MOV R73, R5 ;  /* 0x0000000500497202 */ /* 0x001fe20000000f00 */
[----:B------:R-:W-:Y:S02]  /*17600*/  BAR.SYNC.DEFER_BLOCKING 0x1, 0x100 ;  /* 0x0044000000007b1d */ /* 0x000fe40000010000 */
[----:B----4-:R-:W-:-:S03]  /*17610*/  IMAD.WIDE R8, R4, 0x2, R72 ;  /* 0x0000000204087825 */ /* 0x010fc600078e0248 */
[C---:B------:R-:W-:Y:S02]  /*17620*/  LOP3.LUT R11, R8.reuse, 0x380, RZ, 0xc0, !PT ;  /* 0x00000380080b7812 */ /* 0x040fe400078ec0ff */
[C---:B------:R-:W-:Y:S02]  /*17630*/  IADD3 R35, P4, R8.reuse, 0x60, RZ ;  /* 0x0000006008237810 */ /* 0x040fe40007f9e0ff */
[----:B------:R-:W-:Y:S02]  /*17640*/  SHF.R.U64 R11, R11, 0x3, RZ ;  /* 0x000000030b0b7819 */ /* 0x000fe400000012ff */
[C---:B------:R-:W-:Y:S02]  /*17650*/  IADD3 R14, P3, R8.reuse, 0x4000, RZ ;  /* 0x00004000080e7810 */ /* 0x040fe40007f7e0ff */
[C---:B---3--:R-:W-:Y:S02]  /*17660*/  IADD3 R31, P6, R8.reuse, 0x20, RZ ;  /* 0x00000020081f7810 */ /* 0x048fe40007fde0ff */
[----:B------:R-:W-:-:S02]  /*17670*/  IADD3 R33, P5, R8, 0x40, RZ ;  /* 0x0000004008217810 */ /* 0x000fc40007fbe0ff */
[C---:B------:R-:W-:Y:S02]  /*17680*/  IADD3 R101, P2, R8.reuse, 0x4020, RZ ;  /* 0x0000402008657810 */ /* 0x040fe40007f5e0ff */
[C---:B------:R-:W-:Y:S02]  /*17690*/  IADD3 R103, P1, R8.reuse, 0x4040, RZ ;  /* 0x0000404008677810 */ /* 0x040fe40007f3e0ff */
[----:B------:R-:W-:Y:S02]  /*176a0*/  IADD3 R105, P0, R8, 0x4060, RZ ;  /* 0x0000406008697810 */ /* 0x000fe40007f1e0ff */
[----:B------:R-:W-:Y:S02]  /*176b0*/  LOP3.LUT R8, R11, R8, RZ, 0x3c, !PT ;  /* 0x000000080b087212 */ /* 0x000fe400078e3cff */
[----:B------:R-:W-:Y:S02]  /*176c0*/  LOP3.LUT R10, R35, 0x380, RZ, 0xc0, !PT ;  /* 0x00000380230a7812 */ /* 0x000fe400078ec0ff */
[----:B------:R-:W-:-:S02]  /*176d0*/  LOP3.LUT R11, R14, 0x380, RZ, 0xc0, !PT ;  /* 0x000003800e0b7812 */ /* 0x000fc400078ec0ff */
[----:B------:R-:W-:Y:S02]  /*176e0*/  LOP3.LUT R4, R31, 0x380, RZ, 0xc0, !PT ;  /* 0x000003801f047812 */ /* 0x000fe400078ec0ff */
[----:B------:R-:W-:Y:S02]  /*176f0*/  LOP3.LUT R6, R33, 0x380, RZ, 0xc0, !PT ;  /* 0x0000038021067812 */ /* 0x000fe400078ec0ff */
[----:B------:R-:W-:Y:S02]  /*17700*/  SHF.R.U64 R10, R10, 0x3, RZ ;  /* 0x000000030a0a7819 */ /* 0x000fe400000012ff */
[----:B------:R-:W-:Y:S02]  /*17710*/  SHF.R.U64 R11, R11, 0x3, RZ ;  /* 0x000000030b0b7819 */ /* 0x000fe400000012ff */
[----:B------:R-:W-:Y:S02]  /*17720*/  SHF.R.U64 R4, R4, 0x3, RZ ;  /* 0x0000000304047819 */ /* 0x000fe400000012ff */
[----:B------:R-:W-:Y:S01]  /*17730*/  SHF.R.U64 R6, R6, 0x3, RZ ;  /* 0x0000000306067819 */ /* 0x000fe200000012ff */
[--C-:B------:R-:W-:Y:S01]  /*17740*/  IMAD.X R5, RZ, RZ, R9.reuse, P6 ;  /* 0x000000ffff057224 */ /* 0x100fe200030e0609 */
[----:B------:R-:W-:Y:S01]  /*17750*/  LOP3.LUT R24, R101, 0x380, RZ, 0xc0, !PT ;  /* 0x0000038065187812 */ /* 0x000fe200078ec0ff */
[--C-:B------:R-:W-:Y:S01]  /*17760*/  IMAD.X R7, RZ, RZ, R9.reuse, P5 ;  /* 0x000000ffff077224 */ /* 0x100fe200028e0609 */
[----:B------:R-:W-:Y:S01]  /*17770*/  LOP3.LUT R26, R103, 0x380, RZ, 0xc0, !PT ;  /* 0x00000380671a7812 */ /* 0x000fe200078ec0ff */
[--C-:B------:R-:W-:Y:S01]  /*17780*/  IMAD.X R13, RZ, RZ, R9.reuse, P4 ;  /* 0x000000ffff0d7224 */ /* 0x100fe200020e0609 */
[----:B------:R-:W-:Y:S01]  /*17790*/  LOP3.LUT R12, R10, R35, RZ, 0x3c, !PT ;  /* 0x000000230a0c7212 */ /* 0x000fe200078e3cff */
[--C-:B------:R-:W-:Y:S01]  /*177a0*/  IMAD.X R15, RZ, RZ, R9.reuse, P3 ;  /* 0x000000ffff0f7224 */ /* 0x100fe200018e0609 */
[----:B------:R-:W-:Y:S01]  /*177b0*/  LOP3.LUT R14, R11, R14, RZ, 0x3c, !PT ;  /* 0x0000000e0b0e7212 */ /* 0x000fe200078e3cff */
[--C-:B------:R-:W-:Y:S01]  /*177c0*/  IMAD.X R25, RZ, RZ, R9.reuse, P2 ;  /* 0x000000ffff197224 */ /* 0x100fe200010e0609 */
[----:B------:R-:W-:Y:S01]  /*177d0*/  MOV R30, R8 ;  /* 0x00000008001e7202 */ /* 0x000fe20000000f00 */
[--C-:B------:R-:W-:Y:S01]  /*177e0*/  IMAD.X R27, RZ, RZ, R9.reuse, P1 ;  /* 0x000000ffff1b7224 */ /* 0x100fe200008e0609 */
[----:B------:R-:W-:Y:S01]  /*177f0*/  LOP3.LUT R28, R105, 0x380, RZ, 0xc0, !PT ;  /* 0x00000380691c7812 */ /* 0x000fe200078ec0ff */
[----:B------:R-:W-:Y:S01]  /*17800*/  IMAD.X R29, RZ, RZ, R9, P0 ;  /* 0x000000ffff1d7224 */ /* 0x000fe200000e0609 */
[----:B------:R-:W-:-:S02]  /*17810*/  LOP3.LUT R4, R4, R31, RZ, 0x3c, !PT ;  /* 0x0000001f04047212 */ /* 0x000fc400078e3cff */
[----:B------:R-:W-:Y:S02]  /*17820*/  LOP3.LUT R6, R6, R33, RZ, 0x3c, !PT ;  /* 0x0000002106067212 */ /* 0x000fe400078e3cff */
[----:B------:R-:W-:Y:S02]  /*17830*/  F2FP.BF16.F32.PACK_AB R8, R21, R20 ;  /* 0x000000141508723e */ /* 0x000fe400000010ff */
[----:B------:R-:W-:Y:S02]  /*17840*/  F2FP.BF16.F32.PACK_AB R9, R95, R94 ;  /* 0x0000005e5f09723e */ /* 0x000fe400000010ff */
[----:B------:R-:W-:Y:S02]  /*17850*/  F2FP.BF16.F32.PACK_AB R10, R89, R88 ;  /* 0x00000058590a723e */ /* 0x000fe400000010ff */
[----:B------:R-:W-:Y:S02]  /*17860*/  F2FP.BF16.F32.PACK_AB R11, R97, R96 ;  /* 0x00000060610b723e */ /* 0x000fe400000010ff */
[----:B------:R-:W-:-:S02]  /*17870*/  SHF.R.U64 R24, R24, 0x3, RZ ;  /* 0x0000000318187819 */ /* 0x000fc400000012ff */
[----:B------:R-:W-:Y:S02]  /*17880*/  SHF.R.U64 R26, R26, 0x3, RZ ;  /* 0x000000031a1a7819 */ /* 0x000fe400000012ff */
[----:B------:R-:W-:Y:S01]  /*17890*/  SHF.R.U64 R28, R28, 0x3, RZ ;  /* 0x000000031c1c7819 */ /* 0x000fe200000012ff */
[----:B------:R0:W-:Y:S01]  /*178a0*/  STSM.16.M88.4 [R30], R8 ;  /* 0x000000081e007844 */ /* 0x0001e20000000200 */
[----:B------:R-:W-:Y:S02]  /*178b0*/  MOV R33, R4 ;  /* 0x0000000400217202 */ /* 0x000fe40000000f00 */
[----:B------:R-:W-:Y:S02]  /*178c0*/  MOV R34, R6 ;  /* 0x0000000600227202 */ /* 0x000fe40000000f00 */
[----:B------:R-:W-:Y:S02]  /*178d0*/  F2FP.BF16.F32.PACK_AB R4, R91, R90 ;  /* 0x0000005a5b04723e */ /* 0x000fe400000010ff */
[----:B------:R-:W-:-:S02]  /*178e0*/  F2FP.BF16.F32.PACK_AB R5, R99, R98 ;  /* 0x000000626305723e */ /* 0x000fc400000010ff */
[----:B------:R-:W-:Y:S02]  /*178f0*/  F2FP.BF16.F32.PACK_AB R6, R37, R36 ;  /* 0x000000242506723e */ /* 0x000fe400000010ff */
[----:B------:R-:W-:Y:S02]  /*17900*/  F2FP.BF16.F32.PACK_AB R7, R39, R38 ;  /* 0x000000262707723e */ /* 0x000fe400000010ff */
[----:B------:R-:W-:Y:S02]  /*17910*/  LOP3.LUT R24, R24, R101, RZ, 0x3c, !PT ;  /* 0x0000006518187212 */ /* 0x000fe400078e3cff */
[----:B------:R-:W-:Y:S02]  /*17920*/  LOP3.LUT R26, R26, R103, RZ, 0x3c, !PT ;  /* 0x000000671a1a7212 */ /* 0x000fe400078e3cff */
[----:B------:R-:W-:Y:S02]  /*17930*/  MOV R35, R12 ;  /* 0x0000000c00237202 */ /* 0x000fe40000000f00 */
[----:B------:R-:W-:-:S02]  /*17940*/  MOV R100, R14 ;  /* 0x0000000e00647202 */ /* 0x000fc40000000f00 */
[----:B0-----:R-:W-:Y:S02]  /*17950*/  F2FP.BF16.F32.PACK_AB R8, R41, R40 ;  /* 0x000000282908723e */ /* 0x001fe400000010ff */
[----:B------:R-:W-:Y:S02]  /*17960*/  F2FP.BF16.F32.PACK_AB R9, R43, R42 ;  /* 0x0000002a2b09723e */ /* 0x000fe400000010ff */
[----:B------:R-:W-:Y:S02]  /*17970*/  F2FP.BF16.F32.PACK_AB R10, R45, R44 ;  /* 0x0000002c2d0a723e */ /* 0x000fe400000010ff */
[----:B------:R-:W-:Y:S02]  /*17980*/  F2FP.BF16.F32.PACK_AB R11, R47, R46 ;  /* 0x0000002e2f0b723e */ /* 0x000fe400000010ff */
[----:B------:R-:W-:Y:S02]  /*17990*/  LOP3.LUT R28, R28, R105, RZ, 0x3c, !PT ;  /* 0x000000691c1c7212 */ /* 0x000fe400078e3cff */
[----:B------:R-:W-:-:S02]  /*179a0*/  F2FP.BF16.F32.PACK_AB R12, R49, R48 ;  /* 0x00000030310c723e */ /* 0x000fc400000010ff */
[----:B------:R-:W-:Y:S02]  /*179b0*/  F2FP.BF16.F32.PACK_AB R13, R51, R50 ;  /* 0x00000032330d723e */ /* 0x000fe400000010ff */
[----:B------:R-:W-:Y:S02]  /*179c0*/  F2FP.BF16.F32.PACK_AB R14, R53, R52 ;  /* 0x00000034350e723e */ /* 0x000fe400000010ff */
[----:B------:R-:W-:Y:S01]  /*179d0*/  F2FP.BF16.F32.PACK_AB R15, R55, R54 ;  /* 0x00000036370f723e */ /* 0x000fe200000010ff */
[----:B------:R0:W-:Y:S01]  /*179e0*/  STSM.16.M88.4 [R33], R4 ;  /* 0x0000000421007844 */ /* 0x0001e20000000200 */
[----:B------:R-:W-:Y:S02]  /*179f0*/  MOV R101, R24 ;  /* 0x0000001800657202 */ /* 0x000fe40000000f00 */
[----:B------:R-:W-:Y:S01]  /*17a00*/  MOV R103, R26 ;  /* 0x0000001a00677202 */ /* 0x000fe20000000f00 */
[----:B------:R-:W-:Y:S01]  /*17a10*/  STSM.16.M88.4 [R34], R8 ;  /* 0x0000000822007844 */ /* 0x000fe20000000200 */
[----:B------:R-:W-:-:S02]  /*17a20*/  F2FP.BF16.F32.PACK_AB R24, R57, R56 ;  /* 0x000000383918723e */ /* 0x000fc400000010ff */
[----:B------:R-:W-:Y:S01]  /*17a30*/  F2FP.BF16.F32.PACK_AB R25, R59, R58 ;  /* 0x0000003a3b19723e */ /* 0x000fe200000010ff */
[----:B------:R3:W-:Y:S01]  /*17a40*/  STSM.16.M88.4 [R35], R12 ;  /* 0x0000000c23007844 */ /* 0x0007e20000000200 */
[----:B------:R-:W-:Y:S02]  /*17a50*/  F2FP.BF16.F32.PACK_AB R26, R61, R60 ;  /* 0x0000003c3d1a723e */ /* 0x000fe400000010ff */
[----:B------:R-:W-:Y:S02]  /*17a60*/  F2FP.BF16.F32.PACK_AB R27, R63, R62 ;  /* 0x0000003e3f1b723e */ /* 0x000fe400000010ff */
[----:B------:R-:W-:Y:S02]  /*17a70*/  MOV R102, R28 ;  /* 0x0000001c00667202 */ /* 0x000fe40000000f00 */
[----:B------:R-:W-:Y:S02]  /*17a80*/  F2FP.BF16.F32.PACK_AB R28, R65, R64 ;  /* 0x00000040411c723e */ /* 0x000fe400000010ff */
[----:B------:R-:W-:-:S02]  /*17a90*/  F2FP.BF16.F32.PACK_AB R29, R67, R66 ;  /* 0x00000042431d723e */ /* 0x000fc400000010ff */
[----:B------:R-:W-:Y:S02]  /*17aa0*/  F2FP.BF16.F32.PACK_AB R30, R69, R68 ;  /* 0x00000044451e723e */ /* 0x000fe400000010ff */
[----:B------:R-:W-:Y:S02]  /*17ab0*/  F2FP.BF16.F32.PACK_AB R31, R71, R70 ;  /* 0x00000046471f723e */ /* 0x000fe400000010ff */
[----:B0-----:R-:W-:Y:S01]  /*17ac0*/  F2FP.BF16.F32.PACK_AB R33, R75, R74 ;  /* 0x0000004a4b21723e */ /* 0x001fe200000010ff */
[----:B---3--:R-:W0:Y:S01]  /*17ad0*/  LDC.64 R14, c[0x0][0xba8] ;  /* 0x0002ea00ff0e7b82 */ /* 0x008e220000000a00 */
[----:B------:R-:W-:Y:S02]  /*17ae0*/  F2FP.BF16.F32.PACK_AB R34, R77, R76 ;  /* 0x0000004c4d22723e */ /* 0x000fe400000010ff */
[----:B------:R-:W-:Y:S02]  /*17af0*/  F2FP.BF16.F32.PACK_AB R35, R79, R78 ;  /* 0x0000004e4f23723e */ /* 0x000fe400000010ff */
[----:B------:R-:W-:-:S02]  /*17b00*/  F2FP.BF16.F32.PACK_AB R4, R81, R80 ;  /* 0x000000505104723e */ /* 0x000fc400000010ff */
[----:B------:R-:W-:Y:S02]  /*17b10*/  F2FP.BF16.F32.PACK_AB R5, R83, R82 ;  /* 0x000000525305723e */ /* 0x000fe400000010ff */
[----:B------:R-:W-:Y:S02]  /*17b20*/  F2FP.BF16.F32.PACK_AB R6, R85, R84 ;  /* 0x000000545506723e */ /* 0x000fe400000010ff */
[----:B------:R-:W-:Y:S01]  /*17b30*/  F2FP.BF16.F32.PACK_AB R7, R87, R86 ;  /* 0x000000565707723e */ /* 0x000fe200000010ff */
[----:B------:R3:W-:Y:S04]  /*17b40*/  STSM.16.M88.4 [R100], R24 ;  /* 0x0000001864007844 */ /* 0x0007e80000000200 */
[----:B------:R-:W-:Y:S04]  /*17b50*/  STSM.16.M88.4 [R101], R28 ;  /* 0x0000001c65007844 */ /* 0x000fe80000000200 */
[----:B------:R-:W-:Y:S04]  /*17b60*/  STSM.16.M88.4 [R103], R32 ;  /* 0x0000002067007844 */ /* 0x000fe80000000200 */
[----:B------:R4:W-:Y:S01]  /*17b70*/  STSM.16.M88.4 [R102], R4 ;  /* 0x0000000466007844 */ /* 0x0009e20000000200 */
[----:B------:R-:W-:Y:S01]  /*17b80*/  BAR.SYNC.DEFER_BLOCKING 0x1, 0x100 ;  /* 0x0044000000007b1d */ /* 0x000fe20000010000 */
[----:B------:R-:W-:-:S04]  /*17b90*/  ISETP.NE.U32.AND P0, PT, RZ, UR6, PT ;  /* 0x00000006ff007c0c */ /* 0x000fc8000bf05070 */
[----:B------:R-:W-:Y:S02]  /*17ba0*/  ISETP.NE.AND.EX P0, PT, RZ, UR7, PT, P0 ;  /* 0x00000007ff007c0c */ /* 0x000fe4000bf05300 */
[----:B------:R-:W-:Y:S01]  /*17bb0*/  IADD3 R8, P1, R189, UR6, RZ ;  /* 0x00000006bd087c10 */ /* 0x000fe2000ff3e0ff */
[----:B---3--:R-:W-:-:S03]  /*17bc0*/  IMAD.MOV.U32 R100, RZ, RZ, RZ ;  /* 0x000000ffff647224 */ /* 0x008fc600078e00ff */
[----:B------:R-:W-:Y:S01]  /*17bd0*/  IADD3.X R9, R190, UR7, RZ, P1, !PT ;  /* 0x00000007be097c10 */ /* 0x000fe20008ffe4ff */
[----:B------:R-:W-:Y:S01]  /*17be0*/  IMAD.MOV.U32 R24, RZ, RZ, 0x9b8 ;  /* 0x000009b8ff187424 */ /* 0x000fe200078e00ff */
[----:B----4-:R-:W3:Y:S05]  /*17bf0*/  LDC R102, c[0x0][0xbe8] ;  /* 0x0002fa00ff667b82 */ /* 0x010eea0000000800 */
[----:B------:R-:W4:Y:S01]  /*17c00*/  @P0 LDG.E R100, desc[UR56][R8.64] ;  /* 0x0000003808640981 */ /* 0x000f22000c1e1900 */
[----:B------:R-:W-:-:S04]  /*17c10*/  ISETP.NE.U32.AND P1, PT, RZ, UR4, PT ;  /* 0x00000004ff007c0c */ /* 0x000fc8000bf25070 */
[----:B------:R-:W-:-:S13]  /*17c20*/  ISETP.NE.AND.EX P1, PT, RZ, UR5, PT, P1 ;  /* 0x00000005ff007c0c */ /* 0x000fda000bf25310 */
[----:B------:R-:W-:Y:S01]  /*17c30*/  @P1 IADD3 R4, P2, R189, UR4, RZ ;  /* 0x00000004bd041c10 */ /* 0x000fe2000ff5e0ff */
[----:B------:R-:W-:-:S03]  /*17c40*/  ULDC UR4, c[0x0][0xa88] ;  /* 0x0002a20000047ab9 */ /* 0x000fc60000000800 */
[----:B------:R-:W-:Y:S02]  /*17c50*/  @P1 IADD3.X R5, R190, UR5, RZ, P2, !PT ;  /* 0x00000005be051c10 */ /* 0x000fe400097fe4ff */
[C---:B------:R-:W-:Y:S02]  /*17c60*/  ISETP.NE.AND P2, PT, R187.reuse, RZ, PT ;  /* 0x000000ffbb00720c */ /* 0x040fe40003f45270 */
[----:B------:R-:W-:Y:S01]  /*17c70*/  MOV R101, UR4 ;  /* 0x0000000400657c02 */ /* 0x000fe20008000f00 */
[----:B------:R-:W-:Y:S02]  /*17c80*/  ULDC UR4, c[0x0][0xad4] ;  /* 0x0002b50000047ab9 */ /* 0x000fe40000000800 */
[----:B------:R-:W-:Y:S02]  /*17c90*/  SEL R187, R187, UR4, P2 ;  /* 0x00000004bbbb7c07 */ /* 0x000fe40009000000 */
[----:B---3--:R-:W-:Y:S01]  /*17ca0*/  ISETP.NE.AND P4, PT, R102, 0x1, PT ;  /* 0x000000016600780c */ /* 0x008fe20003f85270 */
[----:B------:R3:W5:Y:S01]  /*17cb0*/  @P1 LDG.E R101, desc[UR56][R4.64] ;  /* 0x0000003804651981 */ /* 0x000762000c1e1900 */
[----:B------:R-:W-:-:S04]  /*17cc0*/  ISETP.GT.AND P3, PT, R187, 0x1, PT ;  /* 0x00000001bb00780c */ /* 0x000fc80003f64270 */
[----:B------:R-:W-:-:S04]  /*17cd0*/  SEL R24, R24, 0x978, P3 ;  /* 0x0000097818187807 */ /* 0x000fc80001800000 */
[----:B------:R-:W1:Y:S08]  /*17ce0*/  LDC.64 R6, c[0x0][R24+0x220] ;  /* 0x0000880018067b82 */ /* 0x000e700000000a00 */
[----:B------:R-:W2:Y:S08]  /*17cf0*/  LDC.64 R10, c[0x0][R24+0x218] ;  /* 0x00008600180a7b82 */ /* 0x000eb00000000a00 */
[----:B------:R-:W2:Y:S01]  /*17d00*/  LDC.64 R12, c[0x0][R24+0x228] ;  /* 0x00008a00180c7b82 */ /* 0x000ea20000000a00 */
[----:B------:R-:W-:-:S07]  /*17d10*/  ISETP.NE.U32.AND P2, PT, RZ, UR6, PT ;  /* 0x00000006ff007c0c */ /* 0x000fce000bf45070 */
[----:B---3--:R3:W3:Y:S01]  /*17d20*/  LDC.64 R4, c[0x0][R24+0x210] ;  /* 0x0000840018047b82 */ /* 0x0086e20000000a00 */
[----:B------:R-:W-:-:S07]  /*17d30*/  ISETP.NE.AND.EX P2, PT, RZ, UR7, PT, P2 ;  /* 0x00000007ff007c0c */ /* 0x000fce000bf45320 */
[----:B------:R-:W3:Y:S01]  /*17d40*/  @P4 LDC R26, c[0x0][0xbec] ;  /* 0x0002fb00ff1a4b82 */ /* 0x000ee20000000800 */
[----:B------:R-:W-:-:S07]  /*17d50*/  SEL R188, R188, RZ, !P2 ;  /* 0x000000ffbcbc7207 */ /* 0x000fce0005000000 */
[----:B------:R-:W3:Y:S01]  /*17d60*/  @P4 LDC R33, c[0x0][0xbf0] ;  /* 0x0002fc00ff214b82 */ /* 0x000ee20000000800 */
[----:B------:R-:W-:Y:S01]  /*17d70*/  SEL R25, R216, RZ, !P2 ;  /* 0x000000ffd8197207 */ /* 0x000fe20005000000 */
[----:B-1----:R-:W-:-:S06]  /*17d80*/  IMAD R7, R7, R188, RZ ;  /* 0x000000bc07077224 */ /* 0x002fcc00078e02ff */
[----:B0-----:R-:W0:Y:S01]  /*17d90*/  @!P3 LDC R14, c[0x0][0xb50] ;  /* 0x0002d400ff0ebb82 */ /* 0x001e220000000800 */
[C---:B------:R-:W-:Y:S02]  /*17da0*/  IMAD R31, R6.reuse, R25, R7 ;  /* 0x00000019061f7224 */ /* 0x040fe400078e0207 */
[----:B------:R-:W-:-:S05]  /*17db0*/  IMAD.WIDE.U32 R6, R6, R188, RZ ;  /* 0x000000bc06067225 */ /* 0x000fca00078e00ff */
[----:B------:R-:W1:Y:S01]  /*17dc0*/  @!P3 LDC R15, c[0x0][0xb54] ;  /* 0x0002d500ff0fbb82 */ /* 0x000e620000000800 */
[-C--:B--2---:R-:W-:Y:S02]  /*17dd0*/  IMAD R29, R11, R162.reuse, RZ ;  /* 0x000000a20b1d7224 */ /* 0x084fe400078e02ff */
[----:B------:R-:W-:-:S04]  /*17de0*/  IMAD.WIDE.U32 R10, R10, R162, RZ ;  /* 0x000000a20a0a7225 */ /* 0x000fc800078e00ff */
[----:B------:R-:W-:Y:S01]  /*17df0*/  IMAD R25, R192, 0x80, R104 ;  /* 0x00000080c0197824 */ /* 0x000fe200078e0268 */
[----:B------:R-:W-:Y:S01]  /*17e00*/  SEL R27, R200, RZ, P3 ;  /* 0x000000ffc81b7207 */ /* 0x000fe20001800000 */
[----:B------:R-:W-:Y:S02]  /*17e10*/  IMAD.IADD R28, R11, 0x1, R29 ;  /* 0x000000010b1c7824 */ /* 0x000fe400078e021d */
[----:B------:R-:W-:Y:S02]  /*17e20*/  IMAD.IADD R11, R7, 0x1, R31 ;  /* 0x00000001070b7824 */ /* 0x000fe400078e021f */
[----:B------:R-:W-:Y:S02]  /*17e30*/  IMAD.MOV.U32 R7, RZ, RZ, R25 ;  /* 0x000000ffff077224 */ /* 0x000fe400078e0019 */
[-C--:B------:R-:W-:Y:S02]  /*17e40*/  IMAD R29, R13, R27.reuse, RZ ;  /* 0x0000001b0d1d7224 */ /* 0x080fe400078e02ff */
[----:B------:R-:W-:-:S04]  /*17e50*/  IMAD.WIDE.U32 R12, R12, R27, RZ ;  /* 0x0000001b0c0c7225 */ /* 0x000fc800078e00ff */
[----:B------:R-:W-:Y:S01]  /*17e60*/  IMAD.IADD R29, R13, 0x1, R29 ;  /* 0x000000010d1d7824 */ /* 0x000fe200078e021d */
[--C-:B----4-:R-:W-:Y:S01]  /*17e70*/  IADD3 R10, P2, P5, R6, R10, R100.reuse ;  /* 0x0000000a060a7210 */ /* 0x110fe20007d5e064 */
[----:B---3--:R-:W-:Y:S01]  /*17e80*/  @P4 IMAD.HI.U32 R6, R25, R26, RZ ;  /* 0x0000001a19064227 */ /* 0x008fe200078e00ff */
[----:B------:R-:W-:-:S04]  /*17e90*/  SHF.R.S32.HI R103, RZ, 0x1f, R100 ;  /* 0x0000001fff677819 */ /* 0x000fc80000011464 */
[----:B------:R-:W-:Y:S02]  /*17ea0*/  @P4 SHF.R.U32.HI R7, RZ, R33, R6 ;  /* 0x00000021ff074219 */ /* 0x000fe40000011606 */
[----:B------:R-:W-:-:S03]  /*17eb0*/  IADD3.X R11, R11, R28, R103, P2, P5 ;  /* 0x0000001c0b0b7210 */ /* 0x000fc600017ea467 */
[--C-:B------:R-:W-:Y:S01]  /*17ec0*/  IMAD.MOV R24, RZ, RZ, -R7.reuse ;  /* 0x000000ffff187224 */ /* 0x100fe200078e0a07 */
[----:B------:R-:W-:Y:S02]  /*17ed0*/  IADD3 R12, P2, P5, R7, R10, R12 ;  /* 0x0000000a070c7210 */ /* 0x000fe40007d5e00c */
[----:B------:R-:W-:Y:S01]  /*17ee0*/  SHF.R.S32.HI R6, RZ, 0x1f, R7 ;  /* 0x0000001fff067819 */ /* 0x000fe20000011407 */
[----:B------:R-:W-:-:S03]  /*17ef0*/  IMAD R7, R102, R24, R25 ;  /* 0x0000001866077224 */ /* 0x000fc600078e0219 */
[----:B------:R-:W-:Y:S01]  /*17f00*/  IADD3.X R13, R6, R11, R29, P2, P5 ;  /* 0x0000000b060d7210 */ /* 0x000fe200017ea41d */
[-C--:B------:R-:W-:Y:S01]  /*17f10*/  IMAD R5, R5, R7.reuse, RZ ;  /* 0x0000000705057224 */ /* 0x080fe200078e02ff */
[----:B------:R-:W-:Y:S01]  /*17f20*/  SHF.R.S32.HI R11, RZ, 0x1f, R7 ;  /* 0x0000001fff0b7819 */ /* 0x000fe20000011407 */
[----:B------:R-:W-:-:S04]  /*17f30*/  IMAD.WIDE.U32 R12, R4, R7, R12 ;  /* 0x00000007040c7225 */ /* 0x000fc800078e000c */
[----:B------:R-:W-:Y:S01]  /*17f40*/  IMAD R5, R4, R11, R5 ;  /* 0x0000000b04057224 */ /* 0x000fe200078e0205 */
[----:B0-----:R-:W-:-:S03]  /*17f50*/  LEA R14, P2, R12, R14, 0x2 ;  /* 0x0000000e0c0e7211 */ /* 0x001fc600078410ff */
[----:B------:R-:W-:-:S05]  /*17f60*/  IMAD.IADD R4, R13, 0x1, R5 ;  /* 0x000000010d047824 */ /* 0x000fca00078e0205 */
[----:B-1----:R-:W-:Y:S01]  /*17f70*/  LEA.HI.X R15, R12, R15, R4, 0x2, P2 ;  /* 0x0000000f0c0f7211 */ /* 0x002fe200010f1404 */
[----:B------:R-:W-:Y:S06]  /*17f80*/  @P1 BRA `(.L_x_648) ;  /* 0x0000000000101947 */ /* 0x000fec0003800000 */
[----:B------:R-:W-:Y:S05]  /*17f90*/  @!P0 BRA `(.L_x_648) ;  /* 0x00000000000c8947 */ /* 0x000fea0003800000 */
[----:B------:R-:W2:Y:S04]  /*17fa0*/  LDG.E R4, desc[UR56][R8.64] ;  /* 0x0000003808047981 */ /* 0x000ea8000c1e1900 */
[----:B-----5:R-:W2:Y:S02]  /*17fb0*/  LDG.E R101, desc[UR56][R8.64+0x4] ;  /* 0x0000043808657981 */ /* 0x020ea4000c1e1900 */
[----:B--2---:R-:W-:-:S07]  /*17fc0*/  IMAD.IADD R101, R101, 0x1, -R4 ;  /* 0x0000000165657824 */ /* 0x004fce00078e0a04 */
.L_x_648:
[----:B------:R-:W2:Y:S01]  /*17fd0*/  LDL R8, [R1+0x68] ;  /* 0x0000680001087983 */ /* 0x000ea20000100800 */
[----:B-----5:R-:W-:Y:S01]  /*17fe0*/  IMAD R101, R101, R102, RZ ;  /* 0x0000006665657224 */ /* 0x020fe200078e02ff */
[----:B------:R-:W-:Y:S02]  /*17ff0*/  LOP3.LUT P0, RZ, R220, 0x3, RZ, 0xc0, !PT ;  /* 0x00000003dcff7812 */ /* 0x000fe4000780c0ff */
[----:B------:R-:W-:Y:S04]  /*18000*/  SHFL.IDX PT, R4, R14, RZ, 0x1c1f ;  /* 0x001c1fff0e047589 */ /* 0x000fe800000e0000 */
[----:B------:R-:W0:Y:S04]  /*18010*/  SHFL.IDX PT, R5, R15, RZ, 0x1c1f ;  /* 0x001c1fff0f057589 */ /* 0x000e2800000e0000 */
[----:B------:R-:W-:Y:S04]  /*18020*/  SHFL.IDX PT, R6, R14, 0x1, 0x1c1f ;  /* 0x003c1f000e067f89 */ /* 0x000fe800000e0000 */
[----:B------:R-:W1:Y:S01]  /*18030*/  SHFL.IDX PT, R7, R15, 0x1, 0x1c1f ;  /* 0x003c1f000f077f89 */ /* 0x000e6200000e0000 */
[----:B--2---:R-:W-:-:S04]  /*18040*/  IMAD R8, R192, 0x80, R8 ;  /* 0x00000080c0087824 */ /* 0x004fc800078e0208 */
[C---:B------:R-:W-:Y:S01]  /*18050*/  VIADD R12, R8.reuse, 0x8 ;  /* 0x00000008080c7836 */ /* 0x040fe20000000000 */
[----:B------:R-:W-:-:S04]  /*18060*/  ISETP.GE.OR P1, PT, R8, R101, P0 ;  /* 0x000000650800720c */ /* 0x000fc80000726670 */
[----:B------:R-:W-:-:S09]  /*18070*/  ISETP.GE.OR P0, PT, R12, R101, P0 ;  /* 0x000000650c00720c */ /* 0x000fd20000706670 */
[----:B0-----:R0:W-:Y:S04]  /*18080*/  @!P1 ST.E desc[UR56][R4.64], R3 ;  /* 0x0000000304009985 */ /* 0x0011e8000c101938 */
[----:B-1----:R0:W-:Y:S01]  /*18090*/  @!P0 ST.E desc[UR56][R6.64], R0 ;  /* 0x0000000006008985 */ /* 0x0021e2000c101938 */
[----:B------:R-:W-:Y:S05]  /*180a0*/  @P3 BRA `(.L_x_649) ;  /* 0x0000000800843947 */ /* 0x000fea0003800000 */
[----:B0-----:R-:W-:Y:S01]  /*180b0*/  LEA R3, R217, R184, 0x6 ;  /* 0x000000b8d9037211 */ /* 0x001fe200078e30ff */
[----:B------:R-:W0:Y:S01]  /*180c0*/  @P4 LDC R47, c[0x0][0xbec] ;  /* 0x0002fb00ff2f4b82 */ /* 0x000e220000000800 */
[----:B------:R-:W-:-:S03]  /*180d0*/  ULDC.64 UR4, c[0x0][0xaa0] ;  /* 0x0002a80000047ab9 */ /* 0x000fc60000000a00 */
[----:B------:R-:W-:-:S04]  /*180e0*/  IMAD.WIDE R72, R3, 0x2, R72 ;  /* 0x0000000203487825 */ /* 0x000fc800078e0248 */
[----:B------:R-:W1:Y:S01]  /*180f0*/  @P4 LDC R49, c[0x0][0xbf0] ;  /* 0x0002fc00ff314b82 */ /* 0x000e620000000800 */
[C---:B------:R-:W-:Y:S01]  /*18100*/  IADD3 R9, P6, R72.reuse, 0x1000, RZ ;  /* 0x0000100048097810 */ /* 0x040fe20007fde0ff */
[----:B------:R-:W-:Y:S01]  /*18110*/  IMAD R103, R103, UR4, RZ ;  /* 0x0000000467677c24 */ /* 0x000fe2000f8e02ff */
[----:B------:R-:W-:Y:S02]  /*18120*/  IADD3 R13, P5, R72, 0x2000, RZ ;  /* 0x00002000480d7810 */ /* 0x000fe40007fbe0ff */
[----:B------:R-:W-:Y:S01]  /*18130*/  LOP3.LUT R8, R9, 0x380, RZ, 0xc0, !PT ;  /* 0x0000038009087812 */ /* 0x000fe200078ec0ff */
[----:B------:R-:W-:Y:S01]  /*18140*/  IMAD R103, R100, UR5, R103 ;  /* 0x0000000564677c24 */ /* 0x000fe2000f8e0267 */
[----:B------:R-:W-:Y:S02]  /*18150*/  IADD3 R25, P3, R72, 0x3000, RZ ;  /* 0x0000300048197810 */ /* 0x000fe40007f7e0ff */
[----:B------:R-:W-:Y:S01]  /*18160*/  SHF.R.U64 R8, R8, 0x3, RZ ;  /* 0x0000000308087819 */ /* 0x000fe200000012ff */
[----:B------:R-:W-:Y:S01]  /*18170*/  IMAD.WIDE.U32 R20, R100, UR4, RZ ;  /* 0x0000000464147c25 */ /* 0x000fe2000f8e00ff */
[----:B------:R-:W-:Y:S01]  /*18180*/  ULDC.64 UR4, c[0x0][0xae8] ;  /* 0x0002ba0000047ab9 */ /* 0x000fe20000000a00 */
[----:B------:R-:W-:-:S02]  /*18190*/  IADD3 R29, P2, R72, 0x4000, RZ ;  /* 0x00004000481d7810 */ /* 0x000fc40007f5e0ff */
[----:B------:R-:W-:Y:S01]  /*181a0*/  LOP3.LUT R8, R8, R9, RZ, 0x3c, !PT ;  /* 0x0000000908087212 */ /* 0x000fe200078e3cff */
[----:B------:R-:W-:Y:S01]  /*181b0*/  IMAD.X R9, RZ, RZ, R73, P6 ;  /* 0x000000ffff097224 */ /* 0x000fe200030e0649 */
[C---:B------:R-:W-:Y:S01]  /*181c0*/  IADD3 R3, P6, R72.reuse, 0x7000, RZ ;  /* 0x0000700048037810 */ /* 0x040fe20007fde0ff */
[----:B------:R-:W-:Y:S01]  /*181d0*/  IMAD.IADD R21, R21, 0x1, R103 ;  /* 0x0000000115157824 */ /* 0x000fe200078e0267 */
[----:B------:R-:W-:Y:S02]  /*181e0*/  IADD3 R33, P1, R72, 0x5000, RZ ;  /* 0x0000500048217810 */ /* 0x000fe40007f3e0ff */
[----:B------:R-:W-:Y:S01]  /*181f0*/  LOP3.LUT R0, R3, 0x380, RZ, 0xc0, !PT ;  /* 0x0000038003007812 */ /* 0x000fe200078ec0ff */
[----:B------:R-:W-:Y:S01]  /*18200*/  IMAD.WIDE.U32 R20, R162, UR4, R20 ;  /* 0x00000004a2147c25 */ /* 0x000fe2000f8e0014 */
[----:B------:R-:W-:Y:S01]  /*18210*/  IADD3 R37, P0, R72, 0x6000, RZ ;  /* 0x0000600048257810 */ /* 0x000fe20007f1e0ff */
[----:B------:R-:W5:Y:S01]  /*18220*/  LD.E.128 R8, desc[UR56][R8.64] ;  /* 0x0000003808087980 */ /* 0x000f62000c101d00 */
[----:B------:R-:W-:-:S02]  /*18230*/  SHF.R.U64 R0, R0, 0x3, RZ ;  /* 0x0000000300007819 */ /* 0x000fc400000012ff */
[----:B------:R-:W-:Y:S01]  /*18240*/  SHF.R.S32.HI R45, RZ, 0x1f, R188 ;  /* 0x0000001fff2d7819 */ /* 0x000fe200000114bc */
[----:B------:R-:W-:Y:S01]  /*18250*/  IMAD.X R41, RZ, RZ, R73, P6 ;  /* 0x000000ffff297224 */ /* 0x000fe200030e0649 */
[----:B------:R-:W-:Y:S01]  /*18260*/  LOP3.LUT R40, R0, R3, RZ, 0x3c, !PT ;  /* 0x0000000300287212 */ /* 0x000fe200078e3cff */
[----:B------:R-:W-:Y:S01]  /*18270*/  IMAD R3, R186, 0x20, R217 ;  /* 0x00000020ba037824 */ /* 0x000fe200078e02d9 */
[----:B------:R-:W-:Y:S01]  /*18280*/  LOP3.LUT R12, R13, 0x380, RZ, 0xc0, !PT ;  /* 0x000003800d0c7812 */ /* 0x000fe200078ec0ff */
[----:B------:R-:W-:Y:S01]  /*18290*/  IMAD R21, R162, UR5, R21 ;  /* 0x00000005a2157c24 */ /* 0x000fe2000f8e0215 */
[----:B------:R-:W-:Y:S01]  /*182a0*/  LOP3.LUT R24, R25, 0x380, RZ, 0xc0, !PT ;  /* 0x0000038019187812 */ /* 0x000fe200078ec0ff */
[----:B------:R-:W-:Y:S01]  /*182b0*/  IMAD R44, R192, 0x80, R3 ;  /* 0x00000080c02c7824 */ /* 0x000fe200078e0203 */
[----:B------:R-:W-:Y:S01]  /*182c0*/  LOP3.LUT R28, R29, 0x380, RZ, 0xc0, !PT ;  /* 0x000003801d1c7812 */ /* 0x000fe200078ec0ff */
[----:B------:R-:W-:Y:S01]  /*182d0*/  ULDC.64 UR4, c[0x0][0xaf0] ;  /* 0x0002bc0000047ab9 */ /* 0x000fe20000000a00 */
[----:B------:R-:W-:Y:S01]  /*182e0*/  LOP3.LUT R32, R33, 0x380, RZ, 0xc0, !PT ;  /* 0x0000038021207812 */ /* 0x000fe200078ec0ff */
[----:B0-----:R-:W-:Y:S01]  /*182f0*/  @P4 IMAD.HI.U32 R0, R44, R47, RZ ;  /* 0x0000002f2c004227 */ /* 0x001fe200078e00ff */
[----:B------:R-:W-:Y:S01]  /*18300*/  LOP3.LUT R36, R37, 0x380, RZ, 0xc0, !PT ;  /* 0x0000038025247812 */ /* 0x000fe200078ec0ff */
[----:B------:R-:W5:Y:S01]  /*18310*/  LD.E.128 R40, desc[UR56][R40.64] ;  /* 0x0000003828287980 */ /* 0x000f62000c101d00 */
[----:B------:R-:W-:Y:S01]  /*18320*/  LOP3.LUT R5, R72, 0x380, RZ, 0xc0, !PT ;  /* 0x0000038048057812 */ /* 0x000fe200078ec0ff */
[----:B------:R-:W-:Y:S01]  /*18330*/  IMAD.MOV.U32 R3, RZ, RZ, R44 ;  /* 0x000000ffff037224 */ /* 0x000fe200078e002c */
[----:B------:R-:W-:Y:S01]  /*18340*/  SHF.R.U64 R12, R12, 0x3, RZ ;  /* 0x000000030c0c7819 */ /* 0x000fe200000012ff */
[----:B------:R-:W-:Y:S01]  /*18350*/  IMAD R45, R45, UR4, RZ ;  /* 0x000000042d2d7c24 */ /* 0x000fe2000f8e02ff */
[----:B------:R-:W-:-:S02]  /*18360*/  SHF.R.U64 R24, R24, 0x3, RZ ;  /* 0x0000000318187819 */ /* 0x000fc400000012ff */
[----:B------:R-:W-:Y:S02]  /*18370*/  SHF.R.U64 R28, R28, 0x3, RZ ;  /* 0x000000031c1c7819 */ /* 0x000fe400000012ff */
[----:B------:R-:W-:Y:S02]  /*18380*/  SHF.R.U64 R32, R32, 0x3, RZ ;  /* 0x0000000320207819 */ /* 0x000fe400000012ff */
[----:B------:R-:W-:Y:S02]  /*18390*/  SHF.R.U64 R36, R36, 0x3, RZ ;  /* 0x0000000324247819 */ /* 0x000fe400000012ff */
[----:B-1----:R-:W-:Y:S02]  /*183a0*/  @P4 SHF.R.U32.HI R3, RZ, R49, R0 ;  /* 0x00000031ff034219 */ /* 0x002fe40000011600 */
[----:B------:R-:W-:Y:S01]  /*183b0*/  SHF.R.U64 R5, R5, 0x3, RZ ;  /* 0x0000000305057819 */ /* 0x000fe200000012ff */
[----:B------:R-:W-:Y:S01]  /*183c0*/  IMAD R45, R188, UR5, R45 ;  /* 0x00000005bc2d7c24 */ /* 0x000fe2000f8e022d */
[----:B------:R-:W-:Y:S01]  /*183d0*/  LOP3.LUT R12, R12, R13, RZ, 0x3c, !PT ;  /* 0x0000000d0c0c7212 */ /* 0x000fe200078e3cff */
[----:B------:R-:W-:Y:S01]  /*183e0*/  IMAD.WIDE.U32 R20, R188, UR4, R20 ;  /* 0x00000004bc147c25 */ /* 0x000fe2000f8e0014 */
[----:B------:R-:W-:Y:S01]  /*183f0*/  LOP3.LUT R24, R24, R25, RZ, 0x3c, !PT ;  /* 0x0000001918187212 */ /* 0x000fe200078e3cff */
[----:B------:R-:W-:Y:S01]  /*18400*/  ULDC.64 UR4, c[0x0][0xae0] ;  /* 0x0002b80000047ab9 */ /* 0x000fe20000000a00 */
[----:B------:R-:W-:Y:S01]  /*18410*/  LOP3.LUT R28, R28, R29, RZ, 0x3c, !PT ;  /* 0x0000001d1c1c7212 */ /* 0x000fe200078e3cff */
[--C-:B------:R-:W-:Y:S01]  /*18420*/  IMAD.X R13, RZ, RZ, R73.reuse, P5 ;  /* 0x000000ffff0d7224 */ /* 0x100fe200028e0649 */
[----:B------:R-:W-:Y:S01]  /*18430*/  LOP3.LUT R32, R32, R33, RZ, 0x3c, !PT ;  /* 0x0000002120207212 */ /* 0x000fe200078e3cff */
[--C-:B------:R-:W-:Y:S01]  /*18440*/  IMAD.X R25, RZ, RZ, R73.reuse, P3 ;  /* 0x000000ffff197224 */ /* 0x100fe200018e0649 */
[----:B------:R-:W-:Y:S01]  /*18450*/  LOP3.LUT R36, R36, R37, RZ, 0x3c, !PT ;  /* 0x0000002524247212 */ /* 0x000fe200078e3cff */
[----:B------:R-:W-:Y:S01]  /*18460*/  IMAD.X R29, RZ, RZ, R73, P2 ;  /* 0x000000ffff1d7224 */ /* 0x000fe200010e0649 */
[----:B------:R-:W-:Y:S01]  /*18470*/  SHF.R.S32.HI R0, RZ, 0x1f, R3 ;  /* 0x0000001fff007819 */ /* 0x000fe20000011403 */
[--C-:B------:R-:W-:Y:S01]  /*18480*/  IMAD.X R33, RZ, RZ, R73.reuse, P1 ;  /* 0x000000ffff217224 */ /* 0x100fe200008e0649 */
[----:B------:R-:W-:Y:S01]  /*18490*/  IADD3 R47, -R3, RZ, RZ ;  /* 0x000000ff032f7210 */ /* 0x000fe20007ffe1ff */
[----:B------:R-:W-:Y:S01]  /*184a0*/  IMAD.X R37, RZ, RZ, R73, P0 ;  /* 0x000000ffff257224 */ /* 0x000fe200000e0649 */
[----:B------:R-:W-:Y:S01]  /*184b0*/  LOP3.LUT R72, R5, R72, RZ, 0x3c, !PT ;  /* 0x0000004805487212 */ /* 0x000fe200078e3cff */
[----:B------:R-:W-:Y:S01]  /*184c0*/  IMAD.IADD R21, R21, 0x1, R45 ;  /* 0x0000000115157824 */ /* 0x000fe200078e022d */
[----:B------:R-:W5:Y:S01]  /*184d0*/  LD.E.128 R12, desc[UR56][R12.64] ;  /* 0x000000380c0c7980 */ /* 0x000f62000c101d00 */
[----:B------:R-:W-:-:S02]  /*184e0*/  IMAD R0, R0, UR4, RZ ;  /* 0x0000000400007c24 */ /* 0x000fc4000f8e02ff */
[----:B------:R-:W-:Y:S01]  /*184f0*/  IMAD R45, R102, R47, R44 ;  /* 0x0000002f662d7224 */ /* 0x000fe200078e022c */
[----:B------:R0:W5:Y:S01]  /*18500*/  LD.E.128 R4, desc[UR56][R72.64] ;  /* 0x0000003848047980 */ /* 0x000162000c101d00 */
[----:B------:R-:W-:-:S03]  /*18510*/  IMAD R47, R3, UR5, R0 ;  /* 0x00000005032f7c24 */ /* 0x000fc6000f8e0200 */
[----:B------:R-:W5:Y:S01]  /*18520*/  LD.E.128 R24, desc[UR56][R24.64] ;  /* 0x0000003818187980 */ /* 0x000f62000c101d00 */
[----:B------:R-:W-:-:S03]  /*18530*/  SHF.R.S32.HI R0, RZ, 0x1f, R45 ;  /* 0x0000001fff007819 */ /* 0x000fc6000001142d */
[----:B------:R-:W5:Y:S04]  /*18540*/  LD.E.128 R28, desc[UR56][R28.64] ;  /* 0x000000381c1c7980 */ /* 0x000f68000c101d00 */
[----:B------:R-:W5:Y:S04]  /*18550*/  LD.E.128 R32, desc[UR56][R32.64] ;  /* 0x0000003820207980 */ /* 0x000f68000c101d00 */
[----:B------:R-:W5:Y:S01]  /*18560*/  LD.E.128 R36, desc[UR56][R36.64] ;  /* 0x0000003824247980 */ /* 0x000f62000c101d00 */
[----:B------:R-:W-:Y:S01]  /*18570*/  IMAD.WIDE.U32 R20, R3, UR4, R20 ;  /* 0x0000000403147c25 */ /* 0x000fe2000f8e0014 */
[----:B------:R-:W-:Y:S01]  /*18580*/  ULDC.64 UR4, c[0x0][0xad8] ;  /* 0x0002b60000047ab9 */ /* 0x000fe20000000a00 */
[----:B------:R-:W-:Y:S01]  /*18590*/  @!PT LDS RZ, [RZ] ;  /* 0x00000000fffff984 */ /* 0x000fe20000000800 */
[----:B------:R-:W-:Y:S01]  /*185a0*/  @!PT LDS RZ, [RZ] ;  /* 0x00000000fffff984 */ /* 0x000fe20000000800 */
[----:B------:R-:W-:Y:S01]  /*185b0*/  @!PT LDS RZ, [RZ] ;  /* 0x00000000fffff984 */ /* 0x000fe20000000800 */
[----:B------:R-:W-:Y:S01]  /*185c0*/  @!PT LDS RZ, [RZ] ;  /* 0x00000000fffff984 */ /* 0x000fe20000000800 */
[----:B------:R1:W-:Y:S06]  /*185d0*/  MEMBAR.ALL.CTA ;  /* 0x0000000000007992 */ /* 0x0003ec0000008000 */
[----:B-1----:R-:W1:Y:S01]  /*185e0*/  FENCE.VIEW.ASYNC.S ;  /* 0x00000000000073c6 */ /* 0x002e620000000000 */
[----:B------:R-:W-:-:S02]  /*185f0*/  IMAD R48, R192, 0x80, R217 ;  /* 0x00000080c0307824 */ /* 0x000fc400078e02d9 */
[----:B------:R-:W-:Y:S02]  /*18600*/  IMAD.IADD R21, R21, 0x1, R47 ;  /* 0x0000000115157824 */ /* 0x000fe400078e022f */
[----:B------:R-:W-:Y:S02]  /*18610*/  IMAD R44, R0, UR4, RZ ;  /* 0x00000004002c7c24 */ /* 0x000fe4000f8e02ff */
[----:B------:R-:W-:Y:S02]  /*18620*/  VIADD R0, R48, 0x20 ;  /* 0x0000002030007836 */ /* 0x000fe40000000000 */
[C---:B------:R-:W-:Y:S02]  /*18630*/  IMAD R3, R45.reuse, UR5, R44 ;  /* 0x000000052d037c24 */ /* 0x040fe4000f8e022c */
[----:B------:R-:W-:Y:S01]  /*18640*/  IMAD.WIDE.U32 R20, R45, UR4, R20 ;  /* 0x000000042d147c25 */ /* 0x000fe2000f8e0014 */
[-C--:B------:R-:W-:Y:S01]  /*18650*/  ISETP.GE.AND P0, PT, R0, R101.reuse, PT ;  /* 0x000000650000720c */ /* 0x080fe20003f06270 */
[----:B------:R-:W-:Y:S01]  /*18660*/  ULDC.64 UR4, c[0x0][0xa80] ;  /* 0x0002a00000047ab9 */ /* 0x000fe20000000a00 */
[----:B------:R-:W-:Y:S01]  /*18670*/  ISETP.GE.AND P2, PT, R48, R101, PT ;  /* 0x000000653000720c */ /* 0x000fe20003f46270 */
[----:B------:R-:W-:Y:S01]  /*18680*/  VIADD R0, R2, 0x2a820 ;  /* 0x0002a82002007836 */ /* 0x000fe20000000000 */
[----:B------:R-:W-:Y:S01]  /*18690*/  LEA R46, P3, R20, UR4, 0x1 ;  /* 0x00000004142e7c11 */ /* 0x000fe2000f8608ff */
[----:B------:R-:W-:-:S02]  /*186a0*/  IMAD.IADD R3, R21, 0x1, R3 ;  /* 0x0000000115037824 */ /* 0x000fc400078e0203 */
[----:B------:R-:W-:Y:S01]  /*186b0*/  VIADD R44, R48, 0x40 ;  /* 0x00000040302c7836 */ /* 0x000fe20000000000 */
[----:B------:R-:W-:Y:S02]  /*186c0*/  PRMT R0, RZ, 0x654, R0 ;  /* 0x00000654ff007816 */ /* 0x000fe40000000000 */
[----:B------:R-:W-:Y:S01]  /*186d0*/  LEA.HI.X R3, R20, UR5, R3, 0x1, P3 ;  /* 0x0000000514037c11 */ /* 0x000fe200098f0c03 */
[----:B------:R-:W-:Y:S01]  /*186e0*/  BSSY B1, `(.L_x_650) ;  /* 0x0000011000017945 */ /* 0x000fe20003800000 */
[----:B------:R-:W-:Y:S01]  /*186f0*/  ISETP.GE.AND P1, PT, R44, R101, PT ;  /* 0x000000652c00720c */ /* 0x000fe20003f26270 */
[----:B-1----:R1:W-:Y:S01]  /*18700*/  SYNCS.ARRIVE.TRANS64.RED.A1T0 RZ, [R0+URZ], RZ ;  /* 0x000000ff00ff79a7 */ /* 0x0023e2000810043f */
[----:B------:R0:W2:Y:S01]  /*18710*/  SHFL.IDX PT, R44, R46, RZ, 0x181f ;  /* 0x00181fff2e2c7589 */ /* 0x0000a200000e0000 */
[----:B------:R-:W-:Y:S02]  /*18720*/  SHF.R.S32.HI R104, RZ, 0x1f, R185 ;  /* 0x0000001fff687819 */ /* 0x000fe400000114b9 */
[----:B------:R-:W-:Y:S01]  /*18730*/  SHF.R.S32.HI R105, RZ, 0x1f, R184 ;  /* 0x0000001fff697819 */ /* 0x000fe200000114b8 */
[----:B-1----:R0:W1:Y:S01]  /*18740*/  SHFL.IDX PT, R0, R3, RZ, 0x181f ;  /* 0x00181fff03007589 */ /* 0x00206200000e0000 */
[----:B------:R-:W-:Y:S06]  /*18750*/  @P2 BRA `(.L_x_651) ;  /* 0x0000000000242947 */ /* 0x000fec0003800000 */
[----:B------:R-:W-:Y:S02]  /*18760*/  ULDC UR4, c[0x0][0xac8] ;  /* 0x0002b20000047ab9 */ /* 0x000fe40000000800 */
[----:B------:R-:W-:Y:S02]  /*18770*/  ISETP.GE.AND P2, PT, R184, UR4, PT ;  /* 0x00000004b8007c0c */ /* 0x000fe4000bf46270 */
[----:B------:R-:W-:-:S11]  /*18780*/  ISETP.GE.AND P3, PT, R185, UR4, PT ;  /* 0x00000004b9007c0c */ /* 0x000fd6000bf66270 */
[CC--:B--2---:R-:W-:Y:S02]  /*18790*/  @!P2 LEA R20, P4, R184.reuse, R44.reuse, 0x1 ;  /* 0x0000002cb814a211 */ /* 0x0c4fe400078808ff */
[C---:B------:R-:W-:Y:S02]  /*187a0*/  @!P3 LEA R44, P5, R185.reuse, R44, 0x1 ;  /* 0x0000002cb92cb211 */ /* 0x040fe400078a08ff */
[-C--:B-1----:R-:W-:Y:S02]  /*187b0*/  @!P2 LEA.HI.X R21, R184, R0.reuse, R105, 0x1, P4 ;  /* 0x00000000b815a211 */ /* 0x082fe400020f0c69 */
[----:B------:R-:W-:-:S03]  /*187c0*/  @!P3 LEA.HI.X R45, R185, R0, R104, 0x1, P5 ;  /* 0x00000000b92db211 */ /* 0x000fc600028f0c68 */
[----:B-----5:R3:W-:Y:S04]  /*187d0*/  @!P2 ST.E.128 desc[UR56][R20.64], R4 ;  /* 0x000000041400a985 */ /* 0x0207e8000c101d38 */
[----:B------:R3:W-:Y:S02]  /*187e0*/  @!P3 ST.E.128 desc[UR56][R44.64], R28 ;  /* 0x0000001c2c00b985 */ /* 0x0007e4000c101d38 */
.L_x_651:
[----:B------:R-:W-:Y:S05]  /*187f0*/  BSYNC B1 ;  /* 0x0000000000017941 */ /* 0x000fea0003800000 */
.L_x_650:
[----:B-1----:R1:W4:Y:S01]  /*18800*/  SHFL.IDX PT, R0, R3, 0x1, 0x181f ;  /* 0x00381f0003007f89 */ /* 0x00232200000e0000 */
[----:B------:R-:W-:Y:S03]  /*18810*/  BSSY B1, `(.L_x_652) ;  /* 0x000000c000017945 */ /* 0x000fe60003800000 */
[----:B---3-5:R1:W3:Y:S01]  /*18820*/  SHFL.IDX PT, R6, R46, 0x1, 0x181f ;  /* 0x00381f002e067f89 */ /* 0x0282e200000e0000 */
[----:B------:R-:W-:Y:S05]  /*18830*/  @P0 BRA `(.L_x_653) ;  /* 0x0000000000240947 */ /* 0x000fea0003800000 */
[----:B------:R-:W-:Y:S02]  /*18840*/  ULDC UR4, c[0x0][0xac8] ;  /* 0x0002b20000047ab9 */ /* 0x000fe40000000800 */
[----:B------:R-:W-:Y:S02]  /*18850*/  ISETP.GE.AND P3, PT, R184, UR4, PT ;  /* 0x00000004b8007c0c */ /* 0x000fe4000bf66270 */
[----:B------:R-:W-:-:S11]  /*18860*/  ISETP.GE.AND P4, PT, R185, UR4, PT ;  /* 0x00000004b9007c0c */ /* 0x000fd6000bf86270 */
[CC--:B---3--:R-:W-:Y:S02]  /*18870*/  @!P3 LEA R4, P0, R184.reuse, R6.reuse, 0x1 ;  /* 0x00000006b804b211 */ /* 0x0c8fe400078008ff */
[C---:B------:R-:W-:Y:S02]  /*18880*/  @!P4 LEA R6, P2, R185.reuse, R6, 0x1 ;  /* 0x00000006b906c211 */ /* 0x040fe400078408ff */
[-C--:B----4-:R-:W-:Y:S02]  /*18890*/  @!P3 LEA.HI.X R5, R184, R0.reuse, R105, 0x1, P0 ;  /* 0x00000000b805b211 */ /* 0x090fe400000f0c69 */
[----:B------:R-:W-:-:S03]  /*188a0*/  @!P4 LEA.HI.X R7, R185, R0, R104, 0x1, P2 ;  /* 0x00000000b907c211 */ /* 0x000fc600010f0c68 */
[----:B------:R3:W-:Y:S04]  /*188b0*/  @!P3 ST.E.128 desc[UR56][R4.64], R8 ;  /* 0x000000080400b985 */ /* 0x0007e8000c101d38 */
[----:B------:R3:W-:Y:S02]  /*188c0*/  @!P4 ST.E.128 desc[UR56][R6.64], R32 ;  /* 0x000000200600c985 */ /* 0x0007e4000c101d38 */
.L_x_653:
[----:B------:R-:W-:Y:S05]  /*188d0*/  BSYNC B1 ;  /* 0x0000000000017941 */ /* 0x000fea0003800000 */
.L_x_652:
[----:B----4-:R4:W0:Y:S01]  /*188e0*/  SHFL.IDX PT, R0, R3, 0x2, 0x181f ;  /* 0x00581f0003007f89 */ /* 0x01082200000e0000 */
[----:B------:R-:W-:Y:S03]  /*188f0*/  BSSY B1, `(.L_x_654) ;  /* 0x000000c000017945 */ /* 0x000fe60003800000 */
[----:B---3--:R4:W3:Y:S01]  /*18900*/  SHFL.IDX PT, R6, R46, 0x2, 0x181f ;  /* 0x00581f002e067f89 */ /* 0x0088e200000e0000 */
[----:B------:R-:W-:Y:S05]  /*18910*/  @P1 BRA `(.L_x_655) ;  /* 0x0000000000241947 */ /* 0x000fea0003800000 */
[----:B------:R-:W-:Y:S02]  /*18920*/  ULDC UR4, c[0x0][0xac8] ;  /* 0x0002b20000047ab9 */ /* 0x000fe40000000800 */
[----:B------:R-:W-:Y:S02]  /*18930*/  ISETP.GE.AND P2, PT, R184, UR4, PT ;  /* 0x00000004b8007c0c */ /* 0x000fe4000bf46270 */
[----:B------:R-:W-:-:S11]  /*18940*/  ISETP.GE.AND P3, PT, R185, UR4, PT ;  /* 0x00000004b9007c0c */ /* 0x000fd6000bf66270 */
[CC--:B---3--:R-:W-:Y:S02]  /*18950*/  @!P2 LEA R4, P0, R184.reuse, R6.reuse, 0x1 ;  /* 0x00000006b804a211 */ /* 0x0c8fe400078008ff */
[C---:B------:R-:W-:Y:S02]  /*18960*/  @!P3 LEA R6, P1, R185.reuse, R6, 0x1 ;  /* 0x00000006b906b211 */ /* 0x040fe400078208ff */
[-C--:B0-----:R-:W-:Y:S02]  /*18970*/  @!P2 LEA.HI.X R5, R184, R0.reuse, R105, 0x1, P0 ;  /* 0x00000000b805a211 */ /* 0x081fe400000f0c69 */
[----:B------:R-:W-:-:S03]  /*18980*/  @!P3 LEA.HI.X R7, R185, R0, R104, 0x1, P1 ;  /* 0x00000000b907b211 */ /* 0x000fc600008f0c68 */
[----:B------:R0:W-:Y:S04]  /*18990*/  @!P2 ST.E.128 desc[UR56][R4.64], R12 ;  /* 0x0000000c0400a985 */ /* 0x0001e8000c101d38 */
[----:B------:R0:W-:Y:S02]  /*189a0*/  @!P3 ST.E.128 desc[UR56][R6.64], R36 ;  /* 0x000000240600b985 */ /* 0x0001e4000c101d38 */
.L_x_655:
[----:B------:R-:W-:Y:S05]  /*189b0*/  BSYNC B1 ;  /* 0x0000000000017941 */ /* 0x000fea0003800000 */
.L_x_654:
[----:B0-----:R-:W-:Y:S01]  /*189c0*/  VIADD R0, R48, 0x60 ;  /* 0x0000006030007836 */ /* 0x001fe20000000000 */
[----:B-1--4-:R-:W0:Y:S04]  /*189d0*/  SHFL.IDX PT, R3, R3, 0x3, 0x181f ;  /* 0x00781f0003037f89 */ /* 0x012e2800000e0000 */
[----:B------:R-:W-:Y:S01]  /*189e0*/  ISETP.GE.AND P0, PT, R0, R101, PT ;  /* 0x000000650000720c */ /* 0x000fe20003f06270 */
[----:B------:R-:W1:-:S12]  /*189f0*/  SHFL.IDX PT, R46, R46, 0x3, 0x181f ;  /* 0x00781f002e2e7f89 */ /* 0x000e5800000e0000 */
[----:B------:R-:W-:Y:S05]  /*18a00*/  @P0 BRA `(.L_x_656) ;  /* 0x0000001800300947 */ /* 0x000fea0003800000 */
[----:B------:R-:W-:Y:S02]  /*18a10*/  ULDC UR4, c[0x0][0xac8] ;  /* 0x0002b20000047ab9 */ /* 0x000fe40000000800 */
[----:B------:R-:W-:-:S13]  /*18a20*/  ISETP.GE.AND P1, PT, R184, UR4, PT ;  /* 0x00000004b8007c0c */ /* 0x000fda000bf26270 */
[----:B-1----:R-:W-:-:S04]  /*18a30*/  @!P1 LEA R4, P0, R184, R46, 0x1 ;  /* 0x0000002eb8049211 */ /* 0x002fc800078008ff */
[----:B0-----:R-:W-:Y:S02]  /*18a40*/  @!P1 LEA.HI.X R5, R184, R3, R105, 0x1, P0 ;  /* 0x00000003b8059211 */ /* 0x001fe400000f0c69 */
[----:B------:R-:W-:-:S03]  /*18a50*/  ISETP.GE.AND P0, PT, R185, UR4, PT ;  /* 0x00000004b9007c0c */ /* 0x000fc6000bf06270 */
[----:B------:R0:W-:Y:S10]  /*18a60*/  @!P1 ST.E.128 desc[UR56][R4.64], R24 ;  /* 0x0000001804009985 */ /* 0x0001f4000c101d38 */
[----:B------:R-:W-:Y:S05]  /*18a70*/  @P0 BRA `(.L_x_656) ;  /* 0x0000001800140947 */ /* 0x000fea0003800000 */
[----:B0-----:R-:W-:-:S04]  /*18a80*/  LEA R4, P0, R185, R46, 0x1 ;  /* 0x0000002eb9047211 */ /* 0x001fc800078008ff */
[----:B------:R-:W-:-:S05]  /*18a90*/  LEA.HI.X R5, R185, R3, R104, 0x1, P0 ;  /* 0x00000003b9057211 */ /* 0x000fca00000f0c68 */
[----:B------:R0:W-:Y:S01]  /*18aa0*/  ST.E.128 desc[UR56][R4.64], R40 ;  /* 0x0000002804007985 */ /* 0x0001e2000c101d38 */
[----:B------:R-:W-:Y:S05]  /*18ab0*/  BRA `(.L_x_656) ;  /* 0x0000001800047947 */ /* 0x000fea0003800000 */
.L_x_649:
[----:B0-----:R-:W0:Y:S01]  /*18ac0*/  @P4 LDC R0, c[0x0][0xbec] ;  /* 0x0002fb00ff004b82 */ /* 0x001e220000000800 */
[----:B------:R-:W-:Y:S01]  /*18ad0*/  ULDC.64 UR4, c[0x0][0xb08] ;  /* 0x0002c20000047ab9 */ /* 0x000fe20000000a00 */
[----:B------:R-:W-:Y:S01]  /*18ae0*/  SHF.R.S32.HI R3, RZ, 0x1f, R188 ;  /* 0x0000001fff037819 */ /* 0x000fe200000114bc */
[----:B------:R-:W-:Y:S01]  /*18af0*/  IMAD R103, R103, UR4, RZ ;  /* 0x0000000467677c24 */ /* 0x000fe2000f8e02ff */
[----:B------:R-:W-:Y:S01]  /*18b00*/  ULDC.64 UR6, c[0x0][0xb30] ;  /* 0x0002cc0000067ab9 */ /* 0x000fe20000000a00 */
[----:B------:R-:W-:Y:S01]  /*18b10*/  IMAD.WIDE.U32 R4, R100, UR4, RZ ;  /* 0x0000000464047c25 */ /* 0x000fe2000f8e00ff */
[----:B------:R-:W-:Y:S01]  /*18b20*/  ISETP.GE.AND P0, PT, R8, R101, PT ;  /* 0x000000650800720c */ /* 0x000fe20003f06270 */
[----:B------:R-:W-:Y:S01]  /*18b30*/  BSSY B1, `(.L_x_657) ;  /* 0x0000079000017945 */ /* 0x000fe20003800000 */
[----:B------:R-:W1:Y:S01]  /*18b40*/  @P4 LDC R9, c[0x0][0xbf0] ;  /* 0x0002fc00ff094b82 */ /* 0x000e620000000800 */
[----:B------:R-:W-:Y:S01]  /*18b50*/  IMAD R103, R100, UR5, R103 ;  /* 0x0000000564677c24 */ /* 0x000fe2000f8e0267 */
[----:B------:R-:W-:Y:S01]  /*18b60*/  ULDC.64 UR4, c[0x0][0xb38] ;  /* 0x0002ce0000047ab9 */ /* 0x000fe20000000a00 */
[----:B------:R-:W-:Y:S01]  /*18b70*/  VIADD R6, R2, 0x2a820 ;  /* 0x0002a82002067836 */ /* 0x000fe20000000000 */
[----:B------:R-:W-:Y:S01]  /*18b80*/  SHF.R.S32.HI R26, RZ, 0x1f, R201 ;  /* 0x0000001fff1a7819 */ /* 0x000fe200000114c9 */
[----:B------:R-:W-:Y:S01]  /*18b90*/  IMAD.IADD R5, R5, 0x1, R103 ;  /* 0x0000000105057824 */ /* 0x000fe200078e0267 */
[----:B------:R-:W-:Y:S01]  /*18ba0*/  SHF.R.S32.HI R27, RZ, 0x1f, R202 ;  /* 0x0000001fff1b7819 */ /* 0x000fe200000114ca */
[----:B------:R-:W-:Y:S01]  /*18bb0*/  VIADD R13, R199, 0x8 ;  /* 0x00000008c70d7836 */ /* 0x000fe20000000000 */
[----:B------:R-:W-:Y:S01]  /*18bc0*/  PRMT R6, RZ, 0x654, R6 ;  /* 0x00000654ff067816 */ /* 0x000fe20000000006 */
[----:B------:R-:W-:Y:S01]  /*18bd0*/  IMAD.WIDE.U32 R4, R162, UR4, R4 ;  /* 0x00000004a2047c25 */ /* 0x000fe2000f8e0004 */
[----:B------:R-:W-:-:S02]  /*18be0*/  SHF.R.S32.HI R28, RZ, 0x1f, R203 ;  /* 0x0000001fff1c7819 */ /* 0x000fc400000114cb */
[----:B------:R2:W-:Y:S01]  /*18bf0*/  SYNCS.ARRIVE.TRANS64.RED.A1T0 RZ, [R6+URZ], RZ ;  /* 0x000000ff06ff79a7 */ /* 0x0005e2000810043f */
[----:B------:R-:W-:Y:S01]  /*18c00*/  IMAD R5, R162, UR5, R5 ;  /* 0x00000005a2057c24 */ /* 0x000fe2000f8e0205 */
[----:B------:R-:W-:Y:S01]  /*18c10*/  ULDC.64 UR4, c[0x0][0xb40] ;  /* 0x0002d00000047ab9 */ /* 0x000fe20000000a00 */
[----:B------:R-:W-:Y:S01]  /*18c20*/  VIADD R15, R199, 0x10 ;  /* 0x00000010c70f7836 */ /* 0x000fe20000000000 */
[----:B------:R-:W-:Y:S01]  /*18c30*/  SHF.R.S32.HI R14, RZ, 0x1f, R13 ;  /* 0x0000001fff0e7819 */ /* 0x000fe2000001140d */
[----:B------:R-:W-:Y:S01]  /*18c40*/  IMAD R3, R3, UR4, RZ ;  /* 0x0000000403037c24 */ /* 0x000fe2000f8e02ff */
[----:B------:R-:W-:Y:S01]  /*18c50*/  SHF.R.S32.HI R29, RZ, 0x1f, R204 ;  /* 0x0000001fff1d7819 */ /* 0x000fe200000114cc */
[----:B0-----:R-:W-:Y:S01]  /*18c60*/  @P4 IMAD.HI.U32 R0, R25, R0, RZ ;  /* 0x0000000019004227 */ /* 0x001fe200078e00ff */
[----:B------:R-:W-:Y:S02]  /*18c70*/  SHF.R.S32.HI R24, RZ, 0x1f, R15 ;  /* 0x0000001fff187819 */ /* 0x000fe4000001140f */
[----:B------:R-:W-:Y:S01]  /*18c80*/  SHF.R.S32.HI R30, RZ, 0x1f, R205 ;  /* 0x0000001fff1e7819 */ /* 0x000fe200000114cd */
[C---:B------:R-:W-:Y:S01]  /*18c90*/  IMAD R7, R188.reuse, UR5, R3 ;  /* 0x00000005bc077c24 */ /* 0x040fe2000f8e0203 */
[----:B------:R-:W-:Y:S01]  /*18ca0*/  SHF.R.S32.HI R31, RZ, 0x1f, R206 ;  /* 0x0000001fff1f7819 */ /* 0x000fe200000114ce */
[----:B------:R-:W-:Y:S01]  /*18cb0*/  IMAD.WIDE.U32 R4, R188, UR4, R4 ;  /* 0x00000004bc047c25 */ /* 0x000fe2000f8e0004 */
[----:B------:R-:W-:Y:S01]  /*18cc0*/  ULDC.64 UR4, c[0x0][0xb48] ;  /* 0x0002d20000047ab9 */ /* 0x000fe20000000a00 */
[----:B------:R-:W-:-:S02]  /*18cd0*/  SHF.R.S32.HI R32, RZ, 0x1f, R207 ;  /* 0x0000001fff207819 */ /* 0x000fc400000114cf */
[----:B------:R-:W-:Y:S01]  /*18ce0*/  IMAD.MOV.U32 R3, RZ, RZ, R25 ;  /* 0x000000ffff037224 */ /* 0x000fe200078e0019 */
[----:B-1----:R-:W-:Y:S01]  /*18cf0*/  @P4 SHF.R.U32.HI R3, RZ, R9, R0 ;  /* 0x00000009ff034219 */ /* 0x002fe20000011600 */
[----:B------:R-:W-:Y:S01]  /*18d00*/  IMAD.IADD R5, R5, 0x1, R7 ;  /* 0x0000000105057824 */ /* 0x000fe200078e0207 */
[----:B------:R-:W-:Y:S02]  /*18d10*/  SHF.R.S32.HI R33, RZ, 0x1f, R208 ;  /* 0x0000001fff217819 */ /* 0x000fe400000114d0 */
[C---:B------:R-:W-:Y:S01]  /*18d20*/  IADD3 R7, -R3.reuse, RZ, RZ ;  /* 0x000000ff03077210 */ /* 0x040fe20007ffe1ff */
[----:B------:R-:W-:Y:S01]  /*18d30*/  IMAD.WIDE.U32 R4, R200, UR4, R4 ;  /* 0x00000004c8047c25 */ /* 0x000fe2000f8e0004 */
[----:B------:R-:W-:Y:S02]  /*18d40*/  SHF.R.S32.HI R0, RZ, 0x1f, R3 ;  /* 0x0000001fff007819 */ /* 0x000fe40000011403 */
[----:B------:R-:W-:Y:S01]  /*18d50*/  SHF.R.S32.HI R34, RZ, 0x1f, R209 ;  /* 0x0000001fff227819 */ /* 0x000fe200000114d1 */
[----:B------:R-:W-:Y:S01]  /*18d60*/  IMAD R7, R102, R7, R25 ;  /* 0x0000000766077224 */ /* 0x000fe200078e0219 */
[----:B------:R-:W-:Y:S01]  /*18d70*/  SHF.R.S32.HI R35, RZ, 0x1f, R210 ;  /* 0x0000001fff237819 */ /* 0x000fe200000114d2 */
[----:B------:R-:W-:Y:S01]  /*18d80*/  IMAD R0, R0, UR6, RZ ;  /* 0x0000000600007c24 */ /* 0x000fe2000f8e02ff */
[----:B------:R-:W-:Y:S01]  /*18d90*/  SHF.R.S32.HI R72, RZ, 0x1f, R211 ;  /* 0x0000001fff487819 */ /* 0x000fe200000114d3 */
[----:B------:R-:W-:Y:S01]  /*18da0*/  IMAD R5, R200, UR5, R5 ;  /* 0x00000005c8057c24 */ /* 0x000fe2000f8e0205 */
[----:B------:R-:W-:Y:S01]  /*18db0*/  ULDC.64 UR4, c[0x0][0xb28] ;  /* 0x0002ca0000047ab9 */ /* 0x000fe20000000a00 */
[C---:B------:R-:W-:Y:S01]  /*18dc0*/  IMAD R9, R3.reuse, UR7, R0 ;  /* 0x0000000703097c24 */ /* 0x040fe2000f8e0200 */
[----:B------:R-:W-:Y:S01]  /*18dd0*/  SHF.R.S32.HI R0, RZ, 0x1f, R7 ;  /* 0x0000001fff007819 */ /* 0x000fe20000011407 */
[----:B------:R-:W-:Y:S01]  /*18de0*/  IMAD.WIDE.U32 R4, R3, UR6, R4 ;  /* 0x0000000603047c25 */ /* 0x000fe2000f8e0004 */
[----:B------:R-:W-:-:S02]  /*18df0*/  SHF.R.S32.HI R73, RZ, 0x1f, R212 ;  /* 0x0000001fff497819 */ /* 0x000fc400000114d4 */
[----:B------:R-:W-:Y:S01]  /*18e00*/  SHF.R.S32.HI R104, RZ, 0x1f, R213 ;  /* 0x0000001fff687819 */ /* 0x000fe200000114d5 */
[----:B------:R-:W-:Y:S02]  /*18e10*/  IMAD R0, R0, UR4, RZ ;  /* 0x0000000400007c24 */ /* 0x000fe4000f8e02ff */
[----:B------:R-:W-:Y:S02]  /*18e20*/  IMAD.IADD R5, R5, 0x1, R9 ;  /* 0x0000000105057824 */ /* 0x000fe400078e0209 */
[C---:B------:R-:W-:Y:S02]  /*18e30*/  IMAD R3, R7.reuse, UR5, R0 ;  /* 0x0000000507037c24 */ /* 0x040fe4000f8e0200 */
[----:B------:R-:W-:Y:S01]  /*18e40*/  IMAD.WIDE.U32 R4, R7, UR4, R4 ;  /* 0x0000000407047c25 */ /* 0x000fe2000f8e0004 */
[----:B------:R-:W-:-:S03]  /*18e50*/  ULDC.64 UR4, c[0x0][0xb00] ;  /* 0x0002c00000047ab9 */ /* 0x000fc60000000a00 */
[----:B------:R-:W-:Y:S01]  /*18e60*/  IMAD.IADD R3, R5, 0x1, R3 ;  /* 0x0000000105037824 */ /* 0x000fe200078e0203 */
[----:B------:R-:W-:-:S04]  /*18e70*/  LEA R0, P1, R4, UR4, 0x2 ;  /* 0x0000000404007c11 */ /* 0x000fc8000f8210ff */
[----:B------:R-:W-:Y:S02]  /*18e80*/  LEA.HI.X R3, R4, UR5, R3, 0x2, P1 ;  /* 0x0000000504037c11 */ /* 0x000fe400088f1403 */
[----:B------:R2:W0:Y:S04]  /*18e90*/  SHFL.IDX PT, R4, R0, RZ, 0x1c1f ;  /* 0x001c1fff00047589 */ /* 0x00042800000e0000 */
[----:B------:R2:W1:Y:S01]  /*18ea0*/  SHFL.IDX PT, R5, R3, RZ, 0x1c1f ;  /* 0x001c1fff03057589 */ /* 0x00046200000e0000 */
[----:B------:R-:W-:Y:S05]  /*18eb0*/  @P0 BRA `(.L_x_658) ;  /* 0x0000000400000947 */ /* 0x000fea0003800000 */
[----:B------:R-:W-:Y:S02]  /*18ec0*/  ULDC UR4, c[0x0][0xac8] ;  /* 0x0002b20000047ab9 */ /* 0x000fe40000000800 */
[----:B------:R-:W-:Y:S02]  /*18ed0*/  ISETP.GE.AND P3, PT, R199, UR4, PT ;  /* 0x00000004c7007c0c */ /* 0x000fe4000bf66270 */
[----:B------:R-:W-:Y:S02]  /*18ee0*/  ISETP.GE.AND P2, PT, R13, UR4, PT ;  /* 0x000000040d007c0c */ /* 0x000fe4000bf46270 */
[----:B------:R-:W-:Y:S02]  /*18ef0*/  ISETP.GE.AND P1, PT, R15, UR4, PT ;  /* 0x000000040f007c0c */ /* 0x000fe4000bf26270 */
[----:B------:R-:W-:Y:S02]  /*18f00*/  ISETP.GE.AND P0, PT, R213, UR4, PT ;  /* 0x00000004d5007c0c */ /* 0x000fe4000bf06270 */
[----:B------:R-:W-:-:S05]  /*18f10*/  ISETP.GE.AND P4, PT, R211, UR4, PT ;  /* 0x00000004d3007c0c */ /* 0x000fca000bf86270 */
[----:B012---:R-:W-:-:S04]  /*18f20*/  @!P3 IMAD.WIDE R6, R199, 0x4, R4 ;  /* 0x00000004c706b825 */ /* 0x007fc800078e0204 */
[CC--:B------:R-:W-:Y:S01]  /*18f30*/  @!P1 LEA R8, P5, R15.reuse, R4.reuse, 0x2 ;  /* 0x000000040f089211 */ /* 0x0c0fe200078a10ff */
[----:B------:R0:W-:Y:S01]  /*18f40*/  @!P3 ST.E.64 desc[UR56][R6.64], R20 ;  /* 0x000000140600b985 */ /* 0x0001e2000c101b38 */
[----:B------:R-:W-:Y:S02]  /*18f50*/  ISETP.GE.AND P3, PT, R212, UR4, PT ;  /* 0x00000004d4007c0c */ /* 0x000fe4000bf66270 */
[----:B------:R-:W-:Y:S02]  /*18f60*/  @!P1 LEA.HI.X R9, R15, R5, R24, 0x2, P5 ;  /* 0x000000050f099211 */ /* 0x000fe400028f1418 */
[----:B------:R-:W-:Y:S02]  /*18f70*/  ISETP.GE.AND P5, PT, R210, UR4, PT ;  /* 0x00000004d2007c0c */ /* 0x000fe4000bfa6270 */
[----:B0-----:R-:W-:-:S04]  /*18f80*/  @!P2 LEA R6, P6, R13, R4, 0x2 ;  /* 0x000000040d06a211 */ /* 0x001fc800078c10ff */
[----:B------:R-:W-:Y:S02]  /*18f90*/  @!P2 LEA.HI.X R7, R13, R5, R14, 0x2, P6 ;  /* 0x000000050d07a211 */ /* 0x000fe400030f140e */
[----:B------:R-:W-:-:S03]  /*18fa0*/  @!P0 LEA R10, P6, R213, R4, 0x2 ;  /* 0x00000004d50a8211 */ /* 0x000fc600078c10ff */
[----:B------:R0:W-:Y:S01]  /*18fb0*/  @!P2 ST.E.64 desc[UR56][R6.64], R88 ;  /* 0x000000580600a985 */ /* 0x0001e2000c101b38 */
[----:B------:R-:W-:Y:S02]  /*18fc0*/  @!P0 LEA.HI.X R11, R213, R5, R104, 0x2, P6 ;  /* 0x00000005d50b8211 */ /* 0x000fe400030f1468 */
[----:B------:R-:W-:Y:S01]  /*18fd0*/  ISETP.GE.AND P2, PT, R209, UR4, PT ;  /* 0x00000004d1007c0c */ /* 0x000fe2000bf46270 */
[----:B------:R1:W-:Y:S01]  /*18fe0*/  @!P1 ST.E.64 desc[UR56][R8.64], R90 ;  /* 0x0000005a08009985 */ /* 0x0003e2000c101b38 */
[----:B------:R-:W-:-:S03]  /*18ff0*/  ISETP.GE.AND P1, PT, R208, UR4, PT ;  /* 0x00000004d0007c0c */ /* 0x000fc6000bf26270 */
[----:B------:R2:W-:Y:S01]  /*19000*/  @!P0 ST.E.64 desc[UR56][R10.64], R36 ;  /* 0x000000240a008985 */ /* 0x0005e2000c101b38 */
[CC--:B0-----:R-:W-:Y:S02]  /*19010*/  @!P3 LEA R6, P6, R212.reuse, R4.reuse, 0x2 ;  /* 0x00000004d406b211 */ /* 0x0c1fe400078c10ff */
[CC--:B-1----:R-:W-:Y:S02]  /*19020*/  @!P4 LEA R8, P0, R211.reuse, R4.reuse, 0x2 ;  /* 0x00000004d308c211 */ /* 0x0c2fe400078010ff */
[-C--:B------:R-:W-:Y:S02]  /*19030*/  @!P3 LEA.HI.X R7, R212, R5.reuse, R73, 0x2, P6 ;  /* 0x00000005d407b211 */ /* 0x080fe400030f1449 */
[----:B------:R-:W-:Y:S02]  /*19040*/  @!P4 LEA.HI.X R9, R211, R5, R72, 0x2, P0 ;  /* 0x00000005d309c211 */ /* 0x000fe400000f1448 */
[----:B------:R-:W-:Y:S01]  /*19050*/  ISETP.GE.AND P0, PT, R207, UR4, PT ;  /* 0x00000004cf007c0c */ /* 0x000fe2000bf06270 */
[----:B------:R0:W-:Y:S01]  /*19060*/  @!P3 ST.E.64 desc[UR56][R6.64], R40 ;  /* 0x000000280600b985 */ /* 0x0001e2000c101b38 */
[----:B--2---:R-:W-:-:S02]  /*19070*/  @!P5 LEA R10, P6, R210, R4, 0x2 ;  /* 0x00000004d20ad211 */ /* 0x004fc400078c10ff */
[----:B------:R-:W-:Y:S01]  /*19080*/  ISETP.GE.AND P3, PT, R206, UR4, PT ;  /* 0x00000004ce007c0c */ /* 0x000fe2000bf66270 */
[----:B------:R1:W-:Y:S01]  /*19090*/  @!P4 ST.E.64 desc[UR56][R8.64], R44 ;  /* 0x0000002c0800c985 */ /* 0x0003e2000c101b38 */
[----:B------:R-:W-:-:S05]  /*190a0*/  @!P5 LEA.HI.X R11, R210, R5, R35, 0x2, P6 ;  /* 0x00000005d20bd211 */ /* 0x000fca00030f1423 */
[----:B------:R2:W-:Y:S01]  /*190b0*/  @!P5 ST.E.64 desc[UR56][R10.64], R48 ;  /* 0x000000300a00d985 */ /* 0x0005e2000c101b38 */
[CC--:B0-----:R-:W-:Y:S02]  /*190c0*/  @!P2 LEA R6, P4, R209.reuse, R4.reuse, 0x2 ;  /* 0x00000004d106a211 */ /* 0x0c1fe400078810ff */
[CC--:B-1----:R-:W-:Y:S02]  /*190d0*/  @!P1 LEA R8, P5, R208.reuse, R4.reuse, 0x2 ;  /* 0x00000004d0089211 */ /* 0x0c2fe400078a10ff */
[-C--:B------:R-:W-:Y:S02]  /*190e0*/  @!P2 LEA.HI.X R7, R209, R5.reuse, R34, 0x2, P4 ;  /* 0x00000005d107a211 */ /* 0x080fe400020f1422 */
[----:B------:R-:W-:Y:S02]  /*190f0*/  ISETP.GE.AND P4, PT, R205, UR4, PT ;  /* 0x00000004cd007c0c */ /* 0x000fe4000bf86270 */
[----:B--2---:R-:W-:Y:S01]  /*19100*/  @!P0 LEA R10, P6, R207, R4, 0x2 ;  /* 0x00000004cf0a8211 */ /* 0x004fe200078c10ff */
[----:B------:R0:W-:Y:S01]  /*19110*/  @!P2 ST.E.64 desc[UR56][R6.64], R52 ;  /* 0x000000340600a985 */ /* 0x0001e2000c101b38 */
[----:B------:R-:W-:-:S02]  /*19120*/  @!P1 LEA.HI.X R9, R208, R5, R33, 0x2, P5 ;  /* 0x00000005d0099211 */ /* 0x000fc400028f1421 */
[----:B------:R-:W-:Y:S02]  /*19130*/  @!P0 LEA.HI.X R11, R207, R5, R32, 0x2, P6 ;  /* 0x00000005cf0b8211 */ /* 0x000fe400030f1420 */
[----:B------:R-:W-:Y:S01]  /*19140*/  ISETP.GE.AND P2, PT, R204, UR4, PT ;  /* 0x00000004cc007c0c */ /* 0x000fe2000bf46270 */
[----:B------:R1:W-:Y:S01]  /*19150*/  @!P1 ST.E.64 desc[UR56][R8.64], R56 ;  /* 0x0000003808009985 */ /* 0x0003e2000c101b38 */
[----:B------:R-:W-:-:S03]  /*19160*/  ISETP.GE.AND P1, PT, R203, UR4, PT ;  /* 0x00000004cb007c0c */ /* 0x000fc6000bf26270 */
[----:B------:R2:W-:Y:S01]  /*19170*/  @!P0 ST.E.64 desc[UR56][R10.64], R60 ;  /* 0x0000003c0a008985 */ /* 0x0005e2000c101b38 */
[----:B------:R-:W-:Y:S02]  /*19180*/  ISETP.GE.AND P0, PT, R202, UR4, PT ;  /* 0x00000004ca007c0c */ /* 0x000fe4000bf06270 */
[----:B0-----:R-:W-:-:S04]  /*19190*/  @!P3 LEA R6, P5, R206, R4, 0x2 ;  /* 0x00000004ce06b211 */ /* 0x001fc800078a10ff */
[-C--:B------:R-:W-:Y:S02]  /*191a0*/  @!P3 LEA.HI.X R7, R206, R5.reuse, R31, 0x2, P5 ;  /* 0x00000005ce07b211 */ /* 0x080fe400028f141f */
[----:B------:R-:W-:Y:S02]  /*191b0*/  ISETP.GE.AND P5, PT, R201, UR4, PT ;  /* 0x00000004c9007c0c */ /* 0x000fe4000bfa6270 */
[CC--:B-1----:R-:W-:Y:S01]  /*191c0*/  @!P4 LEA R8, P6, R205.reuse, R4.reuse, 0x2 ;  /* 0x00000004cd08c211 */ /* 0x0c2fe200078c10ff */
[----:B------:R0:W-:Y:S03]  /*191d0*/  @!P3 ST.E.64 desc[UR56][R6.64], R64 ;  /* 0x000000400600b985 */ /* 0x0001e6000c101b38 */
[----:B------:R-:W-:Y:S02]  /*191e0*/  @!P4 LEA.HI.X R9, R205, R5, R30, 0x2, P6 ;  /* 0x00000005cd09c211 */ /* 0x000fe400030f141e */
[----:B--2---:R-:W-:-:S03]  /*191f0*/  @!P1 LEA R10, P6, R203, R4, 0x2 ;  /* 0x00000004cb0a9211 */ /* 0x004fc600078c10ff */
[----:B------:R1:W-:Y:S01]  /*19200*/  @!P4 ST.E.64 desc[UR56][R8.64], R68 ;  /* 0x000000440800c985 */ /* 0x0003e2000c101b38 */
[----:B------:R-:W-:Y:S02]  /*19210*/  @!P1 LEA.HI.X R11, R203, R5, R28, 0x2, P6 ;  /* 0x00000005cb0b9211 */ /* 0x000fe400030f141c */
[----:B0-----:R-:W-:-:S04]  /*19220*/  @!P2 LEA R6, P3, R204, R4, 0x2 ;  /* 0x00000004cc06a211 */ /* 0x001fc800078610ff */
[----:B------:R-:W-:Y:S02]  /*19230*/  @!P2 LEA.HI.X R7, R204, R5, R29, 0x2, P3 ;  /* 0x00000005cc07a211 */ /* 0x000fe400018f141d */
[----:B-1----:R-:W-:-:S03]  /*19240*/  @!P0 LEA R8, P4, R202, R4, 0x2 ;  /* 0x00000004ca088211 */ /* 0x002fc600078810ff */
[----:B------:R3:W-:Y:S01]  /*19250*/  @!P2 ST.E.64 desc[UR56][R6.64], R92 ;  /* 0x0000005c0600a985 */ /* 0x0007e2000c101b38 */
[C---:B------:R-:W-:Y:S02]  /*19260*/  @!P5 LEA R4, P3, R201.reuse, R4, 0x2 ;  /* 0x00000004c904d211 */ /* 0x040fe400078610ff */
[-C--:B------:R-:W-:Y:S01]  /*19270*/  @!P0 LEA.HI.X R9, R202, R5.reuse, R27, 0x2, P4 ;  /* 0x00000005ca098211 */ /* 0x080fe200020f141b */
[----:B------:R3:W-:Y:S01]  /*19280*/  @!P1 ST.E.64 desc[UR56][R10.64], R76 ;  /* 0x0000004c0a009985 */ /* 0x0007e2000c101b38 */
[----:B------:R-:W-:-:S03]  /*19290*/  @!P5 LEA.HI.X R5, R201, R5, R26, 0x2, P3 ;  /* 0x00000005c905d211 */ /* 0x000fc600018f141a */
[----:B------:R3:W-:Y:S04]  /*192a0*/  @!P0 ST.E.64 desc[UR56][R8.64], R80 ;  /* 0x0000005008008985 */ /* 0x0007e8000c101b38 */
[----:B------:R3:W-:Y:S02]  /*192b0*/  @!P5 ST.E.64 desc[UR56][R4.64], R84 ;  /* 0x000000540400d985 */ /* 0x0007e4000c101b38 */
.L_x_658:
[----:B------:R-:W-:Y:S05]  /*192c0*/  BSYNC B1 ;  /* 0x0000000000017941 */ /* 0x000fea0003800000 */
.L_x_657:
[----:B------:R-:W-:Y:S01]  /*192d0*/  ISETP.GE.AND P0, PT, R12, R101, PT ;  /* 0x000000650c00720c */ /* 0x000fe20003f06270 */
[----:B-1-3--:R1:W3:Y:S04]  /*192e0*/  SHFL.IDX PT, R5, R3, 0x1, 0x1c1f ;  /* 0x003c1f0003057f89 */ /* 0x00a2e800000e0000 */
[----:B0-----:R1:W0:Y:S08]  /*192f0*/  SHFL.IDX PT, R4, R0, 0x1, 0x1c1f ;  /* 0x003c1f0000047f89 */ /* 0x00123000000e0000 */
[----:B-1----:R-:W-:Y:S05]  /*19300*/  @P0 BRA `(.L_x_656) ;  /* 0x0000000c00f00947 */ /* 0x002fea0003800000 */
[----:B------:R-:W-:Y:S02]  /*19310*/  ULDC UR4, c[0x0][0xac8] ;  /* 0x0002b20000047ab9 */ /* 0x000fe40000000800 */
[----:B------:R-:W-:Y:S02]  /*19320*/  ISETP.GE.AND P1, PT, R13, UR4, PT ;  /* 0x000000040d007c0c */ /* 0x000fe4000bf26270 */
[----:B------:R-:W-:Y:S02]  /*19330*/  ISETP.GE.AND P0, PT, R15, UR4, PT ;  /* 0x000000040f007c0c */ /* 0x000fe4000bf06270 */
[----:B------:R-:W-:Y:S02]  /*19340*/  ISETP.GE.AND P2, PT, R199, UR4, PT ;  /* 0x00000004c7007c0c */ /* 0x000fe4000bf46270 */
[----:B------:R-:W-:Y:S02]  /*19350*/  ISETP.GE.AND P4, PT, R212, UR4, PT ;  /* 0x00000004d4007c0c */ /* 0x000fe4000bf86270 */
[----:B------:R-:W-:-:S05]  /*19360*/  ISETP.GE.AND P3, PT, R213, UR4, PT ;  /* 0x00000004d5007c0c */ /* 0x000fca000bf66270 */
[-C--:B0-2---:R-:W-:Y:S02]  /*19370*/  @!P1 LEA R6, P5, R13, R4.reuse, 0x2 ;  /* 0x000000040d069211 */ /* 0x085fe400078a10ff */
[-C--:B------:R-:W-:Y:S02]  /*19380*/  @!P0 LEA R8, P6, R15, R4.reuse, 0x2 ;  /* 0x000000040f088211 */ /* 0x080fe400078c10ff */
[-C--:B---3--:R-:W-:Y:S01]  /*19390*/  @!P1 LEA.HI.X R7, R13, R5.reuse, R14, 0x2, P5 ;  /* 0x000000050d079211 */ /* 0x088fe200028f140e */
[----:B------:R-:W-:Y:S01]  /*193a0*/  @!P2 IMAD.WIDE R10, R199, 0x4, R4 ;  /* 0x00000004c70aa825 */ /* 0x000fe200078e0204 */
[----:B------:R-:W-:Y:S02]  /*193b0*/  ISETP.GE.AND P5, PT, R211, UR4, PT ;  /* 0x00000004d3007c0c */ /* 0x000fe4000bfa6270 */
[----:B------:R-:W-:Y:S02]  /*193c0*/  @!P0 LEA.HI.X R9, R15, R5, R24, 0x2, P6 ;  /* 0x000000050f098211 */ /* 0x000fe400030f1418 */
[----:B------:R-:W-:Y:S01]  /*193d0*/  @!P2 ST.E.64 desc[UR56][R10.64], R94 ;  /* 0x0000005e0a00a985 */ /* 0x000fe2000c101b38 */
[----:B------:R-:W-:-:S02]  /*193e0*/  @!P4 LEA R14, P2, R212, R4, 0x2 ;  /* 0x00000004d40ec211 */ /* 0x000fc400078410ff */
[----:B------:R-:W-:Y:S01]  /*193f0*/  @!P3 LEA R12, P6, R213, R4, 0x2 ;  /* 0x00000004d50cb211 */ /* 0x000fe200078c10ff */
[----:B------:R0:W-:Y:S01]  /*19400*/  @!P1 ST.E.64 desc[UR56][R6.64], R96 ;  /* 0x0000006006009985 */ /* 0x0001e2000c101b38 */
        /* <DEDUP_REMOVED lines=12> */
[-C--:B------:R-:W-:Y:S01]  /*194d0*/  @!P2 LEA R10, P6, R208, R4.reuse, 0x2 ;  /* 0x00000004d00aa211 */ /* 0x080fe200078c10ff */
[----:B------:R-:W-:Y:S01]  /*194e0*/  @!P5 ST.E.64 desc[UR56][R20.64], R46 ;  /* 0x0000002e1400d985 */ /* 0x000fe2000c101b38 */
[----:B-1----:R-:W-:Y:S02]  /*194f0*/  @!P1 LEA R8, P5, R209, R4, 0x2 ;  /* 0x00000004d1089211 */ /* 0x002fe400078a10ff */
[----:B------:R-:W-:-:S02]  /*19500*/  @!P0 LEA.HI.X R7, R210, R5, R35, 0x2, P4 ;  /* 0x00000005d2078211 */ /* 0x000fc400020f1423 */
[-C--:B------:R-:W-:Y:S02]  /*19510*/  @!P1 LEA.HI.X R9, R209, R5.reuse, R34, 0x2, P5 ;  /* 0x00000005d1099211 */ /* 0x080fe400028f1422 */
[----:B------:R-:W-:Y:S01]  /*19520*/  ISETP.GE.AND P4, PT, R206, UR4, PT ;  /* 0x00000004ce007c0c */ /* 0x000fe2000bf86270 */
[----:B------:R-:W-:Y:S01]  /*19530*/  @!P0 ST.E.64 desc[UR56][R6.64], R50 ;  /* 0x0000003206008985 */ /* 0x000fe2000c101b38 */
[----:B------:R-:W-:Y:S02]  /*19540*/  @!P2 LEA.HI.X R11, R208, R5, R33, 0x2, P6 ;  /* 0x00000005d00ba211 */ /* 0x000fe400030f1421 */
[----:B--2---:R-:W-:Y:S01]  /*19550*/  @!P3 LEA R12, P5, R207, R4, 0x2 ;  /* 0x00000004cf0cb211 */ /* 0x004fe200078a10ff */
[----:B------:R0:W-:Y:S01]  /*19560*/  @!P1 ST.E.64 desc[UR56][R8.64], R54 ;  /* 0x0000003608009985 */ /* 0x0001e2000c101b38 */
[----:B------:R-:W-:Y:S02]  /*19570*/  ISETP.GE.AND P1, PT, R204, UR4, PT ;  /* 0x00000004cc007c0c */ /* 0x000fe4000bf26270 */
[----:B------:R-:W-:Y:S01]  /*19580*/  ISETP.GE.AND P0, PT, R203, UR4, PT ;  /* 0x00000004cb007c0c */ /* 0x000fe2000bf06270 */
[----:B------:R1:W-:Y:S01]  /*19590*/  @!P2 ST.E.64 desc[UR56][R10.64], R58 ;  /* 0x0000003a0a00a985 */ /* 0x0003e2000c101b38 */
[----:B------:R-:W-:-:S02]  /*195a0*/  ISETP.GE.AND P2, PT, R205, UR4, PT ;  /* 0x00000004cd007c0c */ /* 0x000fc4000bf46270 */
[-C--:B------:R-:W-:Y:S02]  /*195b0*/  @!P3 LEA.HI.X R13, R207, R5.reuse, R32, 0x2, P5 ;  /* 0x00000005cf0db211 */ /* 0x080fe400028f1420 */
[----:B------:R-:W-:Y:S02]  /*195c0*/  ISETP.GE.AND P5, PT, R202, UR4, PT ;  /* 0x00000004ca007c0c */ /* 0x000fe4000bfa6270 */
[CC--:B---3--:R-:W-:Y:S01]  /*195d0*/  @!P4 LEA R14, P6, R206.reuse, R4.reuse, 0x2 ;  /* 0x00000004ce0ec211 */ /* 0x0c8fe200078c10ff */
[----:B------:R2:W-:Y:S03]  /*195e0*/  @!P3 ST.E.64 desc[UR56][R12.64], R62 ;  /* 0x0000003e0c00b985 */ /* 0x0005e6000c101b38 */
[----:B------:R-:W-:Y:S02]  /*195f0*/  @!P4 LEA.HI.X R15, R206, R5, R31, 0x2, P6 ;  /* 0x00000005ce0fc211 */ /* 0x000fe400030f141f */
[----:B0-----:R-:W-:-:S02]  /*19600*/  @!P1 LEA R8, P6, R204, R4, 0x2 ;  /* 0x00000004cc089211 */ /* 0x001fc400078c10ff */
[-C--:B------:R-:W-:Y:S01]  /*19610*/  @!P2 LEA R6, P3, R205, R4.reuse, 0x2 ;  /* 0x00000004cd06a211 */ /* 0x080fe200078610ff */
[----:B------:R2:W-:Y:S01]  /*19620*/  @!P4 ST.E.64 desc[UR56][R14.64], R66 ;  /* 0x000000420e00c985 */ /* 0x0005e2000c101b38 */
[-C--:B-1----:R-:W-:Y:S02]  /*19630*/  @!P0 LEA R10, P4, R203, R4.reuse, 0x2 ;  /* 0x00000004cb0a8211 */ /* 0x082fe400078810ff */
        /* <DEDUP_REMOVED lines=11> */
[----:B------:R-:W-:-:S04]  /*196f0*/  LEA R4, P0, R201, R4, 0x2 ;  /* 0x00000004c9047211 */ /* 0x000fc800078010ff */
[----:B------:R-:W-:-:S05]  /*19700*/  LEA.HI.X R5, R201, R5, R26, 0x2, P0 ;  /* 0x00000005c9057211 */ /* 0x000fca00000f141a */
[----:B------:R0:W-:Y:S01]  /*19710*/  ST.E.64 desc[UR56][R4.64], R86 ;  /* 0x0000005604007985 */ /* 0x0001e2000c101b38 */
[----:B------:R-:W-:Y:S05]  /*19720*/  BRA `(.L_x_656) ;  /* 0x0000000800e87947 */ /* 0x000fea0003800000 */
.L_x_647:
[----:B------:R-:W-:Y:S01]  /*19730*/  ULDC.64 UR6, c[0x0][0xc08] ;  /* 0x0003020000067ab9 */ /* 0x000fe20000000a00 */
[----:B------:R-:W-:Y:S01]  /*19740*/  ULDC.64 UR4, c[0x0][0xc00] ;  /* 0x0003000000047ab9 */ /* 0x000fe20000000a00 */
[----:B------:R-:W-:Y:S01]  /*19750*/  ISETP.NE.U32.AND P1, PT, RZ, UR6, PT ;  /* 0x00000006ff007c0c */ /* 0x000fe2000bf25070 */
[----:B------:R-:W-:Y:S01]  /*19760*/  IMAD.MOV.U32 R3, RZ, RZ, RZ ;  /* 0x000000ffff037224 */ /* 0x000fe200078e00ff */
[----:B------:R-:W-:Y:S02]  /*19770*/  ISETP.NE.U32.AND P0, PT, RZ, UR4, PT ;  /* 0x00000004ff007c0c */ /* 0x000fe4000bf05070 */
[----:B------:R-:W-:Y:S02]  /*19780*/  ISETP.NE.AND.EX P1, PT, RZ, UR7, PT, P1 ;  /* 0x00000007ff007c0c */ /* 0x000fe4000bf25310 */
[----:B------:R-:W-:Y:S02]  /*19790*/  IADD3 R4, P2, R189, UR4, RZ ;  /* 0x00000004bd047c10 */ /* 0x000fe4000ff5e0ff */
[----:B------:R-:W-:-:S02]  /*197a0*/  ISETP.NE.AND.EX P0, PT, RZ, UR5, PT, P0 ;  /* 0x00000005ff007c0c */ /* 0x000fc4000bf05300 */
[----:B------:R-:W-:Y:S01]  /*197b0*/  IADD3.X R5, R190, UR5, RZ, P2, !PT ;  /* 0x00000005be057c10 */ /* 0x000fe200097fe4ff */
[----:B------:R-:W-:Y:S02]  /*197c0*/  ULDC UR4, c[0x0][0xa88] ;  /* 0x0002a20000047ab9 */ /* 0x000fe40000000800 */
[----:B------:R-:W-:-:S04]  /*197d0*/  IMAD.U32 R0, RZ, RZ, UR4 ;  /* 0x00000004ff007e24 */ /* 0x000fc8000f8e00ff */
[----:B0-----:R-:W-:-:S04]  /*197e0*/  @P1 IADD3 R6, P2, R189, UR6, RZ ;  /* 0x00000006bd061c10 */ /* 0x001fc8000ff5e0ff */
[----:B------:R-:W-:Y:S01]  /*197f0*/  @P1 IADD3.X R7, R190, UR7, RZ, P2, !PT ;  /* 0x00000007be071c10 */ /* 0x000fe200097fe4ff */
[----:B------:R0:W5:Y:S04]  /*19800*/  @P0 LDG.E R3, desc[UR56][R4.64] ;  /* 0x0000003804030981 */ /* 0x000168000c1e1900 */
[----:B------:R0:W5:Y:S01]  /*19810*/  @P1 LDG.E R0, desc[UR56][R6.64] ;  /* 0x0000003806001981 */ /* 0x000162000c1e1900 */
[----:B------:R-:W-:Y:S01]  /*19820*/  ISETP.NE.AND P2, PT, R187, RZ, PT ;  /* 0x000000ffbb00720c */ /* 0x000fe20003f45270 */
[----:B------:R-:W4:-:S12]  /*19830*/  S2R R9, SR_TID.X ;  /* 0x0000000000097919 */ /* 0x000f180000002100 */
[----:B------:R-:W3:Y:S01]  /*19840*/  @!P2 LDC R187, c[0x0][0xad4] ;  /* 0x0002b500ffbbab82 */ /* 0x000ee20000000800 */
[----:B----4-:R-:W-:Y:S01]  /*19850*/  VIADD R8, R9, 0xffffff80 ;  /* 0xffffff8009087836 */ /* 0x010fe20000000000 */
[----:B---3--:R-:W-:-:S04]  /*19860*/  ISETP.GT.AND P2, PT, R187, 0x1, PT ;  /* 0x00000001bb00780c */ /* 0x008fc80003f44270 */
[----:B------:R-:W-:Y:S01]  /*19870*/  ISETP.GT.AND P3, PT, R8, 0x7f, PT ;  /* 0x0000007f0800780c */ /* 0x000fe20003f64270 */
[----:B0-----:R-:W-:-:S12]  /*19880*/  @P1 BRA `(.L_x_659) ;  /* 0x0000000000101947 */ /* 0x001fd80003800000 */
[----:B------:R-:W-:Y:S05]  /*19890*/  @!P0 BRA `(.L_x_659) ;  /* 0x00000000000c8947 */ /* 0x000fea0003800000 */
[----:B------:R-:W3:Y:S04]  /*198a0*/  LDG.E R7, desc[UR56][R4.64] ;  /* 0x0000003804077981 */ /* 0x000ee8000c1e1900 */
[----:B-----5:R-:W3:Y:S02]  /*198b0*/  LDG.E R0, desc[UR56][R4.64+0x4] ;  /* 0x0000043804007981 */ /* 0x020ee4000c1e1900 */
[----:B---3--:R-:W-:-:S07]  /*198c0*/  IMAD.IADD R0, R0, 0x1, -R7 ;  /* 0x0000000100007824 */ /* 0x008fce00078e0a07 */
.L_x_659:
[----:B------:R-:W-:Y:S01]  /*198d0*/  BSSY B1, `(.L_x_660) ;  /* 0x0000036000017945 */ /* 0x000fe20003800000 */
[----:B------:R-:W-:Y:S02]  /*198e0*/  SEL R29, R188, RZ, !P0 ;  /* 0x000000ffbc1d7207 */ /* 0x000fe40004000000 */
[----:B------:R-:W-:Y:S02]  /*198f0*/  SEL R216, R216, RZ, !P0 ;  /* 0x000000ffd8d87207 */ /* 0x000fe40004000000 */
[----:B-----5:R-:W-:Y:S01]  /*19900*/  SHF.R.S32.HI R26, RZ, 0x1f, R3 ;  /* 0x0000001fff1a7819 */ /* 0x020fe20000011403 */
[----:B------:R-:W-:Y:S06]  /*19910*/  @P3 BRA `(.L_x_661) ;  /* 0x0000000000c43947 */ /* 0x000fec0003800000 */
[----:B------:R-:W0:Y:S01]  /*19920*/  LDC R31, c[0x0][0xbe8] ;  /* 0x0002fa00ff1f7b82 */ /* 0x000e220000000800 */
[----:B------:R-:W-:-:S04]  /*19930*/  IMAD R4, R192, 0x80, R9 ;  /* 0x00000080c0047824 */ /* 0x000fc800078e0209 */
[----:B------:R-:W-:Y:S02]  /*19940*/  VIADD R28, R4, 0xffffff80 ;  /* 0xffffff80041c7836 */ /* 0x000fe40000000000 */
[----:B0-----:R-:W-:-:S05]  /*19950*/  IMAD R5, R0, R31, RZ ;  /* 0x0000001f00057224 */ /* 0x001fca00078e02ff */
[----:B------:R-:W-:-:S13]  /*19960*/  ISETP.GE.AND P0, PT, R28, R5, PT ;  /* 0x000000051c00720c */ /* 0x000fda0003f06270 */
[----:B------:R-:W-:Y:S05]  /*19970*/  @P0 BRA `(.L_x_661) ;  /* 0x0000000000ac0947 */ /* 0x000fea0003800000 */
[----:B------:R-:W-:Y:S01]  /*19980*/  ISETP.GT.AND P0, PT, R187, 0x1, PT ;  /* 0x00000001bb00780c */ /* 0x000fe20003f04270 */
[----:B------:R-:W0:Y:S01]  /*19990*/  LDC.64 R4, c[0x0][0xba8] ;  /* 0x0002ea00ff047b82 */ /* 0x000e220000000a00 */
[----:B------:R-:W-:Y:S01]  /*199a0*/  MOV R24, 0x9b8 ;  /* 0x000009b800187802 */ /* 0x000fe20000000f00 */
[----:B------:R-:W-:Y:S01]  /*199b0*/  IMAD.MOV.U32 R21, RZ, RZ, R28 ;  /* 0x000000ffff157224 */ /* 0x000fe200078e001c */
[----:B------:R-:W-:Y:S02]  /*199c0*/  ISETP.NE.AND P1, PT, R31, 0x1, PT ;  /* 0x000000011f00780c */ /* 0x000fe40003f25270 */
[----:B------:R-:W-:-:S04]  /*199d0*/  SEL R24, R24, 0x978, P0 ;  /* 0x0000097818187807 */ /* 0x000fc80000000000 */
[----:B------:R-:W3:Y:S08]  /*199e0*/  LDC.64 R12, c[0x0][R24+0x220] ;  /* 0x00008800180c7b82 */ /* 0x000ef00000000a00 */
[----:B------:R-:W4:Y:S08]  /*199f0*/  LDC.64 R14, c[0x0][R24+0x218] ;  /* 0x00008600180e7b82 */ /* 0x000f300000000a00 */
[----:B------:R-:W5:Y:S08]  /*19a00*/  LDC.64 R8, c[0x0][R24+0x228] ;  /* 0x00008a0018087b82 */ /* 0x000f700000000a00 */
[----:B------:R-:W1:Y:S08]  /*19a10*/  LDC.64 R6, c[0x0][R24+0x210] ;  /* 0x0000840018067b82 */ /* 0x000e700000000a00 */
[----:B------:R-:W2:Y:S08]  /*19a20*/  @P1 LDC R11, c[0x0][0xbec] ;  /* 0x0002fb00ff0b1b82 */ /* 0x000eb00000000800 */
[----:B------:R-:W5:Y:S01]  /*19a30*/  @P1 LDC R27, c[0x0][0xbf0] ;  /* 0x0002fc00ff1b1b82 */ /* 0x000f620000000800 */
[----:B---3--:R-:W-:-:S07]  /*19a40*/  IMAD R13, R13, R29, RZ ;  /* 0x0000001d0d0d7224 */ /* 0x008fce00078e02ff */
[----:B0-----:R-:W0:Y:S01]  /*19a50*/  @!P0 LDC R4, c[0x0][0xb50] ;  /* 0x0002d400ff048b82 */ /* 0x001e220000000800 */
[----:B--2---:R-:W-:-:S07]  /*19a60*/  @P1 IMAD.HI.U32 R20, R28, R11, RZ ;  /* 0x0000000b1c141227 */ /* 0x004fce00078e00ff */
[----:B------:R-:W2:Y:S01]  /*19a70*/  @!P0 LDC R5, c[0x0][0xb54] ;  /* 0x0002d500ff058b82 */ /* 0x000ea20000000800 */
[-C--:B----4-:R-:W-:Y:S02]  /*19a80*/  IMAD R25, R15, R162.reuse, RZ ;  /* 0x000000a20f197224 */ /* 0x090fe400078e02ff */
[----:B------:R-:W-:Y:S01]  /*19a90*/  IMAD.WIDE.U32 R14, R14, R162, RZ ;  /* 0x000000a20e0e7225 */ /* 0x000fe200078e00ff */
[----:B-----5:R-:W-:-:S03]  /*19aa0*/  @P1 SHF.R.U32.HI R21, RZ, R27, R20 ;  /* 0x0000001bff151219 */ /* 0x020fc60000011614 */
[----:B------:R-:W-:-:S04]  /*19ab0*/  IMAD.WIDE.U32 R10, R12, R29, RZ ;  /* 0x0000001d0c0a7225 */ /* 0x000fc800078e00ff */
[----:B------:R-:W-:Y:S01]  /*19ac0*/  IMAD R27, R12, R216, R13 ;  /* 0x000000d80c1b7224 */ /* 0x000fe200078e020d */
[----:B------:R-:W-:Y:S01]  /*19ad0*/  SEL R13, R200, RZ, P0 ;  /* 0x000000ffc80d7207 */ /* 0x000fe20000000000 */
[----:B------:R-:W-:Y:S01]  /*19ae0*/  IMAD.IADD R25, R15, 0x1, R25 ;  /* 0x000000010f197824 */ /* 0x000fe200078e0219 */
[----:B------:R-:W-:Y:S01]  /*19af0*/  IADD3 R14, P1, P3, R10, R14, R3 ;  /* 0x0000000e0a0e7210 */ /* 0x000fe20007b3e003 */
[----:B------:R-:W-:Y:S02]  /*19b00*/  IMAD.MOV R10, RZ, RZ, -R21 ;  /* 0x000000ffff0a7224 */ /* 0x000fe400078e0a15 */
[----:B------:R-:W-:Y:S02]  /*19b10*/  IMAD.IADD R27, R11, 0x1, R27 ;  /* 0x000000010b1b7824 */ /* 0x000fe400078e021b */
[-C--:B------:R-:W-:Y:S02]  /*19b20*/  IMAD R15, R9, R13.reuse, RZ ;  /* 0x0000000d090f7224 */ /* 0x080fe400078e02ff */
[----:B------:R-:W-:-:S04]  /*19b30*/  IMAD.WIDE.U32 R8, R8, R13, RZ ;  /* 0x0000000d08087225 */ /* 0x000fc800078e00ff */
[----:B------:R-:W-:Y:S01]  /*19b40*/  IMAD R11, R31, R10, R28 ;  /* 0x0000000a1f0b7224 */ /* 0x000fe200078e021c */
[----:B------:R-:W-:Y:S01]  /*19b50*/  IADD3.X R10, R27, R25, R26, P1, P3 ;  /* 0x000000191b0a7210 */ /* 0x000fe20000fe641a */
[----:B------:R-:W-:Y:S01]  /*19b60*/  IMAD.IADD R15, R9, 0x1, R15 ;  /* 0x00000001090f7824 */ /* 0x000fe200078e020f */
[----:B------:R-:W-:Y:S01]  /*19b70*/  IADD3 R8, P0, P1, R21, R14, R8 ;  /* 0x0000000e15087210 */ /* 0x000fe2000791e008 */
[----:B-1----:R-:W-:Y:S01]  /*19b80*/  IMAD R7, R7, R11, RZ ;  /* 0x0000000b07077224 */ /* 0x002fe200078e02ff */
[----:B------:R-:W-:Y:S02]  /*19b90*/  SHF.R.S32.HI R21, RZ, 0x1f, R21 ;  /* 0x0000001fff157819 */ /* 0x000fe40000011415 */
[----:B------:R-:W-:Y:S02]  /*19ba0*/  SHF.R.S32.HI R13, RZ, 0x1f, R11 ;  /* 0x0000001fff0d7819 */ /* 0x000fe4000001140b */
[----:B------:R-:W-:-:S03]  /*19bb0*/  IADD3.X R9, R21, R10, R15, P0, P1 ;  /* 0x0000000a15097210 */ /* 0x000fc600007e240f */
[C---:B------:R-:W-:Y:S02]  /*19bc0*/  IMAD R13, R6.reuse, R13, R7 ;  /* 0x0000000d060d7224 */ /* 0x040fe400078e0207 */
[----:B------:R-:W-:-:S04]  /*19bd0*/  IMAD.WIDE.U32 R6, R6, R11, R8 ;  /* 0x0000000b06067225 */ /* 0x000fc800078e0008 */
[----:B------:R-:W-:Y:S01]  /*19be0*/  IMAD.IADD R7, R7, 0x1, R13 ;  /* 0x0000000107077824 */ /* 0x000fe200078e020d */
[----:B0-----:R-:W-:-:S04]  /*19bf0*/  LEA R4, P0, R6, R4, 0x2 ;  /* 0x0000000406047211 */ /* 0x001fc800078010ff */
[----:B--2---:R-:W-:Y:S01]  /*19c00*/  LEA.HI.X R5, R6, R5, R7, 0x2, P0 ;  /* 0x0000000506057211 */ /* 0x004fe200000f1407 */
[----:B------:R-:W-:-:S05]  /*19c10*/  IMAD.MOV.U32 R7, RZ, RZ, -0x800000 ;  /* 0xff800000ff077424 */ /* 0x000fca00078e00ff */
[----:B------:R0:W-:Y:S03]  /*19c20*/  STG.E desc[UR56][R4.64], R7 ;  /* 0x0000000704007986 */ /* 0x0001e6000c101938 */
.L_x_661:
[----:B------:R-:W-:Y:S05]  /*19c30*/  BSYNC B1 ;  /* 0x0000000000017941 */ /* 0x000fea0003800000 */
.L_x_660:
[----:B------:R-:W-:Y:S05]  /*19c40*/  @P2 BRA `(.L_x_656) ;  /* 0x0000000400a02947 */ /* 0x000fea0003800000 */
[----:B------:R-:W3:Y:S01]  /*19c50*/  LDC R11, c[0x0][0xbe8] ;  /* 0x0002fa00ff0b7b82 */ /* 0x000ee20000000800 */
[----:B------:R-:W-:Y:S01]  /*19c60*/  ULDC.64 UR4, c[0x0][0xaa0] ;  /* 0x0002a80000047ab9 */ /* 0x000fe20000000a00 */
[----:B------:R-:W-:Y:S01]  /*19c70*/  ULDC.64 UR6, c[0x0][0xaf0] ;  /* 0x0002bc0000067ab9 */ /* 0x000fe20000000a00 */
[----:B0-----:R-:W-:Y:S01]  /*19c80*/  IMAD R4, R26, UR4, RZ ;  /* 0x000000041a047c24 */ /* 0x001fe2000f8e02ff */
[----:B------:R-:W-:Y:S01]  /*19c90*/  BSSY B1, `(.L_x_662) ;  /* 0x0000039000017945 */ /* 0x000fe20003800000 */
[----:B------:R-:W-:Y:S02]  /*19ca0*/  SHF.R.S32.HI R10, RZ, 0x1f, R185 ;  /* 0x0000001fff0a7819 */ /* 0x000fe400000114b9 */
[C---:B------:R-:W-:Y:S01]  /*19cb0*/  IMAD R7, R3.reuse, UR5, R4 ;  /* 0x0000000503077c24 */ /* 0x040fe2000f8e0204 */
[----:B------:R-:W-:Y:S01]  /*19cc0*/  SHF.R.S32.HI R14, RZ, 0x1f, R184 ;  /* 0x0000001fff0e7819 */ /* 0x000fe200000114b8 */
[----:B------:R-:W-:Y:S01]  /*19cd0*/  IMAD.WIDE.U32 R4, R3, UR4, RZ ;  /* 0x0000000403047c25 */ /* 0x000fe2000f8e00ff */
[----:B------:R-:W-:-:S03]  /*19ce0*/  ULDC.64 UR4, c[0x0][0xae8] ;  /* 0x0002ba0000047ab9 */ /* 0x000fc60000000a00 */
[----:B------:R-:W-:Y:S02]  /*19cf0*/  IMAD R3, R186, 0x20, R217 ;  /* 0x00000020ba037824 */ /* 0x000fe400078e02d9 */
[----:B------:R-:W-:Y:S02]  /*19d00*/  IMAD.IADD R5, R5, 0x1, R7 ;  /* 0x0000000105057824 */ /* 0x000fe400078e0207 */
[----:B------:R-:W-:Y:S02]  /*19d10*/  IMAD R9, R192, 0x80, R3 ;  /* 0x00000080c0097824 */ /* 0x000fe400078e0203 */
[----:B------:R-:W-:-:S04]  /*19d20*/  IMAD.WIDE.U32 R4, R162, UR4, R4 ;  /* 0x00000004a2047c25 */ /* 0x000fc8000f8e0004 */
[----:B------:R-:W-:Y:S01]  /*19d30*/  IMAD.MOV.U32 R3, RZ, RZ, R9 ;  /* 0x000000ffff037224 */ /* 0x000fe200078e0009 */
[----:B---3--:R-:W-:Y:S01]  /*19d40*/  ISETP.NE.AND P0, PT, R11, 0x1, PT ;  /* 0x000000010b00780c */ /* 0x008fe20003f05270 */
[----:B------:R-:W-:Y:S02]  /*19d50*/  IMAD R7, R216, UR6, RZ ;  /* 0x00000006d8077c24 */ /* 0x000fe4000f8e02ff */
[----:B------:R-:W-:Y:S01]  /*19d60*/  IMAD R5, R162, UR5, R5 ;  /* 0x00000005a2057c24 */ /* 0x000fe2000f8e0205 */
[----:B------:R-:W-:Y:S01]  /*19d70*/  ULDC.64 UR4, c[0x0][0xae0] ;  /* 0x0002b80000047ab9 */ /* 0x000fe20000000a00 */
[C---:B------:R-:W-:Y:S02]  /*19d80*/  IMAD R7, R29.reuse, UR7, R7 ;  /* 0x000000071d077c24 */ /* 0x040fe4000f8e0207 */
[----:B------:R-:W-:-:S04]  /*19d90*/  IMAD.WIDE.U32 R4, R29, UR6, R4 ;  /* 0x000000061d047c25 */ /* 0x000fc8000f8e0004 */
[----:B------:R-:W-:Y:S02]  /*19da0*/  IMAD.IADD R5, R5, 0x1, R7 ;  /* 0x0000000105057824 */ /* 0x000fe400078e0207 */
[----:B------:R-:W0:Y:S08]  /*19db0*/  @P0 LDC R6, c[0x0][0xbec] ;  /* 0x0002fb00ff060b82 */ /* 0x000e300000000800 */
[----:B------:R-:W3:Y:S01]  /*19dc0*/  @P0 LDC R13, c[0x0][0xbf0] ;  /* 0x0002fc00ff0d0b82 */ /* 0x000ee20000000800 */
[----:B0-----:R-:W-:-:S05]  /*19dd0*/  @P0 IMAD.HI.U32 R6, R9, R6, RZ ;  /* 0x0000000609060227 */ /* 0x001fca00078e00ff */
[----:B---3--:R-:W-:-:S04]  /*19de0*/  @P0 SHF.R.U32.HI R3, RZ, R13, R6 ;  /* 0x0000000dff030219 */ /* 0x008fc80000011606 */
[----:B------:R-:W-:Y:S01]  /*19df0*/  SHF.R.S32.HI R6, RZ, 0x1f, R3 ;  /* 0x0000001fff067819 */ /* 0x000fe20000011403 */
[C---:B------:R-:W-:Y:S01]  /*19e00*/  IMAD.WIDE.U32 R4, R3.reuse, UR4, R4 ;  /* 0x0000000403047c25 */ /* 0x040fe2000f8e0004 */
[----:B------:R-:W-:-:S03]  /*19e10*/  IADD3 R8, -R3, RZ, RZ ;  /* 0x000000ff03087210 */ /* 0x000fc60007ffe1ff */
[----:B------:R-:W-:Y:S02]  /*19e20*/  IMAD R6, R6, UR4, RZ ;  /* 0x0000000406067c24 */ /* 0x000fe4000f8e02ff */
[----:B------:R-:W-:Y:S02]  /*19e30*/  IMAD R7, R11, R8, R9 ;  /* 0x000000080b077224 */ /* 0x000fe400078e0209 */
[----:B------:R-:W-:Y:S01]  /*19e40*/  IMAD R9, R3, UR5, R6 ;  /* 0x0000000503097c24 */ /* 0x000fe2000f8e0206 */
[----:B------:R-:W-:Y:S01]  /*19e50*/  ULDC.64 UR4, c[0x0][0xad8] ;  /* 0x0002b60000047ab9 */ /* 0x000fe20000000a00 */
[----:B------:R-:W-:Y:S01]  /*19e60*/  IMAD R8, R192, 0x80, R217 ;  /* 0x00000080c0087824 */ /* 0x000fe200078e02d9 */
[----:B------:R-:W-:Y:S01]  /*19e70*/  SHF.R.S32.HI R3, RZ, 0x1f, R7 ;  /* 0x0000001fff037819 */ /* 0x000fe20000011407 */
[----:B------:R-:W-:Y:S02]  /*19e80*/  IMAD.IADD R5, R5, 0x1, R9 ;  /* 0x0000000105057824 */ /* 0x000fe400078e0209 */
[----:B------:R-:W-:-:S02]  /*19e90*/  IMAD R11, R0, R11, RZ ;  /* 0x0000000b000b7224 */ /* 0x000fc400078e02ff */
[----:B------:R-:W-:Y:S02]  /*19ea0*/  IMAD R6, R3, UR4, RZ ;  /* 0x0000000403067c24 */ /* 0x000fe4000f8e02ff */
[----:B------:R-:W-:Y:S01]  /*19eb0*/  IMAD.WIDE.U32 R4, R7, UR4, R4 ;  /* 0x0000000407047c25 */ /* 0x000fe2000f8e0004 */
[----:B------:R-:W-:-:S03]  /*19ec0*/  ISETP.GE.AND P2, PT, R8, R11, PT ;  /* 0x0000000b0800720c */ /* 0x000fc60003f46270 */
[----:B------:R-:W-:Y:S01]  /*19ed0*/  IMAD R3, R7, UR5, R6 ;  /* 0x0000000507037c24 */ /* 0x000fe2000f8e0206 */
[----:B------:R-:W-:Y:S01]  /*19ee0*/  ULDC.64 UR4, c[0x0][0xa80] ;  /* 0x0002a00000047ab9 */ /* 0x000fe20000000a00 */
[----:B------:R-:W-:Y:S01]  /*19ef0*/  VIADD R0, R8, 0x20 ;  /* 0x0000002008007836 */ /* 0x000fe20000000000 */
[----:B------:R-:W-:Y:S01]  /*19f00*/  LEA R6, P3, R4, UR4, 0x1 ;  /* 0x0000000404067c11 */ /* 0x000fe2000f8608ff */
[----:B------:R-:W-:-:S03]  /*19f10*/  IMAD.IADD R3, R5, 0x1, R3 ;  /* 0x0000000105037824 */ /* 0x000fc600078e0203 */
[-C--:B------:R-:W-:Y:S01]  /*19f20*/  ISETP.GE.AND P1, PT, R0, R11.reuse, PT ;  /* 0x0000000b0000720c */ /* 0x080fe20003f26270 */
[----:B------:R-:W-:Y:S01]  /*19f30*/  VIADD R0, R8, 0x40 ;  /* 0x0000004008007836 */ /* 0x000fe20000000000 */
[----:B------:R-:W-:Y:S02]  /*19f40*/  LEA.HI.X R3, R4, UR5, R3, 0x1, P3 ;  /* 0x0000000504037c11 */ /* 0x000fe400098f0c03 */
[----:B------:R0:W3:Y:S02]  /*19f50*/  SHFL.IDX PT, R4, R6, RZ, 0x181f ;  /* 0x00181fff06047589 */ /* 0x0000e400000e0000 */
[----:B------:R-:W-:Y:S02]  /*19f60*/  ISETP.GE.AND P0, PT, R0, R11, PT ;  /* 0x0000000b0000720c */ /* 0x000fe40003f06270 */
[----:B------:R0:W4:Y:S01]  /*19f70*/  SHFL.IDX PT, R0, R3, RZ, 0x181f ;  /* 0x00181fff03007589 */ /* 0x00012200000e0000 */
[----:B------:R-:W-:Y:S10]  /*19f80*/  @P2 BRA `(.L_x_663) ;  /* 0x0000000000242947 */ /* 0x000ff40003800000 */
[----:B------:R-:W-:Y:S02]  /*19f90*/  ULDC UR4, c[0x0][0xac8] ;  /* 0x0002b20000047ab9 */ /* 0x000fe40000000800 */
[----:B------:R-:W-:Y:S02]  /*19fa0*/  ISETP.GE.AND P4, PT, R184, UR4, PT ;  /* 0x00000004b8007c0c */ /* 0x000fe4000bf86270 */
[----:B------:R-:W-:-:S11]  /*19fb0*/  ISETP.GE.AND P5, PT, R185, UR4, PT ;  /* 0x00000004b9007c0c */ /* 0x000fd6000bfa6270 */
[CC--:B---3--:R-:W-:Y:S02]  /*19fc0*/  @!P4 LEA R12, P2, R184.reuse, R4.reuse, 0x1 ;  /* 0x00000004b80cc211 */ /* 0x0c8fe400078408ff */
[C---:B------:R-:W-:Y:S02]  /*19fd0*/  @!P5 LEA R4, P3, R185.reuse, R4, 0x1 ;  /* 0x00000004b904d211 */ /* 0x040fe400078608ff */
[-C--:B----4-:R-:W-:Y:S02]  /*19fe0*/  @!P4 LEA.HI.X R13, R184, R0.reuse, R14, 0x1, P2 ;  /* 0x00000000b80dc211 */ /* 0x090fe400010f0c0e */
[----:B------:R-:W-:-:S03]  /*19ff0*/  @!P5 LEA.HI.X R5, R185, R0, R10, 0x1, P3 ;  /* 0x00000000b905d211 */ /* 0x000fc600018f0c0a */
[----:B------:R3:W-:Y:S04]  /*1a000*/  @!P4 ST.E.128 desc[UR56][R12.64], RZ ;  /* 0x000000ff0c00c985 */ /* 0x0007e8000c101d38 */
[----:B------:R3:W-:Y:S02]  /*1a010*/  @!P5 ST.E.128 desc[UR56][R4.64], RZ ;  /* 0x000000ff0400d985 */ /* 0x0007e4000c101d38 */
.L_x_663:
[----:B------:R-:W-:Y:S05]  /*1a020*/  BSYNC B1 ;  /* 0x0000000000017941 */ /* 0x000fea0003800000 */
.L_x_662:
        /* <DEDUP_REMOVED lines=11> */
[----:B------:R0:W-:Y:S04]  /*1a0e0*/  @!P3 ST.E.128 desc[UR56][R12.64], RZ ;  /* 0x000000ff0c00b985 */ /* 0x0001e8000c101d38 */
[----:B------:R0:W-:Y:S02]  /*1a0f0*/  @!P4 ST.E.128 desc[UR56][R4.64], RZ ;  /* 0x000000ff0400c985 */ /* 0x0001e4000c101d38 */
.L_x_665:
[----:B------:R-:W-:Y:S05]  /*1a100*/  BSYNC B1 ;  /* 0x0000000000017941 */ /* 0x000fea0003800000 */
.L_x_664:
[----:B0-----:R0:W0:Y:S01]  /*1a110*/  SHFL.IDX PT, R0, R3, 0x2, 0x181f ;  /* 0x00581f0003007f89 */ /* 0x00102200000e0000 */
[----:B------:R-:W-:Y:S03]  /*1a120*/  BSSY B1, `(.L_x_666) ;  /* 0x000000c000017945 */ /* 0x000fe60003800000 */
[----:B---3--:R3:W0:Y:S01]  /*1a130*/  SHFL.IDX PT, R4, R6, 0x2, 0x181f ;  /* 0x00581f0006047f89 */ /* 0x00862200000e0000 */
[----:B------:R-:W-:Y:S05]  /*1a140*/  @P0 BRA `(.L_x_667) ;  /* 0x0000000000240947 */ /* 0x000fea0003800000 */
[----:B------:R-:W-:Y:S02]  /*1a150*/  ULDC UR4, c[0x0][0xac8] ;  /* 0x0002b20000047ab9 */ /* 0x000fe40000000800 */
[----:B------:R-:W-:Y:S02]  /*1a160*/  ISETP.GE.AND P2, PT, R184, UR4, PT ;  /* 0x00000004b8007c0c */ /* 0x000fe4000bf46270 */
[----:B------:R-:W-:-:S11]  /*1a170*/  ISETP.GE.AND P3, PT, R185, UR4, PT ;  /* 0x00000004b9007c0c */ /* 0x000fd6000bf66270 */
[CC--:B0-----:R-:W-:Y:S02]  /*1a180*/  @!P2 LEA R12, P0, R184.reuse, R4.reuse, 0x1 ;  /* 0x00000004b80ca211 */ /* 0x0c1fe400078008ff */
[C---:B------:R-:W-:Y:S02]  /*1a190*/  @!P3 LEA R4, P1, R185.reuse, R4, 0x1 ;  /* 0x00000004b904b211 */ /* 0x040fe400078208ff */
[-C--:B------:R-:W-:Y:S02]  /*1a1a0*/  @!P2 LEA.HI.X R13, R184, R0.reuse, R14, 0x1, P0 ;  /* 0x00000000b80da211 */ /* 0x080fe400000f0c0e */
[----:B------:R-:W-:-:S03]  /*1a1b0*/  @!P3 LEA.HI.X R5, R185, R0, R10, 0x1, P1 ;  /* 0x00000000b905b211 */ /* 0x000fc600008f0c0a */
[----:B------:R0:W-:Y:S04]  /*1a1c0*/  @!P2 ST.E.128 desc[UR56][R12.64], RZ ;  /* 0x000000ff0c00a985 */ /* 0x0001e8000c101d38 */
[----:B------:R0:W-:Y:S02]  /*1a1d0*/  @!P3 ST.E.128 desc[UR56][R4.64], RZ ;  /* 0x000000ff0400b985 */ /* 0x0001e4000c101d38 */
.L_x_667:
[----:B------:R-:W-:Y:S05]  /*1a1e0*/  BSYNC B1 ;  /* 0x0000000000017941 */ /* 0x000fea0003800000 */
.L_x_666:
[----:B0-----:R-:W-:Y:S01]  /*1a1f0*/  VIADD R0, R8, 0x60 ;  /* 0x0000006008007836 */ /* 0x001fe20000000000 */
[----:B----4-:R-:W4:Y:S04]  /*1a200*/  SHFL.IDX PT, R3, R3, 0x3, 0x181f ;  /* 0x00781f0003037f89 */ /* 0x010f2800000e0000 */
[----:B------:R-:W-:Y:S01]  /*1a210*/  ISETP.GE.AND P0, PT, R0, R11, PT ;  /* 0x0000000b0000720c */ /* 0x000fe20003f06270 */
[----:B------:R0:W0:-:S12]  /*1a220*/  SHFL.IDX PT, R4, R6, 0x3, 0x181f ;  /* 0x00781f0006047f89 */ /* 0x00001800000e0000 */
[----:B------:R-:W-:Y:S05]  /*1a230*/  @P0 BRA `(.L_x_656) ;  /* 0x0000000000240947 */ /* 0x000fea0003800000 */
[----:B------:R-:W-:Y:S02]  /*1a240*/  ULDC UR4, c[0x0][0xac8] ;  /* 0x0002b20000047ab9 */ /* 0x000fe40000000800 */
[----:B------:R-:W-:Y:S02]  /*1a250*/  ISETP.GE.AND P2, PT, R184, UR4, PT ;  /* 0x00000004b8007c0c */ /* 0x000fe4000bf46270 */
[----:B------:R-:W-:-:S11]  /*1a260*/  ISETP.GE.AND P3, PT, R185, UR4, PT ;  /* 0x00000004b9007c0c */ /* 0x000fd6000bf66270 */
[CC--:B0--3--:R-:W-:Y:S02]  /*1a270*/  @!P2 LEA R6, P0, R184.reuse, R4.reuse, 0x1 ;  /* 0x00000004b806a211 */ /* 0x0c9fe400078008ff */
[C---:B------:R-:W-:Y:S02]  /*1a280*/  @!P3 LEA R4, P1, R185.reuse, R4, 0x1 ;  /* 0x00000004b904b211 */ /* 0x040fe400078208ff */
[-C--:B----4-:R-:W-:Y:S02]  /*1a290*/  @!P2 LEA.HI.X R7, R184, R3.reuse, R14, 0x1, P0 ;  /* 0x00000003b807a211 */ /* 0x090fe400000f0c0e */
[----:B------:R-:W-:-:S03]  /*1a2a0*/  @!P3 LEA.HI.X R5, R185, R3, R10, 0x1, P1 ;  /* 0x00000003b905b211 */ /* 0x000fc600008f0c0a */
[----:B------:R0:W-:Y:S04]  /*1a2b0*/  @!P2 ST.E.128 desc[UR56][R6.64], RZ ;  /* 0x000000ff0600a985 */ /* 0x0001e8000c101d38 */
[----:B------:R0:W-:Y:S02]  /*1a2c0*/  @!P3 ST.E.128 desc[UR56][R4.64], RZ ;  /* 0x000000ff0400b985 */ /* 0x0001e4000c101d38 */
.L_x_656:
[----:B------:R-:W-:Y:S05]  /*1a2d0*/  BSYNC B0 ;  /* 0x0000000000007941 */ /* 0x000fea0003800000 */
.L_x_646:
[----:B------:R-:W-:Y:S02]  /*1a2e0*/  ULDC UR4, c[0x0][0xc3c] ;  /* 0x00030f0000047ab9 */ /* 0x000fe40000000800 */
[----:B--2---:R-:W-:-:S13]  /*1a2f0*/  ISETP.GE.AND P0, PT, R147, UR4, PT ;  /* 0x0000000493007c0c */ /* 0x004fda000bf06270 */
[----:B------:R-:W-:Y:S05]  /*1a300*/  @!P0 BRA `(.L_x_668) ;  /* 0xfffffe70008c8947 */ /* 0x000fea000383ffff */
[----:B------:R-:W-:Y:S05]  /*1a310*/  BRA `(.L_x_446) ;  /* 0x0000007000487947 */ /* 0x000fea0003800000 */
.L_x_444:
[----:B------:R-:W-:-:S08]  /*1a320*/  NOP ;  /* 0x0000000000007918 */ /* 0x000fd00000000000 */
[----:B------:R-:W0:-:S00]  /*1a330*/  USETMAXREG.DEALLOC.CTAPOOL 0x28 ;  /* 0x00000028000079c8 */ /* 0x000e0000080e0500 */
[----:B0-----:R-:W2:Y:S01]  /*1a340*/  LDL.LU R3, [R1+0x38] ;  /* 0x0000380001037983 */ /* 0x001ea20000300800 */
[----:B------:R-:W-:Y:S01]  /*1a350*/  LOP3.LUT R2, R2, 0x3, RZ, 0xc0, !PT ;  /* 0x0000000302027812 */ /* 0x000fe200078ec0ff */
[----:B------:R-:W-:-:S05]  /*1a360*/  IMAD.MOV.U32 R6, RZ, RZ, RZ ;  /* 0x000000ffff067224 */ /* 0x000fca00078e00ff */
[----:B------:R-:W0:Y:S02]  /*1a370*/  SHFL.IDX PT, R2, R2, RZ, 0x1f ;  /* 0x00001fff02027589 */ /* 0x000e2400000e0000 */
[----:B0-----:R-:W-:Y:S02]  /*1a380*/  ISETP.NE.AND P0, PT, R2, RZ, PT ;  /* 0x000000ff0200720c */ /* 0x001fe40003f05270 */
[----:B--2---:R-:W-:-:S11]  /*1a390*/  LOP3.LUT R3, R3, 0xffffffdf, RZ, 0xc0, !PT ;  /* 0xffffffdf03037812 */ /* 0x004fd600078ec0ff */
[----:B------:R-:W-:-:S05]  /*1a3a0*/  @P0 LOP3.LUT R3, R3, 0x20, RZ, 0xfc, !PT ;  /* 0x0000002003030812 */ /* 0x000fca00078efcff */
[----:B------:R0:W-:Y:S01]  /*1a3b0*/  STL [R1+0x38], R3 ;  /* 0x0000380301007387 */ /* 0x0001e20000100800 */
[----:B------:R-:W-:Y:S05]  /*1a3c0*/  @!P0 BRA `(.L_x_669) ;  /* 0x00000000001c8947 */ /* 0x000fea0003800000 */
[----:B------:R-:W1:Y:S08]  /*1a3d0*/  S2UR UR5, SR_CgaCtaId ;  /* 0x00000000000579c3 */ /* 0x000e700000008800 */
[----:B------:R-:W-:Y:S06]  /*1a3e0*/  BAR.SYNC.DEFER_BLOCKING 0x5, 0x180 ;  /* 0x0146000000007b1d */ /* 0x000fec0000010000 */
[----:B------:R-:W-:-:S02]  /*1a3f0*/  UMOV UR4, 0x400 ;  /* 0x0000040000047882 */ /* 0x000fc40000000000 */
[----:B-1----:R-:W-:-:S09]  /*1a400*/  ULEA UR4, UR5, UR4, 0x18 ;  /* 0x0000000405047291 */ /* 0x002fd2000f8ec03f */
[----:B------:R-:W1:Y:S01]  /*1a410*/  LDS.128 R16, [UR4+0x2a8d0] ;  /* 0x02a8d004ff107984 */ /* 0x000e620008000c00 */
[----:B------:R-:W-:Y:S06]  /*1a420*/  BAR.ARV 0x4, 0x180 ;  /* 0x0106000000007b1d */ /* 0x000fec0000002000 */
[----:B------:R-:W-:Y:S05]  /*1a430*/  BRA `(.L_x_670) ;  /* 0x0000000800947947 */ /* 0x000fea0003800000 */
.L_x_669:
[----:B------:R-:W-:Y:S01]  /*1a440*/  LOP3.LUT R7, R0, 0x1f, RZ, 0xc0, !PT ;  /* 0x0000001f00077812 */ /* 0x000fe200078ec0ff */
[----:B------:R-:W-:Y:S01]  /*1a450*/  ULDC UR4, c[0x0][0xc3c] ;  /* 0x00030f0000047ab9 */ /* 0x000fe20000000800 */
[----:B------:R-:W-:Y:S01]  /*1a460*/  IMAD.MOV.U32 R9, RZ, RZ, RZ ;  /* 0x000000ffff097224 */ /* 0x000fe200078e00ff */
[----:B------:R-:W1:Y:S01]  /*1a470*/  S2UR UR6, SR_CTAID.X ;  /* 0x00000000000679c3 */ /* 0x000e620000002500 */
[----:B------:R-:W-:Y:S01]  /*1a480*/  ISETP.NE.AND P0, PT, R7, 0x1f, PT ;  /* 0x0000001f0700780c */ /* 0x000fe20003f05270 */
[----:B------:R-:W-:-:S03]  /*1a490*/  ULDC UR5, c[0x0][0xc38] ;  /* 0x00030e0000057ab9 */ /* 0x000fc60000000800 */
[----:B------:R-:W-:-:S13]  /*1a4a0*/  ISETP.GE.OR P1, PT, R7, UR4, !P0 ;  /* 0x0000000407007c0c */ /* 0x000fda000c726670 */
[----:B------:R-:W2:Y:S08]  /*1a4b0*/  @!P1 LDC.64 R4, c[0x0][0xc80] ;  /* 0x00032000ff049b82 */ /* 0x000eb00000000a00 */
[----:B0-----:R-:W0:Y:S01]  /*1a4c0*/  @!P1 LDC.64 R2, c[0x0][0xc78] ;  /* 0x00031e00ff029b82 */ /* 0x001e220000000a00 */
[----:B--2---:R-:W-:-:S05]  /*1a4d0*/  @!P1 IMAD.WIDE.U32 R4, R7, 0x4, R4 ;  /* 0x0000000407049825 */ /* 0x004fca00078e0004 */
[----:B------:R-:W2:Y:S01]  /*1a4e0*/  @!P1 LDG.E R6, desc[UR56][R4.64] ;  /* 0x0000003804069981 */ /* 0x000ea2000c1e1900 */
[----:B0-----:R-:W-:-:S05]  /*1a4f0*/  @!P1 IMAD.WIDE.U32 R2, R7, 0x4, R2 ;  /* 0x0000000407029825 */ /* 0x001fca00078e0002 */
[----:B------:R-:W2:Y:S01]  /*1a500*/  @!P1 LDG.E R9, desc[UR56][R2.64] ;  /* 0x0000003802099981 */ /* 0x000ea2000c1e1900 */
[C---:B------:R-:W-:Y:S02]  /*1a510*/  ISETP.NE.AND P1, PT, R7.reuse, RZ, PT ;  /* 0x000000ff0700720c */ /* 0x040fe40003f25270 */
[C---:B------:R-:W-:Y:S02]  /*1a520*/  ISETP.GE.U32.AND P2, PT, R7.reuse, 0x2, PT ;  /* 0x000000020700780c */ /* 0x040fe40003f46070 */
[C---:B------:R-:W-:Y:S02]  /*1a530*/  ISETP.GE.U32.AND P3, PT, R7.reuse, 0x4, PT ;  /* 0x000000040700780c */ /* 0x040fe40003f66070 */
[C---:B------:R-:W-:Y:S02]  /*1a540*/  ISETP.GE.U32.AND P4, PT, R7.reuse, 0x8, PT ;  /* 0x000000080700780c */ /* 0x040fe40003f86070 */
[----:B------:R-:W-:Y:S01]  /*1a550*/  ISETP.GE.U32.AND P5, PT, R7, 0x10, PT ;  /* 0x000000100700780c */ /* 0x000fe20003fa6070 */
[----:B------:R-:W-:Y:S01]  /*1a560*/  UMOV UR4, URZ ;  /* 0x0000003f00047c82 */ /* 0x000fe20008000000 */
        /* <DEDUP_REMOVED lines=24> */
.L_x_673:
[----:B------:R-:W0:Y:S01]  /*1a6f0*/  LDC R2, c[0x0][0xc3c] ;  /* 0x00030f00ff027b82 */ /* 0x000e220000000800 */
[----:B------:R-:W-:Y:S01]  /*1a700*/  UIADD3 UR4, UR4, 0x1f, URZ ;  /* 0x0000001f04047890 */ /* 0x000fe2000fffe03f */
[----:B------:R-:W-:Y:S02]  /*1a710*/  ULDC UR7, c[0x0][0xc3c] ;  /* 0x00030f0000077ab9 */ /* 0x000fe40000000800 */
[----:B------:R-:W-:-:S03]  /*1a720*/  IMAD.U32 R19, RZ, RZ, UR7 ;  /* 0x00000007ff137e24 */ /* 0x000fc6000f8e00ff */
[----:B0-----:R-:W-:-:S13]  /*1a730*/  ISETP.LE.AND P6, PT, R2, UR4, PT ;  /* 0x0000000402007c0c */ /* 0x001fda000bfc3270 */
[----:B------:R-:W-:Y:S05]  /*1a740*/  @P6 BRA `(.L_x_672) ;  /* 0x0000000400ac6947 */ /* 0x000fea0003800000 */
[----:B------:R-:W-:Y:S02]  /*1a750*/  VIADD R9, R7, UR4 ;  /* 0x0000000407097c36 */ /* 0x000fe40008000000 */
[----:B------:R-:W-:-:S03]  /*1a760*/  IMAD.MOV.U32 R6, RZ, RZ, RZ ;  /* 0x000000ffff067224 */ /* 0x000fc600078e00ff */
[----:B------:R-:W-:-:S13]  /*1a770*/  ISETP.GE.OR P6, PT, R9, R2, !P0 ;  /* 0x000000020900720c */ /* 0x000fda00047c6670 */
[----:B------:R-:W0:Y:S08]  /*1a780*/  @!P6 LDC.64 R4, c[0x0][0xc80] ;  /* 0x00032000ff04eb82 */ /* 0x000e300000000a00 */
[----:B------:R-:W1:Y:S01]  /*1a790*/  @!P6 LDC.64 R2, c[0x0][0xc78] ;  /* 0x00031e00ff02eb82 */ /* 0x000e620000000a00 */
[----:B0-----:R-:W-:-:S05]  /*1a7a0*/  @!P6 IMAD.WIDE R4, R9, 0x4, R4 ;  /* 0x000000040904e825 */ /* 0x001fca00078e0204 */
[----:B------:R-:W2:Y:S01]  /*1a7b0*/  @!P6 LDG.E R6, desc[UR56][R4.64] ;  /* 0x000000380406e981 */ /* 0x000ea2000c1e1900 */
[----:B-1----:R-:W-:-:S04]  /*1a7c0*/  @!P6 IMAD.WIDE R2, R9, 0x4, R2 ;  /* 0x000000040902e825 */ /* 0x002fc800078e0202 */
[----:B------:R-:W-:-:S06]  /*1a7d0*/  IMAD.MOV.U32 R9, RZ, RZ, RZ ;  /* 0x000000ffff097224 */ /* 0x000fcc00078e00ff */
        /* <DEDUP_REMOVED lines=22> */
.L_x_671:
[----:B------:R-:W-:Y:S02]  /*1a940*/  IMAD.IADD R11, R8, 0x1, -R3 ;  /* 0x00000001080b7824 */ /* 0x000fe400078e0a03 */
[----:B------:R-:W-:Y:S02]  /*1a950*/  IMAD.MOV.U32 R16, RZ, RZ, RZ ;  /* 0x000000ffff107224 */ /* 0x000fe400078e00ff */
        /* <DEDUP_REMOVED lines=16> */
.L_x_674:
[----:B-1----:R-:W-:Y:S01]  /*1aa60*/  IMAD R16, R16, UR5, R11 ;  /* 0x0000000510107c24 */ /* 0x002fe2000f8e020b */
[----:B0-----:R-:W-:Y:S01]  /*1aa70*/  IABS R5, R9 ;  /* 0x0000000900057213 */ /* 0x001fe20000000000 */
[----:B------:R-:W-:Y:S01]  /*1aa80*/  IMAD.MOV.U32 R11, RZ, RZ, R12 ;  /* 0x000000ffff0b7224 */ /* 0x000fe200078e000c */
[----:B------:R-:W-:Y:S01]  /*1aa90*/  IABS R12, R6 ;  /* 0x00000006000c7213 */ /* 0x000fe20000000000 */
[----:B------:R-:W-:Y:S01]  /*1aaa0*/  IMAD.MOV.U32 R2, RZ, RZ, RZ ;  /* 0x000000ffff027224 */ /* 0x000fe200078e00ff */
[----:B------:R-:W-:Y:S01]  /*1aab0*/  IADD3 R17, -R16, UR6, RZ ;  /* 0x0000000610117c10 */ /* 0x000fe2000fffe1ff */
[----:B------:R-:W-:Y:S01]  /*1aac0*/  IMAD R11, R11, R4, RZ ;  /* 0x000000040b0b7224 */ /* 0x000fe200078e02ff */
[----:B------:R-:W0:Y:S01]  /*1aad0*/  I2F.RP R8, R5 ;  /* 0x0000000500087306 */ /* 0x000e220000209400 */
[----:B------:R-:W-:Y:S01]  /*1aae0*/  IMAD.MOV R12, RZ, RZ, -R12 ;  /* 0x000000ffff0c7224 */ /* 0x000fe200078e0a0c */
[----:B------:R-:W-:Y:S01]  /*1aaf0*/  IABS R10, R17 ;  /* 0x00000011000a7213 */ /* 0x000fe20000000000 */
[----:B------:R-:W-:-:S04]  /*1ab00*/  IMAD.HI.U32 R2, R3, R11, R2 ;  /* 0x0000000b03027227 */ /* 0x000fc800078e0002 */
[----:B------:R-:W-:Y:S01]  /*1ab10*/  IMAD.MOV.U32 R3, RZ, RZ, R10 ;  /* 0x000000ffff037224 */ /* 0x000fe200078e000a */
[----:B------:R-:W-:Y:S01]  /*1ab20*/  MOV R10, R12 ;  /* 0x0000000c000a7202 */ /* 0x000fe20000000f00 */
[----:B------:R-:W-:Y:S02]  /*1ab30*/  VIADD R19, R19, UR4 ;  /* 0x0000000413137c36 */ /* 0x000fe40008000000 */
[----:B------:R-:W-:-:S04]  /*1ab40*/  IMAD.HI.U32 R2, R2, R3, RZ ;  /* 0x0000000302027227 */ /* 0x000fc800078e00ff */
[----:B------:R-:W-:Y:S01]  /*1ab50*/  IMAD R3, R2, R10, R3 ;  /* 0x0000000a02037224 */ /* 0x000fe200078e0203 */
[----:B0-----:R-:W0:Y:S04]  /*1ab60*/  MUFU.RCP R8, R8 ;  /* 0x0000000800087308 */ /* 0x001e280000001000 */
[----:B------:R-:W-:-:S13]  /*1ab70*/  ISETP.GT.U32.AND P1, PT, R4, R3, PT ;  /* 0x000000030400720c */ /* 0x000fda0003f24070 */
[----:B------:R-:W-:Y:S02]  /*1ab80*/  @!P1 IMAD.IADD R3, R3, 0x1, -R4 ;  /* 0x0000000103039824 */ /* 0x000fe400078e0a04 */
[----:B0-----:R-:W-:Y:S02]  /*1ab90*/  VIADD R10, R8, 0xffffffe ;  /* 0x0ffffffe080a7836 */ /* 0x001fe40000000000 */
[----:B------:R-:W-:Y:S01]  /*1aba0*/  @!P1 VIADD R2, R2, 0x1 ;  /* 0x0000000102029836 */ /* 0x000fe20000000000 */
[----:B------:R-:W-:Y:S02]  /*1abb0*/  ISETP.GE.U32.AND P0, PT, R3, R4, PT ;  /* 0x000000040300720c */ /* 0x000fe40003f06070 */
[----:B------:R-:W-:Y:S01]  /*1abc0*/  LOP3.LUT R4, R17, R6, RZ, 0x3c, !PT ;  /* 0x0000000611047212 */ /* 0x000fe200078e3cff */
[----:B------:R0:W1:Y:S01]  /*1abd0*/  F2I.FTZ.U32.TRUNC.NTZ R3, R10 ;  /* 0x0000000a00037305 */ /* 0x000062000021f000 */
[----:B------:R-:W-:Y:S02]  /*1abe0*/  ISETP.NE.AND P1, PT, R6, RZ, PT ;  /* 0x000000ff0600720c */ /* 0x000fe40003f25270 */
[----:B------:R-:W-:-:S02]  /*1abf0*/  ISETP.GE.AND P2, PT, R4, RZ, PT ;  /* 0x000000ff0400720c */ /* 0x000fc40003f46270 */
[----:B0-----:R-:W-:-:S05]  /*1ac00*/  IABS R10, R9 ;  /* 0x00000009000a7213 */ /* 0x001fca0000000000 */
[----:B------:R-:W-:-:S04]  /*1ac10*/  @P0 VIADD R2, R2, 0x1 ;  /* 0x0000000102020836 */ /* 0x000fc80000000000 */
[----:B------:R-:W-:Y:S02]  /*1ac20*/  IMAD.MOV.U32 R8, RZ, RZ, R2 ;  /* 0x000000ffff087224 */ /* 0x000fe400078e0002 */
[----:B-1----:R-:W-:Y:S02]  /*1ac30*/  IMAD.MOV R2, RZ, RZ, -R3 ;  /* 0x000000ffff027224 */ /* 0x002fe400078e0a03 */
[----:B------:R-:W-:Y:S01]  /*1ac40*/  @!P2 IMAD.MOV R8, RZ, RZ, -R8 ;  /* 0x000000ffff08a224 */ /* 0x000fe200078e0a08 */
[----:B------:R-:W-:Y:S01]  /*1ac50*/  @!P1 LOP3.LUT R8, RZ, R6, RZ, 0x33, !PT ;  /* 0x00000006ff089212 */ /* 0x000fe200078e33ff */
[----:B------:R-:W-:Y:S02]  /*1ac60*/  IMAD R11, R2, R5, RZ ;  /* 0x00000005020b7224 */ /* 0x000fe400078e02ff */
[----:B------:R-:W-:Y:S01]  /*1ac70*/  IMAD.MOV.U32 R2, RZ, RZ, RZ ;  /* 0x000000ffff027224 */ /* 0x000fe200078e00ff */
[----:B------:R-:W-:Y:S01]  /*1ac80*/  IABS R4, R8 ;  /* 0x0000000800047213 */ /* 0x000fe20000000000 */
[----:B------:R-:W-:-:S02]  /*1ac90*/  IMAD.MOV R10, RZ, RZ, -R10 ;  /* 0x000000ffff0a7224 */ /* 0x000fc400078e0a0a */
[----:B------:R-:W-:-:S04]  /*1aca0*/  IMAD.HI.U32 R2, R3, R11, R2 ;  /* 0x0000000b03027227 */ /* 0x000fc800078e0002 */
[----:B------:R-:W-:Y:S02]  /*1acb0*/  IMAD.MOV.U32 R3, RZ, RZ, R4 ;  /* 0x000000ffff037224 */ /* 0x000fe400078e0004 */
[----:B------:R-:W-:Y:S02]  /*1acc0*/  IMAD.MOV.U32 R4, RZ, RZ, R10 ;  /* 0x000000ffff047224 */ /* 0x000fe400078e000a */
[----:B------:R-:W-:-:S04]  /*1acd0*/  IMAD.HI.U32 R2, R2, R3, RZ ;  /* 0x0000000302027227 */ /* 0x000fc800078e00ff */
[----:B------:R-:W-:Y:S01]  /*1ace0*/  IMAD R4, R2, R4, R3 ;  /* 0x0000000402047224 */ /* 0x000fe200078e0203 */
[----:B------:R-:W-:Y:S01]  /*1acf0*/  LOP3.LUT R3, R8, R9, RZ, 0x3c, !PT ;  /* 0x0000000908037212 */ /* 0x000fe200078e3cff */
[----:B------:R-:W-:-:S03]  /*1ad00*/  IMAD R6, R6, R8, RZ ;  /* 0x0000000806067224 */ /* 0x000fc600078e02ff */
[----:B------:R-:W-:Y:S01]  /*1ad10*/  ISETP.GT.U32.AND P1, PT, R5, R4, PT ;  /* 0x000000040500720c */ /* 0x000fe20003f24070 */
[----:B------:R-:W-:Y:S01]  /*1ad20*/  IMAD.IADD R17, R17, 0x1, -R6 ;  /* 0x0000000111117824 */ /* 0x000fe200078e0a06 */
[----:B------:R-:W-:-:S11]  /*1ad30*/  ISETP.GE.AND P2, PT, R3, RZ, PT ;  /* 0x000000ff0300720c */ /* 0x000fd60003f46270 */
[-C--:B------:R-:W-:Y:S01]  /*1ad40*/  @!P1 IADD3 R4, R4, -R5.reuse, RZ ;  /* 0x8000000504049210 */ /* 0x080fe20007ffe0ff */
[----:B------:R-:W-:Y:S01]  /*1ad50*/  @!P1 VIADD R2, R2, 0x1 ;  /* 0x0000000102029836 */ /* 0x000fe20000000000 */
[----:B------:R-:W-:Y:S02]  /*1ad60*/  ISETP.NE.AND P1, PT, R9, RZ, PT ;  /* 0x000000ff0900720c */ /* 0x000fe40003f25270 */
[----:B------:R-:W-:-:S13]  /*1ad70*/  ISETP.GE.U32.AND P0, PT, R4, R5, PT ;  /* 0x000000050400720c */ /* 0x000fda0003f06070 */
[----:B------:R-:W-:-:S04]  /*1ad80*/  @P0 VIADD R2, R2, 0x1 ;  /* 0x0000000102020836 */ /* 0x000fc80000000000 */
[----:B------:R-:W-:Y:S01]  /*1ad90*/  @!P2 IMAD.MOV R2, RZ, RZ, -R2 ;  /* 0x000000ffff02a224 */ /* 0x000fe200078e0a02 */
[----:B------:R-:W-:-:S05]  /*1ada0*/  @!P1 LOP3.LUT R2, RZ, R9, RZ, 0x33, !PT ;  /* 0x00000009ff029212 */ /* 0x000fca00078e33ff */
[----:B------:R-:W-:-:S04]  /*1adb0*/  IMAD.MOV R18, RZ, RZ, -R2 ;  /* 0x000000ffff127224 */ /* 0x000fc800078e0a02 */
[C---:B------:R-:W-:Y:S02]  /*1adc0*/  IMAD R18, R9.reuse, R18, R8 ;  /* 0x0000001209127224 */ /* 0x040fe400078e0208 */
[----:B------:R-:W-:-:S04]  /*1add0*/  IMAD R9, R9, 0x1000000, R2 ;  /* 0x0100000009097824 */ /* 0x000fc800078e0202 */
[----:B------:R-:W-:Y:S01]  /*1ade0*/  IMAD R18, R18, 0x10000, R9 ;  /* 0x0001000012127824 */ /* 0x000fe200078e0209 */
[----:B------:R-:W-:Y:S06]  /*1adf0*/  BRA `(.L_x_675) ;  /* 0x00000000000c7947 */ /* 0x000fec0003800000 */
.L_x_672:
[----:B------:R-:W-:Y:S02]  /*1ae00*/  IMAD.MOV.U32 R17, RZ, RZ, RZ ;  /* 0x000000ffff117224 */ /* 0x000fe400078e00ff */
[----:B------:R-:W-:Y:S02]  /*1ae10*/  IMAD.U32 R16, RZ, RZ, UR6 ;  /* 0x00000006ff107e24 */ /* 0x000fe4000f8e00ff */
[----:B------:R-:W-:-:S07]  /*1ae20*/  IMAD.MOV.U32 R18, RZ, RZ, RZ ;  /* 0x000000ffff127224 */ /* 0x000fce00078e00ff */
.L_x_675:
[----:B------:R-:W-:-:S13]  /*1ae30*/  ISETP.NE.AND P0, PT, R7, RZ, PT ;  /* 0x000000ff0700720c */ /* 0x000fda0003f05270 */
[----:B------:R-:W0:Y:S01]  /*1ae40*/  @!P0 S2R R3, SR_CgaCtaId ;  /* 0x0000000000038919 */ /* 0x000e220000008800 */
[----:B------:R-:W-:-:S04]  /*1ae50*/  @!P0 MOV R2, 0x400 ;  /* 0x0000040000028802 */ /* 0x000fc80000000f00 */
[----:B0-----:R-:W-:-:S05]  /*1ae60*/  @!P0 LEA R2, R3, R2, 0x18 ;  /* 0x0000000203028211 */ /* 0x001fca00078ec0ff */
[----:B------:R0:W-:Y:S01]  /*1ae70*/  @!P0 STS.128 [R2+0x2a8d0], R16 ;  /* 0x02a8d01002008388 */ /* 0x0001e20000000c00 */
[----:B------:R-:W-:Y:S06]  /*1ae80*/  BAR.ARV 0x5, 0x180 ;  /* 0x0146000000007b1d */ /* 0x000fec0000002000 */
.L_x_670:
[----:B------:R2:W-:Y:S01]  /*1ae90*/  STL [R1+0x20], RZ ;  /* 0x000020ff01007387 */ /* 0x0005e20000100800 */
[----:B------:R-:W-:Y:S01]  /*1aea0*/  ULDC UR4, c[0x0][0xc3c] ;  /* 0x00030f0000047ab9 */ /* 0x000fe20000000800 */
[----:B------:R-:W-:Y:S01]  /*1aeb0*/  MOV R28, 0x1 ;  /* 0x00000001001c7802 */ /* 0x000fe20000000f00 */
[----:B------:R-:W-:Y:S01]  /*1aec0*/  IMAD.MOV.U32 R27, RZ, RZ, RZ ;  /* 0x000000ffff1b7224 */ /* 0x000fe200078e00ff */
[----:B-1----:R-:W-:-:S13]  /*1aed0*/  ISETP.GE.AND P0, PT, R19, UR4, PT ;  /* 0x0000000413007c0c */ /* 0x002fda000bf06270 */
[----:B--2---:R-:W-:Y:S05]  /*1aee0*/  @P0 BRA `(.L_x_676) ;  /* 0x0000006000780947 */ /* 0x004fea0003800000 */
[----:B------:R-:W1:Y:S01]  /*1aef0*/  S2UR UR5, SR_CgaCtaId ;  /* 0x00000000000579c3 */ /* 0x000e620000008800 */
[----:B------:R2:W-:Y:S01]  /*1af00*/  STL [R1+0x20], RZ ;  /* 0x000020ff01007387 */ /* 0x0005e20000100800 */
[C---:B0-----:R-:W-:Y:S01]  /*1af10*/  IMAD.SHL.U32 R2, R0.reuse, 0x8, RZ ;  /* 0x0000000800027824 */ /* 0x041fe200078e00ff */
[----:B------:R-:W-:Y:S01]  /*1af20*/  LOP3.LUT R5, R0, 0x7f, RZ, 0xc0, !PT ;  /* 0x0000007f00057812 */ /* 0x000fe200078ec0ff */
[----:B------:R-:W-:Y:S01]  /*1af30*/  UMOV UR4, 0x400 ;  /* 0x0000040000047882 */ /* 0x000fe20000000000 */
[----:B------:R-:W-:Y:S01]  /*1af40*/  BSSY B8, `(.L_x_676) ;  /* 0x0000618000087945 */ /* 0x000fe20003800000 */
[----:B------:R-:W-:Y:S01]  /*1af50*/  IMAD.MOV.U32 R30, RZ, RZ, 0x1 ;  /* 0x00000001ff1e7424 */ /* 0x000fe200078e00ff */
[C---:B------:R-:W-:Y:S01]  /*1af60*/  LOP3.LUT R3, R2.reuse, 0x1f8, RZ, 0xc0, !PT ;  /* 0x000001f802037812 */ /* 0x040fe200078ec0ff */
[----:B------:R-:W-:Y:S01]  /*1af70*/  IMAD.SHL.U32 R33, R5, 0x8, RZ ;  /* 0x0000000805217824 */ /* 0x000fe200078e00ff */
[----:B------:R-:W-:Y:S01]  /*1af80*/  LOP3.LUT R2, R2, 0x38, RZ, 0xc0, !PT ;  /* 0x0000003802027812 */ /* 0x000fe200078ec0ff */
[----:B------:R-:W-:Y:S01]  /*1af90*/  IMAD.MOV.U32 R25, RZ, RZ, RZ ;  /* 0x000000ffff197224 */ /* 0x000fe200078e00ff */
[----:B------:R-:W-:Y:S01]  /*1afa0*/  LOP3.LUT R4, R3, 0x38, R0, 0x78, !PT ;  /* 0x0000003803047812 */ /* 0x000fe200078e7800 */
[----:B------:R-:W-:Y:S01]  /*1afb0*/  IMAD.SHL.U32 R0, R0, 0x10, RZ ;  /* 0x0000001000007824 */ /* 0x000fe200078e00ff */
[----:B------:R-:W-:Y:S01]  /*1afc0*/  SHF.R.U32.HI R3, RZ, 0x3, R5 ;  /* 0x00000003ff037819 */ /* 0x000fe20000011605 */
[----:B------:R-:W-:Y:S01]  /*1afd0*/  IMAD.MOV.U32 R27, RZ, RZ, RZ ;  /* 0x000000ffff1b7224 */ /* 0x000fe200078e00ff */
[----:B------:R-:W-:Y:S01]  /*1afe0*/  LOP3.LUT R33, R4, 0x200, R33, 0xf8, !PT ;  /* 0x0000020004217812 */ /* 0x000fe200078ef821 */
[----:B------:R-:W-:Y:S01]  /*1aff0*/  IMAD.MOV.U32 R28, RZ, RZ, 0x1 ;  /* 0x00000001ff1c7424 */ /* 0x000fe200078e00ff */
[----:B------:R-:W-:Y:S01]  /*1b000*/  LOP3.LUT R4, R3, 0x70, R0, 0xf8, !PT ;  /* 0x0000007003047812 */ /* 0x000fe200078ef800 */
[----:B------:R-:W-:Y:S01]  /*1b010*/  ULOP3.LUT UR39, UR60, 0x2, URZ, 0xfc, !UPT ;  /* 0x000000023c277892 */ /* 0x000fe2000f8efc3f */
[C---:B------:R-:W-:Y:S01]  /*1b020*/  LOP3.LUT R3, R2.reuse, 0x40, RZ, 0xfc, !PT ;  /* 0x0000004002037812 */ /* 0x040fe200078efcff */
[----:B------:R-:W-:Y:S01]  /*1b030*/  ULDC.64 UR36, c[0x0][0x198] ;  /* 0x0000660000247ab9 */ /* 0x000fe20000000a00 */
[----:B------:R-:W-:Y:S01]  /*1b040*/  LOP3.LUT R0, R2, 0x80, RZ, 0xfc, !PT ;  /* 0x0000008002007812 */ /* 0x000fe200078efcff */
[----:B------:R-:W-:Y:S01]  /*1b050*/  ULDC UR38, c[0x0][0xc] ;  /* 0x0000030000267ab9 */ /* 0x000fe20000000800 */
[----:B-1----:R-:W-:-:S06]  /*1b060*/  ULEA UR4, UR5, UR4, 0x18 ;  /* 0x0000000405047291 */ /* 0x002fcc000f8ec03f */
[----:B------:R-:W-:-:S04]  /*1b070*/  IMAD.U32 R22, RZ, RZ, UR4 ;  /* 0x00000004ff167e24 */ /* 0x000fc8000f8e00ff */
[----:B--2---:R-:W-:-:S07]  /*1b080*/  IMAD R35, R33, 0x2, R22 ;  /* 0x0000000221237824 */ /* 0x004fce00078e0216 */
.L_x_779:
[----:B0-----:R-:W0:Y:S02]  /*1b090*/  LDC.64 R2, c[0x0][0xc88] ;  /* 0x00032200ff027b82 */ /* 0x001e240000000a00 */
[----:B0-----:R-:W-:-:S05]  /*1b0a0*/  IMAD.WIDE R2, R19, 0x4, R2 ;  /* 0x0000000413027825 */ /* 0x001fca00078e0202 */
[----:B--2---:R-:W2:Y:S01]  /*1b0b0*/  LDG.E R31, desc[UR56][R2.64] ;  /* 0x00000038021f7981 */ /* 0x004ea2000c1e1900 */
[----:B------:R-:W-:Y:S05]  /*1b0c0*/  YIELD ;  /* 0x0000000000007946 */ /* 0x000fea0003800000 */
[----:B------:R-:W-:Y:S01]  /*1b0d0*/  ULDC.64 UR4, c[0x0][0xa28] ;  /* 0x00028a0000047ab9 */ /* 0x000fe20000000a00 */
[----:B------:R-:W-:Y:S01]  /*1b0e0*/  ULDC.64 UR8, c[0x0][0xa18] ;  /* 0x0002860000087ab9 */ /* 0x000fe20000000a00 */
[----:B------:R-:W-:Y:S01]  /*1b0f0*/  ISETP.NE.U32.AND P0, PT, RZ, UR4, PT ;  /* 0x00000004ff007c0c */ /* 0x000fe2000bf05070 */
[----:B------:R-:W-:Y:S01]  /*1b100*/  IMAD.MOV.U32 R11, RZ, RZ, RZ ;  /* 0x000000ffff0b7224 */ /* 0x000fe200078e00ff */
[----:B------:R-:W-:-:S02]  /*1b110*/  ULDC.64 UR6, c[0x0][0xa10] ;  /* 0x0002840000067ab9 */ /* 0x000fc40000000a00 */
[----:B------:R-:W-:Y:S02]  /*1b120*/  ISETP.NE.AND.EX P0, PT, RZ, UR5, PT, P0 ;  /* 0x00000005ff007c0c */ /* 0x000fe4000bf05300 */
[----:B------:R-:W-:-:S04]  /*1b130*/  ISETP.NE.U32.AND P2, PT, RZ, UR6, PT ;  /* 0x00000006ff007c0c */ /* 0x000fc8000bf45070 */
[----:B------:R-:W-:Y:S01]  /*1b140*/  ISETP.NE.AND.EX P2, PT, RZ, UR7, PT, P2 ;  /* 0x00000007ff007c0c */ /* 0x000fe2000bf45320 */
[----:B------:R-:W-:Y:S01]  /*1b150*/  IMAD.MOV.U32 R34, RZ, RZ, RZ ;  /* 0x000000ffff227224 */ /* 0x000fe200078e00ff */
[----:B--2---:R-:W-:-:S05]  /*1b160*/  SHF.R.S32.HI R0, RZ, 0x1f, R31 ;  /* 0x0000001fff007819 */ /* 0x004fca000001141f */
[C---:B------:R-:W-:Y:S02]  /*1b170*/  @P0 LEA R2, P1, R31.reuse, UR4, 0x2 ;  /* 0x000000041f020c11 */ /* 0x040fe4000f8210ff */
[C---:B------:R-:W-:Y:S01]  /*1b180*/  SHF.L.U32 R23, R31.reuse, 0x2, RZ ;  /* 0x000000021f177819 */ /* 0x040fe200000006ff */
[----:B------:R0:W-:Y:S01]  /*1b190*/  STL [R1+0x10], R0 ;  /* 0x0000100001007387 */ /* 0x0001e20000100800 */
[C-C-:B------:R-:W-:Y:S01]  /*1b1a0*/  @P0 LEA.HI.X R3, R31.reuse, UR5, R0.reuse, 0x2, P1 ;  /* 0x000000051f030c11 */ /* 0x140fe200088f1400 */
[----:B------:R-:W-:Y:S01]  /*1b1b0*/  ULDC.64 UR4, c[0x0][0xa00] ;  /* 0x0002800000047ab9 */ /* 0x000fe20000000a00 */
[----:B------:R-:W-:Y:S02]  /*1b1c0*/  ISETP.NE.U32.AND P1, PT, RZ, UR8, PT ;  /* 0x00000008ff007c0c */ /* 0x000fe4000bf25070 */
[----:B------:R-:W-:Y:S01]  /*1b1d0*/  SHF.L.U64.HI R24, R31, 0x2, R0 ;  /* 0x000000021f187819 */ /* 0x000fe20000010200 */
[----:B-1----:R1:W2:Y:S01]  /*1b1e0*/  @P0 LDG.E R11, desc[UR56][R2.64] ;  /* 0x00000038020b0981 */ /* 0x0022a2000c1e1900 */
[----:B------:R-:W-:-:S02]  /*1b1f0*/  ISETP.NE.AND.EX P1, PT, RZ, UR9, PT, P1 ;  /* 0x00000009ff007c0c */ /* 0x000fc4000bf25310 */
[----:B------:R-:W-:Y:S01]  /*1b200*/  ISETP.NE.U32.AND P0, PT, RZ, UR4, PT ;  /* 0x00000004ff007c0c */ /* 0x000fe2000bf05070 */
[----:B0-----:R-:W-:Y:S01]  /*1b210*/  IMAD.MOV.U32 R0, RZ, RZ, RZ ;  /* 0x000000ffff007224 */ /* 0x001fe200078e00ff */
[C---:B------:R-:W-:Y:S02]  /*1b220*/  IADD3 R4, P4, R23.reuse, UR6, RZ ;  /* 0x0000000617047c10 */ /* 0x040fe4000ff9e0ff */
[----:B------:R-:W-:Y:S02]  /*1b230*/  ISETP.NE.AND.EX P0, PT, RZ, UR5, PT, P0 ;  /* 0x00000005ff007c0c */ /* 0x000fe4000bf05300 */
[C---:B------:R-:W-:Y:S02]  /*1b240*/  IADD3.X R5, R24.reuse, UR7, RZ, P4, !PT ;  /* 0x0000000718057c10 */ /* 0x040fe4000a7fe4ff */
[----:B-1----:R-:W-:Y:S01]  /*1b250*/  IADD3 R2, P3, R23, UR4, RZ ;  /* 0x0000000417027c10 */ /* 0x002fe2000ff7e0ff */
[----:B------:R-:W-:Y:S02]  /*1b260*/  ULDC UR4, c[0x0][0x288] ;  /* 0x0000a20000047ab9 */ /* 0x000fe40000000800 */
[----:B------:R-:W5:Y:S01]  /*1b270*/  @P2 LDG.E R0, desc[UR56][R4.64] ;  /* 0x0000003804002981 */ /* 0x000f62000c1e1900 */
[----:B------:R-:W-:-:S02]  /*1b280*/  IADD3.X R3, R24, UR5, RZ, P3, !PT ;  /* 0x0000000518037c10 */ /* 0x000fc40009ffe4ff */
[----:B------:R-:W-:Y:S01]  /*1b290*/  @P1 IADD3 R6, P3, R23, UR8, RZ ;  /* 0x0000000817061c10 */ /* 0x000fe2000ff7e0ff */
[----:B------:R-:W-:Y:S01]  /*1b2a0*/  IMAD.U32 R8, RZ, RZ, UR4 ;  /* 0x00000004ff087e24 */ /* 0x000fe2000f8e00ff */
[----:B------:R-:W-:Y:S01]  /*1b2b0*/  ULDC.64 UR4, c[0x0][0x418] ;  /* 0x0001060000047ab9 */ /* 0x000fe20000000a00 */
[----:B------:R-:W5:Y:S01]  /*1b2c0*/  @P0 LDG.E R34, desc[UR56][R2.64] ;  /* 0x0000003802220981 */ /* 0x000f62000c1e1900 */
[----:B------:R-:W-:-:S05]  /*1b2d0*/  @P1 IADD3.X R7, R24, UR9, RZ, P3, !PT ;  /* 0x0000000918071c10 */ /* 0x000fca0009ffe4ff */
[----:B------:R0:W3:Y:S01]  /*1b2e0*/  @P1 LDG.E R8, desc[UR56][R6.64] ;  /* 0x0000003806081981 */ /* 0x0000e2000c1e1900 */
[----:B------:R-:W-:-:S03]  /*1b2f0*/  UISETP.NE.U32.AND UP0, UPT, UR4, URZ, UPT ;  /* 0x0000003f0400728c */ /* 0x000fc6000bf05070 */
[----:B------:R-:W-:Y:S01]  /*1b300*/  ULDC UR4, c[0x0][0x424] ;  /* 0x0001090000047ab9 */ /* 0x000fe20000000800 */
[----:B------:R-:W-:-:S03]  /*1b310*/  UISETP.NE.AND.EX UP0, UPT, UR5, URZ, UPT, UP0 ;  /* 0x0000003f0500728c */ /* 0x000fc6000bf05300 */
[----:B------:R-:W-:Y:S01]  /*1b320*/  ULDC UR5, c[0x0][0x2f0] ;  /* 0x0000bc0000057ab9 */ /* 0x000fe20000000800 */
[----:B------:R-:W-:-:S04]  /*1b330*/  USEL UR4, UR4, 0x1, UP0 ;  /* 0x0000000104047887 */ /* 0x000fc80008000000 */
[----:B------:R-:W-:-:S03]  /*1b340*/  UIMAD UR4, UR4, UR5, URZ ;  /* 0x00000005040472a4 */ /* 0x000fc6000f8e023f */
[----:B------:R-:W-:Y:S02]  /*1b350*/  ULDC UR5, c[0x0][0x348] ;  /* 0x0000d20000057ab9 */ /* 0x000fe40000000800 */
[----:B0-----:R-:W-:Y:S01]  /*1b360*/  IMAD.U32 R6, RZ, RZ, UR5 ;  /* 0x00000005ff067e24 */ /* 0x001fe2000f8e00ff */
[----:B--2---:R-:W-:Y:S04]  /*1b370*/  STL [R1], R11 ;  /* 0x0000000b01007387 */ /* 0x004fe80000100800 */
[----:B---3--:R0:W-:Y:S02]  /*1b380*/  STL [R1+0x1c], R8 ;  /* 0x00001c0801007387 */ /* 0x0081e40000100800 */
[----:B0-----:R-:W-:Y:S01]  /*1b390*/  IMAD.U32 R8, RZ, RZ, UR4 ;  /* 0x00000004ff087e24 */ /* 0x001fe2000f8e00ff */
[----:B------:R-:W-:Y:S06]  /*1b3a0*/  @P1 BRA `(.L_x_677) ;  /* 0x0000000000141947 */ /* 0x000fec0003800000 */
[----:B------:R-:W-:Y:S05]  /*1b3b0*/  @!P0 BRA `(.L_x_677) ;  /* 0x0000000000108947 */ /* 0x000fea0003800000 */
[----:B------:R-:W2:Y:S04]  /*1b3c0*/  LDG.E R10, desc[UR56][R2.64] ;  /* 0x00000038020a7981 */ /* 0x000ea8000c1e1900 */
[----:B------:R-:W2:Y:S02]  /*1b3d0*/  LDG.E R7, desc[UR56][R2.64+0x4] ;  /* 0x0000043802077981 */ /* 0x000ea4000c1e1900 */
[----:B--2---:R-:W-:-:S05]  /*1b3e0*/  IMAD.IADD R2, R7, 0x1, -R10 ;  /* 0x0000000107027824 */ /* 0x004fca00078e0a0a */
[----:B------:R0:W-:Y:S02]  /*1b3f0*/  STL [R1+0x1c], R2 ;  /* 0x00001c0201007387 */ /* 0x0001e40000100800 */
.L_x_677:
[----:B------:R-:W-:Y:S01]  /*1b400*/  ULDC.64 UR4, c[0x0][0xa20] ;  /* 0x0002880000047ab9 */ /* 0x000fe20000000a00 */
[C---:B0-----:R-:W-:Y:S01]  /*1b410*/  LOP3.LUT R2, R18.reuse, 0xff000000, RZ, 0xc0, !PT ;  /* 0xff00000012027812 */ /* 0x041fe200078ec0ff */
[----:B------:R-:W-:Y:S01]  /*1b420*/  IMAD.MOV.U32 R32, RZ, RZ, R31 ;  /* 0x000000ffff207224 */ /* 0x000fe200078e001f */
[----:B------:R-:W-:Y:S02]  /*1b430*/  ISETP.NE.U32.AND P0, PT, RZ, UR4, PT ;  /* 0x00000004ff007c0c */ /* 0x000fe4000bf05070 */
[----:B------:R-:W-:Y:S02]  /*1b440*/  SHF.R.U32.HI R2, RZ, 0x8, R2 ;  /* 0x00000008ff027819 */ /* 0x000fe40000011602 */
[----:B------:R-:W-:Y:S02]  /*1b450*/  ISETP.NE.AND.EX P0, PT, RZ, UR5, PT, P0 ;  /* 0x00000005ff007c0c */ /* 0x000fe4000bf05300 */
[C---:B------:R-:W-:Y:S02]  /*1b460*/  LOP3.LUT R7, R18.reuse, 0xff0000, RZ, 0xc0, !PT ;  /* 0x00ff000012077812 */ /* 0x040fe400078ec0ff */
[----:B------:R-:W-:-:S02]  /*1b470*/  LOP3.LUT R18, R18, 0xffff, RZ, 0xc0, !PT ;  /* 0x0000ffff12127812 */ /* 0x000fc400078ec0ff */
[----:B------:R-:W-:-:S07]  /*1b480*/  LEA.HI R7, R7, R2, RZ, 0x10 ;  /* 0x0000000207077211 */ /* 0x000fce00078f80ff */
[----:B------:R-:W-:Y:S05]  /*1b490*/  @!P0 BRA `(.L_x_678) ;  /* 0x0000000000108947 */ /* 0x000fea0003800000 */
[----:B------:R-:W-:-:S04]  /*1b4a0*/  IADD3 R2, P0, R23, UR4, RZ ;  /* 0x0000000417027c10 */ /* 0x000fc8000ff1e0ff */
[----:B------:R-:W-:-:S05]  /*1b4b0*/  IADD3.X R3, R24, UR5, RZ, P0, !PT ;  /* 0x0000000518037c10 */ /* 0x000fca00087fe4ff */
[----:B------:R0:W5:Y:S01]  /*1b4c0*/  LDG.E R8, desc[UR56][R2.64] ;  /* 0x0000003802087981 */ /* 0x000162000c1e1900 */
[----:B------:R-:W-:Y:S05]  /*1b4d0*/  BRA `(.L_x_679) ;  /* 0x0000000000247947 */ /* 0x000fea0003800000 */
.L_x_678:
[----:B------:R-:W-:Y:S02]  /*1b4e0*/  ULDC.64 UR4, c[0x0][0xa08] ;  /* 0x0002820000047ab9 */ /* 0x000fe40000000a00 */
[----:B------:R-:W-:-:S04]  /*1b4f0*/  ISETP.NE.U32.AND P0, PT, RZ, UR4, PT ;  /* 0x00000004ff007c0c */ /* 0x000fc8000bf05070 */
[----:B------:R-:W-:-:S13]  /*1b500*/  ISETP.NE.AND.EX P0, PT, RZ, UR5, PT, P0 ;  /* 0x00000005ff007c0c */ /* 0x000fda000bf05300 */
[----:B------:R-:W-:Y:S05]  /*1b510*/  @!P0 BRA `(.L_x_679) ;  /* 0x0000000000148947 */ /* 0x000fea0003800000 */
[----:B------:R-:W0:Y:S02]  /*1b520*/  LDC.64 R2, c[0x0][0xa08] ;  /* 0x00028200ff027b82 */ /* 0x000e240000000a00 */
[----:B0-----:R-:W-:-:S05]  /*1b530*/  IMAD.WIDE R2, R32, 0x4, R2 ;  /* 0x0000000420027825 */ /* 0x001fca00078e0202 */
[----:B------:R-:W2:Y:S04]  /*1b540*/  LDG.E R8, desc[UR56][R2.64] ;  /* 0x0000003802087981 */ /* 0x000ea8000c1e1900 */
[----:B------:R-:W2:Y:S02]  /*1b550*/  LDG.E R9, desc[UR56][R2.64+0x4] ;  /* 0x0000043802097981 */ /* 0x000ea4000c1e1900 */
[----:B--2---:R-:W-:-:S07]  /*1b560*/  IMAD.IADD R8, R9, 0x1, -R8 ;  /* 0x0000000109087824 */ /* 0x004fce00078e0a08 */
.L_x_679:
[----:B0-----:R-:W2:Y:S04]  /*1b570*/  @P2 LDG.E R3, desc[UR56][R4.64] ;  /* 0x0000003804032981 */ /* 0x001ea8000c1e1900 */
[----:B------:R0:W2:Y:S01]  /*1b580*/  @P2 LDG.E R2, desc[UR56][R4.64+0x4] ;  /* 0x0000043804022981 */ /* 0x0000a2000c1e1900 */
[----:B-----5:R-:W-:Y:S01]  /*1b590*/  IMAD.IADD R8, R8, 0x1, -R11 ;  /* 0x0000000108087824 */ /* 0x020fe200078e0a0b */
[----:B------:R-:W-:Y:S01]  /*1b5a0*/  BSSY B0, `(.L_x_680) ;  /* 0x0000029000007945 */ /* 0x000fe20003800000 */
[----:B------:R-:W-:Y:S02]  /*1b5b0*/  LOP3.LUT R37, R7, 0xff, RZ, 0xc0, !PT ;  /* 0x000000ff07257812 */ /* 0x000fe400078ec0ff */
[----:B0-----:R-:W-:Y:S01]  /*1b5c0*/  SHF.R.U32.HI R5, RZ, 0x10, R7 ;  /* 0x00000010ff057819 */ /* 0x001fe20000011607 */
[----:B--2---:R-:W-:-:S04]  /*1b5d0*/  @P2 IMAD.IADD R6, R2, 0x1, -R3 ;  /* 0x0000000102062824 */ /* 0x004fc800078e0a03 */
[----:B------:R-:W-:-:S05]  /*1b5e0*/  IMAD.IADD R36, R8, 0x1, R6 ;  /* 0x0000000108247824 */ /* 0x000fca00078e0206 */
[C---:B------:R-:W-:Y:S02]  /*1b5f0*/  IADD3 R2, R36.reuse, 0x5f, RZ ;  /* 0x0000005f24027810 */ /* 0x040fe40007ffe0ff */
[----:B------:R-:W-:-:S03]  /*1b600*/  ISETP.GE.AND P1, PT, R36, 0x1, PT ;  /* 0x000000012400780c */ /* 0x000fc60003f26270 */
[----:B------:R-:W-:-:S05]  /*1b610*/  IMAD.HI R2, R2, 0x2aaaaaab, RZ ;  /* 0x2aaaaaab02027827 */ /* 0x000fca00078e02ff */
[----:B------:R-:W-:-:S04]  /*1b620*/  SHF.R.U32.HI R3, RZ, 0x1f, R2 ;  /* 0x0000001fff037819 */ /* 0x000fc80000011602 */
[----:B------:R-:W-:Y:S01]  /*1b630*/  LEA.HI.SX32 R4, R2, R3, 0x1c ;  /* 0x0000000302047211 */ /* 0x000fe200078fe2ff */
[----:B------:R-:W-:Y:S01]  /*1b640*/  IMAD.MOV.U32 R3, RZ, RZ, RZ ;  /* 0x000000ffff037224 */ /* 0x000fe200078e00ff */
[----:B------:R-:W-:Y:S06]  /*1b650*/  @!P1 BRA `(.L_x_681) ;  /* 0x0000000000749947 */ /* 0x000fec0003800000 */
[----:B------:R-:W-:Y:S01]  /*1b660*/  ISETP.NE.AND P0, PT, R5, RZ, PT ;  /* 0x000000ff0500720c */ /* 0x000fe20003f05270 */
[----:B------:R-:W-:-:S03]  /*1b670*/  ULDC UR4, c[0x0][0x9f0] ;  /* 0x00027c0000047ab9 */ /* 0x000fc60000000800 */
[----:B------:R-:W-:-:S04]  /*1b680*/  SEL R7, R5, UR4, P0 ;  /* 0x0000000405077c07 */ /* 0x000fc80008000000 */
[----:B------:R-:W-:Y:S02]  /*1b690*/  IABS R10, R7 ;  /* 0x00000007000a7213 */ /* 0x000fe40000000000 */
[----:B------:R-:W-:Y:S02]  /*1b6a0*/  IADD3 R9, R7, -0x1, R4 ;  /* 0xffffffff07097810 */ /* 0x000fe40007ffe004 */
[----:B------:R-:W0:Y:S08]  /*1b6b0*/  I2F.RP R2, R10 ;  /* 0x0000000a00027306 */ /* 0x000e300000209400 */
[----:B0-----:R-:W0:Y:S02]  /*1b6c0*/  MUFU.RCP R2, R2 ;  /* 0x0000000200027308 */ /* 0x001e240000001000 */
[----:B0-----:R-:W-:-:S06]  /*1b6d0*/  VIADD R2, R2, 0xffffffe ;  /* 0x0ffffffe02027836 */ /* 0x001fcc0000000000 */
[----:B------:R0:W1:Y:S02]  /*1b6e0*/  F2I.FTZ.U32.TRUNC.NTZ R3, R2 ;  /* 0x0000000200037305 */ /* 0x000064000021f000 */
[----:B0-----:R-:W-:-:S04]  /*1b6f0*/  LOP3.LUT R2, R9, R7, RZ, 0x3c, !PT ;  /* 0x0000000709027212 */ /* 0x001fc800078e3cff */
[----:B------:R-:W-:Y:S01]  /*1b700*/  ISETP.GE.AND P4, PT, R2, RZ, PT ;  /* 0x000000ff0200720c */ /* 0x000fe20003f86270 */
[----:B-1----:R-:W-:-:S04]  /*1b710*/  IMAD.MOV R2, RZ, RZ, -R3 ;  /* 0x000000ffff027224 */ /* 0x002fc800078e0a03 */
[----:B------:R-:W-:Y:S02]  /*1b720*/  IMAD R11, R2, R10, RZ ;  /* 0x0000000a020b7224 */ /* 0x000fe400078e02ff */
[----:B------:R-:W-:-:S04]  /*1b730*/  IMAD.MOV.U32 R2, RZ, RZ, RZ ;  /* 0x000000ffff027224 */ /* 0x000fc800078e00ff */
[----:B------:R-:W-:Y:S01]  /*1b740*/  IMAD.HI.U32 R11, R3, R11, R2 ;  /* 0x0000000b030b7227 */ /* 0x000fe200078e0002 */
[----:B------:R-:W-:Y:S02]  /*1b750*/  IABS R2, R9 ;  /* 0x0000000900027213 */ /* 0x000fe40000000000 */
[----:B------:R-:W-:-:S03]  /*1b760*/  IABS R3, R7 ;  /* 0x0000000700037213 */ /* 0x000fc60000000000 */
[----:B------:R-:W-:-:S04]  /*1b770*/  IMAD.HI.U32 R11, R11, R2, RZ ;  /* 0x000000020b0b7227 */ /* 0x000fc800078e00ff */
[----:B------:R-:W-:-:S04]  /*1b780*/  IMAD.MOV R3, RZ, RZ, -R3 ;  /* 0x000000ffff037224 */ /* 0x000fc800078e0a03 */
        /* <DEDUP_REMOVED lines=10> */
.L_x_681:
[----:B------:R-:W-:Y:S05]  /*1b830*/  BSYNC B0 ;  /* 0x0000000000007941 */ /* 0x000fea0003800000 */
.L_x_680:
[-C--:B------:R-:W-:Y:S01]  /*1b840*/  IMAD R2, R37, R3.reuse, RZ ;  /* 0x0000000325027224 */ /* 0x080fe200078e02ff */
[----:B------:R-:W-:Y:S04]  /*1b850*/  BSSY B0, `(.L_x_682) ;  /* 0x0000133000007945 */ /* 0x000fe80003800000 */
[C---:B------:R-:W-:Y:S01]  /*1b860*/  VIADDMNMX R3, R2.reuse, R3, R4, PT ;  /* 0x0000000302037246 */ /* 0x040fe20003800104 */
[----:B------:R-:W-:-:S04]  /*1b870*/  IMAD R2, R2, 0x60, -R8 ;  /* 0x0000006002027824 */ /* 0x000fc800078e0a08 */
[----:B------:R-:W-:Y:S01]  /*1b880*/  IMAD R3, R3, 0x60, -R8 ;  /* 0x0000006003037824 */ /* 0x000fe200078e0a08 */
[----:B------:R-:W-:-:S04]  /*1b890*/  VIMNMX R2, RZ, R2, !PT ;  /* 0x00000002ff027248 */ /* 0x000fc80007fe0100 */
[----:B------:R-:W-:-:S04]  /*1b8a0*/  VIMNMX R3, R3, R6, PT ;  /* 0x0000000603037248 */ /* 0x000fc80003fe0100 */
[----:B------:R-:W-:-:S13]  /*1b8b0*/  ISETP.GT.AND P0, PT, R3, R2, PT ;  /* 0x000000020300720c */ /* 0x000fda0003f04270 */
[----:B------:R-:W-:Y:S02]  /*1b8c0*/  @P0 VIADD R7, R3, 0x5f ;  /* 0x0000005f03070836 */ /* 0x000fe40000000000 */
[----:B------:R-:W-:-:S04]  /*1b8d0*/  IMAD.WIDE.U32 R2, R2, -0x55555555, RZ ;  /* 0xaaaaaaab02027825 */ /* 0x000fc800078e00ff */
[----:B------:R-:W-:Y:S01]  /*1b8e0*/  @P0 IMAD.HI R7, R7, 0x2aaaaaab, RZ ;  /* 0x2aaaaaab07070827 */ /* 0x000fe200078e02ff */
[----:B------:R-:W-:-:S04]  /*1b8f0*/  SHF.R.U32.HI R6, RZ, 0x6, R3 ;  /* 0x00000006ff067819 */ /* 0x000fc80000011603 */
[----:B------:R-:W-:Y:S02]  /*1b900*/  @P0 SHF.R.U32.HI R2, RZ, 0x1f, R7 ;  /* 0x0000001fff020819 */ /* 0x000fe40000011607 */
[----:B------:R-:W-:Y:S02]  /*1b910*/  MOV R3, R6 ;  /* 0x0000000600037202 */ /* 0x000fe40000000f00 */
[----:B------:R-:W-:Y:S02]  /*1b920*/  @P0 LEA.HI.SX32 R3, R7, R2, 0x1c ;  /* 0x0000000207030211 */ /* 0x000fe400078fe2ff */
[----:B------:R-:W-:Y:S02]  /*1b930*/  PLOP3.LUT P0, PT, PT, PT, PT, 0x80, 0x0 ;  /* 0x000000000000781c */ /* 0x000fe40003f0f070 */
[----:B------:R-:W-:-:S13]  /*1b940*/  ISETP.GT.AND P3, PT, R3, R6, PT ;  /* 0x000000060300720c */ /* 0x000fda0003f64270 */
[----:B------:R-:W-:Y:S05]  /*1b950*/  @!P3 BRA `(.L_x_683) ;  /* 0x000000100088b947 */ /* 0x000fea0003800000 */
[----:B------:R-:W-:Y:S01]  /*1b960*/  UMOV UR4, 0xffffffff ;  /* 0xffffffff00047882 */ /* 0x000fe20000000000 */
[----:B------:R-:W-:Y:S02]  /*1b970*/  SEL R2, R32, RZ, !P2 ;  /* 0x000000ff20027207 */ /* 0x000fe40005000000 */
[----:B------:R-:W-:Y:S05]  /*1b980*/  BRA.DIV UR4, `(.L_x_684) ;  /* 0x0000006a042c7947 */ /* 0x000fea000b800000 */
[----:B------:R-:W0:Y:S02]  /*1b990*/  S2R R7, SR_TID.X ;  /* 0x0000000000077919 */ /* 0x000e240000002100 */
[----:B0-----:R-:W-:-:S04]  /*1b9a0*/  SHF.R.U32.HI R7, RZ, 0x5, R7 ;  /* 0x00000005ff077819 */ /* 0x001fc80000011607 */
[----:B------:R-:W-:-:S05]  /*1b9b0*/  LOP3.LUT R7, R7, 0x3, RZ, 0xc0, !PT ;  /* 0x0000000307077812 */ /* 0x000fca00078ec0ff */
[----:B------:R0:W1:Y:S02]  /*1b9c0*/  SHFL.IDX PT, R14, R7, RZ, 0x1f ;  /* 0x00001fff070e7589 */ /* 0x00006400000e0000 */
.L_x_835:
[----:B-1----:R-:W-:Y:S02]  /*1b9d0*/  ISETP.NE.AND P0, PT, R14, RZ, PT ;  /* 0x000000ff0e00720c */ /* 0x002fe40003f05270 */
[----:B------:R-:W-:-:S11]  /*1b9e0*/  PLOP3.LUT P6, PT, PT, PT, PT, 0x8, 0x0 ;  /* 0x000000000000781c */ /* 0x000fd60003fce170 */
[----:B------:R-:W-:Y:S05]  /*1b9f0*/  @P0 BRA `(.L_x_685) ;  /* 0x00000000000c0947 */ /* 0x000fea0003800000 */
[----:B------:R-:W-:-:S03]  /*1ba00*/  UMOV UR4, 0xffffffff ;  /* 0xffffffff00047882 */ /* 0x000fc60000000000 */
[----:B------:R-:W-:Y:S05]  /*1ba10*/  BRA.DIV UR4, `(.L_x_686) ;  /* 0x0000006a043c7947 */ /* 0x000fea000b800000 */
[----:B------:R-:W-:-:S13]  /*1ba20*/  ELECT P6, URZ, PT ;  /* 0x00000000003f782f */ /* 0x000fda00038c0000 */
.L_x_685:
[----:B0-----:R-:W2:Y:S01]  /*1ba30*/  LDL R7, [R1+0x20] ;  /* 0x0000200001077983 */ /* 0x001ea20000100800 */
[----:B------:R-:W-:Y:S01]  /*1ba40*/  BSSY B1, `(.L_x_687) ;  /* 0x0000008000017945 */ /* 0x000fe20003800000 */
[----:B--2---:R-:W-:-:S05]  /*1ba50*/  VIADD R7, R7, 0x1 ;  /* 0x0000000107077836 */ /* 0x004fca0000000000 */
[----:B------:R-:W-:-:S04]  /*1ba60*/  LEA.HI R8, R7, R7, RZ, 0x1 ;  /* 0x0000000707087211 */ /* 0x000fc800078f08ff */
[----:B------:R-:W-:-:S05]  /*1ba70*/  LOP3.LUT R8, R8, 0xfffffffe, RZ, 0xc0, !PT ;  /* 0xfffffffe08087812 */ /* 0x000fca00078ec0ff */
[----:B------:R-:W-:-:S05]  /*1ba80*/  IMAD.IADD R7, R7, 0x1, -R8 ;  /* 0x0000000107077824 */ /* 0x000fca00078e0a08 */
[----:B------:R-:W-:-:S04]  /*1ba90*/  SHF.L.U32 R7, R7, 0x1f, RZ ;  /* 0x0000001f07077819 */ /* 0x000fc800000006ff */
[----:B------:R-:W0:Y:S02]  /*1baa0*/  SYNCS.PHASECHK.TRANS64.TRYWAIT P0, [R22+URZ+0x2a820], R7 ;  /* 0x02a82007160075a7 */ /* 0x000e24000800017f */
[----:B0-----:R-:W-:Y:S05]  /*1bab0*/  @!P0 BRA `(.L_x_688) ;  /* 0x0000006800348947 */ /* 0x001fea0003800000 */
.L_x_838:
[----:B------:R-:W-:Y:S05]  /*1bac0*/  BSYNC B1 ;  /* 0x0000000000017941 */ /* 0x000fea0003800000 */
.L_x_687:
[----:B------:R-:W-:Y:S04]  /*1bad0*/  BSSY B1, `(.L_x_689) ;  /* 0x000007c000017945 */ /* 0x000fe80003800000 */
[----:B------:R-:W-:Y:S05]  /*1bae0*/  @!P6 BRA `(.L_x_690) ;  /* 0x0000000400e8e947 */ /* 0x000fea0003800000 */
[----:B------:R-:W-:Y:S01]  /*1baf0*/  IMAD R11, R25, 0x8, R22 ;  /* 0x00000008190b7824 */ /* 0x000fe200078e0216 */
[----:B------:R-:W-:Y:S01]  /*1bb00*/  SHF.L.U32 R10, R30, 0x1f, RZ ;  /* 0x0000001f1e0a7819 */ /* 0x000fe200000006ff */
[----:B------:R-:W1:Y:S01]  /*1bb10*/  S2R R8, SR_TID.X ;  /* 0x0000000000087919 */ /* 0x000e620000002100 */
[----:B------:R-:W-:Y:S02]  /*1bb20*/  BSSY B2, `(.L_x_691) ;  /* 0x0000005000027945 */ /* 0x000fe40003800000 */
[----:B------:R-:W2:Y:S01]  /*1bb30*/  SYNCS.PHASECHK.TRANS64.TRYWAIT P0, [R11+URZ+0x2a8a0], R10 ;  /* 0x02a8a00a0b0075a7 */ /* 0x000ea2000800017f */
[----:B-1----:R-:W-:-:S04]  /*1bb40*/  LOP3.LUT R8, R8, 0x7f, RZ, 0xc0, !PT ;  /* 0x0000007f08087812 */ /* 0x002fc800078ec0ff */
[----:B------:R-:W-:Y:S01]  /*1bb50*/  ISETP.NE.AND P2, PT, R8, RZ, PT ;  /* 0x000000ff0800720c */ /* 0x000fe20003f45270 */
[----:B--2---:R-:W-:-:S12]  /*1bb60*/  @!P0 BRA `(.L_x_692) ;  /* 0x00000068001c8947 */ /* 0x004fd80003800000 */
.L_x_839:
[----:B------:R-:W-:Y:S05]  /*1bb70*/  BSYNC B2 ;  /* 0x0000000000027941 */ /* 0x000fea0003800000 */
.L_x_691:
[----:B------:R-:W-:Y:S04]  /*1bb80*/  BSSY B2, `(.L_x_693) ;  /* 0x0000009000027945 */ /* 0x000fe80003800000 */
[----:B------:R-:W-:Y:S05]  /*1bb90*/  @P2 BRA `(.L_x_694) ;  /* 0x00000000001c2947 */ /* 0x000fea0003800000 */
[----:B------:R-:W2:Y:S01]  /*1bba0*/  S2R R8, SR_TID.X ;  /* 0x0000000000087919 */ /* 0x000ea20000002100 */
[----:B0-----:R-:W-:-:S04]  /*1bbb0*/  IMAD.MOV.U32 R7, RZ, RZ, 0x9000 ;  /* 0x00009000ff077424 */ /* 0x001fc800078e00ff */
[----:B------:R3:W-:Y:S01]  /*1bbc0*/  SYNCS.ARRIVE.TRANS64 RZ, [R11+URZ+0x2a890], R7 ;  /* 0x02a890070bff79a7 */ /* 0x0007e2000800003f */
[----:B--2---:R-:W-:-:S04]  /*1bbd0*/  LOP3.LUT R8, R8, 0x1f, RZ, 0xc0, !PT ;  /* 0x0000001f08087812 */ /* 0x004fc800078ec0ff */
[----:B------:R-:W-:-:S13]  /*1bbe0*/  ISETP.NE.AND P0, PT, R8, RZ, PT ;  /* 0x000000ff0800720c */ /* 0x000fda0003f05270 */
[----:B---3--:R-:W-:Y:S05]  /*1bbf0*/  @!P0 BRA `(.L_x_694) ;  /* 0x0000000000048947 */ /* 0x008fea0003800000 */
[----:B------:R-:W-:Y:S01]  /*1bc00*/  BPT.TRAP 0x1 ;  /* 0x000000040000795c */ /* 0x000fe20000300000 */
.L_x_694:
[----:B------:R-:W-:Y:S05]  /*1bc10*/  BSYNC B2 ;  /* 0x0000000000027941 */ /* 0x000fea0003800000 */
.L_x_693:
[----:B------:R-:W-:Y:S01]  /*1bc20*/  IMAD.MOV.U32 R14, RZ, RZ, RZ ;  /* 0x000000ffff0e7224 */ /* 0x000fe200078e00ff */
[----:B------:R-:W-:Y:S01]  /*1bc30*/  UIADD3 UR4, UP0, UR36, 0x570, URZ ;  /* 0x0000057024047890 */ /* 0x000fe2000ff1e03f */
[----:B------:R-:W-:Y:S01]  /*1bc40*/  IMAD R8, R3, 0x60, R0 ;  /* 0x0000006003087824 */ /* 0x000fe200078e0200 */
[----:B------:R-:W-:Y:S01]  /*1bc50*/  PLOP3.LUT P0, PT, PT, PT, PT, 0x80, 0x0 ;  /* 0x000000000000781c */ /* 0x000fe20003f0f070 */
[----:B------:R-:W-:Y:S01]  /*1bc60*/  IMAD R9, R25, 0x9000, R22 ;  /* 0x0000900019097824 */ /* 0x000fe200078e0216 */
[----:B------:R-:W-:Y:S01]  /*1bc70*/  R2UR UR10, R14 ;  /* 0x000000000e0a72ca */ /* 0x000fe200000e0000 */
[----:B------:R-:W-:Y:S01]  /*1bc80*/  VIADD R8, R8, 0xffffffa0 ;  /* 0xffffffa008087836 */ /* 0x000fe20000000000 */
[----:B------:R-:W-:Y:S01]  /*1bc90*/  UIADD3.X UR5, URZ, UR37, URZ, UP0, !UPT ;  /* 0x000000253f057290 */ /* 0x000fe200087fe43f */
[----:B0-----:R-:W-:Y:S01]  /*1bca0*/  VIADD R7, R11, 0x2a890 ;  /* 0x0002a8900b077836 */ /* 0x001fe20000000000 */
[----:B------:R-:W-:Y:S01]  /*1bcb0*/  UMOV UR6, 0x0 ;  /* 0x0000000000067882 */ /* 0x000fe20000000000 */
[----:B------:R-:W-:Y:S01]  /*1bcc0*/  VIADD R12, R9, 0x18400 ;  /* 0x00018400090c7836 */ /* 0x000fe20000000000 */
[----:B------:R-:W-:-:S09]  /*1bcd0*/  UMOV UR7, 0x12f00000 ;  /* 0x12f0000000077882 */ /* 0x000fd20000000000 */
.L_x_695:
[----:B------:R-:W-:-:S13]  /*1bce0*/  @P0 ELECT P3, URZ, PT ;  /* 0x00000000003f082f */ /* 0x000fda0003860000 */
[----:B------:R-:W-:Y:S02]  /*1bcf0*/  @P3 R2UR UR13, R2 ;  /* 0x00000000020d32ca */ /* 0x000fe400000e0000 */
[----:B------:R-:W-:Y:S02]  /*1bd00*/  @P3 R2UR UR12, R18 ;  /* 0x00000000120c32ca */ /* 0x000fe400000e0000 */
[----:B------:R-:W-:Y:S02]  /*1bd10*/  @P3 R2UR UR11, R8 ;  /* 0x00000000080b32ca */ /* 0x000fe400000e0000 */
[----:B------:R-:W-:Y:S02]  /*1bd20*/  @P3 R2UR UR9, R7 ;  /* 0x00000000070932ca */ /* 0x000fe400000e0000 */
[----:B------:R-:W-:Y:S02]  /*1bd30*/  @P3 R2UR UR8, R12 ;  /* 0x000000000c0832ca */ /* 0x000fe400000e0000 */
[----:B------:R-:W-:-:S02]  /*1bd40*/  @P3 PLOP3.LUT P0, PT, P3, PT, PT, 0x8, 0x0 ;  /* 0x000000000000381c */ /* 0x000fc40001f0e170 */
[----:B------:R-:W-:-:S09]  /*1bd50*/  PLOP3.LUT P3, PT, PT, PT, PT, 0x8, 0x0 ;  /* 0x000000000000781c */ /* 0x000fd20003f6e170 */
[----:B------:R0:W-:Y:S02]  /*1bd60*/  UTMALDG.4D [UR8], [UR4], desc[UR6] ;  /* 0x00000608040075b4 */ /* 0x0001e40008019000 */
[----:B0-----:R-:W-:Y:S05]  /*1bd70*/  @P0 BRA.U.ANY `(.L_x_695) ;  /* 0xfffffffd00d80947 */ /* 0x001fea000393ffff */
[----:B------:R-:W-:Y:S01]  /*1bd80*/  IMAD.MOV.U32 R15, RZ, RZ, 0x40 ;  /* 0x00000040ff0f7424 */ /* 0x000fe200078e00ff */
[----:B------:R-:W-:Y:S01]  /*1bd90*/  PLOP3.LUT P0, PT, PT, PT, PT, 0x80, 0x0 ;  /* 0x000000000000781c */ /* 0x000fe20003f0f070 */
[----:B------:R-:W-:Y:S01]  /*1bda0*/  VIADD R12, R9, 0x1b400 ;  /* 0x0001b400090c7836 */ /* 0x000fe20000000000 */
[----:B------:R-:W-:Y:S01]  /*1bdb0*/  UMOV UR6, 0x0 ;  /* 0x0000000000067882 */ /* 0x000fe20000000000 */
[----:B------:R-:W-:Y:S01]  /*1bdc0*/  UMOV UR7, 0x12f00000 ;  /* 0x12f0000000077882 */ /* 0x000fe20000000000 */
[----:B------:R-:W-:-:S15]  /*1bdd0*/  R2UR UR10, R15 ;  /* 0x000000000f0a72ca */ /* 0x000fde00000e0000 */
.L_x_696:
        /* <DEDUP_REMOVED lines=10> */
[----:B------:R-:W-:Y:S01]  /*1be80*/  PLOP3.LUT P0, PT, PT, PT, PT, 0x80, 0x0 ;  /* 0x000000000000781c */ /* 0x000fe20003f0f070 */
[----:B------:R-:W-:Y:S01]  /*1be90*/  VIADD R9, R9, 0x1e400 ;  /* 0x0001e40009097836 */ /* 0x000fe20000000000 */
[----:B------:R-:W-:Y:S01]  /*1bea0*/  UMOV UR6, 0x0 ;  /* 0x0000000000067882 */ /* 0x000fe20000000000 */
[----:B------:R-:W-:Y:S01]  /*1beb0*/  UMOV UR7, 0x12f00000 ;  /* 0x12f0000000077882 */ /* 0x000fe20000000000 */
[----:B------:R-:W-:-:S09]  /*1bec0*/  UMOV UR10, 0x80 ;  /* 0x00000080000a7882 */ /* 0x000fd20000000000 */
.L_x_697:
        /* <DEDUP_REMOVED lines=10> */
[----:B------:R-:W0:Y:S01]  /*1bf70*/  SYNCS.PHASECHK.TRANS64.TRYWAIT P0, [R11+URZ+0x2a8c0], R10 ;  /* 0x02a8c00a0b0075a7 */ /* 0x000e22000800017f */
[----:B------:R-:W-:Y:S04]  /*1bf80*/  BSSY B2, `(.L_x_698) ;  /* 0x0000002000027945 */ /* 0x000fe80003800000 */
[----:B0-----:R-:W-:Y:S05]  /*1bf90*/  @!P0 BRA `(.L_x_699) ;  /* 0x0000006400248947 */ /* 0x001fea0003800000 */
.L_x_840:
[----:B------:R-:W-:Y:S05]  /*1bfa0*/  BSYNC B2 ;  /* 0x0000000000027941 */ /* 0x000fea0003800000 */
.L_x_698:
[----:B------:R-:W-:Y:S01]  /*1bfb0*/  BSSY B2, `(.L_x_700) ;  /* 0x000000b000027945 */ /* 0x000fe20003800000 */
[----:B------:R-:W-:Y:S01]  /*1bfc0*/  MOV R12, 0x0 ;  /* 0x00000000000c7802 */ /* 0x000fe20000000f00 */
[----:B------:R-:W-:Y:S02]  /*1bfd0*/  IMAD.MOV.U32 R13, RZ, RZ, 0x12f00000 ;  /* 0x12f00000ff0d7424 */ /* 0x000fe400078e00ff */
[----:B------:R-:W-:Y:S05]  /*1bfe0*/  @P2 BRA `(.L_x_701) ;  /* 0x00000000001c2947 */ /* 0x000fea0003800000 */
[----:B------:R-:W2:Y:S01]  /*1bff0*/  S2R R9, SR_TID.X ;  /* 0x0000000000097919 */ /* 0x000ea20000002100 */
[----:B------:R-:W-:-:S04]  /*1c000*/  IMAD.MOV.U32 R7, RZ, RZ, 0x6000 ;  /* 0x00006000ff077424 */ /* 0x000fc800078e00ff */
[----:B------:R3:W-:Y:S01]  /*1c010*/  SYNCS.ARRIVE.TRANS64 RZ, [R11+URZ+0x2a8b0], R7 ;  /* 0x02a8b0070bff79a7 */ /* 0x0007e2000800003f */
[----:B--2---:R-:W-:-:S04]  /*1c020*/  LOP3.LUT R9, R9, 0x1f, RZ, 0xc0, !PT ;  /* 0x0000001f09097812 */ /* 0x004fc800078ec0ff */
[----:B------:R-:W-:-:S13]  /*1c030*/  ISETP.NE.AND P0, PT, R9, RZ, PT ;  /* 0x000000ff0900720c */ /* 0x000fda0003f05270 */
[----:B---3--:R-:W-:Y:S05]  /*1c040*/  @!P0 BRA `(.L_x_701) ;  /* 0x0000000000048947 */ /* 0x008fea0003800000 */
[----:B------:R-:W-:Y:S01]  /*1c050*/  BPT.TRAP 0x1 ;  /* 0x000000040000795c */ /* 0x000fe20000300000 */
.L_x_701:
[----:B------:R-:W-:Y:S05]  /*1c060*/  BSYNC B2 ;  /* 0x0000000000027941 */ /* 0x000fea0003800000 */
.L_x_700:
[----:B------:R-:W-:Y:S01]  /*1c070*/  R2UR UR10, R14 ;  /* 0x000000000e0a72ca */ /* 0x000fe200000e0000 */
[----:B------:R-:W-:Y:S01]  /*1c080*/  IMAD R7, R25, 0x6000, R22 ;  /* 0x0000600019077824 */ /* 0x000fe200078e0216 */
[----:B------:R-:W-:Y:S01]  /*1c090*/  R2UR UR6, R12 ;  /* 0x000000000c0672ca */ /* 0x000fe200000e0000 */
[----:B------:R-:W-:Y:S01]  /*1c0a0*/  UIADD3 UR4, UP0, UR36, 0x670, URZ ;  /* 0x0000067024047890 */ /* 0x000fe2000ff1e03f */
[----:B------:R-:W-:Y:S01]  /*1c0b0*/  R2UR UR7, R13 ;  /* 0x000000000d0772ca */ /* 0x000fe200000e0000 */
[----:B01----:R-:W-:Y:S01]  /*1c0c0*/  VIADD R11, R11, 0x2a8b0 ;  /* 0x0002a8b00b0b7836 */ /* 0x003fe20000000000 */
[----:B------:R-:W-:Y:S01]  /*1c0d0*/  PLOP3.LUT P0, PT, PT, PT, PT, 0x80, 0x0 ;  /* 0x000000000000781c */ /* 0x000fe20003f0f070 */
[----:B------:R-:W-:Y:S01]  /*1c0e0*/  VIADD R9, R7, 0x400 ;  /* 0x0000040007097836 */ /* 0x000fe20000000000 */
[----:B------:R-:W-:-:S12]  /*1c0f0*/  UIADD3.X UR5, URZ, UR37, URZ, UP0, !UPT ;  /* 0x000000253f057290 */ /* 0x000fd800087fe43f */
.L_x_702:
        /* <DEDUP_REMOVED lines=10> */
[----:B------:R-:W-:Y:S01]  /*1c1a0*/  R2UR UR10, R15 ;  /* 0x000000000f0a72ca */ /* 0x000fe200000e0000 */
[----:B------:R-:W-:Y:S01]  /*1c1b0*/  VIADD R7, R7, 0x3400 ;  /* 0x0000340007077836 */ /* 0x000fe20000000000 */
[----:B------:R-:W-:Y:S02]  /*1c1c0*/  R2UR UR6, R12 ;  /* 0x000000000c0672ca */ /* 0x000fe400000e0000 */
[----:B------:R-:W-:Y:S02]  /*1c1d0*/  R2UR UR7, R13 ;  /* 0x000000000d0772ca */ /* 0x000fe400000e0000 */
[----:B------:R-:W-:-:S13]  /*1c1e0*/  PLOP3.LUT P0, PT, PT, PT, PT, 0x80, 0x0 ;  /* 0x000000000000781c */ /* 0x000fda0003f0f070 */
.L_x_703:
        /* <DEDUP_REMOVED lines=9> */
[----:B-1----:R-:W-:Y:S05]  /*1c280*/  @P0 BRA.U.ANY `(.L_x_703) ;  /* 0xfffffffd00d80947 */ /* 0x002fea000393ffff */
.L_x_690:
[----:B------:R-:W-:Y:S05]  /*1c290*/  BSYNC B1 ;  /* 0x0000000000017941 */ /* 0x000fea0003800000 */
.L_x_689:
[----:B------:R-:W-:Y:S01]  /*1c2a0*/  VIADD R11, R3, 0xfffffffe ;  /* 0xfffffffe030b7836 */ /* 0x000fe20000000000 */
[----:B------:R-:W-:Y:S01]  /*1c2b0*/  PLOP3.LUT P0, PT, PT, PT, PT, 0x8, 0x0 ;  /* 0x000000000000781c */ /* 0x000fe20003f0e170 */
[----:B------:R-:W-:-:S03]  /*1c2c0*/  VIADD R25, R25, 0x1 ;  /* 0x0000000119197836 */ /* 0x000fc60000000000 */
[----:B------:R-:W-:Y:S02]  /*1c2d0*/  ISETP.GE.AND P3, PT, R11, R6, PT ;  /* 0x000000060b00720c */ /* 0x000fe40003f66270 */
[----:B------:R-:W-:-:S04]  /*1c2e0*/  ISETP.NE.AND P2, PT, R25, 0x2, PT ;  /* 0x000000021900780c */ /* 0x000fc80003f45270 */
[----:B------:R-:W-:Y:S02]  /*1c2f0*/  SEL R3, RZ, 0x1, P2 ;  /* 0x00000001ff037807 */ /* 0x000fe40001000000 */
[----:B------:R-:W-:Y:S02]  /*1c300*/  SEL R25, R25, RZ, P2 ;  /* 0x000000ff19197207 */ /* 0x000fe40001000000 */
[----:B------:R-:W-:-:S03]  /*1c310*/  LOP3.LUT R30, R30, R3, RZ, 0x3c, !PT ;  /* 0x000000031e1e7212 */ /* 0x000fc600078e3cff */
[----:B------:R-:W-:Y:S05]  /*1c320*/  @!P3 BRA `(.L_x_683) ;  /* 0x000000080014b947 */ /* 0x000fea0003800000 */
.L_x_719:
[----:B------:R-:W-:Y:S05]  /*1c330*/  YIELD ;  /* 0x0000000000007946 */ /* 0x000fea0003800000 */
        /* <DEDUP_REMOVED lines=10> */
.L_x_841:
[----:B------:R-:W-:Y:S05]  /*1c3e0*/  BSYNC B2 ;  /* 0x0000000000027941 */ /* 0x000fea0003800000 */
.L_x_706:
[----:B------:R-:W-:Y:S04]  /*1c3f0*/  BSSY B2, `(.L_x_708) ;  /* 0x0000009000027945 */ /* 0x000fe80003800000 */
[----:B------:R-:W-:Y:S05]  /*1c400*/  @P3 BRA `(.L_x_709) ;  /* 0x00000000001c3947 */ /* 0x000fea0003800000 */
[----:B0-----:R-:W0:Y:S01]  /*1c410*/  S2R R7, SR_TID.X ;  /* 0x0000000000077919 */ /* 0x001e220000002100 */
[----:B------:R-:W-:-:S04]  /*1c420*/  IMAD.MOV.U32 R3, RZ, RZ, 0x9000 ;  /* 0x00009000ff037424 */ /* 0x000fc800078e00ff */
[----:B------:R2:W-:Y:S01]  /*1c430*/  SYNCS.ARRIVE.TRANS64 RZ, [R10+URZ+0x2a890], R3 ;  /* 0x02a890030aff79a7 */ /* 0x0005e2000800003f */
[----:B0-----:R-:W-:-:S04]  /*1c440*/  LOP3.LUT R7, R7, 0x1f, RZ, 0xc0, !PT ;  /* 0x0000001f07077812 */ /* 0x001fc800078ec0ff */
[----:B------:R-:W-:-:S13]  /*1c450*/  ISETP.NE.AND P2, PT, R7, RZ, PT ;  /* 0x000000ff0700720c */ /* 0x000fda0003f45270 */
[----:B--2---:R-:W-:Y:S05]  /*1c460*/  @!P2 BRA `(.L_x_709) ;  /* 0x000000000004a947 */ /* 0x004fea0003800000 */
[----:B------:R-:W-:Y:S01]  /*1c470*/  BPT.TRAP 0x1 ;  /* 0x000000040000795c */ /* 0x000fe20000300000 */
.L_x_709:
[----:B------:R-:W-:Y:S05]  /*1c480*/  BSYNC B2 ;  /* 0x0000000000027941 */ /* 0x000fea0003800000 */
.L_x_708:
[----:B------:R-:W-:Y:S01]  /*1c490*/  IMAD.MOV.U32 R14, RZ, RZ, RZ ;  /* 0x000000ffff0e7224 */ /* 0x000fe200078e00ff */
[----:B------:R-:W-:Y:S01]  /*1c4a0*/  UIADD3 UR4, UP0, UR36, 0x570, URZ ;  /* 0x0000057024047890 */ /* 0x000fe2000ff1e03f */
[----:B------:R-:W-:Y:S01]  /*1c4b0*/  IMAD R8, R25, 0x9000, R22 ;  /* 0x0000900019087824 */ /* 0x000fe200078e0216 */
[----:B------:R-:W-:Y:S01]  /*1c4c0*/  PLOP3.LUT P2, PT, PT, PT, PT, 0x80, 0x0 ;  /* 0x000000000000781c */ /* 0x000fe20003f4f070 */
[----:B0-----:R-:W-:Y:S01]  /*1c4d0*/  IMAD R7, R11, 0x60, R0 ;  /* 0x000000600b077824 */ /* 0x001fe200078e0200 */
[----:B------:R-:W-:Y:S01]  /*1c4e0*/  R2UR UR10, R14 ;  /* 0x000000000e0a72ca */ /* 0x000fe200000e0000 */
[----:B------:R-:W-:Y:S01]  /*1c4f0*/  VIADD R3, R10, 0x2a890 ;  /* 0x0002a8900a037836 */ /* 0x000fe20000000000 */
[----:B------:R-:W-:Y:S01]  /*1c500*/  IADD3 R12, R8, 0x18400, RZ ;  /* 0x00018400080c7810 */ /* 0x000fe20007ffe0ff */
[----:B------:R-:W-:Y:S01]  /*1c510*/  UIADD3.X UR5, URZ, UR37, URZ, UP0, !UPT ;  /* 0x000000253f057290 */ /* 0x000fe200087fe43f */
[----:B------:R-:W-:Y:S01]  /*1c520*/  UMOV UR6, 0x0 ;  /* 0x0000000000067882 */ /* 0x000fe20000000000 */
[----:B------:R-:W-:-:S10]  /*1c530*/  UMOV UR7, 0x12f00000 ;  /* 0x12f0000000077882 */ /* 0x000fd40000000000 */
.L_x_710:
        /* <DEDUP_REMOVED lines=16> */
.L_x_711:
        /* <DEDUP_REMOVED lines=15> */
.L_x_712:
        /* <DEDUP_REMOVED lines=13> */
.L_x_842:
[----:B------:R-:W-:Y:S05]  /*1c800*/  BSYNC B2 ;  /* 0x0000000000027941 */ /* 0x000fea0003800000 */
.L_x_713:
[----:B------:R-:W-:Y:S01]  /*1c810*/  BSSY B2, `(.L_x_715) ;  /* 0x000000b000027945 */ /* 0x000fe20003800000 */
[----:B------:R-:W-:Y:S02]  /*1c820*/  IMAD.MOV.U32 R12, RZ, RZ, 0x0 ;  /* 0x00000000ff0c7424 */ /* 0x000fe400078e00ff */
[----:B------:R-:W-:Y:S01]  /*1c830*/  IMAD.MOV.U32 R13, RZ, RZ, 0x12f00000 ;  /* 0x12f00000ff0d7424 */ /* 0x000fe200078e00ff */
[----:B------:R-:W-:Y:S06]  /*1c840*/  @P3 BRA `(.L_x_716) ;  /* 0x00000000001c3947 */ /* 0x000fec0003800000 */
[----:B------:R-:W2:Y:S01]  /*1c850*/  S2R R8, SR_TID.X ;  /* 0x0000000000087919 */ /* 0x000ea20000002100 */
[----:B------:R-:W-:-:S04]  /*1c860*/  IMAD.MOV.U32 R3, RZ, RZ, 0x6000 ;  /* 0x00006000ff037424 */ /* 0x000fc800078e00ff */
[----:B------:R3:W-:Y:S01]  /*1c870*/  SYNCS.ARRIVE.TRANS64 RZ, [R10+URZ+0x2a8b0], R3 ;  /* 0x02a8b0030aff79a7 */ /* 0x0007e2000800003f */
[----:B--2---:R-:W-:-:S04]  /*1c880*/  LOP3.LUT R8, R8, 0x1f, RZ, 0xc0, !PT ;  /* 0x0000001f08087812 */ /* 0x004fc800078ec0ff */
[----:B------:R-:W-:-:S13]  /*1c890*/  ISETP.NE.AND P2, PT, R8, RZ, PT ;  /* 0x000000ff0800720c */ /* 0x000fda0003f45270 */
[----:B---3--:R-:W-:Y:S05]  /*1c8a0*/  @!P2 BRA `(.L_x_716) ;  /* 0x000000000004a947 */ /* 0x008fea0003800000 */
[----:B------:R-:W-:Y:S01]  /*1c8b0*/  BPT.TRAP 0x1 ;  /* 0x000000040000795c */ /* 0x000fe20000300000 */
.L_x_716:
[----:B------:R-:W-:Y:S05]  /*1c8c0*/  BSYNC B2 ;  /* 0x0000000000027941 */ /* 0x000fea0003800000 */
.L_x_715:
        /* <DEDUP_REMOVED lines=9> */
.L_x_717:
        /* <DEDUP_REMOVED lines=15> */
.L_x_718:
        /* <DEDUP_REMOVED lines=10> */
.L_x_705:
[----:B------:R-:W-:Y:S05]  /*1caf0*/  BSYNC B1 ;  /* 0x0000000000017941 */ /* 0x000fea0003800000 */
.L_x_704:
[----:B------:R-:W-:Y:S01]  /*1cb00*/  ISETP.GT.AND P3, PT, R11, R6, PT ;  /* 0x000000060b00720c */ /* 0x000fe20003f64270 */
[----:B------:R-:W-:Y:S02]  /*1cb10*/  VIADD R25, R25, 0x1 ;  /* 0x0000000119197836 */ /* 0x000fe40000000000 */
[----:B------:R-:W-:-:S03]  /*1cb20*/  VIADD R11, R11, 0xffffffff ;  /* 0xffffffff0b0b7836 */ /* 0x000fc60000000000 */
[----:B------:R-:W-:-:S04]  /*1cb30*/  ISETP.NE.AND P2, PT, R25, 0x2, PT ;  /* 0x000000021900780c */ /* 0x000fc80003f45270 */
[----:B------:R-:W-:Y:S02]  /*1cb40*/  SEL R3, RZ, 0x1, P2 ;  /* 0x00000001ff037807 */ /* 0x000fe40001000000 */
[----:B------:R-:W-:Y:S02]  /*1cb50*/  SEL R25, R25, RZ, P2 ;  /* 0x000000ff19197207 */ /* 0x000fe40001000000 */
[----:B------:R-:W-:Y:S01]  /*1cb60*/  LOP3.LUT R30, R30, R3, RZ, 0x3c, !PT ;  /* 0x000000031e1e7212 */ /* 0x000fe200078e3cff */
[----:B------:R-:W-:Y:S06]  /*1cb70*/  @P3 BRA `(.L_x_719) ;  /* 0xfffffff400ec3947 */ /* 0x000fec000383ffff */
.L_x_683:
[----:B------:R-:W-:Y:S05]  /*1cb80*/  BSYNC B0 ;  /* 0x0000000000007941 */ /* 0x000fea0003800000 */
.L_x_682:
[----:B------:R-:W-:Y:S05]  /*1cb90*/  @!P0 WARPSYNC.ALL ;  /* 0x0000000000008948 */ /* 0x000fea0003800000 */
[----:B------:R-:W-:Y:S01]  /*1cba0*/  @!P0 BAR.SYNC.DEFER_BLOCKING 0xc, 0x180 ;  /* 0x0306000000008b1d */ /* 0x000fe20000010000 */
[----:B------:R-:W-:-:S05]  /*1cbb0*/  MOV R0, RZ ;  /* 0x000000ff00007202 */ /* 0x000fca0000000f00 */
[----:B------:R-:W-:Y:S04]  /*1cbc0*/  BSSY B0, `(.L_x_720) ;  /* 0x000001e000007945 */ /* 0x000fe80003800000 */
[----:B------:R-:W-:Y:S05]  /*1cbd0*/  @!P1 BRA `(.L_x_721) ;  /* 0x0000000000709947 */ /* 0x000fea0003800000 */
[----:B------:R-:W-:Y:S01]  /*1cbe0*/  ISETP.NE.AND P0, PT, R5, RZ, PT ;  /* 0x000000ff0500720c */ /* 0x000fe20003f05270 */
[----:B------:R-:W-:-:S12]  /*1cbf0*/  IMAD.MOV.U32 R2, RZ, RZ, RZ ;  /* 0x000000ffff027224 */ /* 0x000fd800078e00ff */
[----:B------:R-:W1:Y:S02]  /*1cc00*/  @!P0 LDC R5, c[0x0][0x9f0] ;  /* 0x00027c00ff058b82 */ /* 0x000e640000000800 */
[----:B-1----:R-:W-:-:S04]  /*1cc10*/  IABS R0, R5 ;  /* 0x0000000500007213 */ /* 0x002fc80000000000 */
[----:B------:R-:W1:Y:S08]  /*1cc20*/  I2F.RP R8, R0 ;  /* 0x0000000000087306 */ /* 0x000e700000209400 */
[----:B-1----:R-:W1:Y:S02]  /*1cc30*/  MUFU.RCP R8, R8 ;  /* 0x0000000800087308 */ /* 0x002e640000001000 */
[----:B-1----:R-:W-:-:S06]  /*1cc40*/  VIADD R9, R8, 0xffffffe ;  /* 0x0ffffffe08097836 */ /* 0x002fcc0000000000 */
[----:B------:R-:W0:Y:S02]  /*1cc50*/  F2I.FTZ.U32.TRUNC.NTZ R3, R9 ;  /* 0x0000000900037305 */ /* 0x000e24000021f000 */
[----:B0-----:R-:W-:-:S04]  /*1cc60*/  IMAD.MOV R7, RZ, RZ, -R3 ;  /* 0x000000ffff077224 */ /* 0x001fc800078e0a03 */
[----:B------:R-:W-:-:S04]  /*1cc70*/  IMAD R7, R7, R0, RZ ;  /* 0x0000000007077224 */ /* 0x000fc800078e02ff */
[----:B------:R-:W-:Y:S01]  /*1cc80*/  IMAD.HI.U32 R6, R3, R7, R2 ;  /* 0x0000000703067227 */ /* 0x000fe200078e0002 */
[----:B------:R-:W-:Y:S02]  /*1cc90*/  IADD3 R3, R4, -0x1, R5 ;  /* 0xffffffff04037810 */ /* 0x000fe40007ffe005 */
[----:B------:R-:W-:Y:S02]  /*1cca0*/  IABS R7, R5 ;  /* 0x0000000500077213 */ /* 0x000fe40000000000 */
[----:B------:R-:W-:Y:S02]  /*1ccb0*/  IABS R2, R3 ;  /* 0x0000000300027213 */ /* 0x000fe40000000000 */
[----:B------:R-:W-:Y:S01]  /*1ccc0*/  LOP3.LUT R3, R3, R5, RZ, 0x3c, !PT ;  /* 0x0000000503037212 */ /* 0x000fe200078e3cff */
[----:B------:R-:W-:Y:S02]  /*1ccd0*/  IMAD.MOV R7, RZ, RZ, -R7 ;  /* 0x000000ffff077224 */ /* 0x000fe400078e0a07 */
[----:B------:R-:W-:Y:S01]  /*1cce0*/  IMAD.HI.U32 R6, R6, R2, RZ ;  /* 0x0000000206067227 */ /* 0x000fe200078e00ff */
[----:B------:R-:W-:-:S03]  /*1ccf0*/  ISETP.GE.AND P2, PT, R3, RZ, PT ;  /* 0x000000ff0300720c */ /* 0x000fc60003f46270 */
        /* <DEDUP_REMOVED lines=10> */
.L_x_721:
[----:B------:R-:W-:Y:S05]  /*1cda0*/  BSYNC B0 ;  /* 0x0000000000007941 */ /* 0x000fea0003800000 */
.L_x_720:
[-C--:B------:R-:W-:Y:S01]  /*1cdb0*/  IMAD R37, R37, R0.reuse, RZ ;  /* 0x0000000025257224 */ /* 0x080fe200078e02ff */
[----:B------:R-:W-:Y:S04]  /*1cdc0*/  BSSY B7, `(.L_x_722) ;  /* 0x000036c000077945 */ /* 0x000fe80003800000 */
[----:B------:R-:W-:-:S04]  /*1cdd0*/  VIADDMNMX R29, R37, R0, R4, PT ;  /* 0x00000000251d7246 */ /* 0x000fc80003800104 */
[----:B------:R-:W-:Y:S01]  /*1cde0*/  ISETP.GT.AND P0, PT, R29, R37, PT ;  /* 0x000000251d00720c */ /* 0x000fe20003f04270 */
[----:B------:R1:W-:-:S12]  /*1cdf0*/  STL [R1+0x18], R29 ;  /* 0x0000181d01007387 */ /* 0x0003d80000100800 */
[----:B-1----:R-:W-:Y:S05]  /*1ce00*/  @P0 BRA `(.L_x_723) ;  /* 0x0000000000440947 */ /* 0x002fea0003800000 */
[----:B------:R-:W1:Y:S02]  /*1ce10*/  S2R R2, SR_TID.X ;  /* 0x0000000000027919 */ /* 0x000e640000002100 */
[----:B-1----:R-:W-:-:S04]  /*1ce20*/  LOP3.LUT R2, R2, 0x7f, RZ, 0xc0, !PT ;  /* 0x0000007f02027812 */ /* 0x002fc800078ec0ff */
[----:B------:R-:W-:-:S13]  /*1ce30*/  ISETP.NE.AND P0, PT, R2, RZ, PT ;  /* 0x000000ff0200720c */ /* 0x000fda0003f05270 */
[----:B------:R-:W-:Y:S05]  /*1ce40*/  @P0 BRA `(.L_x_724) ;  /* 0x00000034008c0947 */ /* 0x000fea0003800000 */
[----:B------:R-:W1:Y:S01]  /*1ce50*/  S2R R5, SR_LANEID ;  /* 0x0000000000057919 */ /* 0x000e620000000000 */
[----:B------:R-:W-:Y:S01]  /*1ce60*/  VOTEU.ANY UR4, UPT, PT ;  /* 0x0000000000047886 */ /* 0x000fe200038e0100 */
[----:B------:R-:W2:Y:S01]  /*1ce70*/  LDC.64 R2, c[0x0][0xc60] ;  /* 0x00031800ff027b82 */ /* 0x000ea20000000a00 */
[----:B------:R-:W1:Y:S02]  /*1ce80*/  FLO.U32 R0, UR4 ;  /* 0x0000000400007d00 */ /* 0x000e6400080e0000 */
[----:B-1----:R-:W-:-:S06]  /*1ce90*/  ISETP.EQ.U32.AND P0, PT, R0, R5, PT ;  /* 0x000000050000720c */ /* 0x002fcc0003f02070 */
[----:B------:R-:W2:Y:S07]  /*1cea0*/  POPC R5, UR4 ;  /* 0x0000000400057d09 */ /* 0x000eae0008000000 */
[----:B--2---:R-:W2:Y:S01]  /*1ceb0*/  @P0 ATOMG.E.ADD.STRONG.GPU PT, R3, desc[UR56][R2.64], R5 ;  /* 0x00000005020309a8 */ /* 0x004ea200081ee1f8 */
[----:B------:R-:W1:Y:S02]  /*1cec0*/  S2R R4, SR_LTMASK ;  /* 0x0000000000047919 */ /* 0x000e640000003900 */
[----:B-1----:R-:W-:-:S04]  /*1ced0*/  LOP3.LUT R4, R4, UR4, RZ, 0xc0, !PT ;  /* 0x0000000404047c12 */ /* 0x002fc8000f8ec0ff */
[----:B0-----:R-:W0:Y:S01]  /*1cee0*/  POPC R7, R4 ;  /* 0x0000000400077309 */ /* 0x001e220000000000 */
[----:B--2---:R-:W0:Y:S02]  /*1cef0*/  SHFL.IDX PT, R0, R3, R0, 0x1f ;  /* 0x00001f0003007589 */ /* 0x004e2400000e0000 */
[----:B0-----:R-:W-:Y:S01]  /*1cf00*/  IADD3 R16, R0, UR38, R7 ;  /* 0x0000002600107c10 */ /* 0x001fe2000fffe007 */
[----:B------:R-:W-:Y:S06]  /*1cf10*/  BRA `(.L_x_724) ;  /* 0x0000003400587947 */ /* 0x000fec0003800000 */
.L_x_723:
        /* <DEDUP_REMOVED lines=10> */
[----:B------:R-:W1:Y:S01]  /*1cfc0*/  LDC.64 R2, c[0x4][R2] ;  /* 0x0100000002027b82 */ /* 0x000e620000000a00 */
[----:B------:R-:W-:Y:S02]  /*1cfd0*/  IMAD.U32 R6, RZ, RZ, UR8 ;  /* 0x00000008ff067e24 */ /* 0x000fe4000f8e00ff */
[----:B0-----:R-:W-:Y:S02]  /*1cfe0*/  IMAD.U32 R7, RZ, RZ, UR9 ;  /* 0x00000009ff077e24 */ /* 0x001fe4000f8e00ff */
[----:B------:R-:W-:-:S02]  /*1cff0*/  IMAD.U32 R10, RZ, RZ, UR4 ;  /* 0x00000004ff0a7e24 */ /* 0x000fc4000f8e00ff */
[----:B------:R-:W-:Y:S02]  /*1d000*/  IMAD.U32 R11, RZ, RZ, UR5 ;  /* 0x00000005ff0b7e24 */ /* 0x000fe4000f8e00ff */
[----:B------:R-:W-:Y:S02]  /*1d010*/  IMAD.MOV.U32 R8, RZ, RZ, 0x70 ;  /* 0x00000070ff087424 */ /* 0x000fe400078e00ff */
[----:B------:R-:W-:Y:S02]  /*1d020*/  IMAD.MOV.U32 R12, RZ, RZ, 0x1 ;  /* 0x00000001ff0c7424 */ /* 0x000fe400078e00ff */
[----:B------:R-:W-:-:S07]  /*1d030*/  IMAD.MOV.U32 R13, RZ, RZ, RZ ;  /* 0x000000ffff0d7224 */ /* 0x000fce00078e00ff */
[----:B------:R-:W-:-:S07]  /*1d040*/  LEPC R20, `(.L_x_726) ;  /* 0x000000001014794e */ /* 0x000fce0000000000 */
[----:B-1----:R-:W-:Y:S05]  /*1d050*/  CALL.ABS.NOINC R2 ;  /* 0x0000000002007343 */ /* 0x002fea0003c00000 */
.L_x_726:
[----:B------:R-:W-:Y:S05]  /*1d060*/  BSYNC B6 ;  /* 0x0000000000067941 */ /* 0x000fea0003800000 */
.L_x_725:
        /* <DEDUP_REMOVED lines=8> */
[----:B------:R1:W2:Y:S01]  /*1d0f0*/  LDC.64 R2, c[0x4][R26] ;  /* 0x010000001a027b82 */ /* 0x0002a20000000a00 */
[----:B------:R-:W-:Y:S01]  /*1d100*/  IMAD.U32 R4, RZ, RZ, UR6 ;  /* 0x00000006ff047e24 */ /* 0x000fe2000f8e00ff */
[----:B0-----:R-:W-:Y:S01]  /*1d110*/  MOV R7, UR9 ;  /* 0x0000000900077c02 */ /* 0x001fe20008000f00 */
[----:B------:R-:W-:Y:S02]  /*1d120*/  IMAD.U32 R5, RZ, RZ, UR7 ;  /* 0x00000007ff057e24 */ /* 0x000fe4000f8e00ff */
[----:B------:R-:W-:Y:S02]  /*1d130*/  IMAD.U32 R6, RZ, RZ, UR8 ;  /* 0x00000008ff067e24 */ /* 0x000fe4000f8e00ff */
[----:B------:R-:W-:-:S02]  /*1d140*/  IMAD.U32 R10, RZ, RZ, UR4 ;  /* 0x00000004ff0a7e24 */ /* 0x000fc4000f8e00ff */
[----:B------:R-:W-:Y:S02]  /*1d150*/  IMAD.U32 R11, RZ, RZ, UR5 ;  /* 0x00000005ff0b7e24 */ /* 0x000fe4000f8e00ff */
[----:B------:R-:W-:Y:S02]  /*1d160*/  IMAD.MOV.U32 R8, RZ, RZ, 0x70 ;  /* 0x00000070ff087424 */ /* 0x000fe400078e00ff */
[----:B------:R-:W-:Y:S02]  /*1d170*/  IMAD.MOV.U32 R12, RZ, RZ, 0x1 ;  /* 0x00000001ff0c7424 */ /* 0x000fe400078e00ff */
[----:B-1----:R-:W-:-:S07]  /*1d180*/  IMAD.MOV.U32 R13, RZ, RZ, RZ ;  /* 0x000000ffff0d7224 */ /* 0x002fce00078e00ff */
[----:B------:R-:W-:-:S07]  /*1d190*/  LEPC R20, `(.L_x_729) ;  /* 0x000000001014794e */ /* 0x000fce0000000000 */
[----:B--2---:R-:W-:Y:S05]  /*1d1a0*/  CALL.ABS.NOINC R2 ;  /* 0x0000000002007343 */ /* 0x004fea0003c00000 */
.L_x_729:
[----:B------:R0:W1:Y:S01]  /*1d1b0*/  LDC.64 R2, c[0x4][R26] ;  /* 0x010000001a027b82 */ /* 0x0000620000000a00 */
[----:B------:R-:W-:Y:S01]  /*1d1c0*/  ULDC.64 UR4, c[0x4][0x90] ;  /* 0x0100240000047ab9 */ /* 0x000fe20000000a00 */
[----:B------:R-:W-:Y:S01]  /*1d1d0*/  ULDC.64 UR6, c[0x4][0x98] ;  /* 0x0100260000067ab9 */ /* 0x000fe20000000a00 */
[----:B------:R-:W-:Y:S01]  /*1d1e0*/  ULDC.64 UR8, c[0x4][0x18] ;  /* 0x0100060000087ab9 */ /* 0x000fe20000000a00 */
[----:B------:R-:W-:Y:S01]  /*1d1f0*/  IMAD.U32 R4, RZ, RZ, UR4 ;  /* 0x00000004ff047e24 */ /* 0x000fe2000f8e00ff */
[----:B------:R-:W-:Y:S01]  /*1d200*/  MOV R8, 0x70 ;  /* 0x0000007000087802 */ /* 0x000fe20000000f00 */
[----:B------:R-:W-:Y:S02]  /*1d210*/  IMAD.U32 R5, RZ, RZ, UR5 ;  /* 0x00000005ff057e24 */ /* 0x000fe4000f8e00ff */
[----:B------:R-:W-:Y:S02]  /*1d220*/  IMAD.U32 R6, RZ, RZ, UR6 ;  /* 0x00000006ff067e24 */ /* 0x000fe4000f8e00ff */
[----:B------:R-:W-:-:S02]  /*1d230*/  IMAD.U32 R7, RZ, RZ, UR7 ;  /* 0x00000007ff077e24 */ /* 0x000fc4000f8e00ff */
[----:B------:R-:W-:Y:S02]  /*1d240*/  IMAD.U32 R10, RZ, RZ, UR8 ;  /* 0x00000008ff0a7e24 */ /* 0x000fe4000f8e00ff */
[----:B------:R-:W-:Y:S02]  /*1d250*/  IMAD.U32 R11, RZ, RZ, UR9 ;  /* 0x00000009ff0b7e24 */ /* 0x000fe4000f8e00ff */
[----:B------:R-:W-:Y:S02]  /*1d260*/  IMAD.MOV.U32 R12, RZ, RZ, 0x1 ;  /* 0x00000001ff0c7424 */ /* 0x000fe400078e00ff */
[----:B0-----:R-:W-:-:S07]  /*1d270*/  IMAD.MOV.U32 R13, RZ, RZ, RZ ;  /* 0x000000ffff0d7224 */ /* 0x001fce00078e00ff */
[----:B------:R-:W-:-:S07]  /*1d280*/  LEPC R20, `(.L_x_728) ;  /* 0x000000001014794e */ /* 0x000fce0000000000 */
[----:B-1----:R-:W-:Y:S05]  /*1d290*/  CALL.ABS.NOINC R2 ;  /* 0x0000000002007343 */ /* 0x002fea0003c00000 */
.L_x_728:
[----:B------:R-:W-:Y:S05]  /*1d2a0*/  BSYNC B6 ;  /* 0x0000000000067941 */ /* 0x000fea0003800000 */
.L_x_727:
[----:B------:R-:W2:Y:S01]  /*1d2b0*/  LDL R20, [R1] ;  /* 0x0000000001147983 */ /* 0x000ea20000100800 */
[----:B------:R-:W-:Y:S01]  /*1d2c0*/  ULDC.64 UR4, c[0x0][0x9f8] ;  /* 0x00027e0000047ab9 */ /* 0x000fe20000000a00 */
[----:B------:R-:W1:Y:S01]  /*1d2d0*/  LDC R0, c[0x0][0x430] ;  /* 0x00010c00ff007b82 */ /* 0x000e620000000800 */
[----:B------:R-:W-:Y:S01]  /*1d2e0*/  ISETP.NE.U32.AND P0, PT, RZ, UR4, PT ;  /* 0x00000004ff007c0c */ /* 0x000fe2000bf05070 */
[----:B------:R-:W3:Y:S03]  /*1d2f0*/  LDL.LU R8, [R1+0x38] ;  /* 0x0000380001087983 */ /* 0x000ee60000300800 */
[----:B------:R-:W-:Y:S01]  /*1d300*/  ISETP.NE.AND.EX P0, PT, RZ, UR5, PT, P0 ;  /* 0x00000005ff007c0c */ /* 0x000fe2000bf05300 */
[----:B------:R-:W4:-:S12]  /*1d310*/  S2R R21, SR_TID.X ;  /* 0x0000000000157919 */ /* 0x000f180000002100 */
[----:B------:R-:W-:Y:S01]  /*1d320*/  @P0 IADD3 R2, P1, R23, UR4, RZ ;  /* 0x0000000417020c10 */ /* 0x000fe2000ff3e0ff */
[----:B------:R-:W0:Y:S01]  /*1d330*/  S2R R9, SR_TID.X ;  /* 0x0000000000097919 */ /* 0x000e220000002100 */
[----:B------:R-:W-:Y:S01]  /*1d340*/  VIADD R26, R29, 0xffffffff ;  /* 0xffffffff1d1a7836 */ /* 0x000fe20000000000 */
[----:B------:R-:W-:Y:S01]  /*1d350*/  ULDC UR4, c[0x0][0x320] ;  /* 0x0000c80000047ab9 */ /* 0x000fe20000000800 */
[----:B------:R-:W-:-:S05]  /*1d360*/  @P0 IADD3.X R3, R24, UR5, RZ, P1, !PT ;  /* 0x0000000518030c10 */ /* 0x000fca0008ffe4ff */
[----:B------:R2:W3:Y:S01]  /*1d370*/  @P0 LDG.E R32, desc[UR56][R2.64] ;  /* 0x0000003802200981 */ /* 0x0004e2000c1e1900 */
[----:B-1----:R-:W-:Y:S02]  /*1d380*/  ISETP.NE.AND P1, PT, R0, 0x1, PT ;  /* 0x000000010000780c */ /* 0x002fe40003f25270 */
[----:B----4-:R-:W-:-:S11]  /*1d390*/  LOP3.LUT R21, R21, 0x7f, RZ, 0xc0, !PT ;  /* 0x0000007f15157812 */ /* 0x010fd600078ec0ff */
[----:B------:R-:W1:Y:S01]  /*1d3a0*/  @P1 LDC R4, c[0x0][0x434] ;  /* 0x00010d00ff041b82 */ /* 0x000e620000000800 */
[----:B------:R-:W-:-:S07]  /*1d3b0*/  SHF.R.U32.HI R21, RZ, 0x3, R21 ;  /* 0x00000003ff157819 */ /* 0x000fce0000011615 */
[----:B------:R-:W4:Y:S01]  /*1d3c0*/  @P1 LDC R6, c[0x0][0x438] ;  /* 0x00010e00ff061b82 */ /* 0x000f220000000800 */
[----:B0-----:R-:W-:-:S05]  /*1d3d0*/  IMAD.SHL.U32 R9, R9, 0x10, RZ ;  /* 0x0000001009097824 */ /* 0x001fca00078e00ff */
[----:B------:R-:W-:Y:S02]  /*1d3e0*/  LOP3.LUT R9, R21, 0x70, R9, 0xf8, !PT ;  /* 0x0000007015097812 */ /* 0x000fe400078ef809 */
[----:B------:R-:W0:Y:S03]  /*1d3f0*/  S2R R21, SR_TID.X ;  /* 0x0000000000157919 */ /* 0x000e260000002100 */
[----:B------:R-:W-:-:S05]  /*1d400*/  IMAD R7, R26, 0x60, R9 ;  /* 0x000000601a077824 */ /* 0x000fca00078e0209 */
[----:B------:R-:W-:-:S04]  /*1d410*/  ISETP.GE.AND P0, PT, R7, R36, PT ;  /* 0x000000240700720c */ /* 0x000fc80003f06270 */
[----:B------:R-:W-:Y:S01]  /*1d420*/  ISETP.GT.U32.OR P0, PT, R9, 0x5f, P0 ;  /* 0x0000005f0900780c */ /* 0x000fe20000704470 */
[----:B0-----:R-:W-:-:S05]  /*1d430*/  IMAD.SHL.U32 R21, R21, 0x8, RZ ;  /* 0x0000000815157824 */ /* 0x001fca00078e00ff */
[----:B------:R-:W-:Y:S01]  /*1d440*/  LOP3.LUT R21, R21, 0x38, RZ, 0xc0, !PT ;  /* 0x0000003815157812 */ /* 0x000fe200078ec0ff */
[----:B------:R-:W-:Y:S01]  /*1d450*/  UMOV UR5, 0xffffffff ;  /* 0xffffffff00057882 */ /* 0x000fe20000000000 */
[----:B--2---:R-:W-:-:S04]  /*1d460*/  IMAD.IADD R5, R7, 0x1, R20 ;  /* 0x0000000107057824 */ /* 0x004fc800078e0214 */
[----:B-1----:R-:W-:-:S04]  /*1d470*/  @P1 IMAD.HI.U32 R7, R5, R4, RZ ;  /* 0x0000000405071227 */ /* 0x002fc800078e00ff */
[----:B------:R-:W-:Y:S01]  /*1d480*/  IMAD.MOV.U32 R4, RZ, RZ, R5 ;  /* 0x000000ffff047224 */ /* 0x000fe200078e0005 */
[----:B----4-:R-:W-:-:S05]  /*1d490*/  @P1 SHF.R.U32.HI R4, RZ, R6, R7 ;  /* 0x00000006ff041219 */ /* 0x010fca0000011607 */
[----:B------:R-:W-:-:S04]  /*1d4a0*/  IMAD.MOV R2, RZ, RZ, -R4 ;  /* 0x000000ffff027224 */ /* 0x000fc800078e0a04 */
[----:B------:R-:W-:Y:S02]  /*1d4b0*/  IMAD R0, R0, R2, R5 ;  /* 0x0000000200007224 */ /* 0x000fe400078e0205 */
[----:B------:R-:W0:Y:S01]  /*1d4c0*/  @!P0 LDC.64 R2, c[0x0][0x428] ;  /* 0x00010a00ff028b82 */ /* 0x000e220000000a00 */
[----:B------:R-:W-:-:S04]  /*1d4d0*/  LOP3.LUT R20, R21, 0x40, RZ, 0xfc, !PT ;  /* 0x0000004015147812 */ /* 0x000fc800078efcff */
[----:B------:R-:W-:Y:S02]  /*1d4e0*/  ISETP.GE.AND P2, PT, R20, UR4, PT ;  /* 0x0000000414007c0c */ /* 0x000fe4000bf46270 */
[----:B------:R-:W-:Y:S01]  /*1d4f0*/  ISETP.GE.AND P1, PT, R21, UR4, PT ;  /* 0x0000000415007c0c */ /* 0x000fe2000bf26270 */
[----:B------:R-:W-:Y:S01]  /*1d500*/  ULDC UR4, c[0x0][0x2f4] ;  /* 0x0000bd0000047ab9 */ /* 0x000fe20000000800 */
[----:B------:R-:W-:Y:S02]  /*1d510*/  SEL R5, RZ, 0xffffffff, P2 ;  /* 0xffffffffff057807 */ /* 0x000fe40001000000 */
[----:B------:R-:W-:Y:S02]  /*1d520*/  SEL R29, RZ, 0x1, P1 ;  /* 0x00000001ff1d7807 */ /* 0x000fe40000800000 */
[----:B---3--:R-:W-:Y:S01]  /*1d530*/  SHF.R.S32.HI R10, RZ, 0x1f, R32 ;  /* 0x0000001fff0a7819 */ /* 0x008fe20000011420 */
[----:B------:R-:W-:Y:S01]  /*1d540*/  IMAD.SHL.U32 R6, R5, 0x2, RZ ;  /* 0x0000000205067824 */ /* 0x000fe200078e00ff */
[----:B------:R-:W-:-:S04]  /*1d550*/  @!P0 SHF.R.S32.HI R5, RZ, 0x1f, R4 ;  /* 0x0000001fff058819 */ /* 0x000fc80000011404 */
[----:B------:R-:W-:Y:S01]  /*1d560*/  LOP3.LUT R29, R6, 0x2, R29, 0xe2, !PT ;  /* 0x00000002061d7812 */ /* 0x000fe200078ee21d */
[-C--:B0-----:R-:W-:Y:S02]  /*1d570*/  @!P0 IMAD R6, R10, R2.reuse, RZ ;  /* 0x000000020a068224 */ /* 0x081fe400078e02ff */
[----:B------:R-:W-:-:S04]  /*1d580*/  @!P0 IMAD.WIDE.U32 R4, R32, R2, R4 ;  /* 0x0000000220048225 */ /* 0x000fc800078e0004 */
[----:B------:R-:W-:Y:S02]  /*1d590*/  @!P0 IMAD R6, R32, R3, R6 ;  /* 0x0000000320068224 */ /* 0x000fe400078e0206 */
[----:B------:R-:W0:Y:S02]  /*1d5a0*/  @!P0 LDC.64 R2, c[0x0][0x418] ;  /* 0x00010600ff028b82 */ /* 0x000e240000000a00 */
[----:B------:R-:W-:Y:S01]  /*1d5b0*/  @!P0 IMAD.IADD R6, R5, 0x1, R6 ;  /* 0x0000000105068824 */ /* 0x000fe200078e0206 */
[----:B------:R-:W-:Y:S02]  /*1d5c0*/  MOV R7, UR39 ;  /* 0x0000002700077c02 */ /* 0x000fe40008000f00 */
[----:B0-----:R-:W-:-:S04]  /*1d5d0*/  @!P0 LEA R2, P1, R4, R2, 0x2 ;  /* 0x0000000204028211 */ /* 0x001fc800078210ff */
[----:B------:R-:W-:Y:S01]  /*1d5e0*/  @!P0 LEA.HI.X R3, R4, R3, R6, 0x2, P1 ;  /* 0x0000000304038211 */ /* 0x000fe200008f1406 */
[----:B------:R-:W-:-:S06]  /*1d5f0*/  IMAD.MOV.U32 R4, RZ, RZ, RZ ;  /* 0x000000ffff047224 */ /* 0x000fcc00078e00ff */
[----:B------:R0:W5:Y:S01]  /*1d600*/  @!P0 LDG.E R4, desc[UR56][R2.64] ;  /* 0x0000003802048981 */ /* 0x000162000c1e1900 */
[----:B------:R-:W-:Y:S02]  /*1d610*/  ISETP.GT.U32.AND P0, PT, R9, 0x5f, PT ;  /* 0x0000005f0900780c */ /* 0x000fe40003f04070 */
[----:B------:R-:W-:Y:S02]  /*1d620*/  ISETP.NE.AND P3, PT, R7, 0x3, PT ;  /* 0x000000030700780c */ /* 0x000fe40003f65270 */
[----:B------:R-:W-:Y:S02]  /*1d630*/  LOP3.LUT R8, R8, 0xfffffff7, RZ, 0xc0, !PT ;  /* 0xfffffff708087812 */ /* 0x000fe400078ec0ff */
[----:B------:R-:W-:-:S07]  /*1d640*/  ISETP.GE.AND P2, PT, R21, UR4, PT ;  /* 0x0000000415007c0c */ /* 0x000fce000bf46270 */
[----:B------:R-:W-:-:S04]  /*1d650*/  @P0 LOP3.LUT R8, R8, 0x8, RZ, 0xfc, !PT ;  /* 0x0000000808080812 */ /* 0x000fc800078efcff */
[----:B------:R-:W-:-:S04]  /*1d660*/  LOP3.LUT R8, R8, 0xffffffef, RZ, 0xc0, !PT ;  /* 0xffffffef08087812 */ /* 0x000fc800078ec0ff */
[----:B------:R-:W-:-:S04]  /*1d670*/  @P3 LOP3.LUT R8, R8, 0x10, RZ, 0xfc, !PT ;  /* 0x0000001008083812 */ /* 0x000fc800078efcff */
[----:B------:R-:W-:Y:S02]  /*1d680*/  LOP3.LUT R8, R8, 0xfffffffb, RZ, 0xc0, !PT ;  /* 0xfffffffb08087812 */ /* 0x000fe400078ec0ff */
[----:B------:R-:W-:Y:S02]  /*1d690*/  LOP3.LUT R9, R21, 0x80, RZ, 0xfc, !PT ;  /* 0x0000008015097812 */ /* 0x000fe400078efcff */
[----:B------:R-:W-:Y:S02]  /*1d6a0*/  ISETP.GE.AND P1, PT, R20, UR4, PT ;  /* 0x0000000414007c0c */ /* 0x000fe4000bf26270 */
[----:B------:R-:W-:Y:S02]  /*1d6b0*/  @P2 LOP3.LUT R8, R8, 0x4, RZ, 0xfc, !PT ;  /* 0x0000000408082812 */ /* 0x000fe400078efcff */
[----:B------:R-:W-:Y:S02]  /*1d6c0*/  ISETP.GE.AND P0, PT, R9, UR4, PT ;  /* 0x0000000409007c0c */ /* 0x000fe4000bf06270 */
[----:B------:R-:W-:-:S04]  /*1d6d0*/  LOP3.LUT R8, R8, 0xfffffffe, RZ, 0xc0, !PT ;  /* 0xfffffffe08087812 */ /* 0x000fc800078ec0ff */
[----:B------:R-:W-:-:S04]  /*1d6e0*/  LOP3.LUT R8, R8, 0xfffffffd, RZ, 0xc0, !PT ;  /* 0xfffffffd08087812 */ /* 0x000fc800078ec0ff */
[----:B------:R-:W-:Y:S01]  /*1d6f0*/  @P1 LOP3.LUT R8, R8, 0x2, RZ, 0xfc, !PT ;  /* 0x0000000208081812 */ /* 0x000fe200078efcff */
[----:B------:R0:W-:Y:S03]  /*1d700*/  STL [R1+0x4], R10 ;  /* 0x0000040a01007387 */ /* 0x0001e60000100800 */
[----:B------:R-:W-:Y:S01]  /*1d710*/  @P0 LOP3.LUT R8, R8, 0x1, RZ, 0xfc, !PT ;  /* 0x0000000108080812 */ /* 0x000fe200078efcff */
[----:B------:R0:W-:Y:S04]  /*1d720*/  STL [R1+0x30], R7 ;  /* 0x0000300701007387 */ /* 0x0001e80000100800 */
[----:B------:R0:W-:Y:S01]  /*1d730*/  STL [R1+0x38], R8 ;  /* 0x0000380801007387 */ /* 0x0001e20000100800 */
[----:B------:R-:W-:Y:S05]  /*1d740*/  BRA.DIV UR5, `(.L_x_730) ;  /* 0x0000004e05747947 */ /* 0x000fea000b800000 */
.L_x_845:
[----:B------:R-:W-:Y:S05]  /*1d750*/  @!P3 BRA `(.L_x_731) ;  /* 0x000000000004b947 */ /* 0x000fea0003800000 */
[----:B------:R-:W-:Y:S01]  /*1d760*/  BPT.TRAP 0x1 ;  /* 0x000000040000795c */ /* 0x000fe20000300000 */
.L_x_731:
[----:B------:R-:W-:Y:S01]  /*1d770*/  SHF.R.S32.HI R5, RZ, 0x1f, R0 ;  /* 0x0000001fff057819 */ /* 0x000fe20000011400 */
[----:B------:R-:W-:Y:S01]  /*1d780*/  ULDC.64 UR4, c[0x0][0x328] ;  /* 0x0000ca0000047ab9 */ /* 0x000fe20000000a00 */
[----:B------:R-:W-:Y:S01]  /*1d790*/  ULDC.64 UR6, c[0x0][0x318] ;  /* 0x0000c60000067ab9 */ /* 0x000fe20000000a00 */
[----:B0-----:R-:W-:Y:S01]  /*1d7a0*/  IMAD.WIDE.U32 R2, R0, UR4, RZ ;  /* 0x0000000400027c25 */ /* 0x001fe2000f8e00ff */
[----:B------:R-:W-:Y:S03]  /*1d7b0*/  BSSY B0, `(.L_x_732) ;  /* 0x0000013000007945 */ /* 0x000fe60003800000 */
[----:B------:R-:W-:-:S04]  /*1d7c0*/  IMAD R6, R5, UR4, RZ ;  /* 0x0000000405067c24 */ /* 0x000fc8000f8e02ff */
[----:B------:R-:W-:Y:S01]  /*1d7d0*/  IMAD R6, R0, UR5, R6 ;  /* 0x0000000500067c24 */ /* 0x000fe2000f8e0206 */
        /* <DEDUP_REMOVED lines=16> */
.L_x_846:
[----:B------:R-:W-:Y:S05]  /*1d8e0*/  BSYNC B0 ;  /* 0x0000000000007941 */ /* 0x000fea0003800000 */
.L_x_732:
[----:B------:R-:W2:Y:S01]  /*1d8f0*/  LDL R3, [R1+0x38] ;  /* 0x0000380001037983 */ /* 0x000ea20000100800 */
[----:B------:R-:W-:Y:S01]  /*1d900*/  ULDC.64 UR4, c[0x0][0x300] ;  /* 0x0000c00000047ab9 */ /* 0x000fe20000000a00 */
[----:B------:R-:W-:Y:S01]  /*1d910*/  ULDC.64 UR6, c[0x0][0x2e8] ;  /* 0x0000ba0000067ab9 */ /* 0x000fe20000000a00 */
[----:B------:R-:W-:Y:S01]  /*1d920*/  IMAD R5, R5, UR4, RZ ;  /* 0x0000000405057c24 */ /* 0x000fe2000f8e02ff */
[----:B------:R-:W1:Y:S03]  /*1d930*/  S2R R8, SR_TID.X ;  /* 0x0000000000087919 */ /* 0x000e660000002100 */
[----:B------:R-:W-:Y:S01]  /*1d940*/  IMAD R5, R0, UR5, R5 ;  /* 0x0000000500057c24 */ /* 0x000fe2000f8e0205 */
[----:B------:R-:W3:Y:S01]  /*1d950*/  S2R R9, SR_TID.X ;  /* 0x0000000000097919 */ /* 0x000ee20000002100 */
[----:B-1----:R-:W-:-:S04]  /*1d960*/  LOP3.LUT R8, R8, 0x7f, RZ, 0xc0, !PT ;  /* 0x0000007f08087812 */ /* 0x002fc800078ec0ff */
[----:B------:R-:W-:Y:S01]  /*1d970*/  SHF.R.U32.HI R8, RZ, 0x3, R8 ;  /* 0x00000003ff087819 */ /* 0x000fe20000011608 */
[----:B---3--:R-:W-:-:S05]  /*1d980*/  IMAD.SHL.U32 R9, R9, 0x8, RZ ;  /* 0x0000000809097824 */ /* 0x008fca00078e00ff */
[----:B------:R-:W-:Y:S02]  /*1d990*/  LOP3.LUT R9, R9, 0x38, RZ, 0xc0, !PT ;  /* 0x0000003809097812 */ /* 0x000fe400078ec0ff */
[C---:B--2---:R-:W-:Y:S02]  /*1d9a0*/  LOP3.LUT P4, RZ, R3.reuse, 0x4, RZ, 0xc0, !PT ;  /* 0x0000000403ff7812 */ /* 0x044fe4000788c0ff */
[C---:B------:R-:W-:Y:S02]  /*1d9b0*/  LOP3.LUT P3, RZ, R3.reuse, 0x2, RZ, 0xc0, !PT ;  /* 0x0000000203ff7812 */ /* 0x040fe4000786c0ff */
[----:B------:R-:W-:Y:S01]  /*1d9c0*/  LOP3.LUT P2, RZ, R3, 0x1, RZ, 0xc0, !PT ;  /* 0x0000000103ff7812 */ /* 0x000fe2000784c0ff */
[----:B0-----:R-:W-:Y:S01]  /*1d9d0*/  IMAD.WIDE.U32 R2, R0, UR4, RZ ;  /* 0x0000000400027c25 */ /* 0x001fe2000f8e00ff */
[----:B------:R-:W-:-:S03]  /*1d9e0*/  ULDC.64 UR4, c[0x0][0x310] ;  /* 0x0000c40000047ab9 */ /* 0x000fc60000000a00 */
[----:B------:R-:W-:Y:S02]  /*1d9f0*/  IMAD.IADD R3, R3, 0x1, R5 ;  /* 0x0000000103037824 */ /* 0x000fe400078e0205 */
[----:B------:R-:W-:Y:S02]  /*1da00*/  IMAD R6, R6, UR4, RZ ;  /* 0x0000000406067c24 */ /* 0x000fe4000f8e02ff */
[----:B------:R-:W-:-:S04]  /*1da10*/  IMAD.WIDE.U32 R2, R4, UR4, R2 ;  /* 0x0000000404027c25 */ /* 0x000fc8000f8e0002 */
[----:B------:R-:W-:Y:S01]  /*1da20*/  IMAD R6, R4, UR5, R6 ;  /* 0x0000000504067c24 */ /* 0x000fe2000f8e0206 */
[----:B------:R-:W-:Y:S01]  /*1da30*/  ULDC.64 UR4, c[0x0][0x308] ;  /* 0x0000c20000047ab9 */ /* 0x000fe20000000a00 */
[----:B------:R-:W-:Y:S02]  /*1da40*/  IMAD R5, R27, 0x4800, R33 ;  /* 0x000048001b057824 */ /* 0x000fe400078e0221 */
[----:B------:R-:W-:Y:S02]  /*1da50*/  IMAD.IADD R3, R3, 0x1, R6 ;  /* 0x0000000103037824 */ /* 0x000fe400078e0206 */
[----:B------:R-:W-:Y:S02]  /*1da60*/  IMAD R6, R26, -0x60, R36 ;  /* 0xffffffa01a067824 */ /* 0x000fe400078e0224 */
[----:B------:R-:W-:Y:S01]  /*1da70*/  IMAD.WIDE.U32 R2, R18, UR4, R2 ;  /* 0x0000000412027c25 */ /* 0x000fe2000f8e0002 */
[----:B------:R-:W-:-:S03]  /*1da80*/  UMOV UR4, 0xffffffff ;  /* 0xffffffff00047882 */ /* 0x000fc60000000000 */
[----:B------:R-:W-:Y:S01]  /*1da90*/  IMAD R0, R18, UR5, R3 ;  /* 0x0000000512007c24 */ /* 0x000fe2000f8e0203 */
[----:B------:R-:W-:Y:S01]  /*1daa0*/  LEA R4, P0, R2, UR6, 0x1 ;  /* 0x0000000602047c11 */ /* 0x000fe2000f8008ff */
[----:B------:R-:W-:-:S03]  /*1dab0*/  IMAD.IADD R6, R6, 0x1, -R8 ;  /* 0x0000000106067824 */ /* 0x000fc600078e0a08 */
[----:B------:R-:W-:Y:S02]  /*1dac0*/  LEA.HI.X R0, R2, UR7, R0, 0x1, P0 ;  /* 0x0000000702007c11 */ /* 0x000fe400080f0c00 */
[----:B------:R-:W-:Y:S01]  /*1dad0*/  ISETP.GE.AND P0, PT, R6, 0x1, PT ;  /* 0x000000010600780c */ /* 0x000fe20003f06270 */
[----:B------:R-:W-:-:S12]  /*1dae0*/  BRA.DIV UR4, `(.L_x_734) ;  /* 0x0000004a04d47947 */ /* 0x000fd8000b800000 */
        /* <DEDUP_REMOVED lines=28> */
[----:B0-----:R-:W-:-:S04]  /*1dcb0*/  @P1 LEA R3, P0, R9, R3, 0x1 ;  /* 0x0000000309031211 */ /* 0x001fc800078008ff */
[----:B-1----:R-:W-:-:S04]  /*1dcc0*/  @P1 IADD3.X R2, RZ, R2, RZ, P0, !PT ;  /* 0x00000002ff021210 */ /* 0x002fc800007fe4ff */
        /* <DEDUP_REMOVED lines=32> */
.L_x_860:
        /* <DEDUP_REMOVED lines=12> */
.L_x_735:
[----:B------:R-:W-:Y:S02]  /*1df90*/  PLOP3.LUT P1, PT, P1, P0, PT, 0xa2, 0x0 ;  /* 0x000000000000781c */ /* 0x000fe40000f21472 */
[----:B------:R-:W-:-:S08]  /*1dfa0*/  @P0 R2UR P1, UR4, R7 ;  /* 0x00000000070402ca */ /* 0x000fd00000020000 */
[----:B------:R-:W-:-:S05]  /*1dfb0*/  @P0 PLOP3.LUT P0, PT, P1, PT, PT, 0x80, 0x0 ;  /* 0x000000000000081c */ /* 0x000fca0000f0f070 */
[----:B------:R-:W-:Y:S01]  /*1dfc0*/  @!P1 SYNCS.ARRIVE.TRANS64.RED.A0T1 RZ, [UR4+0x2a830], RZ ;  /* 0x02a830ffffff99a7 */ /* 0x000fe20008200404 */
[----:B------:R-:W-:Y:S07]  /*1dfd0*/  @!P1 ARRIVES.LDGSTSBAR.64.TRANSCNT [UR4+0x2a830] ;  /* 0x02a83000ff0099b0 */ /* 0x000fee0008000a84 */
[----:B------:R-:W-:Y:S05]  /*1dfe0*/  @P0 BRA.U.ANY `(.L_x_735) ;  /* 0xfffffffd00e80947 */ /* 0x000fea000393ffff */
[----:B------:R-:W-:Y:S01]  /*1dff0*/  NOP ;  /* 0x0000000000007918 */ /* 0x000fe20000000000 */
[----:B------:R-:W2:Y:S02]  /*1e000*/  LDL R0, [R1+0x30] ;  /* 0x0000300001007983 */ /* 0x000ea40000100800 */
[----:B--2---:R-:W-:-:S13]  /*1e010*/  ISETP.NE.AND P2, PT, R0, 0x3, PT ;  /* 0x000000030000780c */ /* 0x004fda0003f45270 */
[----:B------:R-:W-:Y:S05]  /*1e020*/  @!P2 BRA `(.L_x_736) ;  /* 0x000000000004a947 */ /* 0x000fea0003800000 */
[----:B------:R-:W-:Y:S01]  /*1e030*/  BPT.TRAP 0x1 ;  /* 0x000000040000795c */ /* 0x000fe20000300000 */
.L_x_736:
[----:B-1----:R1:W5:Y:S01]  /*1e040*/  LDL.LU R3, [R1+0x10] ;  /* 0x0000100001037983 */ /* 0x0023620000300800 */
[----:B------:R1:W-:Y:S02]  /*1e050*/  SYNCS.ARRIVE.TRANS64.A1T0 RZ, [R7+URZ+0x2a830], RZ ;  /* 0x02a830ff07ff79a7 */ /* 0x0003e4000810003f */
[----:B------:R-:W-:Y:S05]  /*1e060*/  WARPSYNC.ALL ;  /* 0x0000000000007948 */ /* 0x000fea0003800000 */
[----:B------:R-:W-:Y:S01]  /*1e070*/  ULDC.64 UR6, c[0x0][0xa00] ;  /* 0x0002800000067ab9 */ /* 0x000fe20000000a00 */
[----:B------:R-:W-:Y:S01]  /*1e080*/  ULDC.64 UR4, c[0x0][0x298] ;  /* 0x0000a60000047ab9 */ /* 0x000fe20000000a00 */
[----:B------:R-:W-:Y:S01]  /*1e090*/  BAR.SYNC.DEFER_BLOCKING 0x8, 0x180 ;  /* 0x0206000000007b1d */ /* 0x000fe20000010000 */
[----:B------:R-:W-:Y:S01]  /*1e0a0*/  ISETP.NE.U32.AND P0, PT, RZ, UR6, PT ;  /* 0x00000006ff007c0c */ /* 0x000fe2000bf05070 */
[----:B0-----:R-:W-:Y:S01]  /*1e0b0*/  IMAD.WIDE.U32 R4, R34, UR4, RZ ;  /* 0x0000000422047c25 */ /* 0x001fe2000f8e00ff */
[----:B------:R-:W-:-:S02]  /*1e0c0*/  SHF.R.S32.HI R0, RZ, 0x1f, R34 ;  /* 0x0000001fff007819 */ /* 0x000fc40000011422 */
[----:B------:R-:W-:Y:S01]  /*1e0d0*/  ISETP.NE.AND.EX P0, PT, RZ, UR7, PT, P0 ;  /* 0x00000007ff007c0c */ /* 0x000fe2000bf05300 */
[----:B------:R-:W-:Y:S01]  /*1e0e0*/  VIADD R2, R22, 0xc400 ;  /* 0x0000c40016027836 */ /* 0x000fe20000000000 */
[----:B------:R-:W-:Y:S01]  /*1e0f0*/  BSSY B6, `(.L_x_737) ;  /* 0x000001a000067945 */ /* 0x000fe20003800000 */
[----:B------:R-:W-:Y:S01]  /*1e100*/  IMAD R0, R0, UR4, RZ ;  /* 0x0000000400007c24 */ /* 0x000fe2000f8e02ff */
[----:B------:R-:W-:-:S03]  /*1e110*/  SEL R31, R31, RZ, !P0 ;  /* 0x000000ff1f1f7207 */ /* 0x000fc60004000000 */
[----:B------:R-:W-:-:S04]  /*1e120*/  IMAD R0, R34, UR5, R0 ;  /* 0x0000000522007c24 */ /* 0x000fc8000f8e0200 */
[----:B------:R-:W-:Y:S01]  /*1e130*/  IMAD.IADD R34, R5, 0x1, R0 ;  /* 0x0000000105227824 */ /* 0x000fe200078e0200 */
[----:B-----5:R-:W-:Y:S02]  /*1e140*/  SEL R3, R3, RZ, !P0 ;  /* 0x000000ff03037207 */ /* 0x020fe40004000000 */
[----:B------:R-:W-:-:S03]  /*1e150*/  LOP3.LUT P0, RZ, R2, 0x3ff, RZ, 0xc0, !PT ;  /* 0x000003ff02ff7812 */ /* 0x000fc6000780c0ff */
[----:B------:R0:W-:Y:S04]  /*1e160*/  STL [R1+0x24], R3 ;  /* 0x0000240301007387 */ /* 0x0001e80000100800 */
[----:B------:R0:W-:Y:S06]  /*1e170*/  STL.64 [R1+0x10], R4 ;  /* 0x0000100401007387 */ /* 0x0001ec0000100a00 */
[----:B------:R-:W-:Y:S05]  /*1e180*/  @!P0 BRA `(.L_x_738) ;  /* 0x0000000000408947 */ /* 0x000fea0003800000 */
[----:B------:R-:W-:Y:S01]  /*1e190*/  MOV R2, 0x0 ;  /* 0x0000000000027802 */ /* 0x000fe20000000f00 */
[----:B------:R-:W-:Y:S01]  /*1e1a0*/  ULDC.64 UR4, c[0x4][0x90] ;  /* 0x0100240000047ab9 */ /* 0x000fe20000000a00 */
[----:B------:R-:W-:Y:S01]  /*1e1b0*/  ULDC.64 UR6, c[0x4][0x98] ;  /* 0x0100260000067ab9 */ /* 0x000fe20000000a00 */
[----:B------:R-:W-:Y:S01]  /*1e1c0*/  ULDC.64 UR8, c[0x4][0x20] ;  /* 0x0100080000087ab9 */ /* 0x000fe20000000a00 */
[----:B0-----:R-:W-:Y:S01]  /*1e1d0*/  IMAD.U32 R4, RZ, RZ, UR4 ;  /* 0x00000004ff047e24 */ /* 0x001fe2000f8e00ff */
[----:B------:R-:W-:Y:S01]  /*1e1e0*/  MOV R6, UR6 ;  /* 0x0000000600067c02 */ /* 0x000fe20008000f00 */
[----:B------:R-:W0:Y:S01]  /*1e1f0*/  LDC.64 R2, c[0x4][R2] ;  /* 0x0100000002027b82 */ /* 0x000e220000000a00 */
[----:B------:R-:W-:Y:S02]  /*1e200*/  IMAD.U32 R5, RZ, RZ, UR5 ;  /* 0x00000005ff057e24 */ /* 0x000fe4000f8e00ff */
[----:B-1----:R-:W-:Y:S02]  /*1e210*/  IMAD.U32 R7, RZ, RZ, UR7 ;  /* 0x00000007ff077e24 */ /* 0x002fe4000f8e00ff */
[----:B------:R-:W-:-:S02]  /*1e220*/  IMAD.U32 R10, RZ, RZ, UR8 ;  /* 0x00000008ff0a7e24 */ /* 0x000fc4000f8e00ff */
[----:B------:R-:W-:Y:S02]  /*1e230*/  IMAD.U32 R11, RZ, RZ, UR9 ;  /* 0x00000009ff0b7e24 */ /* 0x000fe4000f8e00ff */
[----:B------:R-:W-:Y:S02]  /*1e240*/  IMAD.MOV.U32 R8, RZ, RZ, 0x70 ;  /* 0x00000070ff087424 */ /* 0x000fe400078e00ff */
[----:B------:R-:W-:Y:S02]  /*1e250*/  IMAD.MOV.U32 R12, RZ, RZ, 0x1 ;  /* 0x00000001ff0c7424 */ /* 0x000fe400078e00ff */
[----:B------:R-:W-:-:S07]  /*1e260*/  IMAD.MOV.U32 R13, RZ, RZ, RZ ;  /* 0x000000ffff0d7224 */ /* 0x000fce00078e00ff */
[----:B------:R-:W-:-:S07]  /*1e270*/  LEPC R20, `(.L_x_738) ;  /* 0x000000001014794e */ /* 0x000fce0000000000 */
[----:B0-----:R-:W-:Y:S05]  /*1e280*/  CALL.ABS.NOINC R2 ;  /* 0x0000000002007343 */ /* 0x001fea0003c00000 */
.L_x_738:
[----:B------:R-:W-:Y:S05]  /*1e290*/  BSYNC B6 ;  /* 0x0000000000067941 */ /* 0x000fea0003800000 */
.L_x_737:
[----:B------:R-:W2:Y:S01]  /*1e2a0*/  LDL.LU R20, [R1+0x24] ;  /* 0x0000240001147983 */ /* 0x000ea20000300800 */
[----:B------:R-:W-:Y:S01]  /*1e2b0*/  ULDC.64 UR4, c[0x0][0x2d8] ;  /* 0x0000b60000047ab9 */ /* 0x000fe20000000a00 */
[----:B------:R-:W3:Y:S02]  /*1e2c0*/  LDC R8, c[0x0][0x448] ;  /* 0x00011200ff087b82 */ /* 0x000ee40000000800 */
[----:B0-----:R-:W4:Y:S01]  /*1e2d0*/  LDL.LU.64 R2, [R1+0x10] ;  /* 0x0000100001027983 */ /* 0x001f220000300a00 */
[----:B------:R-:W-:-:S03]  /*1e2e0*/  IMAD.SHL.U32 R4, R17, 0x80, RZ ;  /* 0x0000008011047824 */ /* 0x000fc600078e00ff */
[----:B------:R0:W5:Y:S01]  /*1e2f0*/  LDL R17, [R1+0x1c] ;  /* 0x00001c0001117983 */ /* 0x0001620000100800 */
[----:B---3--:R-:W-:-:S13]  /*1e300*/  ISETP.NE.AND P0, PT, R8, 0x1, PT ;  /* 0x000000010800780c */ /* 0x008fda0003f05270 */
[----:B------:R-:W1:Y:S01]  /*1e310*/  @P0 LDC R5, c[0x0][0x44c] ;  /* 0x00011300ff050b82 */ /* 0x000e620000000800 */
[----:B------:R-:W3:Y:S02]  /*1e320*/  S2R R9, SR_TID.X ;  /* 0x0000000000097919 */ /* 0x000ee40000002100 */
[----:B---3--:R-:W-:-:S05]  /*1e330*/  IMAD.SHL.U32 R9, R9, 0x8, RZ ;  /* 0x0000000809097824 */ /* 0x008fca00078e00ff */
[----:B------:R-:W-:Y:S01]  /*1e340*/  LOP3.LUT R9, R9, 0x38, RZ, 0xc0, !PT ;  /* 0x0000003809097812 */ /* 0x000fe200078ec0ff */
[----:B----4-:R-:W-:Y:S02]  /*1e350*/  IMAD.MOV.U32 R3, RZ, RZ, R34 ;  /* 0x000000ffff037224 */ /* 0x010fe400078e0022 */
[----:B------:R-:W-:-:S04]  /*1e360*/  IMAD.WIDE.U32 R2, R18, UR4, R2 ;  /* 0x0000000412027c25 */ /* 0x000fc8000f8e0002 */
[----:B------:R-:W-:Y:S01]  /*1e370*/  IMAD R3, R18, UR5, R3 ;  /* 0x0000000512037c24 */ /* 0x000fe2000f8e0203 */
[----:B------:R-:W-:Y:S02]  /*1e380*/  ULDC.64 UR4, c[0x0][0x2e0] ;  /* 0x0000b80000047ab9 */ /* 0x000fe40000000a00 */
[----:B--2---:R-:W-:Y:S02]  /*1e390*/  IMAD R0, R20, UR4, RZ ;  /* 0x0000000414007c24 */ /* 0x004fe4000f8e02ff */
[----:B------:R-:W2:Y:S01]  /*1e3a0*/  S2R R20, SR_TID.X ;  /* 0x0000000000147919 */ /* 0x000ea20000002100 */
[----:B------:R-:W-:-:S04]  /*1e3b0*/  IMAD.WIDE.U32 R2, R31, UR4, R2 ;  /* 0x000000041f027c25 */ /* 0x000fc8000f8e0002 */
[----:B------:R-:W-:Y:S01]  /*1e3c0*/  IMAD R0, R31, UR5, R0 ;  /* 0x000000051f007c24 */ /* 0x000fe2000f8e0200 */
[----:B------:R-:W-:-:S03]  /*1e3d0*/  ULDC.64 UR4, c[0x0][0x2d0] ;  /* 0x0000b40000047ab9 */ /* 0x000fc60000000a00 */
[----:B------:R-:W-:Y:S02]  /*1e3e0*/  IMAD.IADD R3, R3, 0x1, R0 ;  /* 0x0000000103037824 */ /* 0x000fe400078e0200 */
[----:B------:R-:W3:Y:S01]  /*1e3f0*/  @P0 LDC R0, c[0x0][0x450] ;  /* 0x00011400ff000b82 */ /* 0x000ee20000000800 */
[----:B--2---:R-:W-:-:S04]  /*1e400*/  LOP3.LUT R20, R20, 0x7f, RZ, 0xc0, !PT ;  /* 0x0000007f14147812 */ /* 0x004fc800078ec0ff */
[----:B------:R-:W-:Y:S02]  /*1e410*/  SHF.R.U32.HI R21, RZ, 0x3, R20 ;  /* 0x00000003ff157819 */ /* 0x000fe40000011614 */
[----:B------:R-:W2:Y:S02]  /*1e420*/  S2R R20, SR_TID.X ;  /* 0x0000000000147919 */ /* 0x000ea40000002100 */
[----:B--2---:R-:W-:-:S05]  /*1e430*/  IMAD.SHL.U32 R20, R20, 0x10, RZ ;  /* 0x0000001014147824 */ /* 0x004fca00078e00ff */
[----:B------:R-:W-:-:S04]  /*1e440*/  LOP3.LUT R20, R21, 0x70, R20, 0xf8, !PT ;  /* 0x0000007015147812 */ /* 0x000fc800078ef814 */
[----:B------:R-:W-:Y:S01]  /*1e450*/  LOP3.LUT R6, R20, R4, RZ, 0xfc, !PT ;  /* 0x0000000414067212 */ /* 0x000fe200078efcff */
[----:B------:R-:W2:Y:S04]  /*1e460*/  S2R R21, SR_TID.X ;  /* 0x0000000000157919 */ /* 0x000ea80000002100 */
[----:B-1----:R-:W-:-:S04]  /*1e470*/  @P0 IMAD.HI.U32 R7, R6, R5, RZ ;  /* 0x0000000506070227 */ /* 0x002fc800078e00ff */
[----:B------:R-:W-:Y:S01]  /*1e480*/  IMAD.MOV.U32 R5, RZ, RZ, R6 ;  /* 0x000000ffff057224 */ /* 0x000fe200078e0006 */
[----:B---3--:R-:W-:-:S04]  /*1e490*/  @P0 SHF.R.U32.HI R5, RZ, R0, R7 ;  /* 0x00000000ff050219 */ /* 0x008fc80000011607 */
[C---:B------:R-:W-:Y:S01]  /*1e4a0*/  IADD3 R0, -R5.reuse, RZ, RZ ;  /* 0x000000ff05007210 */ /* 0x040fe20007ffe1ff */
[----:B------:R-:W1:Y:S04]  /*1e4b0*/  S2R R20, SR_TID.X ;  /* 0x0000000000147919 */ /* 0x000e680000002100 */
        /* <DEDUP_REMOVED lines=8> */
[----:B------:R-:W-:Y:S02]  /*1e540*/  IMAD R5, R5, UR4, RZ ;  /* 0x0000000405057c24 */ /* 0x000fe4000f8e02ff */
[----:B--2---:R-:W-:Y:S02]  /*1e550*/  IMAD.SHL.U32 R21, R21, 0x8, RZ ;  /* 0x0000000815157824 */ /* 0x004fe400078e00ff */
[----:B------:R-:W-:-:S04]  /*1e560*/  IMAD.WIDE.U32 R2, R0, UR4, R2 ;  /* 0x0000000400027c25 */ /* 0x000fc8000f8e0002 */
[----:B------:R-:W-:Y:S01]  /*1e570*/  IMAD R5, R0, UR5, R5 ;  /* 0x0000000500057c24 */ /* 0x000fe2000f8e0205 */
[----:B------:R-:W-:Y:S01]  /*1e580*/  ULDC.64 UR4, c[0x0][0x280] ;  /* 0x0000a00000047ab9 */ /* 0x000fe20000000a00 */
[----:B------:R-:W-:Y:S02]  /*1e590*/  LOP3.LUT R21, R21, 0x38, RZ, 0xc0, !PT ;  /* 0x0000003815157812 */ /* 0x000fe400078ec0ff */
[----:B------:R-:W-:Y:S01]  /*1e5a0*/  IMAD.IADD R5, R3, 0x1, R5 ;  /* 0x0000000103057824 */ /* 0x000fe200078e0205 */
[C---:B------:R-:W-:Y:S01]  /*1e5b0*/  LEA R0, P0, R2.reuse, UR4, 0x1 ;  /* 0x0000000402007c11 */ /* 0x040fe2000f8008ff */
[----:B------:R-:W-:Y:S01]  /*1e5c0*/  ULDC UR4, c[0x0][0x2b8] ;  /* 0x0000ae0000047ab9 */ /* 0x000fe20000000800 */
[C---:B------:R-:W-:Y:S02]  /*1e5d0*/  LOP3.LUT R10, R21.reuse, 0x40, RZ, 0xfc, !PT ;  /* 0x00000040150a7812 */ /* 0x040fe400078efcff */
[----:B------:R-:W-:Y:S02]  /*1e5e0*/  LOP3.LUT R11, R21, 0x80, RZ, 0xfc, !PT ;  /* 0x00000080150b7812 */ /* 0x000fe400078efcff */
[----:B------:R-:W-:Y:S01]  /*1e5f0*/  LEA.HI.X R5, R2, UR5, R5, 0x1, P0 ;  /* 0x0000000502057c11 */ /* 0x000fe200080f0c05 */
[----:B------:R-:W-:Y:S01]  /*1e600*/  UMOV UR5, 0xffffffff ;  /* 0xffffffff00057882 */ /* 0x000fe20000000000 */
[----:B-1----:R-:W-:-:S02]  /*1e610*/  LOP3.LUT R20, R20, 0x7f, RZ, 0xc0, !PT ;  /* 0x0000007f14147812 */ /* 0x002fc400078ec0ff */
[----:B------:R-:W-:Y:S02]  /*1e620*/  ISETP.GE.AND P3, PT, R9, UR4, PT ;  /* 0x0000000409007c0c */ /* 0x000fe4000bf66270 */
[----:B------:R-:W-:Y:S02]  /*1e630*/  ISETP.GE.AND P2, PT, R10, UR4, PT ;  /* 0x000000040a007c0c */ /* 0x000fe4000bf46270 */
[----:B------:R-:W-:Y:S02]  /*1e640*/  ISETP.GE.AND P0, PT, R11, UR4, PT ;  /* 0x000000040b007c0c */ /* 0x000fe4000bf06270 */
[----:B------:R-:W-:Y:S01]  /*1e650*/  SHF.R.U32.HI R10, RZ, 0x3, R20 ;  /* 0x00000003ff0a7819 */ /* 0x000fe20000011614 */
[----:B0-----:R-:W-:Y:S10]  /*1e660*/  BRA.DIV UR5, `(.L_x_739) ;  /* 0x0000004a051c7947 */ /* 0x001ff4000b800000 */
[----:B------:R-:W0:Y:S01]  /*1e670*/  SHFL.IDX PT, R3, R0, RZ, 0x181f ;  /* 0x00181fff00037589 */ /* 0x000e2200000e0000 */
[----:B-----5:R-:W-:Y:S02]  /*1e680*/  IMAD R6, R17, R8, RZ ;  /* 0x0000000811067224 */ /* 0x020fe400078e02ff */
[----:B------:R-:W-:Y:S01]  /*1e690*/  IMAD.IADD R4, R10, 0x1, R4 ;  /* 0x000000010a047824 */ /* 0x000fe200078e0204 */
[----:B------:R-:W1:Y:S04]  /*1e6a0*/  SHFL.IDX PT, R2, R5, RZ, 0x181f ;  /* 0x00181fff05027589 */ /* 0x000e6800000e0000 */
[----:B------:R-:W-:Y:S01]  /*1e6b0*/  ISETP.GE.AND P1, PT, R4, R6, PT ;  /* 0x000000060400720c */ /* 0x000fe20003f26270 */
[----:B------:R-:W-:-:S12]  /*1e6c0*/  SHFL.IDX PT, R14, R0, 0x7, 0x181f ;  /* 0x00f81f00000e7f89 */ /* 0x000fd800000e0000 */
[----:B0-----:R-:W-:-:S05]  /*1e6d0*/  @!P1 LEA R7, P4, R9, R3, 0x1 ;  /* 0x0000000309079211 */ /* 0x001fca00078808ff */
[----:B-1----:R-:W-:Y:S02]  /*1e6e0*/  @!P1 IMAD.X R3, RZ, RZ, R2, P4 ;  /* 0x000000ffff039224 */ /* 0x002fe400020e0602 */
[----:B------:R-:W-:Y:S02]  /*1e6f0*/  @!P1 IMAD.MOV.U32 R2, RZ, RZ, R7 ;  /* 0x000000ffff029224 */ /* 0x000fe400078e0007 */
[----:B------:R-:W-:-:S03]  /*1e700*/  VIADD R7, R4, 0x10 ;  /* 0x0000001004077836 */ /* 0x000fc60000000000 */
[----:B------:R-:W-:Y:S04]  /*1e710*/  @!P1 LDGSTS.E.BYPASS.LTC128B.128 [R35+0xc400], desc[UR56][R2.64], !P3 ;  /* 0x0c40000002239fae */ /* 0x000fe8000d901d78 */
[----:B------:R-:W-:Y:S04]  /*1e720*/  @!P1 LDGSTS.E.BYPASS.LTC128B.128 [R35+0x10400], desc[UR56][R2.64+0x80], !P2 ;  /* 0x1040008002239fae */ /* 0x000fe8000d101d78 */
[----:B------:R0:W-:Y:S01]  /*1e730*/  @!P1 LDGSTS.E.BYPASS.LTC128B.128 [R35+0x14400], desc[UR56][R2.64+0x100], !P0 ;  /* 0x1440010002239fae */ /* 0x0001e2000c101d78 */
[----:B------:R-:W-:-:S03]  /*1e740*/  ISETP.GE.AND P1, PT, R7, R6, PT ;  /* 0x000000060700720c */ /* 0x000fc60003f26270 */
[----:B0-----:R-:W0:Y:S04]  /*1e750*/  SHFL.IDX PT, R3, R0, 0x1, 0x181f ;  /* 0x00381f0000037f89 */ /* 0x001e2800000e0000 */
[----:B------:R-:W1:Y:S06]  /*1e760*/  SHFL.IDX PT, R2, R5, 0x1, 0x181f ;  /* 0x00381f0005027f89 */ /* 0x000e6c00000e0000 */
[----:B0-----:R-:W-:-:S05]  /*1e770*/  @!P1 LEA R7, P4, R9, R3, 0x1 ;  /* 0x0000000309079211 */ /* 0x001fca00078808ff */
[----:B-1----:R-:W-:Y:S02]  /*1e780*/  @!P1 IMAD.X R8, RZ, RZ, R2, P4 ;  /* 0x000000ffff089224 */ /* 0x002fe400020e0602 */
[----:B------:R-:W-:Y:S01]  /*1e790*/  @!P1 IMAD.MOV.U32 R2, RZ, RZ, R7 ;  /* 0x000000ffff029224 */ /* 0x000fe200078e0007 */
[----:B------:R-:W-:Y:S01]  /*1e7a0*/  IADD3 R7, R4, 0x20, RZ ;  /* 0x0000002004077810 */ /* 0x000fe20007ffe0ff */
[----:B------:R-:W-:-:S05]  /*1e7b0*/  @!P1 IMAD.MOV.U32 R3, RZ, RZ, R8 ;  /* 0x000000ffff039224 */ /* 0x000fca00078e0008 */
        /* <DEDUP_REMOVED lines=8> */
[----:B------:R-:W-:Y:S02]  /*1e840*/  @!P1 IMAD.MOV.U32 R2, RZ, RZ, R7 ;  /* 0x000000ffff029224 */ /* 0x000fe400078e0007 */
        /* <DEDUP_REMOVED lines=40> */
[----:B------:R-:W1:Y:S04]  /*1ead0*/  SHFL.IDX PT, R2, R5, 0x6, 0x181f ;  /* 0x00d81f0005027f89 */ /* 0x000e6800000e0000 */
[----:B------:R-:W2:Y:S02]  /*1eae0*/  SHFL.IDX PT, R5, R5, 0x7, 0x181f ;  /* 0x00f81f0005057f89 */ /* 0x000ea400000e0000 */
[----:B0-----:R-:W-:-:S05]  /*1eaf0*/  @!P1 LEA R7, P4, R9, R3, 0x1 ;  /* 0x0000000309079211 */ /* 0x001fca00078808ff */
[----:B-1----:R-:W-:Y:S02]  /*1eb00*/  @!P1 IMAD.X R8, RZ, RZ, R2, P4 ;  /* 0x000000ffff089224 */ /* 0x002fe400020e0602 */
[----:B------:R-:W-:Y:S02]  /*1eb10*/  @!P1 IMAD.MOV.U32 R2, RZ, RZ, R7 ;  /* 0x000000ffff029224 */ /* 0x000fe400078e0007 */
[----:B------:R-:W-:-:S05]  /*1eb20*/  @!P1 IMAD.MOV.U32 R3, RZ, RZ, R8 ;  /* 0x000000ffff039224 */ /* 0x000fca00078e0008 */
[----:B------:R0:W-:Y:S04]  /*1eb30*/  @!P1 LDGSTS.E.BYPASS.LTC128B.128 [R35+0xf400], desc[UR56][R2.64], !P3 ;  /* 0x0f40000002239fae */ /* 0x0001e8000d901d78 */
[----:B------:R0:W-:Y:S04]  /*1eb40*/  @!P1 LDGSTS.E.BYPASS.LTC128B.128 [R35+0x13400], desc[UR56][R2.64+0x80], !P2 ;  /* 0x1340008002239fae */ /* 0x0001e8000d101d78 */
[----:B--2---:R0:W-:Y:S02]  /*1eb50*/  @!P1 LDGSTS.E.BYPASS.LTC128B.128 [R35+0x17400], desc[UR56][R2.64+0x100], !P0 ;  /* 0x1740010002239fae */ /* 0x0041e4000c101d78 */
.L_x_877:
[----:B0-----:R-:W-:Y:S01]  /*1eb60*/  VIADD R3, R4, 0x70 ;  /* 0x0000007004037836 */ /* 0x001fe20000000000 */
[----:B------:R-:W-:Y:S04]  /*1eb70*/  BSSY B0, `(.L_x_740) ;  /* 0x000000b000007945 */ /* 0x000fe80003800000 */
[----:B------:R-:W-:-:S13]  /*1eb80*/  ISETP.GE.AND P1, PT, R3, R6, PT ;  /* 0x000000060300720c */ /* 0x000fda0003f26270 */
[----:B------:R-:W-:Y:S05]  /*1eb90*/  @P1 BRA `(.L_x_741) ;  /* 0x0000000000201947 */ /* 0x000fea0003800000 */
[----:B------:R-:W-:-:S05]  /*1eba0*/  LEA R2, P1, R9, R14, 0x1 ;  /* 0x0000000e09027211 */ /* 0x000fca00078208ff */
[----:B------:R-:W-:-:S05]  /*1ebb0*/  IMAD.X R3, RZ, RZ, R5, P1 ;  /* 0x000000ffff037224 */ /* 0x000fca00008e0605 */
[----:B------:R-:W-:Y:S01]  /*1ebc0*/  @!PT LDS RZ, [RZ] ;  /* 0x00000000fffff984 */ /* 0x000fe20000000800 */
[----:B------:R-:W-:Y:S01]  /*1ebd0*/  @!PT LDS RZ, [RZ] ;  /* 0x00000000fffff984 */ /* 0x000fe20000000800 */
[----:B------:R-:W-:Y:S01]  /*1ebe0*/  @!PT LDS RZ, [RZ] ;  /* 0x00000000fffff984 */ /* 0x000fe20000000800 */
[----:B------:R0:W-:Y:S04]  /*1ebf0*/  LDGSTS.E.BYPASS.LTC128B.128 [R35+0xfc00], desc[UR56][R2.64], !P3 ;  /* 0x0fc0000002237fae */ /* 0x0001e8000d901d78 */
[----:B------:R0:W-:Y:S04]  /*1ec00*/  LDGSTS.E.BYPASS.LTC128B.128 [R35+0x13c00], desc[UR56][R2.64+0x80], !P2 ;  /* 0x13c0008002237fae */ /* 0x0001e8000d101d78 */
[----:B------:R0:W-:Y:S02]  /*1ec10*/  LDGSTS.E.BYPASS.LTC128B.128 [R35+0x17c00], desc[UR56][R2.64+0x100], !P0 ;  /* 0x17c0010002237fae */ /* 0x0001e4000c101d78 */
.L_x_741:
[----:B------:R-:W-:Y:S05]  /*1ec20*/  BSYNC B0 ;  /* 0x0000000000007941 */ /* 0x000fea0003800000 */
.L_x_740:
[----:B------:R-:W-:Y:S01]  /*1ec30*/  NOP ;  /* 0x0000000000007918 */ /* 0x000fe20000000000 */
[----:B------:R-:W-:-:S13]  /*1ec40*/  PLOP3.LUT P0, PT, PT, PT, PT, 0x80, 0x0 ;  /* 0x000000000000781c */ /* 0x000fda0003f0f070 */
.L_x_742:
[----:B------:R-:W-:Y:S02]  /*1ec50*/  PLOP3.LUT P1, PT, P1, P0, PT, 0xa2, 0x0 ;  /* 0x000000000000781c */ /* 0x000fe40000f21472 */
[----:B------:R-:W-:-:S08]  /*1ec60*/  @P0 R2UR P1, UR4, R22 ;  /* 0x00000000160402ca */ /* 0x000fd00000020000 */
[----:B------:R-:W-:-:S05]  /*1ec70*/  @P0 PLOP3.LUT P0, PT, P1, PT, PT, 0x80, 0x0 ;  /* 0x000000000000081c */ /* 0x000fca0000f0f070 */
[----:B------:R-:W-:Y:S01]  /*1ec80*/  @!P1 SYNCS.ARRIVE.TRANS64.RED.A0T1 RZ, [UR4+0x2a800], RZ ;  /* 0x02a800ffffff99a7 */ /* 0x000fe20008200404 */
[----:B------:R-:W-:Y:S07]  /*1ec90*/  @!P1 ARRIVES.LDGSTSBAR.64.TRANSCNT [UR4+0x2a800] ;  /* 0x02a80000ff0099b0 */ /* 0x000fee0008000a84 */
[----:B------:R-:W-:Y:S05]  /*1eca0*/  @P0 BRA.U.ANY `(.L_x_742) ;  /* 0xfffffffd00e80947 */ /* 0x000fea000393ffff */
[----:B0-----:R-:W2:Y:S02]  /*1ecb0*/  LDL.LU R2, [R1+0x20] ;  /* 0x0000200001027983 */ /* 0x001ea40000300800 */
[----:B--2---:R-:W-:-:S05]  /*1ecc0*/  VIADD R2, R2, 0x1 ;  /* 0x0000000102027836 */ /* 0x004fca0000000000 */
[----:B------:R0:W-:Y:S01]  /*1ecd0*/  STL [R1+0x20], R2 ;  /* 0x0000200201007387 */ /* 0x0001e20000100800 */
[----:B------:R-:W-:-:S04]  /*1ece0*/  LEA.HI R0, R2, R2, RZ, 0x1 ;  /* 0x0000000202007211 */ /* 0x000fc800078f08ff */
[----:B------:R-:W-:-:S05]  /*1ecf0*/  LOP3.LUT R0, R0, 0xfffffffe, RZ, 0xc0, !PT ;  /* 0xfffffffe00007812 */ /* 0x000fca00078ec0ff */
[----:B------:R-:W-:-:S05]  /*1ed00*/  IMAD.IADD R0, R2, 0x1, -R0 ;  /* 0x0000000102007824 */ /* 0x000fca00078e0a00 */
[----:B------:R-:W-:Y:S01]  /*1ed10*/  SHF.L.U32 R3, R0, 0x1f, RZ ;  /* 0x0000001f00037819 */ /* 0x000fe200000006ff */
[----:B------:R-:W-:Y:S01]  /*1ed20*/  NOP ;  /* 0x0000000000007918 */ /* 0x000fe20000000000 */
[----:B0-----:R-:W2:Y:S01]  /*1ed30*/  LDL.LU R2, [R1+0x18] ;  /* 0x0000180001027983 */ /* 0x001ea20000300800 */
[----:B------:R0:W-:Y:S01]  /*1ed40*/  SYNCS.ARRIVE.TRANS64.A1T0 RZ, [R22+URZ+0x2a800], RZ ;  /* 0x02a800ff16ff79a7 */ /* 0x0001e2000810003f */
[----:B------:R-:W-:Y:S01]  /*1ed50*/  BSSY B0, `(.L_x_743) ;  /* 0x0000004000007945 */ /* 0x000fe20003800000 */
[----:B------:R-:W1:Y:S01]  /*1ed60*/  SYNCS.PHASECHK.TRANS64.TRYWAIT P0, [R22+URZ+0x2a820], R3 ;  /* 0x02a82003160075a7 */ /* 0x000e62000800017f */
[----:B--2---:R-:W-:Y:S02]  /*1ed70*/  IADD3 R0, R2, -0x2, RZ ;  /* 0xfffffffe02007810 */ /* 0x004fe40007ffe0ff */
[----:B01----:R-:W-:Y:S05]  /*1ed80*/  @!P0 BRA `(.L_x_744) ;  /* 0x0000004c000c8947 */ /* 0x003fea0003800000 */
.L_x_878:
[----:B------:R-:W-:Y:S05]  /*1ed90*/  BSYNC B0 ;  /* 0x0000000000007941 */ /* 0x000fea0003800000 */
.L_x_743:
[----:B------:R-:W-:Y:S01]  /*1eda0*/  ISETP.GE.AND P0, PT, R0, R37, PT ;  /* 0x000000250000720c */ /* 0x000fe20003f06270 */
[----:B------:R-:W-:-:S12]  /*1edb0*/  BSSY B0, `(.L_x_745) ;  /* 0x00000fa000007945 */ /* 0x000fd80003800000 */
[----:B------:R-:W-:Y:S05]  /*1edc0*/  @!P0 BRA `(.L_x_746) ;  /* 0x0000000c00e08947 */ /* 0x000fea0003800000 */
[----:B------:R-:W-:Y:S02]  /*1edd0*/  IMAD.MOV.U32 R10, RZ, RZ, R27 ;  /* 0x000000ffff0a7224 */ /* 0x000fe400078e001b */
[----:B------:R-:W-:Y:S02]  /*1ede0*/  IMAD.MOV.U32 R17, RZ, RZ, R28 ;  /* 0x000000ffff117224 */ /* 0x000fe400078e001c */
[----:B------:R-:W-:-:S07]  /*1edf0*/  IMAD.MOV.U32 R31, RZ, RZ, R26 ;  /* 0x000000ffff1f7224 */ /* 0x000fce00078e001a */
.L_x_759:
[----:B------:R-:W2:Y:S01]  /*1ee00*/  LDL R2, [R1] ;  /* 0x0000000001027983 */ /* 0x000ea20000100800 */
[----:B------:R-:W1:Y:S03]  /*1ee10*/  LDC R8, c[0x0][0x430] ;  /* 0x00010c00ff087b82 */ /* 0x000e660000000800 */
[----:B------:R-:W3:Y:S04]  /*1ee20*/  LDL R7, [R1+0x4] ;  /* 0x0000040001077983 */ /* 0x000ee80000100800 */
[----:B------:R-:W4:Y:S01]  /*1ee30*/  LDL R6, [R1+0x30] ;  /* 0x0000300001067983 */ /* 0x000f220000100800 */
[----:B0-----:R-:W0:Y:S01]  /*1ee40*/  S2R R3, SR_TID.X ;  /* 0x0000000000037919 */ /* 0x001e220000002100 */
[----:B------:R-:W0:Y:S01]  /*1ee50*/  S2R R9, SR_TID.X ;  /* 0x0000000000097919 */ /* 0x000e220000002100 */
[----:B-1----:R-:W-:-:S13]  /*1ee60*/  ISETP.NE.AND P0, PT, R8, 0x1, PT ;  /* 0x000000010800780c */ /* 0x002fda0003f05270 */
[----:B------:R-:W1:Y:S01]  /*1ee70*/  @P0 LDC R4, c[0x0][0x434] ;  /* 0x00010d00ff040b82 */ /* 0x000e620000000800 */
[----:B0-----:R-:W-:-:S04]  /*1ee80*/  LOP3.LUT R3, R3, 0x7f, RZ, 0xc0, !PT ;  /* 0x0000007f03037812 */ /* 0x001fc800078ec0ff */
[----:B------:R-:W-:Y:S01]  /*1ee90*/  SHF.R.U32.HI R3, RZ, 0x3, R3 ;  /* 0x00000003ff037819 */ /* 0x000fe20000011603 */
[----:B------:R-:W-:-:S05]  /*1eea0*/  IMAD.SHL.U32 R9, R9, 0x10, RZ ;  /* 0x0000001009097824 */ /* 0x000fca00078e00ff */
[----:B------:R-:W-:Y:S02]  /*1eeb0*/  LOP3.LUT R9, R3, 0x70, R9, 0xf8, !PT ;  /* 0x0000007003097812 */ /* 0x000fe400078ef809 */
[----:B------:R-:W0:Y:S02]  /*1eec0*/  @P0 LDC R3, c[0x0][0x438] ;  /* 0x00010e00ff030b82 */ /* 0x000e240000000800 */
[----:B------:R-:W-:Y:S01]  /*1eed0*/  ISETP.GT.U32.AND P1, PT, R9, 0x5f, PT ;  /* 0x0000005f0900780c */ /* 0x000fe20003f24070 */
[----:B------:R-:W-:Y:S01]  /*1eee0*/  VIADD R27, R10, 0x1 ;  /* 0x000000010a1b7836 */ /* 0x000fe20000000000 */
[----:B------:R-:W-:Y:S05]  /*1eef0*/  YIELD ;  /* 0x0000000000007946 */ /* 0x000fea0003800000 */
[----:B------:R-:W-:-:S02]  /*1ef00*/  IMAD.MOV.U32 R26, RZ, RZ, R0 ;  /* 0x000000ffff1a7224 */ /* 0x000fc400078e0000 */
[----:B--2---:R-:W-:-:S04]  /*1ef10*/  IMAD R5, R0, 0x60, R2 ;  /* 0x0000006000057824 */ /* 0x004fc800078e0202 */
[----:B------:R-:W-:-:S04]  /*1ef20*/  IMAD.IADD R5, R9, 0x1, R5 ;  /* 0x0000000109057824 */ /* 0x000fc800078e0205 */
[----:B-1----:R-:W-:-:S04]  /*1ef30*/  @P0 IMAD.HI.U32 R4, R5, R4, RZ ;  /* 0x0000000405040227 */ /* 0x002fc800078e00ff */
[----:B------:R-:W-:Y:S01]  /*1ef40*/  IMAD.MOV.U32 R2, RZ, RZ, R5 ;  /* 0x000000ffff027224 */ /* 0x000fe200078e0005 */
[----:B0-----:R-:W-:-:S05]  /*1ef50*/  @P0 SHF.R.U32.HI R2, RZ, R3, R4 ;  /* 0x00000003ff020219 */ /* 0x001fca0000011604 */
[----:B------:R-:W-:-:S04]  /*1ef60*/  IMAD.MOV R3, RZ, RZ, -R2 ;  /* 0x000000ffff037224 */ /* 0x000fc800078e0a02 */
[----:B------:R-:W-:Y:S02]  /*1ef70*/  IMAD R8, R8, R3, R5 ;  /* 0x0000000308087224 */ /* 0x000fe400078e0205 */
[----:B------:R-:W0:Y:S01]  /*1ef80*/  @!P1 LDC.64 R4, c[0x0][0x428] ;  /* 0x00010a00ff049b82 */ /* 0x000e220000000a00 */
[----:B------:R-:W-:-:S03]  /*1ef90*/  @!P1 SHF.R.S32.HI R3, RZ, 0x1f, R2 ;  /* 0x0000001fff039819 */ /* 0x000fc60000011402 */
[----:B0-----:R-:W-:-:S04]  /*1efa0*/  @!P1 IMAD.WIDE.U32 R2, R32, R4, R2 ;  /* 0x0000000420029225 */ /* 0x001fc800078e0002 */
[----:B---3--:R-:W-:-:S04]  /*1efb0*/  @!P1 IMAD R4, R7, R4, RZ ;  /* 0x0000000407049224 */ /* 0x008fc800078e02ff */
[----:B------:R-:W-:Y:S02]  /*1efc0*/  @!P1 IMAD R7, R32, R5, R4 ;  /* 0x0000000520079224 */ /* 0x000fe400078e0204 */
[----:B------:R-:W0:Y:S02]  /*1efd0*/  @!P1 LDC.64 R4, c[0x0][0x418] ;  /* 0x00010600ff049b82 */ /* 0x000e240000000a00 */
[----:B------:R-:W-:Y:S02]  /*1efe0*/  @!P1 IMAD.IADD R3, R7, 0x1, R3 ;  /* 0x0000000107039824 */ /* 0x000fe400078e0203 */
[----:B------:R-:W-:Y:S01]  /*1eff0*/  IMAD.MOV.U32 R7, RZ, RZ, RZ ;  /* 0x000000ffff077224 */ /* 0x000fe200078e00ff */
[----:B0-----:R-:W-:-:S04]  /*1f000*/  @!P1 LEA R4, P0, R2, R4, 0x2 ;  /* 0x0000000402049211 */ /* 0x001fc800078010ff */
[----:B------:R-:W-:-:S05]  /*1f010*/  @!P1 LEA.HI.X R5, R2, R5, R3, 0x2, P0 ;  /* 0x0000000502059211 */ /* 0x000fca00000f1403 */
[----:B------:R0:W5:Y:S01]  /*1f020*/  @!P1 LDG.E R7, desc[UR56][R4.64] ;  /* 0x0000003804079981 */ /* 0x000162000c1e1900 */
[----:B----4-:R-:W-:Y:S02]  /*1f030*/  ISETP.NE.AND P1, PT, R6, 0x3, PT ;  /* 0x000000030600780c */ /* 0x010fe40003f25270 */
[----:B------:R-:W-:-:S04]  /*1f040*/  ISETP.NE.AND P0, PT, R27, 0x2, PT ;  /* 0x000000021b00780c */ /* 0x000fc80003f05270 */
[----:B------:R-:W-:Y:S02]  /*1f050*/  SEL R28, RZ, 0x1, P0 ;  /* 0x00000001ff1c7807 */ /* 0x000fe40000000000 */
[----:B------:R-:W-:Y:S02]  /*1f060*/  SEL R27, R27, RZ, P0 ;  /* 0x000000ff1b1b7207 */ /* 0x000fe40000000000 */
[----:B------:R-:W-:-:S03]  /*1f070*/  LOP3.LUT R28, R17, R28, RZ, 0x3c, !PT ;  /* 0x0000001c111c7212 */ /* 0x000fc600078e3cff */
[----:B0-----:R-:W-:Y:S05]  /*1f080*/  @!P1 BRA `(.L_x_747) ;  /* 0x0000000000049947 */ /* 0x001fea0003800000 */
[----:B------:R-:W-:Y:S01]  /*1f090*/  BPT.TRAP 0x1 ;  /* 0x000000040000795c */ /* 0x000fe20000300000 */
.L_x_747:
[----:B------:R-:W-:Y:S01]  /*1f0a0*/  LEA R6, R27, R22, 0x3 ;  /* 0x000000161b067211 */ /* 0x000fe200078e18ff */
[----:B------:R-:W-:Y:S01]  /*1f0b0*/  BSSY B1, `(.L_x_748) ;  /* 0x0000004000017945 */ /* 0x000fe20003800000 */
[----:B------:R-:W-:-:S04]  /*1f0c0*/  SHF.L.U32 R3, R28, 0x1f, RZ ;  /* 0x0000001f1c037819 */ /* 0x000fc800000006ff */
[----:B------:R-:W0:Y:S02]  /*1f0d0*/  SYNCS.PHASECHK.TRANS64.TRYWAIT P0, [R6+URZ+0x2a840], R3 ;  /* 0x02a84003060075a7 */ /* 0x000e24000800017f */
[----:B0-----:R-:W-:Y:S05]  /*1f0e0*/  @!P0 BRA `(.L_x_749) ;  /* 0x0000004800488947 */ /* 0x001fea0003800000 */
.L_x_879:
[----:B------:R-:W-:Y:S05]  /*1f0f0*/  BSYNC B1 ;  /* 0x0000000000017941 */ /* 0x000fea0003800000 */
.L_x_748:
[----:B------:R-:W2:Y:S01]  /*1f100*/  LDL R0, [R1+0x38] ;  /* 0x0000380001007983 */ /* 0x000ea20000100800 */
[----:B------:R-:W-:Y:S01]  /*1f110*/  SHF.R.S32.HI R20, RZ, 0x1f, R8 ;  /* 0x0000001fff147819 */ /* 0x000fe20000011408 */
[----:B------:R-:W-:Y:S01]  /*1f120*/  ULDC.64 UR4, c[0x0][0x300] ;  /* 0x0000c00000047ab9 */ /* 0x000fe20000000a00 */
[----:B-----5:R-:W-:Y:S01]  /*1f130*/  SHF.R.S32.HI R21, RZ, 0x1f, R7 ;  /* 0x0000001fff157819 */ /* 0x020fe20000011407 */
[----:B0-----:R-:W-:Y:S01]  /*1f140*/  IMAD.WIDE.U32 R2, R8, UR4, RZ ;  /* 0x0000000408027c25 */ /* 0x001fe2000f8e00ff */
[----:B------:R-:W-:-:S03]  /*1f150*/  ULDC.64 UR6, c[0x0][0x2e8] ;  /* 0x0000ba0000067ab9 */ /* 0x000fc60000000a00 */
[----:B------:R-:W-:Y:S01]  /*1f160*/  IMAD R4, R27, 0x4800, R33 ;  /* 0x000048001b047824 */ /* 0x000fe200078e0221 */
[C---:B--2---:R-:W-:Y:S02]  /*1f170*/  LOP3.LUT P3, RZ, R0.reuse, 0x4, RZ, 0xc0, !PT ;  /* 0x0000000400ff7812 */ /* 0x044fe4000786c0ff */
[C---:B------:R-:W-:Y:S02]  /*1f180*/  LOP3.LUT P2, RZ, R0.reuse, 0x2, RZ, 0xc0, !PT ;  /* 0x0000000200ff7812 */ /* 0x040fe4000784c0ff */
[----:B------:R-:W-:Y:S01]  /*1f190*/  LOP3.LUT P1, RZ, R0, 0x1, RZ, 0xc0, !PT ;  /* 0x0000000100ff7812 */ /* 0x000fe2000782c0ff */
[----:B------:R-:W-:-:S04]  /*1f1a0*/  IMAD R0, R20, UR4, RZ ;  /* 0x0000000414007c24 */ /* 0x000fc8000f8e02ff */
        /* <DEDUP_REMOVED lines=17> */
[----:B------:R-:W2:Y:S04]  /*1f2c0*/  SHFL.IDX PT, R3, R5, RZ, 0x181f ;  /* 0x00181fff05037589 */ /* 0x000ea800000e0000 */
[----:B------:R-:W-:Y:S01]  /*1f2d0*/  SHFL.IDX PT, R34, R5, 0x2, 0x181f ;  /* 0x00581f0005227f89 */ /* 0x000fe200000e0000 */
[----:B0-----:R-:W-:-:S05]  /*1f2e0*/  IMAD.SHL.U32 R11, R11, 0x8, RZ ;  /* 0x000000080b0b7824 */ /* 0x001fca00078e00ff */
[----:B------:R-:W-:-:S05]  /*1f2f0*/  LOP3.LUT R11, R11, 0x38, RZ, 0xc0, !PT ;  /* 0x000000380b0b7812 */ /* 0x000fca00078ec0ff */
[----:B------:R-:W-:-:S05]  /*1f300*/  IMAD.SHL.U32 R0, R11, 0x2, RZ ;  /* 0x000000020b007824 */ /* 0x000fca00078e00ff */
[----:B-1----:R-:W-:-:S05]  /*1f310*/  IADD3 R2, P0, R2, R0, RZ ;  /* 0x0000000002027210 */ /* 0x002fca0007f1e0ff */
[----:B--2---:R-:W-:-:S05]  /*1f320*/  IMAD.X R3, RZ, RZ, R3, P0 ;  /* 0x000000ffff037224 */ /* 0x004fca00000e0603 */
        /* <DEDUP_REMOVED lines=31> */
[----:B-12---:R0:W2:Y:S02]  /*1f520*/  SHFL.IDX PT, R2, R9, 0x5, 0x181f ;  /* 0x00b81f0009027f89 */ /* 0x0060a400000e0000 */
.L_x_893:
[----:B--2---:R-:W-:-:S05]  /*1f530*/  IADD3 R2, P0, R2, R0, RZ ;  /* 0x0000000002027210 */ /* 0x004fca0007f1e0ff */
        /* <DEDUP_REMOVED lines=9> */
.L_x_751:
[----:B------:R-:W-:Y:S02]  /*1f5d0*/  PLOP3.LUT P1, PT, P1, P0, PT, 0xa2, 0x0 ;  /* 0x000000000000781c */ /* 0x000fe40000f21472 */
[----:B------:R-:W-:-:S08]  /*1f5e0*/  @P0 R2UR P1, UR4, R6 ;  /* 0x00000000060402ca */ /* 0x000fd00000020000 */
[----:B------:R-:W-:-:S05]  /*1f5f0*/  @P0 PLOP3.LUT P0, PT, P1, PT, PT, 0x80, 0x0 ;  /* 0x000000000000081c */ /* 0x000fca0000f0f070 */
[----:B------:R-:W-:Y:S01]  /*1f600*/  @!P1 SYNCS.ARRIVE.TRANS64.RED.A0T1 RZ, [UR4+0x2a830], RZ ;  /* 0x02a830ffffff99a7 */ /* 0x000fe20008200404 */
[----:B------:R-:W-:Y:S07]  /*1f610*/  @!P1 ARRIVES.LDGSTSBAR.64.TRANSCNT [UR4+0x2a830] ;  /* 0x02a83000ff0099b0 */ /* 0x000fee0008000a84 */
[----:B------:R-:W-:Y:S05]  /*1f620*/  @P0 BRA.U.ANY `(.L_x_751) ;  /* 0xfffffffd00e80947 */ /* 0x000fea000393ffff */
[----:B------:R-:W-:Y:S01]  /*1f630*/  NOP ;  /* 0x0000000000007918 */ /* 0x000fe20000000000 */
[----:B-1----:R-:W2:Y:S02]  /*1f640*/  LDL R2, [R1+0x30] ;  /* 0x0000300001027983 */ /* 0x002ea40000100800 */
[----:B--2---:R-:W-:-:S13]  /*1f650*/  ISETP.NE.AND P2, PT, R2, 0x3, PT ;  /* 0x000000030200780c */ /* 0x004fda0003f45270 */
[----:B------:R-:W-:Y:S05]  /*1f660*/  @!P2 BRA `(.L_x_752) ;  /* 0x000000000004a947 */ /* 0x000fea0003800000 */
[----:B------:R-:W-:Y:S01]  /*1f670*/  BPT.TRAP 0x1 ;  /* 0x000000040000795c */ /* 0x000fe20000300000 */
.L_x_752:
[----:B------:R1:W-:Y:S01]  /*1f680*/  SYNCS.ARRIVE.TRANS64.A1T0 RZ, [R6+URZ+0x2a830], RZ ;  /* 0x02a830ff06ff79a7 */ /* 0x0003e2000810003f */
[----:B------:R-:W-:Y:S05]  /*1f690*/  @!P2 BRA `(.L_x_753) ;  /* 0x000000000004a947 */ /* 0x000fea0003800000 */
[----:B------:R-:W-:Y:S01]  /*1f6a0*/  BPT.TRAP 0x1 ;  /* 0x000000040000795c */ /* 0x000fe20000300000 */
.L_x_753:
[----:B------:R-:W-:Y:S01]  /*1f6b0*/  SHF.L.U32 R2, R17, 0x1f, RZ ;  /* 0x0000001f11027819 */ /* 0x000fe200000006ff */
[----:B------:R-:W-:Y:S01]  /*1f6c0*/  BSSY B1, `(.L_x_754) ;  /* 0x0000004000017945 */ /* 0x000fe20003800000 */
[----:B0-----:R-:W-:-:S04]  /*1f6d0*/  LEA R5, R10, R22, 0x3 ;  /* 0x000000160a057211 */ /* 0x001fc800078e18ff */
[----:B------:R-:W0:Y:S02]  /*1f6e0*/  SYNCS.PHASECHK.TRANS64.TRYWAIT P0, [R5+URZ+0x2a860], R2 ;  /* 0x02a86002050075a7 */ /* 0x000e24000800017f */
[----:B0-----:R-:W-:Y:S05]  /*1f6f0*/  @!P0 BRA `(.L_x_755) ;  /* 0x0000004800b48947 */ /* 0x001fea0003800000 */
.L_x_894:
[----:B------:R-:W-:Y:S05]  /*1f700*/  BSYNC B1 ;  /* 0x0000000000017941 */ /* 0x000fea0003800000 */
.L_x_754:
[----:B------:R-:W2:Y:S01]  /*1f710*/  S2R R3, SR_TID.X ;  /* 0x0000000000037919 */ /* 0x000ea20000002100 */
[----:B------:R-:W-:Y:S01]  /*1f720*/  UMOV UR4, 0xffffffff ;  /* 0xffffffff00047882 */ /* 0x000fe20000000000 */
[----:B-1----:R-:W-:Y:S01]  /*1f730*/  IMAD R6, R31, -0x60, R36 ;  /* 0xffffffa01f067824 */ /* 0x002fe200078e0224 */
[----:B------:R-:W-:Y:S01]  /*1f740*/  LOP3.LUT P0, RZ, R29, 0x2, RZ, 0xc0, !PT ;  /* 0x000000021dff7812 */ /* 0x000fe2000780c0ff */
[----:B------:R-:W-:Y:S01]  /*1f750*/  IMAD R4, R10, 0x3000, R33 ;  /* 0x000030000a047824 */ /* 0x000fe200078e0221 */
[----:B--2---:R-:W-:-:S04]  /*1f760*/  LOP3.LUT R3, R3, 0x7f, RZ, 0xc0, !PT ;  /* 0x0000007f03037812 */ /* 0x004fc800078ec0ff */
[----:B------:R-:W-:-:S05]  /*1f770*/  SHF.R.U32.HI R3, RZ, 0x3, R3 ;  /* 0x00000003ff037819 */ /* 0x000fca0000011603 */
[----:B------:R-:W-:Y:S01]  /*1f780*/  IMAD.IADD R6, R6, 0x1, -R3 ;  /* 0x0000000106067824 */ /* 0x000fe200078e0a03 */
[----:B------:R-:W-:Y:S06]  /*1f790*/  BRA.DIV UR4, `(.L_x_756) ;  /* 0x0000004a04a07947 */ /* 0x000fec000b800000 */
[----:B0-----:R-:W0:Y:S01]  /*1f7a0*/  SHFL.IDX PT, R2, R23, RZ, 0x181f ;  /* 0x00181fff17027589 */ /* 0x001e2200000e0000 */
[----:B------:R-:W-:-:S03]  /*1f7b0*/  IMAD R4, R4, 0x2, R22 ;  /* 0x0000000204047824 */ /* 0x000fc600078e0216 */
[----:B------:R-:W1:Y:S01]  /*1f7c0*/  SHFL.IDX PT, R3, R24, RZ, 0x181f ;  /* 0x00181fff18037589 */ /* 0x000e6200000e0000 */
[----:B0-----:R-:W-:-:S05]  /*1f7d0*/  IADD3 R2, P1, R2, R0, RZ ;  /* 0x0000000002027210 */ /* 0x001fca0007f3e0ff */
[----:B-1----:R-:W-:Y:S01]  /*1f7e0*/  IMAD.X R3, RZ, RZ, R3, P1 ;  /* 0x000000ffff037224 */ /* 0x002fe200008e0603 */
[----:B------:R-:W-:-:S04]  /*1f7f0*/  LOP3.LUT P1, RZ, R29, 0x1, RZ, 0xc0, !PT ;  /* 0x000000011dff7812 */ /* 0x000fc8000782c0ff */
[----:B------:R-:W-:-:S13]  /*1f800*/  ISETP.LT.OR P2, PT, R6, 0x1, !P1 ;  /* 0x000000010600780c */ /* 0x000fda0004f41670 */
[----:B------:R-:W-:Y:S01]  /*1f810*/  @!PT LDS RZ, [RZ] ;  /* 0x00000000fffff984 */ /* 0x000fe20000000800 */
        /* <DEDUP_REMOVED lines=33> */
[----:B------:R-:W-:Y:S01]  /*1fa30*/  LDGSTS.E.BYPASS.LTC128B.128 [R4+0x2400], desc[UR56][R2.64], !P2 ;  /* 0x0240000002047fae */ /* 0x000fe2000d101d78 */
[----:B------:R-:W-:-:S13]  /*1fa40*/  ISETP.LT.OR P2, PT, R6, 0x41, !P0 ;  /* 0x000000410600780c */ /* 0x000fda0004741670 */
[----:B------:R0:W-:Y:S04]  /*1fa50*/  LDGSTS.E.BYPASS.LTC128B.128 [R4+0x5400], desc[UR56][R2.64+0x80], !P2 ;  /* 0x0540008002047fae */ /* 0x0001e8000d101d78 */
[----:B0-2---:R0:W1:Y:S02]  /*1fa60*/  SHFL.IDX PT, R2, R23, 0x5, 0x181f ;  /* 0x00b81f0017027f89 */ /* 0x00506400000e0000 */
.L_x_908:
[C---:B------:R-:W-:Y:S01]  /*1fa70*/  ISETP.LT.OR P1, PT, R6.reuse, 0x51, !P1 ;  /* 0x000000510600780c */ /* 0x040fe20004f21670 */
[----:B------:R-:W-:Y:S01]  /*1fa80*/  ULDC.64 UR4, c[0x0][0x328] ;  /* 0x0000ca0000047ab9 */ /* 0x000fe20000000a00 */
[----:B------:R-:W-:Y:S01]  /*1fa90*/  ISETP.LT.OR P0, PT, R6, 0x51, !P0 ;  /* 0x000000510600780c */ /* 0x000fe20004701670 */
[----:B------:R-:W-:Y:S01]  /*1faa0*/  IMAD R9, R20, UR4, RZ ;  /* 0x0000000414097c24 */ /* 0x000fe2000f8e02ff */
[----:B-1----:R-:W-:-:S03]  /*1fab0*/  IADD3 R2, P2, R2, R0, RZ ;  /* 0x0000000002027210 */ /* 0x002fc60007f5e0ff */
        /* <DEDUP_REMOVED lines=9> */
[----:B-1----:R-:W-:Y:S01]  /*1fb50*/  IMAD.WIDE.U32 R2, R8, UR4, RZ ;  /* 0x0000000408027c25 */ /* 0x002fe2000f8e00ff */
[----:B------:R-:W-:-:S03]  /*1fb60*/  ULDC.64 UR4, c[0x0][0x338] ;  /* 0x0000ce0000047ab9 */ /* 0x000fc60000000a00 */
[----:B------:R-:W-:Y:S02]  /*1fb70*/  IMAD.IADD R3, R3, 0x1, R9 ;  /* 0x0000000103037824 */ /* 0x000fe400078e0209 */
[----:B------:R-:W-:Y:S02]  /*1fb80*/  IMAD R0, R21, UR4, RZ ;  /* 0x0000000415007c24 */ /* 0x000fe4000f8e02ff */
[----:B------:R-:W-:-:S04]  /*1fb90*/  IMAD.WIDE.U32 R2, R7, UR4, R2 ;  /* 0x0000000407027c25 */ /* 0x000fc8000f8e0002 */
[----:B------:R-:W-:-:S04]  /*1fba0*/  IMAD R9, R7, UR5, R0 ;  /* 0x0000000507097c24 */ /* 0x000fc8000f8e0200 */
[----:B------:R-:W-:-:S07]  /*1fbb0*/  IMAD.IADD R9, R3, 0x1, R9 ;  /* 0x0000000103097824 */ /* 0x000fce00078e0209 */
.L_x_757:
        /* <DEDUP_REMOVED lines=11> */
.L_x_758:
[----:B------:R-:W-:Y:S01]  /*1fc70*/  IMAD.MOV.U32 R3, RZ, RZ, R9 ;  /* 0x000000ffff037224 */ /* 0x000fe200078e0009 */
[----:B------:R-:W-:Y:S01]  /*1fc80*/  ULDC.64 UR4, c[0x0][0x330] ;  /* 0x0000cc0000047ab9 */ /* 0x000fe20000000a00 */
[----:B------:R-:W-:Y:S01]  /*1fc90*/  ULDC.64 UR6, c[0x0][0x318] ;  /* 0x0000c60000067ab9 */ /* 0x000fe20000000a00 */
[----:B------:R1:W-:Y:S01]  /*1fca0*/  SYNCS.ARRIVE.TRANS64.A1T0 RZ, [R5+URZ+0x2a850], RZ ;  /* 0x02a850ff05ff79a7 */ /* 0x0003e2000810003f */
[----:B------:R-:W-:Y:S01]  /*1fcb0*/  IMAD.WIDE.U32 R2, R18, UR4, R2 ;  /* 0x0000000412027c25 */ /* 0x000fe2000f8e0002 */
[----:B------:R-:W-:-:S03]  /*1fcc0*/  IADD3 R0, R26, -0x1, RZ ;  /* 0xffffffff1a007810 */ /* 0x000fc60007ffe0ff */
[----:B------:R-:W-:Y:S01]  /*1fcd0*/  IMAD R3, R18, UR5, R3 ;  /* 0x0000000512037c24 */ /* 0x000fe2000f8e0203 */
[C---:B0-----:R-:W-:Y:S01]  /*1fce0*/  LEA R23, P0, R2.reuse, UR6, 0x1 ;  /* 0x0000000602177c11 */ /* 0x041fe2000f8008ff */
[----:B------:R-:W-:Y:S02]  /*1fcf0*/  IMAD.MOV.U32 R10, RZ, RZ, R27 ;  /* 0x000000ffff0a7224 */ /* 0x000fe400078e001b */
[----:B------:R-:W-:Y:S01]  /*1fd00*/  IMAD.MOV.U32 R17, RZ, RZ, R28 ;  /* 0x000000ffff117224 */ /* 0x000fe200078e001c */
[----:B------:R-:W-:Y:S01]  /*1fd10*/  LEA.HI.X R24, R2, UR7, R3, 0x1, P0 ;  /* 0x0000000702187c11 */ /* 0x000fe200080f0c03 */
[----:B------:R-:W-:Y:S01]  /*1fd20*/  IMAD.MOV.U32 R31, RZ, RZ, R26 ;  /* 0x000000ffff1f7224 */ /* 0x000fe200078e001a */
[----:B------:R-:W-:-:S13]  /*1fd30*/  ISETP.GT.AND P0, PT, R26, R37, PT ;  /* 0x000000251a00720c */ /* 0x000fda0003f04270 */
[----:B-1----:R-:W-:Y:S05]  /*1fd40*/  @P0 BRA `(.L_x_759) ;  /* 0xfffffff0002c0947 */ /* 0x002fea000383ffff */
.L_x_746:
[----:B------:R-:W-:Y:S05]  /*1fd50*/  BSYNC B0 ;  /* 0x0000000000007941 */ /* 0x000fea0003800000 */
.L_x_745:
        /* <DEDUP_REMOVED lines=11> */
[----:B0-----:R-:W2:Y:S01]  /*1fe10*/  @P0 ATOMG.E.ADD.STRONG.GPU PT, R3, desc[UR56][R2.64], R5 ;  /* 0x00000005020309a8 */ /* 0x001ea200081ee1f8 */
[----:B------:R-:W0:Y:S02]  /*1fe20*/  S2R R4, SR_LTMASK ;  /* 0x0000000000047919 */ /* 0x000e240000003900 */
[----:B0-----:R-:W-:-:S04]  /*1fe30*/  LOP3.LUT R4, R4, UR4, RZ, 0xc0, !PT ;  /* 0x0000000404047c12 */ /* 0x001fc8000f8ec0ff */
[----:B------:R-:W0:Y:S01]  /*1fe40*/  POPC R7, R4 ;  /* 0x0000000400077309 */ /* 0x000e220000000000 */
[----:B--2---:R-:W0:Y:S02]  /*1fe50*/  SHFL.IDX PT, R0, R3, R0, 0x1f ;  /* 0x00001f0003007589 */ /* 0x004e2400000e0000 */
[----:B0-----:R-:W-:-:S07]  /*1fe60*/  IADD3 R16, R0, UR38, R7 ;  /* 0x0000002600107c10 */ /* 0x001fce000fffe007 */
.L_x_761:
[----:B------:R-:W-:Y:S05]  /*1fe70*/  BSYNC B0 ;  /* 0x0000000000007941 */ /* 0x000fea0003800000 */
.L_x_760:
[----:B------:R-:W2:Y:S02]  /*1fe80*/  LDL R0, [R1+0x30] ;  /* 0x0000300001007983 */ /* 0x000ea40000100800 */
[----:B--2---:R-:W-:-:S13]  /*1fe90*/  ISETP.NE.AND P0, PT, R0, 0x3, PT ;  /* 0x000000030000780c */ /* 0x004fda0003f05270 */
[----:B------:R-:W-:Y:S05]  /*1fea0*/  @!P0 BRA `(.L_x_762) ;  /* 0x0000000000048947 */ /* 0x000fea0003800000 */
[----:B------:R-:W-:Y:S01]  /*1feb0*/  BPT.TRAP 0x1 ;  /* 0x000000040000795c */ /* 0x000fe20000300000 */
.L_x_762:
[----:B------:R-:W-:Y:S01]  /*1fec0*/  IMAD R0, R27, 0x8, R22 ;  /* 0x000000081b007824 */ /* 0x000fe200078e0216 */
[----:B0-----:R-:W-:Y:S01]  /*1fed0*/  SHF.L.U32 R3, R28, 0x1f, RZ ;  /* 0x0000001f1c037819 */ /* 0x001fe200000006ff */
[----:B------:R-:W-:Y:S01]  /*1fee0*/  BSSY B0, `(.L_x_763) ;  /* 0x0000004000007945 */ /* 0x000fe20003800000 */
[----:B------:R-:W-:Y:S02]  /*1fef0*/  IMAD R6, R26, -0x60, R36 ;  /* 0xffffffa01a067824 */ /* 0x000fe400078e0224 */
[----:B------:R-:W0:Y:S02]  /*1ff00*/  SYNCS.PHASECHK.TRANS64.TRYWAIT P0, [R0+URZ+0x2a860], R3 ;  /* 0x02a86003000075a7 */ /* 0x000e24000800017f */
[----:B0-----:R-:W-:Y:S05]  /*1ff10*/  @!P0 BRA `(.L_x_764) ;  /* 0x0000004800b08947 */ /* 0x001fea0003800000 */
.L_x_909:
[----:B------:R-:W-:Y:S05]  /*1ff20*/  BSYNC B0 ;  /* 0x0000000000007941 */ /* 0x000fea0003800000 */
.L_x_763:
        /* <DEDUP_REMOVED lines=8> */
[C---:B------:R-:W-:Y:S01]  /*1ffb0*/  LOP3.LUT R2, R29.reuse, 0x1, RZ, 0xc0, !PT ;  /* 0x000000011d027812 */ /* 0x040fe200078ec0ff */
[----:B------:R-:W-:Y:S01]  /*1ffc0*/  IMAD R4, R4, 0x2, R22 ;  /* 0x0000000204047824 */ /* 0x000fe200078e0216 */
[----:B------:R-:W-:Y:S01]  /*1ffd0*/  LOP3.LUT P0, RZ, R29, 0x2, RZ, 0xc0, !PT ;  /* 0x000000021dff7812 */ /* 0x000fe2000780c0ff */
[----:B------:R-:W2:Y:S01]  /*1ffe0*/  SHFL.IDX PT, R14, R23, RZ, 0x181f ;  /* 0x00181fff170e7589 */ /* 0x000ea200000e0000 */
[----:B------:R-:W-:Y:S02]  /*1fff0*/  ISETP.NE.U32.AND P1, PT, R2, 0x1, PT ;  /* 0x000000010200780c */ /* 0x000fe40003f25070 */
[C---:B------:R-:W-:Y:S01]  /*20000*/  ISETP.LT.OR P3, PT, R6.reuse, 0x1, !P0 ;  /* 0x000000010600780c */ /* 0x040fe20004761670 */
[----:B0-----:R-:W0:Y:S01]  /*20010*/  SHFL.IDX PT, R3, R24, RZ, 0x181f ;  /* 0x00181fff18037589 */ /* 0x001e2200000e0000 */
[----:B------:R-:W-:-:S03]  /*20020*/  ISETP.LT.OR P2, PT, R6, 0x1, P1 ;  /* 0x000000010600780c */ /* 0x000fc60000f41670 */
[----:B------:R-:W-:Y:S04]  /*20030*/  SHFL.IDX PT, R8, R24, 0x1, 0x181f ;  /* 0x00381f0018087f89 */ /* 0x000fe800000e0000 */
[----:B------:R-:W-:Y:S01]  /*20040*/  SHFL.IDX PT, R10, R23, 0x2, 0x181f ;  /* 0x00581f00170a7f89 */ /* 0x000fe200000e0000 */
[----:B-1----:R-:W-:-:S05]  /*20050*/  IMAD.SHL.U32 R7, R7, 0x8, RZ ;  /* 0x0000000807077824 */ /* 0x002fca00078e00ff */
[----:B------:R-:W-:-:S05]  /*20060*/  LOP3.LUT R7, R7, 0x38, RZ, 0xc0, !PT ;  /* 0x0000003807077812 */ /* 0x000fca00078ec0ff */
[----:B------:R-:W-:Y:S02]  /*20070*/  IMAD.SHL.U32 R5, R7, 0x2, RZ ;  /* 0x0000000207057824 */ /* 0x000fe400078e00ff */
[----:B------:R-:W-:Y:S03]  /*20080*/  SHFL.IDX PT, R7, R24, 0x2, 0x181f ;  /* 0x00581f0018077f89 */ /* 0x000fe600000e0000 */
[----:B--2---:R-:W-:Y:S02]  /*20090*/  IADD3 R2, P4, R14, R5, RZ ;  /* 0x000000050e027210 */ /* 0x004fe40007f9e0ff */
[----:B------:R-:W1:Y:S03]  /*200a0*/  SHFL.IDX PT, R14, R23, 0x1, 0x181f ;  /* 0x00381f00170e7f89 */ /* 0x000e6600000e0000 */
[----:B0-----:R-:W-:-:S05]  /*200b0*/  IMAD.X R3, RZ, RZ, R3, P4 ;  /* 0x000000ffff037224 */ /* 0x001fca00020e0603 */
        /* <DEDUP_REMOVED lines=22> */
[----:B------:R0:W0:Y:S01]  /*20220*/  SHFL.IDX PT, R14, R23, 0x5, 0x181f ;  /* 0x00b81f00170e7f89 */ /* 0x00002200000e0000 */
[----:B-1----:R-:W-:-:S05]  /*20230*/  IADD3.X R3, RZ, R8, RZ, P4, !PT ;  /* 0x00000008ff037210 */ /* 0x002fca00027fe4ff */
        /* <DEDUP_REMOVED lines=8> */
.L_x_923:
        /* <DEDUP_REMOVED lines=11> */
.L_x_766:
[----:B------:R-:W-:Y:S02]  /*20370*/  PLOP3.LUT P1, PT, P1, P0, PT, 0xa2, 0x0 ;  /* 0x000000000000781c */ /* 0x000fe40000f21472 */
[----:B------:R-:W-:-:S08]  /*20380*/  @P0 R2UR P1, UR4, R0 ;  /* 0x00000000000402ca */ /* 0x000fd00000020000 */
[----:B------:R-:W-:-:S05]  /*20390*/  @P0 PLOP3.LUT P0, PT, P1, PT, PT, 0x80, 0x0 ;  /* 0x000000000000081c */ /* 0x000fca0000f0f070 */
[----:B------:R-:W-:Y:S01]  /*203a0*/  @!P1 SYNCS.ARRIVE.TRANS64.RED.A0T1 RZ, [UR4+0x2a850], RZ ;  /* 0x02a850ffffff99a7 */ /* 0x000fe20008200404 */
[----:B------:R-:W-:Y:S07]  /*203b0*/  @!P1 ARRIVES.LDGSTSBAR.64.TRANSCNT [UR4+0x2a850] ;  /* 0x02a85000ff0099b0 */ /* 0x000fee0008000a84 */
[----:B------:R-:W-:Y:S05]  /*203c0*/  @P0 BRA.U.ANY `(.L_x_766) ;  /* 0xfffffffd00e80947 */ /* 0x000fea000393ffff */
[----:B------:R-:W-:Y:S01]  /*203d0*/  NOP ;  /* 0x0000000000007918 */ /* 0x000fe20000000000 */
[----:B0-----:R-:W2:Y:S02]  /*203e0*/  LDL.LU R2, [R1+0x30] ;  /* 0x0000300001027983 */ /* 0x001ea40000300800 */
[----:B--2---:R-:W-:-:S13]  /*203f0*/  ISETP.NE.AND P2, PT, R2, 0x3, PT ;  /* 0x000000030200780c */ /* 0x004fda0003f45270 */
[----:B------:R-:W-:Y:S05]  /*20400*/  @!P2 BRA `(.L_x_767) ;  /* 0x000000000004a947 */ /* 0x000fea0003800000 */
[----:B------:R-:W-:Y:S01]  /*20410*/  BPT.TRAP 0x1 ;  /* 0x000000040000795c */ /* 0x000fe20000300000 */
.L_x_767:
[----:B------:R0:W-:Y:S01]  /*20420*/  SYNCS.ARRIVE.TRANS64.A1T0 RZ, [R0+URZ+0x2a850], RZ ;  /* 0x02a850ff00ff79a7 */ /* 0x0001e2000810003f */
[----:B------:R-:W-:-:S05]  /*20430*/  VIADD R27, R27, 0x1 ;  /* 0x000000011b1b7836 */ /* 0x000fca0000000000 */
[----:B------:R-:W-:-:S04]  /*20440*/  ISETP.NE.AND P0, PT, R27, 0x2, PT ;  /* 0x000000021b00780c */ /* 0x000fc80003f05270 */
[----:B------:R-:W-:Y:S02]  /*20450*/  SEL R3, RZ, 0x1, P0 ;  /* 0x00000001ff037807 */ /* 0x000fe40000000000 */
[----:B------:R-:W-:Y:S02]  /*20460*/  SEL R27, R27, RZ, P0 ;  /* 0x000000ff1b1b7207 */ /* 0x000fe40000000000 */
[----:B0-----:R-:W-:-:S07]  /*20470*/  LOP3.LUT R28, R28, R3, RZ, 0x3c, !PT ;  /* 0x000000031c1c7212 */ /* 0x001fce00078e3cff */
.L_x_724:
[----:B------:R-:W-:Y:S05]  /*20480*/  BSYNC B7 ;  /* 0x0000000000077941 */ /* 0x000fea0003800000 */
.L_x_722:
[----:B------:R-:W2:Y:S02]  /*20490*/  LDL R0, [R1+0x38] ;  /* 0x0000380001007983 */ /* 0x000ea40000100800 */
[----:B--2---:R-:W-:-:S13]  /*204a0*/  LOP3.LUT P0, RZ, R0, 0x20, RZ, 0xc0, !PT ;  /* 0x0000002000ff7812 */ /* 0x004fda000780c0ff */
[----:B------:R-:W-:Y:S05]  /*204b0*/  @!P0 BRA `(.L_x_768) ;  /* 0x0000000000248947 */ /* 0x000fea0003800000 */
[----:B------:R-:W-:Y:S05]  /*204c0*/  WARPSYNC.ALL ;  /* 0x0000000000007948 */ /* 0x000fea0003800000 */
[----:B------:R-:W1:Y:S08]  /*204d0*/  S2UR UR5, SR_CgaCtaId ;  /* 0x00000000000579c3 */ /* 0x000e700000008800 */
[----:B------:R-:W-:Y:S06]  /*204e0*/  BAR.SYNC.DEFER_BLOCKING 0x5, 0x180 ;  /* 0x0146000000007b1d */ /* 0x000fec0000010000 */
[----:B------:R-:W-:-:S02]  /*204f0*/  UMOV UR4, 0x400 ;  /* 0x0000040000047882 */ /* 0x000fc40000000000 */
[----:B-1----:R-:W-:-:S06]  /*20500*/  ULEA UR4, UR5, UR4, 0x18 ;  /* 0x0000000405047291 */ /* 0x002fcc000f8ec03f */
[----:B0-----:R-:W-:-:S05]  /*20510*/  IMAD.U32 R22, RZ, RZ, UR4 ;  /* 0x00000004ff167e24 */ /* 0x001fca000f8e00ff */
[----:B------:R2:W3:Y:S01]  /*20520*/  LDS.128 R16, [R22+0x2a8d0] ;  /* 0x02a8d00016107984 */ /* 0x0004e20000000c00 */
[----:B------:R-:W-:Y:S06]  /*20530*/  BAR.ARV 0x4, 0x180 ;  /* 0x0106000000007b1d */ /* 0x000fec0000002000 */
[----:B------:R-:W-:Y:S05]  /*20540*/  BRA `(.L_x_769) ;  /* 0x0000000800d07947 */ /* 0x000fea0003800000 */
.L_x_768:
[----:B------:R-:W1:Y:S01]  /*20550*/  S2R R9, SR_TID.X ;  /* 0x0000000000097919 */ /* 0x000e620000002100 */
[----:B------:R-:W-:Y:S01]  /*20560*/  UMOV UR4, 0xffffffff ;  /* 0xffffffff00047882 */ /* 0x000fe20000000000 */
[----:B-1----:R-:W-:-:S04]  /*20570*/  LOP3.LUT R9, R9, 0x1f, RZ, 0xc0, !PT ;  /* 0x0000001f09097812 */ /* 0x002fc800078ec0ff */
[----:B------:R-:W-:Y:S01]  /*20580*/  ISETP.NE.AND P0, PT, R9, 0x1f, PT ;  /* 0x0000001f0900780c */ /* 0x000fe20003f05270 */
[----:B------:R-:W-:-:S12]  /*20590*/  BRA.DIV UR4, `(.L_x_770) ;  /* 0x0000004e04107947 */ /* 0x000fd8000b800000 */
[----:B0-----:R-:W-:Y:S01]  /*205a0*/  IMAD.IADD R7, R19, 0x1, R9 ;  /* 0x0000000113077824 */ /* 0x001fe200078e0209 */
[----:B------:R-:W-:-:S04]  /*205b0*/  ULDC UR4, c[0x0][0xc3c] ;  /* 0x00030f0000047ab9 */ /* 0x000fc80000000800 */
[----:B------:R-:W-:-:S13]  /*205c0*/  ISETP.GE.OR P1, PT, R7, UR4, !P0 ;  /* 0x0000000407007c0c */ /* 0x000fda000c726670 */
[----:B------:R-:W0:Y:S08]  /*205d0*/  @!P1 LDC.64 R2, c[0x0][0xc80] ;  /* 0x00032000ff029b82 */ /* 0x000e300000000a00 */
[----:B------:R-:W1:Y:S01]  /*205e0*/  @!P1 LDC.64 R4, c[0x0][0xc78] ;  /* 0x00031e00ff049b82 */ /* 0x000e620000000a00 */
[----:B0-----:R-:W-:-:S05]  /*205f0*/  @!P1 IMAD.WIDE R2, R7, 0x4, R2 ;  /* 0x0000000407029825 */ /* 0x001fca00078e0202 */
[----:B------:R1:W2:Y:S02]  /*20600*/  @!P1 LDG.E R6, desc[UR56][R2.64] ;  /* 0x0000003802069981 */ /* 0x0002a4000c1e1900 */
[----:B-1----:R-:W-:-:S05]  /*20610*/  @!P1 IMAD.WIDE R2, R7, 0x4, R4 ;  /* 0x0000000407029825 */ /* 0x002fca00078e0204 */
[----:B------:R-:W3:Y:S01]  /*20620*/  @!P1 LDG.E R5, desc[UR56][R2.64] ;  /* 0x0000003802059981 */ /* 0x000ee2000c1e1900 */
[----:B------:R-:W-:Y:S01]  /*20630*/  IMAD.MOV.U32 R7, RZ, RZ, RZ ;  /* 0x000000ffff077224 */ /* 0x000fe200078e00ff */
[C---:B------:R-:W-:Y:S01]  /*20640*/  ISETP.GE.U32.AND P2, PT, R9.reuse, 0x2, PT ;  /* 0x000000020900780c */ /* 0x040fe20003f46070 */
[----:B------:R-:W-:Y:S01]  /*20650*/  IMAD.MOV.U32 R4, RZ, RZ, RZ ;  /* 0x000000ffff047224 */ /* 0x000fe200078e00ff */
[C---:B------:R-:W-:Y:S01]  /*20660*/  ISETP.GE.U32.AND P3, PT, R9.reuse, 0x4, PT ;  /* 0x000000040900780c */ /* 0x040fe20003f66070 */
[----:B------:R-:W-:Y:S01]  /*20670*/  SHFL.IDX PT, R0, R16, RZ, 0x1f ;  /* 0x00001fff10007589 */ /* 0x000fe200000e0000 */
[C---:B------:R-:W-:Y:S02]  /*20680*/  ISETP.GE.U32.AND P4, PT, R9.reuse, 0x8, PT ;  /* 0x000000080900780c */ /* 0x040fe40003f86070 */
[----:B------:R-:W-:Y:S01]  /*20690*/  ISETP.GE.U32.AND P5, PT, R9, 0x10, PT ;  /* 0x000000100900780c */ /* 0x000fe20003fa6070 */
[----:B------:R-:W-:Y:S01]  /*206a0*/  SHFL.IDX PT, R8, R16, 0x1, 0x1f ;  /* 0x00201f0010087f89 */ /* 0x000fe200000e0000 */
[----:B--2---:R-:W-:-:S02]  /*206b0*/  @!P1 IMAD.MOV.U32 R7, RZ, RZ, R6 ;  /* 0x000000ffff079224 */ /* 0x004fc400078e0006 */
[----:B------:R-:W-:Y:S02]  /*206c0*/  IMAD.MOV.U32 R6, RZ, RZ, RZ ;  /* 0x000000ffff067224 */ /* 0x000fe400078e00ff */
[----:B---3--:R-:W-:Y:S01]  /*206d0*/  @!P1 IMAD.MOV.U32 R4, RZ, RZ, R5 ;  /* 0x000000ffff049224 */ /* 0x008fe200078e0005 */
[----:B------:R-:W-:-:S03]  /*206e0*/  ISETP.NE.AND P1, PT, R9, RZ, PT ;  /* 0x000000ff0900720c */ /* 0x000fc60003f25270 */
[----:B------:R-:W-:-:S05]  /*206f0*/  IMAD R13, R4, R7, RZ ;  /* 0x00000007040d7224 */ /* 0x000fca00078e02ff */
        /* <DEDUP_REMOVED lines=16> */
.L_x_933:
[----:B------:R-:W-:Y:S02]  /*20800*/  ULDC UR4, c[0x0][0xc38] ;  /* 0x00030e0000047ab9 */ /* 0x000fe40000000800 */
[----:B------:R-:W-:-:S04]  /*20810*/  IMAD.U32 R5, RZ, RZ, UR4 ;  /* 0x00000004ff057e24 */ /* 0x000fc8000f8e00ff */
[----:B-1----:R-:W-:-:S04]  /*20820*/  IMAD R14, R14, R5, RZ ;  /* 0x000000050e0e7224 */ /* 0x002fc800078e02ff */
[----:B------:R-:W-:-:S05]  /*20830*/  IMAD.IADD R9, R8, 0x1, R14 ;  /* 0x0000000108097824 */ /* 0x000fca00078e020e */
[----:B------:R-:W-:-:S13]  /*20840*/  ISETP.GT.AND P6, PT, R9, R0, PT ;  /* 0x000000000900720c */ /* 0x000fda0003fc4270 */
[----:B------:R-:W-:Y:S05]  /*20850*/  @P6 BRA `(.L_x_771) ;  /* 0x0000000000a46947 */ /* 0x000fea0003800000 */
.L_x_774:
        /* <DEDUP_REMOVED lines=11> */
[----:B0-----:R-:W-:-:S05]  /*20910*/  @!P6 IMAD.WIDE R2, R11, 0x4, R2 ;  /* 0x000000040b02e825 */ /* 0x001fca00078e0202 */
[----:B------:R1:W2:Y:S02]  /*20920*/  @!P6 LDG.E R7, desc[UR56][R2.64] ;  /* 0x000000380207e981 */ /* 0x0002a4000c1e1900 */
[----:B-1----:R-:W-:-:S04]  /*20930*/  @!P6 IMAD.WIDE R2, R11, 0x4, R4 ;  /* 0x000000040b02e825 */ /* 0x002fc800078e0204 */
[----:B------:R-:W-:-:S06]  /*20940*/  IMAD.MOV.U32 R4, RZ, RZ, RZ ;  /* 0x000000ffff047224 */ /* 0x000fcc00078e00ff */
        /* <DEDUP_REMOVED lines=20> */
.L_x_941:
[----:B------:R-:W-:Y:S02]  /*20a90*/  ULDC UR4, c[0x0][0xc38] ;  /* 0x00030e0000047ab9 */ /* 0x000fe40000000800 */
[----:B------:R-:W-:-:S04]  /*20aa0*/  IMAD.U32 R5, RZ, RZ, UR4 ;  /* 0x00000004ff057e24 */ /* 0x000fc8000f8e00ff */
[----:B-1----:R-:W-:-:S04]  /*20ab0*/  IMAD R14, R14, R5, RZ ;  /* 0x000000050e0e7224 */ /* 0x002fc800078e02ff */
[----:B------:R-:W-:-:S05]  /*20ac0*/  IMAD.IADD R9, R14, 0x1, R9 ;  /* 0x000000010e097824 */ /* 0x000fca00078e0209 */
[----:B------:R-:W-:-:S13]  /*20ad0*/  ISETP.GT.AND P6, PT, R9, R0, PT ;  /* 0x000000000900720c */ /* 0x000fda0003fc4270 */
[----:B------:R-:W-:Y:S05]  /*20ae0*/  @!P6 BRA `(.L_x_774) ;  /* 0xfffffffc005ce947 */ /* 0x000fea000383ffff */
.L_x_771:
        /* <DEDUP_REMOVED lines=9> */
.L_x_946:
[----:B------:R-:W-:-:S13]  /*20b80*/  ISETP.NE.AND P0, PT, R3, RZ, PT ;  /* 0x000000ff0300720c */ /* 0x000fda0003f05270 */
[----:B------:R-:W-:Y:S05]  /*20b90*/  @!P0 BRA `(.L_x_776) ;  /* 0x0000000000108947 */ /* 0x000fea0003800000 */
[----:B------:R-:W-:Y:S01]  /*20ba0*/  UMOV UR4, 0xffffffff ;  /* 0xffffffff00047882 */ /* 0x000fe20000000000 */
[----:B------:R-:W-:Y:S02]  /*20bb0*/  VIADD R12, R8, 0xffffffff ;  /* 0xffffffff080c7836 */ /* 0x000fe40000000000 */
[----:B------:R-:W-:Y:S05]  /*20bc0*/  BRA.DIV UR4, `(.L_x_777) ;  /* 0x0000004e04d47947 */ /* 0x000fea000b800000 */
[----:B------:R4:W0:Y:S02]  /*20bd0*/  SHFL.IDX PT, R6, R2, R12, 0x1f ;  /* 0x00001f0c02067589 */ /* 0x00082400000e0000 */
.L_x_776:
        /* <DEDUP_REMOVED lines=9> */
[----:B0-----:R-:W-:-:S07]  /*20c70*/  VIADD R2, R11, 0xffffffe ;  /* 0x0ffffffe0b027836 */ /* 0x001fce0000000000 */
        /* <DEDUP_REMOVED lines=8> */
[----:B------:R-:W-:Y:S01]  /*20d00*/  IMAD.HI.U32 R6, R3, R9, RZ ;  /* 0x0000000903067227 */ /* 0x000fe200078e00ff */
[----:B------:R-:W-:-:S03]  /*20d10*/  IADD3 R3, R12, 0xffffffe, RZ ;  /* 0x0ffffffe0c037810 */ /* 0x000fc60007ffe0ff */
[----:B------:R-:W-:-:S03]  /*20d20*/  IMAD R9, R6, R2, R9 ;  /* 0x0000000206097224 */ /* 0x000fc600078e0209 */
[----:B------:R-:W0:Y:S02]  /*20d30*/  F2I.FTZ.U32.TRUNC.NTZ R3, R3 ;  /* 0x0000000300037305 */ /* 0x000e24000021f000 */
[----:B------:R-:W-:-:S13]  /*20d40*/  ISETP.GT.U32.AND P1, PT, R10, R9, PT ;  /* 0x000000090a00720c */ /* 0x000fda0003f24070 */
[----:B------:R-:W-:Y:S02]  /*20d50*/  @!P1 IMAD.IADD R9, R9, 0x1, -R10 ;  /* 0x0000000109099824 */ /* 0x000fe400078e0a0a */
[----:B0-----:R-:W-:Y:S02]  /*20d60*/  IMAD.MOV R2, RZ, RZ, -R3 ;  /* 0x000000ffff027224 */ /* 0x001fe400078e0a03 */
[----:B------:R-:W-:Y:S01]  /*20d70*/  @!P1 VIADD R6, R6, 0x1 ;  /* 0x0000000106069836 */ /* 0x000fe20000000000 */
[----:B------:R-:W-:Y:S01]  /*20d80*/  ISETP.GE.U32.AND P0, PT, R9, R10, PT ;  /* 0x0000000a0900720c */ /* 0x000fe20003f06070 */
[----:B------:R-:W-:Y:S01]  /*20d90*/  IMAD R9, R2, R5, RZ ;  /* 0x0000000502097224 */ /* 0x000fe200078e02ff */
[----:B------:R-:W-:Y:S01]  /*20da0*/  ISETP.NE.AND P1, PT, R7, RZ, PT ;  /* 0x000000ff0700720c */ /* 0x000fe20003f25270 */
[----:B------:R-:W-:-:S04]  /*20db0*/  IMAD.MOV.U32 R2, RZ, RZ, RZ ;  /* 0x000000ffff027224 */ /* 0x000fc800078e00ff */
[----:B------:R-:W-:Y:S01]  /*20dc0*/  IMAD.HI.U32 R9, R3, R9, R2 ;  /* 0x0000000903097227 */ /* 0x000fe200078e0002 */
[----:B------:R-:W-:Y:S02]  /*20dd0*/  LOP3.LUT R2, R0, R7, RZ, 0x3c, !PT ;  /* 0x0000000700027212 */ /* 0x000fe400078e3cff */
[----:B------:R-:W-:Y:S02]  /*20de0*/  IABS R3, R4 ;  /* 0x0000000400037213 */ /* 0x000fe40000000000 */
[----:B------:R-:W-:Y:S01]  /*20df0*/  ISETP.GE.AND P2, PT, R2, RZ, PT ;  /* 0x000000ff0200720c */ /* 0x000fe20003f46270 */
[----:B------:R-:W-:Y:S02]  /*20e00*/  @P0 VIADD R6, R6, 0x1 ;  /* 0x0000000106060836 */ /* 0x000fe40000000000 */
[----:B------:R-:W-:-:S10]  /*20e10*/  IMAD.MOV R3, RZ, RZ, -R3 ;  /* 0x000000ffff037224 */ /* 0x000fd400078e0a03 */
[----:B------:R-:W-:Y:S01]  /*20e20*/  @!P2 IMAD.MOV R6, RZ, RZ, -R6 ;  /* 0x000000ffff06a224 */ /* 0x000fe200078e0a06 */
[----:B------:R-:W-:-:S04]  /*20e30*/  @!P1 LOP3.LUT R6, RZ, R7, RZ, 0x33, !PT ;  /* 0x00000007ff069212 */ /* 0x000fc800078e33ff */
[-C--:B------:R-:W-:Y:S01]  /*20e40*/  IABS R2, R6.reuse ;  /* 0x0000000600027213 */ /* 0x080fe20000000000 */
[----:B------:R-:W-:-:S04]  /*20e50*/  IMAD R7, R7, R6, RZ ;  /* 0x0000000607077224 */ /* 0x000fc800078e02ff */
[----:B------:R-:W-:-:S04]  /*20e60*/  IMAD.HI.U32 R9, R9, R2, RZ ;  /* 0x0000000209097227 */ /* 0x000fc800078e00ff */
[----:B------:R-:W-:Y:S02]  /*20e70*/  IMAD R2, R9, R3, R2 ;  /* 0x0000000309027224 */ /* 0x000fe400078e0202 */
[----:B------:R-:W-:-:S03]  /*20e80*/  IMAD.IADD R17, R0, 0x1, -R7 ;  /* 0x0000000100117824 */ /* 0x000fc600078e0a07 */
[----:B------:R-:W-:-:S13]  /*20e90*/  ISETP.GT.U32.AND P1, PT, R5, R2, PT ;  /* 0x000000020500720c */ /* 0x000fda0003f24070 */
[----:B------:R-:W-:Y:S02]  /*20ea0*/  @!P1 IMAD.IADD R2, R2, 0x1, -R5 ;  /* 0x0000000102029824 */ /* 0x000fe400078e0a05 */
[----:B------:R-:W-:Y:S01]  /*20eb0*/  @!P1 VIADD R9, R9, 0x1 ;  /* 0x0000000109099836 */ /* 0x000fe20000000000 */
[----:B------:R-:W-:Y:S02]  /*20ec0*/  ISETP.NE.AND P1, PT, R4, RZ, PT ;  /* 0x000000ff0400720c */ /* 0x000fe40003f25270 */
[----:B------:R-:W-:Y:S02]  /*20ed0*/  ISETP.GE.U32.AND P0, PT, R2, R5, PT ;  /* 0x000000050200720c */ /* 0x000fe40003f06070 */
[----:B------:R-:W-:-:S04]  /*20ee0*/  LOP3.LUT R2, R6, R4, RZ, 0x3c, !PT ;  /* 0x0000000406027212 */ /* 0x000fc800078e3cff */
[----:B------:R-:W-:-:S07]  /*20ef0*/  ISETP.GE.AND P2, PT, R2, RZ, PT ;  /* 0x000000ff0200720c */ /* 0x000fce0003f46270 */
[----:B------:R-:W-:-:S06]  /*20f00*/  @P0 VIADD R9, R9, 0x1 ;  /* 0x0000000109090836 */ /* 0x000fcc0000000000 */
[----:B------:R-:W-:Y:S01]  /*20f10*/  @!P2 IMAD.MOV R9, RZ, RZ, -R9 ;  /* 0x000000ffff09a224 */ /* 0x000fe200078e0a09 */
[----:B------:R-:W-:-:S04]  /*20f20*/  @!P1 LOP3.LUT R9, RZ, R4, RZ, 0x33, !PT ;  /* 0x00000004ff099212 */ /* 0x000fc800078e33ff */
[----:B------:R-:W-:Y:S01]  /*20f30*/  IADD3 R3, -R9, RZ, RZ ;  /* 0x000000ff09037210 */ /* 0x000fe20007ffe1ff */
[----:B------:R-:W-:-:S04]  /*20f40*/  IMAD R9, R4, 0x1000000, R9 ;  /* 0x0100000004097824 */ /* 0x000fc800078e0209 */
[----:B------:R-:W-:-:S04]  /*20f50*/  IMAD R18, R4, R3, R6 ;  /* 0x0000000304127224 */ /* 0x000fc800078e0206 */
[----:B------:R-:W-:Y:S01]  /*20f60*/  IMAD R18, R18, 0x10000, R9 ;  /* 0x0001000012127824 */ /* 0x000fe200078e0209 */
[----:B------:R-:W-:Y:S06]  /*20f70*/  BRA `(.L_x_778) ;  /* 0x00000000001c7947 */ /* 0x000fec0003800000 */
.L_x_772:
[----:B------:R-:W-:Y:S01]  /*20f80*/  UMOV UR4, URZ ;  /* 0x0000003f00047c82 */ /* 0x000fe20008000000 */
[----:B------:R-:W-:Y:S01]  /*20f90*/  UMOV UR5, URZ ;  /* 0x0000003f00057c82 */ /* 0x000fe20008000000 */
[----:B------:R-:W-:Y:S01]  /*20fa0*/  ULDC UR6, c[0x0][0xc3c] ;  /* 0x00030f0000067ab9 */ /* 0x000fe20000000800 */
[----:B------:R-:W-:Y:S02]  /*20fb0*/  IMAD.MOV.U32 R16, RZ, RZ, R0 ;  /* 0x000000ffff107224 */ /* 0x000fe400078e0000 */
[----:B------:R-:W-:Y:S02]  /*20fc0*/  IMAD.U32 R17, RZ, RZ, UR4 ;  /* 0x00000004ff117e24 */ /* 0x000fe4000f8e00ff */
[----:B------:R-:W-:Y:S02]  /*20fd0*/  IMAD.U32 R18, RZ, RZ, UR5 ;  /* 0x00000005ff127e24 */ /* 0x000fe4000f8e00ff */
[----:B------:R-:W-:-:S07]  /*20fe0*/  IMAD.U32 R19, RZ, RZ, UR6 ;  /* 0x00000006ff137e24 */ /* 0x000fce000f8e00ff */
.L_x_778:
        /* <DEDUP_REMOVED lines=10> */
.L_x_769:
[----:B------:R-:W-:Y:S02]  /*21090*/  ULDC UR4, c[0x0][0xc3c] ;  /* 0x00030f0000047ab9 */ /* 0x000fe40000000800 */
[----:B---3--:R-:W-:-:S13]  /*210a0*/  ISETP.GE.AND P0, PT, R19, UR4, PT ;  /* 0x0000000413007c0c */ /* 0x008fda000bf06270 */
[----:B------:R-:W-:Y:S05]  /*210b0*/  @!P0 BRA `(.L_x_779) ;  /* 0xffffff9c00f48947 */ /* 0x000fea000383ffff */
[----:B------:R-:W-:Y:S05]  /*210c0*/  BSYNC B8 ;  /* 0x0000000000087941 */ /* 0x000fea0003800000 */
.L_x_676:
[----:B------:R-:W3:Y:S01]  /*210d0*/  LDL.LU R0, [R1+0x20] ;  /* 0x0000200001007983 */ /* 0x000ee20000300800 */
[----:B------:R-:W-:Y:S01]  /*210e0*/  BSSY B0, `(.L_x_780) ;  /* 0x000000b000007945 */ /* 0x000fe20003800000 */
[----:B------:R-:W4:Y:S01]  /*210f0*/  S2R R5, SR_CgaCtaId ;  /* 0x0000000000057919 */ /* 0x000f220000008800 */
[----:B---3--:R-:W-:-:S05]  /*21100*/  VIADD R0, R0, 0x1 ;  /* 0x0000000100007836 */ /* 0x008fca0000000000 */
[----:B0-----:R-:W-:-:S04]  /*21110*/  LEA.HI R2, R0, R0, RZ, 0x1 ;  /* 0x0000000000027211 */ /* 0x001fc800078f08ff */
[----:B------:R-:W-:Y:S02]  /*21120*/  LOP3.LUT R3, R2, 0xfffffffe, RZ, 0xc0, !PT ;  /* 0xfffffffe02037812 */ /* 0x000fe400078ec0ff */
[----:B------:R-:W-:-:S03]  /*21130*/  MOV R2, 0x400 ;  /* 0x0000040000027802 */ /* 0x000fc60000000f00 */
[----:B------:R-:W-:Y:S01]  /*21140*/  IMAD.IADD R0, R0, 0x1, -R3 ;  /* 0x0000000100007824 */ /* 0x000fe200078e0a03 */
[----:B----4-:R-:W-:-:S04]  /*21150*/  LEA R4, R5, R2, 0x18 ;  /* 0x0000000205047211 */ /* 0x010fc800078ec0ff */
[----:B------:R-:W-:-:S04]  /*21160*/  SHF.L.U32 R0, R0, 0x1f, RZ ;  /* 0x0000001f00007819 */ /* 0x000fc800000006ff */
[----:B------:R-:W0:Y:S02]  /*21170*/  SYNCS.PHASECHK.TRANS64.TRYWAIT P0, [R4+URZ+0x2a820], R0 ;  /* 0x02a82000040075a7 */ /* 0x000e24000800017f */
[----:B0-----:R-:W-:Y:S05]  /*21180*/  @!P0 BRA `(.L_x_781) ;  /* 0x00000048008c8947 */ /* 0x001fea0003800000 */
.L_x_949:
[----:B------:R-:W-:Y:S05]  /*21190*/  BSYNC B0 ;  /* 0x0000000000007941 */ /* 0x000fea0003800000 */
.L_x_780:
[----:B------:R-:W-:-:S03]  /*211a0*/  UMOV UR4, 0xffffffff ;  /* 0xffffffff00047882 */ /* 0x000fc60000000000 */
[----:B------:R-:W-:Y:S05]  /*211b0*/  BRA.DIV UR4, `(.L_x_782) ;  /* 0x0000004a04947947 */ /* 0x000fea000b800000 */
[----:B0-----:R-:W0:Y:S02]  /*211c0*/  S2R R0, SR_TID.X ;  /* 0x0000000000007919 */ /* 0x001e240000002100 */
[----:B0-----:R-:W-:-:S04]  /*211d0*/  SHF.R.U32.HI R0, RZ, 0x5, R0 ;  /* 0x00000005ff007819 */ /* 0x001fc80000011600 */
[----:B------:R-:W-:-:S05]  /*211e0*/  LOP3.LUT R0, R0, 0x3, RZ, 0xc0, !PT ;  /* 0x0000000300007812 */ /* 0x000fca00078ec0ff */
[----:B------:R0:W3:Y:S02]  /*211f0*/  SHFL.IDX PT, R14, R0, RZ, 0x1f ;  /* 0x00001fff000e7589 */ /* 0x0000e400000e0000 */
.L_x_952:
[----:B---3--:R-:W-:-:S13]  /*21200*/  ISETP.NE.AND P0, PT, R14, RZ, PT ;  /* 0x000000ff0e00720c */ /* 0x008fda0003f05270 */
[----:B------:R-:W-:Y:S05]  /*21210*/  @P0 BRA `(.L_x_446) ;  /* 0x0000000000880947 */ /* 0x000fea0003800000 */
[----:B------:R-:W-:-:S03]  /*21220*/  UMOV UR4, 0xffffffff ;  /* 0xffffffff00047882 */ /* 0x000fc60000000000 */
[----:B------:R-:W-:Y:S05]  /*21230*/  BRA.DIV UR4, `(.L_x_783) ;  /* 0x0000004a04a87947 */ /* 0x000fea000b800000 */
[----:B------:R-:W-:-:S13]  /*21240*/  ELECT P6, URZ, PT ;  /* 0x00000000003f782f */ /* 0x000fda00038c0000 */
.L_x_955:
[----:B------:R-:W-:Y:S05]  /*21250*/  @!P6 BRA `(.L_x_446) ;  /* 0x000000000078e947 */ /* 0x000fea0003800000 */
[----:B------:R-:W-:-:S06]  /*21260*/  ULOP3.LUT UR4, UR60, 0x2, URZ, 0xfc, !UPT ;  /* 0x000000023c047892 */ /* 0x000fcc000f8efc3f */
[----:B0-----:R-:W-:-:S05]  /*21270*/  IMAD.U32 R0, RZ, RZ, UR4 ;  /* 0x00000004ff007e24 */ /* 0x001fca000f8e00ff */
[----:B------:R-:W-:-:S13]  /*21280*/  ISETP.NE.AND P0, PT, R0, 0x3, PT ;  /* 0x000000030000780c */ /* 0x000fda0003f05270 */
[----:B------:R-:W-:Y:S05]  /*21290*/  @!P0 BRA `(.L_x_784) ;  /* 0x0000000000048947 */ /* 0x000fea0003800000 */
[----:B------:R-:W-:Y:S01]  /*212a0*/  BPT.TRAP 0x1 ;  /* 0x000000040000795c */ /* 0x000fe20000300000 */
.L_x_784:
[C---:B------:R-:W-:Y:S01]  /*212b0*/  LEA R5, R27.reuse, R4, 0x3 ;  /* 0x000000041b057211 */ /* 0x040fe200078e18ff */
[----:B------:R-:W-:Y:S01]  /*212c0*/  VIADD R27, R27, 0x1 ;  /* 0x000000011b1b7836 */ /* 0x000fe20000000000 */
[----:B------:R-:W-:-:S04]  /*212d0*/  SHF.L.U32 R0, R28, 0x1f, RZ ;  /* 0x0000001f1c007819 */ /* 0x000fc800000006ff */
[----:B------:R-:W0:Y:S01]  /*212e0*/  SYNCS.PHASECHK.TRANS64.TRYWAIT P1, [R5+URZ+0x2a840], R0 ;  /* 0x02a84000050075a7 */ /* 0x000e22000802017f */
[----:B------:R-:W-:-:S04]  /*212f0*/  ISETP.NE.AND P2, PT, R27, 0x2, PT ;  /* 0x000000021b00780c */ /* 0x000fc80003f45270 */
[----:B------:R-:W-:Y:S01]  /*21300*/  SEL R3, RZ, 0x1, P2 ;  /* 0x00000001ff037807 */ /* 0x000fe20001000000 */
[----:B0-----:R-:W-:Y:S08]  /*21310*/  @!P1 BRA `(.L_x_785) ;  /* 0x0000004800909947 */ /* 0x001ff00003800000 */
.L_x_956:
[----:B------:R-:W-:Y:S02]  /*21320*/  SEL R27, R27, RZ, P2 ;  /* 0x000000ff1b1b7207 */ /* 0x000fe40001000000 */
[----:B------:R-:W-:Y:S01]  /*21330*/  LOP3.LUT R2, R28, R3, RZ, 0x3c, !PT ;  /* 0x000000031c027212 */ /* 0x000fe200078e3cff */
[----:B------:R-:W-:Y:S06]  /*21340*/  @!P0 BRA `(.L_x_786) ;  /* 0x0000000000048947 */ /* 0x000fec0003800000 */
[----:B------:R-:W-:Y:S01]  /*21350*/  BPT.TRAP 0x1 ;  /* 0x000000040000795c */ /* 0x000fe20000300000 */
.L_x_786:
[----:B------:R-:W-:Y:S01]  /*21360*/  IMAD R27, R27, 0x8, R4 ;  /* 0x000000081b1b7824 */ /* 0x000fe200078e0204 */
[----:B------:R-:W-:-:S04]  /*21370*/  SHF.L.U32 R2, R2, 0x1f, RZ ;  /* 0x0000001f02027819 */ /* 0x000fc800000006ff */
[----:B------:R-:W3:Y:S02]  /*21380*/  SYNCS.PHASECHK.TRANS64.TRYWAIT P1, [R27+URZ+0x2a840], R2 ;  /* 0x02a840021b0075a7 */ /* 0x000ee4000802017f */
[----:B---3--:R-:W-:Y:S05]  /*21390*/  @!P1 BRA `(.L_x_787) ;  /* 0x0000004800849947 */ /* 0x008fea0003800000 */
.L_x_957:
[----:B------:R-:W-:Y:S05]  /*213a0*/  @!P0 BRA `(.L_x_788) ;  /* 0x0000000000048947 */ /* 0x000fea0003800000 */
[----:B------:R-:W-:Y:S01]  /*213b0*/  BPT.TRAP 0x1 ;  /* 0x000000040000795c */ /* 0x000fe20000300000 */
.L_x_788:
[----:B------:R-:W4:Y:S02]  /*213c0*/  SYNCS.PHASECHK.TRANS64.TRYWAIT P1, [R5+URZ+0x2a860], R0 ;  /* 0x02a86000050075a7 */ /* 0x000f24000802017f */
[----:B----4-:R-:W-:Y:S05]  /*213d0*/  @!P1 BRA `(.L_x_789) ;  /* 0x0000004800889947 */ /* 0x010fea0003800000 */
.L_x_958:
[----:B------:R-:W-:Y:S05]  /*213e0*/  @!P0 BRA `(.L_x_790) ;  /* 0x0000000000048947 */ /* 0x000fea0003800000 */
[----:B------:R-:W-:Y:S01]  /*213f0*/  BPT.TRAP 0x1 ;  /* 0x000000040000795c */ /* 0x000fe20000300000 */
.L_x_790:
[----:B------:R0:W0:Y:S02]  /*21400*/  SYNCS.PHASECHK.TRANS64.TRYWAIT P0, [R27+URZ+0x2a860], R2 ;  /* 0x02a860021b0075a7 */ /* 0x000024000800017f */
[----:B0-----:R-:W-:Y:S05]  /*21410*/  @!P0 NANOSLEEP.SYNCS 0x989680 ;  /* 0x009896800000895d */ /* 0x001fea0003900000 */
[----:B------:R-:W0:Y:S02]  /*21420*/  @!P0 SYNCS.PHASECHK.TRANS64 P0, [R27+URZ+0x2a860], R2 ;  /* 0x02a860021b0085a7 */ /* 0x000e24000800007f */
[----:B0-----:R-:W-:Y:S05]  /*21430*/  @!P0 BRA `(.L_x_790) ;  /* 0xfffffffc00f08947 */ /* 0x001fea000383ffff */
.L_x_446:
[----:B------:R-:W-:Y:S05]  /*21440*/  BSYNC B9 ;  /* 0x0000000000097941 */ /* 0x000fea0003800000 */
.L_x_443:
[----:B------:R-:W-:Y:S05]  /*21450*/  EXIT ;  /* 0x000000000000794d */ /* 0x000fea0003800000 */
.L_x_466:
[----:B0-----:R0:W1:Y:S02]  /*21460*/  SYNCS.PHASECHK.TRANS64.TRYWAIT P5, [R85+URZ+0x2a890], R86 ;  /* 0x02a89056550075a7 */ /* 0x00106400080a017f */
[----:B-1----:R-:W-:Y:S05]  /*21470*/  @!P5 NANOSLEEP.SYNCS 0x989680 ;  /* 0x009896800000d95d */ /* 0x002fea0003900000 */
[----:B------:R-:W1:Y:S02]  /*21480*/  @!P5 SYNCS.PHASECHK.TRANS64 P5, [R85+URZ+0x2a890], R86 ;  /* 0x02a890565500d5a7 */ /* 0x000e6400080a007f */
[----:B-1----:R-:W-:Y:S05]  /*21490*/  @!P5 BRA `(.L_x_466) ;  /* 0xfffffffc00f0d947 */ /* 0x002fea000383ffff */
[----:B------:R-:W-:Y:S05]  /*214a0*/  BRA `(.L_x_791) ;  /* 0xfffffe2400e47947 */ /* 0x000fea000383ffff */
.L_x_467:
[----:B------:R-:W-:Y:S01]  /*214b0*/  BSSY B1, `(.L_x_792) ;  /* 0x0000008000017945 */ /* 0x000fe20003800000 */
[----:B------:R-:W-:Y:S02]  /*214c0*/  IMAD.MOV.U32 R13, RZ, RZ, R115 ;  /* 0x000000ffff0d7224 */ /* 0x000fe400078e0073 */
[----:B------:R-:W-:Y:S02]  /*214d0*/  IMAD.MOV.U32 R12, RZ, RZ, RZ ;  /* 0x000000ffff0c7224 */ /* 0x000fe400078e00ff */
[----:B------:R-:W-:Y:S02]  /*214e0*/  IMAD.MOV.U32 R11, RZ, RZ, 0x1c1f ;  /* 0x00001c1fff0b7424 */ /* 0x000fe400078e00ff */
[----:B------:R-:W-:-:S07]  /*214f0*/  IMAD.MOV.U32 R15, RZ, RZ, -0x1 ;  /* 0xffffffffff0f7424 */ /* 0x000fce00078e00ff */
[----:B0-----:R-:W-:Y:S05]  /*21500*/  WARPSYNC.COLLECTIVE R15, `(.L_x_793) ;  /* 0x000000000f087348 */ /* 0x001fea0003c00000 */
[----:B------:R1:W2:Y:S02]  /*21510*/  SHFL.IDX P6, R14, R13, R12, R11 ;  /* 0x0000000c0d0e7389 */ /* 0x0002a400000c000b */
[----:B012---:R-:W-:Y:S01]  /*21520*/  ENDCOLLECTIVE ;  /* 0x000000000000791b */ /* 0x007fe20003800000 */
.L_x_793:
[----:B------:R-:W-:Y:S05]  /*21530*/  BSYNC B1 ;  /* 0x0000000000017941 */ /* 0x000fea0003800000 */
.L_x_792:
[----:B------:R-:W-:Y:S02]  /*21540*/  IMAD.MOV.U32 R13, RZ, RZ, R118 ;  /* 0x000000ffff0d7224 */ /* 0x000fe400078e0076 */
[----:B------:R-:W-:Y:S02]  /*21550*/  IMAD.MOV.U32 R12, RZ, RZ, RZ ;  /* 0x000000ffff0c7224 */ /* 0x000fe400078e00ff */
[----:B------:R-:W-:Y:S02]  /*21560*/  IMAD.MOV.U32 R11, RZ, RZ, 0x1c1f ;  /* 0x00001c1fff0b7424 */ /* 0x000fe400078e00ff */
[----:B------:R-:W-:Y:S02]  /*21570*/  IMAD.MOV.U32 R15, RZ, RZ, -0x1 ;  /* 0xffffffffff0f7424 */ /* 0x000fe400078e00ff */
[----:B------:R-:W-:-:S07]  /*21580*/  IMAD.MOV.U32 R78, RZ, RZ, R14 ;  /* 0x000000ffff4e7224 */ /* 0x000fce00078e000e */
[----:B------:R-:W-:Y:S05]  /*21590*/  WARPSYNC.COLLECTIVE R15, `(.L_x_794) ;  /* 0x000000000f087348 */ /* 0x000fea0003c00000 */
[----:B------:R0:W1:Y:S02]  /*215a0*/  SHFL.IDX P6, R14, R13, R12, R11 ;  /* 0x0000000c0d0e7389 */ /* 0x00006400000c000b */
[----:B01----:R-:W-:Y:S01]  /*215b0*/  ENDCOLLECTIVE ;  /* 0x000000000000791b */ /* 0x003fe20003800000 */
.L_x_794:
[----:B------:R-:W-:Y:S01]  /*215c0*/  MOV R11, R14 ;  /* 0x0000000e000b7202 */ /* 0x000fe20000000f00 */
[----:B------:R-:W-:Y:S06]  /*215d0*/  BRA `(.L_x_795) ;  /* 0xfffffe2400ac7947 */ /* 0x000fec000383ffff */
.L_x_492:
[----:B------:R-:W-:Y:S01]  /*215e0*/  BSSY B1, `(.L_x_796) ;  /* 0x0000008000017945 */ /* 0x000fe20003800000 */
[----:B0---4-:R-:W-:Y:S02]  /*215f0*/  IMAD.MOV.U32 R13, RZ, RZ, R115 ;  /* 0x000000ffff0d7224 */ /* 0x011fe400078e0073 */
[----:B------:R-:W-:Y:S02]  /*21600*/  IMAD.MOV.U32 R12, RZ, RZ, 0x1 ;  /* 0x00000001ff0c7424 */ /* 0x000fe400078e00ff */
[----:B---3--:R-:W-:Y:S02]  /*21610*/  IMAD.MOV.U32 R11, RZ, RZ, 0x1c1f ;  /* 0x00001c1fff0b7424 */ /* 0x008fe400078e00ff */
[----:B------:R-:W-:-:S07]  /*21620*/  IMAD.MOV.U32 R15, RZ, RZ, -0x1 ;  /* 0xffffffffff0f7424 */ /* 0x000fce00078e00ff */
[----:B-12---:R-:W-:Y:S05]  /*21630*/  WARPSYNC.COLLECTIVE R15, `(.L_x_797) ;  /* 0x000000000f087348 */ /* 0x006fea0003c00000 */
[----:B------:R0:W3:Y:S02]  /*21640*/  SHFL.IDX P6, R14, R13, R12, R11 ;  /* 0x0000000c0d0e7389 */ /* 0x0000e400000c000b */
[----:B0123--:R-:W-:Y:S01]  /*21650*/  ENDCOLLECTIVE ;  /* 0x000000000000791b */ /* 0x00ffe20003800000 */
.L_x_797:
[----:B------:R-:W-:Y:S05]  /*21660*/  BSYNC B1 ;  /* 0x0000000000017941 */ /* 0x000fea0003800000 */
.L_x_796:
[----:B------:R-:W-:Y:S02]  /*21670*/  IMAD.MOV.U32 R13, RZ, RZ, R118 ;  /* 0x000000ffff0d7224 */ /* 0x000fe400078e0076 */
[----:B------:R-:W-:Y:S02]  /*21680*/  IMAD.MOV.U32 R12, RZ, RZ, 0x1 ;  /* 0x00000001ff0c7424 */ /* 0x000fe400078e00ff */
[----:B------:R-:W-:Y:S02]  /*21690*/  IMAD.MOV.U32 R11, RZ, RZ, 0x1c1f ;  /* 0x00001c1fff0b7424 */ /* 0x000fe400078e00ff */
[----:B------:R-:W-:Y:S02]  /*216a0*/  IMAD.MOV.U32 R15, RZ, RZ, -0x1 ;  /* 0xffffffffff0f7424 */ /* 0x000fe400078e00ff */
[----:B------:R-:W-:-:S07]  /*216b0*/  IMAD.MOV.U32 R115, RZ, RZ, R14 ;  /* 0x000000ffff737224 */ /* 0x000fce00078e000e */
[----:B------:R-:W-:Y:S05]  /*216c0*/  WARPSYNC.COLLECTIVE R15, `(.L_x_798) ;  /* 0x000000000f087348 */ /* 0x000fea0003c00000 */
[----:B------:R0:W1:Y:S02]  /*216d0*/  SHFL.IDX P6, R14, R13, R12, R11 ;  /* 0x0000000c0d0e7389 */ /* 0x00006400000c000b */
[----:B01----:R-:W-:Y:S01]  /*216e0*/  ENDCOLLECTIVE ;  /* 0x000000000000791b */ /* 0x003fe20003800000 */
.L_x_798:
[----:B------:R-:W-:Y:S01]  /*216f0*/  IMAD.MOV.U32 R118, RZ, RZ, R14 ;  /* 0x000000ffff767224 */ /* 0x000fe200078e000e */
[----:B------:R-:W-:Y:S06]  /*21700*/  BRA `(.L_x_799) ;  /* 0xfffffe3c000c7947 */ /* 0x000fec000383ffff */
.L_x_522:
[----:B0-----:R0:W1:Y:S02]  /*21710*/  SYNCS.PHASECHK.TRANS64.TRYWAIT P5, [R85+URZ+0x2a890], R86 ;  /* 0x02a89056550075a7 */ /* 0x00106400080a017f */
[----:B-1----:R-:W-:Y:S05]  /*21720*/  @!P5 NANOSLEEP.SYNCS 0x989680 ;  /* 0x009896800000d95d */ /* 0x002fea0003900000 */
[----:B------:R-:W1:Y:S02]  /*21730*/  @!P5 SYNCS.PHASECHK.TRANS64 P5, [R85+URZ+0x2a890], R86 ;  /* 0x02a890565500d5a7 */ /* 0x000e6400080a007f */
[----:B-1----:R-:W-:Y:S05]  /*21740*/  @!P5 BRA `(.L_x_522) ;  /* 0xfffffffc00f0d947 */ /* 0x002fea000383ffff */
[----:B------:R-:W-:Y:S05]  /*21750*/  BRA `(.L_x_800) ;  /* 0xfffffe5c006c7947 */ /* 0x000fea000383ffff */
.L_x_523:
[----:B------:R-:W-:Y:S01]  /*21760*/  BSSY B1, `(.L_x_801) ;  /* 0x0000008000017945 */ /* 0x000fe20003800000 */
[----:B------:R-:W-:Y:S01]  /*21770*/  IMAD.MOV.U32 R13, RZ, RZ, R115 ;  /* 0x000000ffff0d7224 */ /* 0x000fe200078e0073 */
[----:B------:R-:W-:Y:S01]  /*21780*/  MOV R12, RZ ;  /* 0x000000ff000c7202 */ /* 0x000fe20000000f00 */
[----:B------:R-:W-:Y:S02]  /*21790*/  IMAD.MOV.U32 R11, RZ, RZ, 0x1c1f ;  /* 0x00001c1fff0b7424 */ /* 0x000fe400078e00ff */
[----:B------:R-:W-:-:S07]  /*217a0*/  IMAD.MOV.U32 R15, RZ, RZ, -0x1 ;  /* 0xffffffffff0f7424 */ /* 0x000fce00078e00ff */
[----:B0-----:R-:W-:Y:S05]  /*217b0*/  WARPSYNC.COLLECTIVE R15, `(.L_x_802) ;  /* 0x000000000f087348 */ /* 0x001fea0003c00000 */
[----:B------:R1:W2:Y:S02]  /*217c0*/  SHFL.IDX P6, R14, R13, R12, R11 ;  /* 0x0000000c0d0e7389 */ /* 0x0002a400000c000b */
[----:B012---:R-:W-:Y:S01]  /*217d0*/  ENDCOLLECTIVE ;  /* 0x000000000000791b */ /* 0x007fe20003800000 */
.L_x_802:
[----:B------:R-:W-:Y:S05]  /*217e0*/  BSYNC B1 ;  /* 0x0000000000017941 */ /* 0x000fea0003800000 */
.L_x_801:
        /* <DEDUP_REMOVED lines=8> */
.L_x_803:
[----:B------:R-:W-:Y:S01]  /*21870*/  IMAD.MOV.U32 R11, RZ, RZ, R14 ;  /* 0x000000ffff0b7224 */ /* 0x000fe200078e000e */
[----:B------:R-:W-:Y:S06]  /*21880*/  BRA `(.L_x_804) ;  /* 0xfffffe5c003c7947 */ /* 0x000fec000383ffff */
.L_x_536:
[----:B------:R-:W-:Y:S01]  /*21890*/  BSSY B1, `(.L_x_805) ;  /* 0x0000008000017945 */ /* 0x000fe20003800000 */
[----:B--234-:R-:W-:Y:S01]  /*218a0*/  IMAD.MOV.U32 R13, RZ, RZ, R115 ;  /* 0x000000ffff0d7224 */ /* 0x01cfe200078e0073 */
[----:B------:R-:W-:Y:S01]  /*218b0*/  MOV R15, 0xffffffff ;  /* 0xffffffff000f7802 */ /* 0x000fe20000000f00 */
[----:B------:R-:W-:Y:S02]  /*218c0*/  IMAD.MOV.U32 R12, RZ, RZ, 0x1 ;  /* 0x00000001ff0c7424 */ /* 0x000fe400078e00ff */
[----:B------:R-:W-:-:S07]  /*218d0*/  IMAD.MOV.U32 R11, RZ, RZ, 0x1c1f ;  /* 0x00001c1fff0b7424 */ /* 0x000fce00078e00ff */
[----:B01----:R-:W-:Y:S05]  /*218e0*/  WARPSYNC.COLLECTIVE R15, `(.L_x_806) ;  /* 0x000000000f087348 */ /* 0x003fea0003c00000 */
[----:B------:R2:W3:Y:S02]  /*218f0*/  SHFL.IDX P6, R14, R13, R12, R11 ;  /* 0x0000000c0d0e7389 */ /* 0x0004e400000c000b */
[----:B0123--:R-:W-:Y:S01]  /*21900*/  ENDCOLLECTIVE ;  /* 0x000000000000791b */ /* 0x00ffe20003800000 */
.L_x_806:
[----:B------:R-:W-:Y:S05]  /*21910*/  BSYNC B1 ;  /* 0x0000000000017941 */ /* 0x000fea0003800000 */
.L_x_805:
        /* <DEDUP_REMOVED lines=8> */
.L_x_807:
[----:B------:R-:W-:Y:S01]  /*219a0*/  IMAD.MOV.U32 R118, RZ, RZ, R14 ;  /* 0x000000ffff767224 */ /* 0x000fe200078e000e */
[----:B------:R-:W-:Y:S06]  /*219b0*/  BRA `(.L_x_808) ;  /* 0xfffffe7400187947 */ /* 0x000fec000383ffff */
.L_x_549:
[----:B-1----:R1:W2:Y:S02]  /*219c0*/  SYNCS.PHASECHK.TRANS64.TRYWAIT P3, [R85+URZ+0x2a890], R86 ;  /* 0x02a89056550075a7 */ /* 0x0022a4000806017f */
[----:B--2---:R-:W-:Y:S05]  /*219d0*/  @!P3 NANOSLEEP.SYNCS 0x989680 ;  /* 0x009896800000b95d */ /* 0x004fea0003900000 */
[----:B------:R-:W2:Y:S02]  /*219e0*/  @!P3 SYNCS.PHASECHK.TRANS64 P3, [R85+URZ+0x2a890], R86 ;  /* 0x02a890565500b5a7 */ /* 0x000ea4000806007f */
[----:B--2---:R-:W-:Y:S05]  /*219f0*/  @!P3 BRA `(.L_x_549) ;  /* 0xfffffffc00f0b947 */ /* 0x004fea000383ffff */
[----:B------:R-:W-:Y:S05]  /*21a00*/  BRA `(.L_x_809) ;  /* 0xfffffe8c00307947 */ /* 0x000fea000383ffff */
.L_x_550:
[----:B------:R-:W-:Y:S01]  /*21a10*/  BSSY B1, `(.L_x_810) ;  /* 0x0000008000017945 */ /* 0x000fe20003800000 */
[----:B------:R-:W-:Y:S02]  /*21a20*/  IMAD.MOV.U32 R13, RZ, RZ, R37 ;  /* 0x000000ffff0d7224 */ /* 0x000fe400078e0025 */
[----:B------:R-:W-:Y:S02]  /*21a30*/  IMAD.MOV.U32 R12, RZ, RZ, RZ ;  /* 0x000000ffff0c7224 */ /* 0x000fe400078e00ff */
[----:B------:R-:W-:Y:S02]  /*21a40*/  IMAD.MOV.U32 R11, RZ, RZ, 0x1c1f ;  /* 0x00001c1fff0b7424 */ /* 0x000fe400078e00ff */
[----:B------:R-:W-:-:S07]  /*21a50*/  IMAD.MOV.U32 R15, RZ, RZ, -0x1 ;  /* 0xffffffffff0f7424 */ /* 0x000fce00078e00ff */
[----:B-1----:R-:W-:Y:S05]  /*21a60*/  WARPSYNC.COLLECTIVE R15, `(.L_x_811) ;  /* 0x000000000f087348 */ /* 0x002fea0003c00000 */
[----:B------:R0:W2:Y:S02]  /*21a70*/  SHFL.IDX P6, R14, R13, R12, R11 ;  /* 0x0000000c0d0e7389 */ /* 0x0000a400000c000b */
[----:B012---:R-:W-:Y:S01]  /*21a80*/  ENDCOLLECTIVE ;  /* 0x000000000000791b */ /* 0x007fe20003800000 */
.L_x_811:
[----:B------:R-:W-:Y:S05]  /*21a90*/  BSYNC B1 ;  /* 0x0000000000017941 */ /* 0x000fea0003800000 */
.L_x_810:
[----:B------:R-:W-:Y:S01]  /*21aa0*/  MOV R13, R36 ;  /* 0x00000024000d7202 */ /* 0x000fe20000000f00 */
[----:B------:R-:W-:Y:S02]  /*21ab0*/  IMAD.MOV.U32 R12, RZ, RZ, RZ ;  /* 0x000000ffff0c7224 */ /* 0x000fe400078e00ff */
[----:B------:R-:W-:Y:S02]  /*21ac0*/  IMAD.MOV.U32 R11, RZ, RZ, 0x1c1f ;  /* 0x00001c1fff0b7424 */ /* 0x000fe400078e00ff */
[----:B------:R-:W-:Y:S02]  /*21ad0*/  IMAD.MOV.U32 R15, RZ, RZ, -0x1 ;  /* 0xffffffffff0f7424 */ /* 0x000fe400078e00ff */
[----:B------:R-:W-:-:S07]  /*21ae0*/  IMAD.MOV.U32 R40, RZ, RZ, R14 ;  /* 0x000000ffff287224 */ /* 0x000fce00078e000e */
[----:B------:R-:W-:Y:S05]  /*21af0*/  WARPSYNC.COLLECTIVE R15, `(.L_x_812) ;  /* 0x000000000f087348 */ /* 0x000fea0003c00000 */
[----:B------:R0:W1:Y:S02]  /*21b00*/  SHFL.IDX P6, R14, R13, R12, R11 ;  /* 0x0000000c0d0e7389 */ /* 0x00006400000c000b */
[----:B01----:R-:W-:Y:S01]  /*21b10*/  ENDCOLLECTIVE ;  /* 0x000000000000791b */ /* 0x003fe20003800000 */
.L_x_812:
[----:B------:R-:W-:Y:S01]  /*21b20*/  IMAD.MOV.U32 R39, RZ, RZ, R14 ;  /* 0x000000ffff277224 */ /* 0x000fe200078e000e */
[----:B------:R-:W-:Y:S06]  /*21b30*/  BRA `(.L_x_813) ;  /* 0xfffffe8c004c7947 */ /* 0x000fec000383ffff */
.L_x_553:
[----:B------:R-:W-:Y:S01]  /*21b40*/  BSSY B1, `(.L_x_814) ;  /* 0x0000008000017945 */ /* 0x000fe20003800000 */
[----:B----4-:R-:W-:Y:S02]  /*21b50*/  IMAD.MOV.U32 R13, RZ, RZ, R37 ;  /* 0x000000ffff0d7224 */ /* 0x010fe400078e0025 */
[----:B------:R-:W-:Y:S02]  /*21b60*/  IMAD.MOV.U32 R12, RZ, RZ, 0x1 ;  /* 0x00000001ff0c7424 */ /* 0x000fe400078e00ff */
[----:B------:R-:W-:Y:S02]  /*21b70*/  IMAD.MOV.U32 R11, RZ, RZ, 0x1c1f ;  /* 0x00001c1fff0b7424 */ /* 0x000fe400078e00ff */
[----:B------:R-:W-:-:S07]  /*21b80*/  IMAD.MOV.U32 R15, RZ, RZ, -0x1 ;  /* 0xffffffffff0f7424 */ /* 0x000fce00078e00ff */
[----:B0123--:R-:W-:Y:S05]  /*21b90*/  WARPSYNC.COLLECTIVE R15, `(.L_x_815) ;  /* 0x000000000f087348 */ /* 0x00ffea0003c00000 */
[----:B------:R4:W0:Y:S02]  /*21ba0*/  SHFL.IDX P6, R14, R13, R12, R11 ;  /* 0x0000000c0d0e7389 */ /* 0x00082400000c000b */
[----:B01234-:R-:W-:Y:S01]  /*21bb0*/  ENDCOLLECTIVE ;  /* 0x000000000000791b */ /* 0x01ffe20003800000 */
.L_x_815:
[----:B------:R-:W-:Y:S05]  /*21bc0*/  BSYNC B1 ;  /* 0x0000000000017941 */ /* 0x000fea0003800000 */
.L_x_814:
[----:B------:R-:W-:Y:S01]  /*21bd0*/  IMAD.MOV.U32 R13, RZ, RZ, R36 ;  /* 0x000000ffff0d7224 */ /* 0x000fe200078e0024 */
[----:B------:R-:W-:Y:S01]  /*21be0*/  MOV R11, 0x1c1f ;  /* 0x00001c1f000b7802 */ /* 0x000fe20000000f00 */
[----:B------:R-:W-:Y:S02]  /*21bf0*/  IMAD.MOV.U32 R12, RZ, RZ, 0x1 ;  /* 0x00000001ff0c7424 */ /* 0x000fe400078e00ff */
[----:B------:R-:W-:Y:S02]  /*21c00*/  IMAD.MOV.U32 R15, RZ, RZ, -0x1 ;  /* 0xffffffffff0f7424 */ /* 0x000fe400078e00ff */
[----:B------:R-:W-:-:S07]  /*21c10*/  IMAD.MOV.U32 R40, RZ, RZ, R14 ;  /* 0x000000ffff287224 */ /* 0x000fce00078e000e */
[----:B------:R-:W-:Y:S05]  /*21c20*/  WARPSYNC.COLLECTIVE R15, `(.L_x_816) ;  /* 0x000000000f087348 */ /* 0x000fea0003c00000 */
[----:B------:R0:W1:Y:S02]  /*21c30*/  SHFL.IDX P6, R14, R13, R12, R11 ;  /* 0x0000000c0d0e7389 */ /* 0x00006400000c000b */
[----:B01----:R-:W-:Y:S01]  /*21c40*/  ENDCOLLECTIVE ;  /* 0x000000000000791b */ /* 0x003fe20003800000 */
.L_x_816:
[----:B------:R-:W-:Y:S01]  /*21c50*/  IMAD.MOV.U32 R39, RZ, RZ, R14 ;  /* 0x000000ffff277224 */ /* 0x000fe200078e000e */
[----:B------:R-:W-:Y:S06]  /*21c60*/  BRA `(.L_x_817) ;  /* 0xfffffe8c00a87947 */ /* 0x000fec000383ffff */
.L_x_557:
[----:B------:R0:W0:Y:S02]  /*21c70*/  SYNCS.PHASECHK.TRANS64.TRYWAIT P2, [R85+URZ+0x2a8b0], R86 ;  /* 0x02a8b056550075a7 */ /* 0x000024000804017f */
[----:B0-----:R-:W-:Y:S05]  /*21c80*/  @!P2 NANOSLEEP.SYNCS 0x989680 ;  /* 0x009896800000a95d */ /* 0x001fea0003900000 */
[----:B------:R-:W0:Y:S02]  /*21c90*/  @!P2 SYNCS.PHASECHK.TRANS64 P2, [R85+URZ+0x2a8b0], R86 ;  /* 0x02a8b0565500a5a7 */ /* 0x000e24000804007f */
[----:B0-----:R-:W-:Y:S05]  /*21ca0*/  @!P2 BRA `(.L_x_557) ;  /* 0xfffffffc00f0a947 */ /* 0x001fea000383ffff */
[----:B------:R-:W-:Y:S05]  /*21cb0*/  BRA `(.L_x_818) ;  /* 0xfffffe9000807947 */ /* 0x000fea000383ffff */
.L_x_577:
[----:B------:R-:W-:Y:S01]  /*21cc0*/  BSSY B1, `(.L_x_819) ;  /* 0x0000008000017945 */ /* 0x000fe20003800000 */
[----:B------:R-:W-:Y:S02]  /*21cd0*/  IMAD.MOV.U32 R13, RZ, RZ, R42 ;  /* 0x000000ffff0d7224 */ /* 0x000fe400078e002a */
[----:B------:R-:W-:Y:S02]  /*21ce0*/  IMAD.MOV.U32 R12, RZ, RZ, RZ ;  /* 0x000000ffff0c7224 */ /* 0x000fe400078e00ff */
[----:B------:R-:W-:Y:S02]  /*21cf0*/  IMAD.MOV.U32 R11, RZ, RZ, 0x1c1f ;  /* 0x00001c1fff0b7424 */ /* 0x000fe400078e00ff */
[----:B------:R-:W-:-:S07]  /*21d00*/  IMAD.MOV.U32 R15, RZ, RZ, -0x1 ;  /* 0xffffffffff0f7424 */ /* 0x000fce00078e00ff */
[----:B---3--:R-:W-:Y:S05]  /*21d10*/  WARPSYNC.COLLECTIVE R15, `(.L_x_820) ;  /* 0x000000000f087348 */ /* 0x008fea0003c00000 */
[----:B------:R0:W1:Y:S02]  /*21d20*/  SHFL.IDX P6, R14, R13, R12, R11 ;  /* 0x0000000c0d0e7389 */ /* 0x00006400000c000b */
[----:B01-3--:R-:W-:Y:S01]  /*21d30*/  ENDCOLLECTIVE ;  /* 0x000000000000791b */ /* 0x00bfe20003800000 */
.L_x_820:
[----:B------:R-:W-:Y:S05]  /*21d40*/  BSYNC B1 ;  /* 0x0000000000017941 */ /* 0x000fea0003800000 */
.L_x_819:
        /* <DEDUP_REMOVED lines=8> */
.L_x_821:
[----:B------:R-:W-:Y:S01]  /*21dd0*/  IMAD.MOV.U32 R13, RZ, RZ, R37 ;  /* 0x000000ffff0d7224 */ /* 0x000fe200078e0025 */
[----:B------:R-:W-:-:S07]  /*21de0*/  MOV R39, R14 ;  /* 0x0000000e00277202 */ /* 0x000fce0000000f00 */
[----:B------:R-:W-:Y:S05]  /*21df0*/  WARPSYNC.COLLECTIVE R15, `(.L_x_822) ;  /* 0x000000000f087348 */ /* 0x000fea0003c00000 */
[----:B------:R0:W1:Y:S02]  /*21e00*/  SHFL.IDX P6, R14, R13, R12, R11 ;  /* 0x0000000c0d0e7389 */ /* 0x00006400000c000b */
[----:B01----:R-:W-:Y:S01]  /*21e10*/  ENDCOLLECTIVE ;  /* 0x000000000000791b */ /* 0x003fe20003800000 */
.L_x_822:
[----:B------:R-:W-:Y:S02]  /*21e20*/  IMAD.MOV.U32 R13, RZ, RZ, R40 ;  /* 0x000000ffff0d7224 */ /* 0x000fe400078e0028 */
[----:B------:R-:W-:-:S07]  /*21e30*/  IMAD.MOV.U32 R44, RZ, RZ, R14 ;  /* 0x000000ffff2c7224 */ /* 0x000fce00078e000e */
[----:B------:R-:W-:Y:S05]  /*21e40*/  WARPSYNC.COLLECTIVE R15, `(.L_x_823) ;  /* 0x000000000f087348 */ /* 0x000fea0003c00000 */
[----:B------:R0:W1:Y:S02]  /*21e50*/  SHFL.IDX P6, R14, R13, R12, R11 ;  /* 0x0000000c0d0e7389 */ /* 0x00006400000c000b */
[----:B01----:R-:W-:Y:S01]  /*21e60*/  ENDCOLLECTIVE ;  /* 0x000000000000791b */ /* 0x003fe20003800000 */
.L_x_823:
[----:B------:R-:W-:Y:S01]  /*21e70*/  IMAD.MOV.U32 R41, RZ, RZ, R14 ;  /* 0x000000ffff297224 */ /* 0x000fe200078e000e */
[----:B------:R-:W-:Y:S06]  /*21e80*/  BRA `(.L_x_824) ;  /* 0xfffffea0002c7947 */ /* 0x000fec000383ffff */
.L_x_581:
[----:B0-----:R0:W1:Y:S02]  /*21e90*/  SYNCS.PHASECHK.TRANS64.TRYWAIT P0, [R2+URZ+0x2a800], R5 ;  /* 0x02a80005020075a7 */ /* 0x001064000800017f */
[----:B-1----:R-:W-:Y:S05]  /*21ea0*/  @!P0 NANOSLEEP.SYNCS 0x989680 ;  /* 0x009896800000895d */ /* 0x002fea0003900000 */
[----:B------:R-:W1:Y:S02]  /*21eb0*/  @!P0 SYNCS.PHASECHK.TRANS64 P0, [R2+URZ+0x2a800], R5 ;  /* 0x02a80005020085a7 */ /* 0x000e64000800007f */
[----:B-1----:R-:W-:Y:S05]  /*21ec0*/  @!P0 BRA `(.L_x_581) ;  /* 0xfffffffc00f08947 */ /* 0x002fea000383ffff */
[----:B------:R-:W-:Y:S05]  /*21ed0*/  BRA `(.L_x_825) ;  /* 0xfffffea800a07947 */ /* 0x000fea000383ffff */
.L_x_605:
        /* <DEDUP_REMOVED lines=8> */
.L_x_827:
[----:B------:R-:W-:Y:S05]  /*21f60*/  BSYNC B1 ;  /* 0x0000000000017941 */ /* 0x000fea0003800000 */
.L_x_826:
[----:B------:R-:W-:Y:S01]  /*21f70*/  IMAD.MOV.U32 R13, RZ, RZ, R39 ;  /* 0x000000ffff0d7224 */ /* 0x000fe200078e0027 */
[----:B------:R-:W-:Y:S01]  /*21f80*/  MOV R11, 0x1c1f ;  /* 0x00001c1f000b7802 */ /* 0x000fe20000000f00 */
[----:B------:R-:W-:Y:S02]  /*21f90*/  IMAD.MOV.U32 R12, RZ, RZ, RZ ;  /* 0x000000ffff0c7224 */ /* 0x000fe400078e00ff */
[----:B------:R-:W-:Y:S02]  /*21fa0*/  IMAD.MOV.U32 R15, RZ, RZ, -0x1 ;  /* 0xffffffffff0f7424 */ /* 0x000fe400078e00ff */
[----:B------:R-:W-:-:S07]  /*21fb0*/  IMAD.MOV.U32 R3, RZ, RZ, R14 ;  /* 0x000000ffff037224 */ /* 0x000fce00078e000e */
[----:B------:R-:W-:Y:S05]  /*21fc0*/  WARPSYNC.COLLECTIVE R15, `(.L_x_828) ;  /* 0x000000000f087348 */ /* 0x000fea0003c00000 */
[----:B------:R0:W1:Y:S02]  /*21fd0*/  SHFL.IDX P6, R14, R13, R12, R11 ;  /* 0x0000000c0d0e7389 */ /* 0x00006400000c000b */
[----:B01----:R-:W-:Y:S01]  /*21fe0*/  ENDCOLLECTIVE ;  /* 0x000000000000791b */ /* 0x003fe20003800000 */
.L_x_828:
[----:B------:R-:W-:Y:S02]  /*21ff0*/  IMAD.MOV.U32 R13, RZ, RZ, R37 ;  /* 0x000000ffff0d7224 */ /* 0x000fe400078e0025 */
[----:B------:R-:W-:-:S07]  /*22000*/  IMAD.MOV.U32 R0, RZ, RZ, R14 ;  /* 0x000000ffff007224 */ /* 0x000fce00078e000e */
[----:B------:R-:W-:Y:S05]  /*22010*/  WARPSYNC.COLLECTIVE R15, `(.L_x_829) ;  /* 0x000000000f087348 */ /* 0x000fea0003c00000 */
[----:B------:R0:W1:Y:S02]  /*22020*/  SHFL.IDX P6, R14, R13, R12, R11 ;  /* 0x0000000c0d0e7389 */ /* 0x00006400000c000b */
[----:B01----:R-:W-:Y:S01]  /*22030*/  ENDCOLLECTIVE ;  /* 0x000000000000791b */ /* 0x003fe20003800000 */
.L_x_829:
[----:B------:R-:W-:Y:S02]  /*22040*/  IMAD.MOV.U32 R13, RZ, RZ, R40 ;  /* 0x000000ffff0d7224 */ /* 0x000fe400078e0028 */
[----:B------:R-:W-:-:S07]  /*22050*/  IMAD.MOV.U32 R37, RZ, RZ, R14 ;  /* 0x000000ffff257224 */ /* 0x000fce00078e000e */
[----:B------:R-:W-:Y:S05]  /*22060*/  WARPSYNC.COLLECTIVE R15, `(.L_x_830) ;  /* 0x000000000f087348 */ /* 0x000fea0003c00000 */
[----:B------:R0:W1:Y:S02]  /*22070*/  SHFL.IDX P6, R14, R13, R12, R11 ;  /* 0x0000000c0d0e7389 */ /* 0x00006400000c000b */
[----:B01----:R-:W-:Y:S01]  /*22080*/  ENDCOLLECTIVE ;  /* 0x000000000000791b */ /* 0x003fe20003800000 */
.L_x_830:
[----:B------:R-:W-:Y:S01]  /*22090*/  IMAD.MOV.U32 R40, RZ, RZ, R14 ;  /* 0x000000ffff287224 */ /* 0x000fe200078e000e */
[----:B------:R-:W-:Y:S06]  /*220a0*/  BRA `(.L_x_831) ;  /* 0xfffffec8004c7947 */ /* 0x000fec000383ffff */
.L_x_609:
[----:B0-----:R0:W1:Y:S02]  /*220b0*/  SYNCS.PHASECHK.TRANS64.TRYWAIT P0, [R2+URZ+0x2a800], R3 ;  /* 0x02a80003020075a7 */ /* 0x001064000800017f */
[----:B-1----:R-:W-:Y:S05]  /*220c0*/  @!P0 NANOSLEEP.SYNCS 0x989680 ;  /* 0x009896800000895d */ /* 0x002fea0003900000 */
[----:B------:R-:W1:Y:S02]  /*220d0*/  @!P0 SYNCS.PHASECHK.TRANS64 P0, [R2+URZ+0x2a800], R3 ;  /* 0x02a80003020085a7 */ /* 0x000e64000800007f */
[----:B-1----:R-:W-:Y:S05]  /*220e0*/  @!P0 BRA `(.L_x_609) ;  /* 0xfffffffc00f08947 */ /* 0x002fea000383ffff */
[----:B------:R-:W-:Y:S05]  /*220f0*/  BRA `(.L_x_832) ;  /* 0xfffffed000587947 */ /* 0x000fea000383ffff */
.L_x_623:
[----:B-1----:R1:W2:Y:S02]  /*22100*/  SYNCS.PHASECHK.TRANS64.TRYWAIT P1, [R0+URZ+0x2a830], R3 ;  /* 0x02a83003000075a7 */ /* 0x0022a4000802017f */
[----:B--2---:R-:W-:Y:S05]  /*22110*/  @!P1 NANOSLEEP.SYNCS 0x989680 ;  /* 0x009896800000995d */ /* 0x004fea0003900000 */
[----:B------:R-:W2:Y:S02]  /*22120*/  @!P1 SYNCS.PHASECHK.TRANS64 P1, [R0+URZ+0x2a830], R3 ;  /* 0x02a83003000095a7 */ /* 0x000ea4000802007f */
[----:B--2---:R-:W-:Y:S05]  /*22130*/  @!P1 BRA `(.L_x_623) ;  /* 0xfffffffc00f09947 */ /* 0x004fea000383ffff */
[----:B------:R-:W-:Y:S05]  /*22140*/  BRA `(.L_x_622) ;  /* 0xfffffef400687947 */ /* 0x000fea000383ffff */
.L_x_631:
[----:B-1----:R1:W2:Y:S02]  /*22150*/  SYNCS.PHASECHK.TRANS64.TRYWAIT P1, [R13+URZ+0x2a830], R6 ;  /* 0x02a830060d0075a7 */ /* 0x0022a4000802017f */
[----:B--2---:R-:W-:Y:S05]  /*22160*/  @!P1 NANOSLEEP.SYNCS 0x989680 ;  /* 0x009896800000995d */ /* 0x004fea0003900000 */
[----:B------:R-:W2:Y:S02]  /*22170*/  @!P1 SYNCS.PHASECHK.TRANS64 P1, [R13+URZ+0x2a830], R6 ;  /* 0x02a830060d0095a7 */ /* 0x000ea4000802007f */
[----:B--2---:R-:W-:Y:S05]  /*22180*/  @!P1 BRA `(.L_x_631) ;  /* 0xfffffffc00f09947 */ /* 0x004fea000383ffff */
[----:B------:R-:W-:Y:S05]  /*22190*/  BRA `(.L_x_630) ;  /* 0xffffff1c00e47947 */ /* 0x000fea000383ffff */
.L_x_636:
[----:B-1----:R1:W2:Y:S02]  /*221a0*/  SYNCS.PHASECHK.TRANS64.TRYWAIT P1, [R15+URZ+0x2a850], R5 ;  /* 0x02a850050f0075a7 */ /* 0x0022a4000802017f */
[----:B--2---:R-:W-:Y:S05]  /*221b0*/  @!P1 NANOSLEEP.SYNCS 0x989680 ;  /* 0x009896800000995d */ /* 0x004fea0003900000 */
[----:B------:R-:W2:Y:S02]  /*221c0*/  @!P1 SYNCS.PHASECHK.TRANS64 P1, [R15+URZ+0x2a850], R5 ;  /* 0x02a850050f0095a7 */ /* 0x000ea4000802007f */
[----:B--2---:R-:W-:Y:S05]  /*221d0*/  @!P1 BRA `(.L_x_636) ;  /* 0xfffffffc00f09947 */ /* 0x004fea000383ffff */
[----:B------:R-:W-:Y:S05]  /*221e0*/  BRA `(.L_x_635) ;  /* 0xffffff2c00187947 */ /* 0x000fea000383ffff */
.L_x_644:
[----:B-1----:R1:W2:Y:S02]  /*221f0*/  SYNCS.PHASECHK.TRANS64.TRYWAIT P1, [R7+URZ+0x2a850], R4 ;  /* 0x02a85004070075a7 */ /* 0x0022a4000802017f */
[----:B--2---:R-:W-:Y:S05]  /*22200*/  @!P1 NANOSLEEP.SYNCS 0x989680 ;  /* 0x009896800000995d */ /* 0x004fea0003900000 */
[----:B------:R-:W2:Y:S02]  /*22210*/  @!P1 SYNCS.PHASECHK.TRANS64 P1, [R7+URZ+0x2a850], R4 ;  /* 0x02a85004070095a7 */ /* 0x000ea4000802007f */
[----:B--2---:R-:W-:Y:S05]  /*22220*/  @!P1 BRA `(.L_x_644) ;  /* 0xfffffffc00f09947 */ /* 0x004fea000383ffff */
[----:B------:R-:W-:Y:S05]  /*22230*/  BRA `(.L_x_643) ;  /* 0xffffff4800707947 */ /* 0x000fea000383ffff */
.L_x_684:
[----:B------:R-:W0:Y:S01]  /*22240*/  S2R R9, SR_TID.X ;  /* 0x0000000000097919 */ /* 0x000e220000002100 */
[----:B------:R-:W-:Y:S01]  /*22250*/  BSSY B1, `(.L_x_833) ;  /* 0x000000a000017945 */ /* 0x000fe20003800000 */
[----:B------:R-:W-:Y:S02]  /*22260*/  IMAD.MOV.U32 R12, RZ, RZ, RZ ;  /* 0x000000ffff0c7224 */ /* 0x000fe400078e00ff */
[----:B------:R-:W-:Y:S02]  /*22270*/  IMAD.MOV.U32 R11, RZ, RZ, 0x1f ;  /* 0x0000001fff0b7424 */ /* 0x000fe400078e00ff */
[----:B------:R-:W-:Y:S01]  /*22280*/  IMAD.MOV.U32 R15, RZ, RZ, -0x1 ;  /* 0xffffffffff0f7424 */ /* 0x000fe200078e00ff */
[----:B0-----:R-:W-:-:S04]  /*22290*/  SHF.R.U32.HI R9, RZ, 0x5, R9 ;  /* 0x00000005ff097819 */ /* 0x001fc80000011609 */
[----:B------:R-:W-:-:S05]  /*222a0*/  LOP3.LUT R9, R9, 0x3, RZ, 0xc0, !PT ;  /* 0x0000000309097812 */ /* 0x000fca00078ec0ff */
[----:B------:R-:W-:-:S07]  /*222b0*/  IMAD.MOV.U32 R13, RZ, RZ, R9 ;  /* 0x000000ffff0d7224 */ /* 0x000fce00078e0009 */
[----:B------:R-:W-:Y:S05]  /*222c0*/  WARPSYNC.COLLECTIVE R15, `(.L_x_834) ;  /* 0x000000000f087348 */ /* 0x000fea0003c00000 */
[----:B------:R0:W1:Y:S02]  /*222d0*/  SHFL.IDX P6, R14, R13, R12, R11 ;  /* 0x0000000c0d0e7389 */ /* 0x00006400000c000b */
[----:B01----:R-:W-:Y:S01]  /*222e0*/  ENDCOLLECTIVE ;  /* 0x000000000000791b */ /* 0x003fe20003800000 */
.L_x_834:
[----:B------:R-:W-:Y:S05]  /*222f0*/  BSYNC B1 ;  /* 0x0000000000017941 */ /* 0x000fea0003800000 */
.L_x_833:
[----:B------:R-:W-:Y:S05]  /*22300*/  BRA `(.L_x_835) ;  /* 0xffffff9400b07947 */ /* 0x000fea000383ffff */
.L_x_686:
[----:B------:R-:W-:Y:S01]  /*22310*/  BSSY B1, `(.L_x_836) ;  /* 0x0000006000017945 */ /* 0x000fe20003800000 */
[----:B------:R-:W-:-:S07]  /*22320*/  IMAD.MOV.U32 R15, RZ, RZ, -0x1 ;  /* 0xffffffffff0f7424 */ /* 0x000fce00078e00ff */
[----:B0-----:R-:W-:Y:S05]  /*22330*/  WARPSYNC.COLLECTIVE R15, `(.L_x_837) ;  /* 0x000000000f0c7348 */ /* 0x001fea0003c00000 */
[----:B------:R-:W-:Y:S02]  /*22340*/  ELECT P6, UR62, PT ;  /* 0x00000000003e782f */ /* 0x000fe400038c0000 */
[----:B------:R-:W-:Y:S01]  /*22350*/  MOV R14, UR62 ;  /* 0x0000003e000e7c02 */ /* 0x000fe20008000f00 */
[----:B0-----:R-:W-:Y:S10]  /*22360*/  ENDCOLLECTIVE ;  /* 0x000000000000791b */ /* 0x001ff40003800000 */
.L_x_837:
[----:B------:R-:W-:Y:S05]  /*22370*/  BSYNC B1 ;  /* 0x0000000000017941 */ /* 0x000fea0003800000 */
.L_x_836:
[----:B------:R-:W-:Y:S05]  /*22380*/  BRA `(.L_x_685) ;  /* 0xffffff9400a87947 */ /* 0x000fea000383ffff */
.L_x_688:
[----:B0-----:R0:W1:Y:S02]  /*22390*/  SYNCS.PHASECHK.TRANS64.TRYWAIT P0, [R22+URZ+0x2a820], R7 ;  /* 0x02a82007160075a7 */ /* 0x001064000800017f */
[----:B-1----:R-:W-:Y:S05]  /*223a0*/  @!P0 NANOSLEEP.SYNCS 0x989680 ;  /* 0x009896800000895d */ /* 0x002fea0003900000 */
[----:B------:R-:W1:Y:S02]  /*223b0*/  @!P0 SYNCS.PHASECHK.TRANS64 P0, [R22+URZ+0x2a820], R7 ;  /* 0x02a82007160085a7 */ /* 0x000e64000800007f */
[----:B-1----:R-:W-:Y:S05]  /*223c0*/  @!P0 BRA `(.L_x_688) ;  /* 0xfffffffc00f08947 */ /* 0x002fea000383ffff */
[----:B------:R-:W-:Y:S05]  /*223d0*/  BRA `(.L_x_838) ;  /* 0xffffff9400b87947 */ /* 0x000fea000383ffff */
.L_x_692:
[----:B-1----:R1:W2:Y:S02]  /*223e0*/  SYNCS.PHASECHK.TRANS64.TRYWAIT P0, [R11+URZ+0x2a8a0], R10 ;  /* 0x02a8a00a0b0075a7 */ /* 0x0022a4000800017f */
[----:B--2---:R-:W-:Y:S05]  /*223f0*/  @!P0 NANOSLEEP.SYNCS 0x989680 ;  /* 0x009896800000895d */ /* 0x004fea0003900000 */
[----:B------:R-:W2:Y:S02]  /*22400*/  @!P0 SYNCS.PHASECHK.TRANS64 P0, [R11+URZ+0x2a8a0], R10 ;  /* 0x02a8a00a0b0085a7 */ /* 0x000ea4000800007f */
[----:B--2---:R-:W-:Y:S05]  /*22410*/  @!P0 BRA `(.L_x_692) ;  /* 0xfffffffc00f08947 */ /* 0x004fea000383ffff */
[----:B------:R-:W-:Y:S05]  /*22420*/  BRA `(.L_x_839) ;  /* 0xffffff9400d07947 */ /* 0x000fea000383ffff */
.L_x_699:
[----:B0-----:R0:W2:Y:S02]  /*22430*/  SYNCS.PHASECHK.TRANS64.TRYWAIT P0, [R11+URZ+0x2a8c0], R10 ;  /* 0x02a8c00a0b0075a7 */ /* 0x0010a4000800017f */
[----:B--2---:R-:W-:Y:S05]  /*22440*/  @!P0 NANOSLEEP.SYNCS 0x989680 ;  /* 0x009896800000895d */ /* 0x004fea0003900000 */
[----:B------:R-:W2:Y:S02]  /*22450*/  @!P0 SYNCS.PHASECHK.TRANS64 P0, [R11+URZ+0x2a8c0], R10 ;  /* 0x02a8c00a0b0085a7 */ /* 0x000ea4000800007f */
[----:B--2---:R-:W-:Y:S05]  /*22460*/  @!P0 BRA `(.L_x_699) ;  /* 0xfffffffc00f08947 */ /* 0x004fea000383ffff */
[----:B------:R-:W-:Y:S05]  /*22470*/  BRA `(.L_x_840) ;  /* 0xffffff9800c87947 */ /* 0x000fea000383ffff */
.L_x_707:
[----:B-1----:R1:W2:Y:S02]  /*22480*/  SYNCS.PHASECHK.TRANS64.TRYWAIT P2, [R10+URZ+0x2a8a0], R9 ;  /* 0x02a8a0090a0075a7 */ /* 0x0022a4000804017f */
[----:B--2---:R-:W-:Y:S05]  /*22490*/  @!P2 NANOSLEEP.SYNCS 0x989680 ;  /* 0x009896800000a95d */ /* 0x004fea0003900000 */
[----:B------:R-:W2:Y:S02]  /*224a0*/  @!P2 SYNCS.PHASECHK.TRANS64 P2, [R10+URZ+0x2a8a0], R9 ;  /* 0x02a8a0090a00a5a7 */ /* 0x000ea4000804007f */
[----:B--2---:R-:W-:Y:S05]  /*224b0*/  @!P2 BRA `(.L_x_707) ;  /* 0xfffffffc00f0a947 */ /* 0x004fea000383ffff */
[----:B------:R-:W-:Y:S05]  /*224c0*/  BRA `(.L_x_841) ;  /* 0xffffff9c00c47947 */ /* 0x000fea000383ffff */
.L_x_714:
[----:B0-----:R0:W2:Y:S02]  /*224d0*/  SYNCS.PHASECHK.TRANS64.TRYWAIT P2, [R10+URZ+0x2a8c0], R9 ;  /* 0x02a8c0090a0075a7 */ /* 0x0010a4000804017f */
[----:B--2---:R-:W-:Y:S05]  /*224e0*/  @!P2 NANOSLEEP.SYNCS 0x989680 ;  /* 0x009896800000a95d */ /* 0x004fea0003900000 */
[----:B------:R-:W2:Y:S02]  /*224f0*/  @!P2 SYNCS.PHASECHK.TRANS64 P2, [R10+URZ+0x2a8c0], R9 ;  /* 0x02a8c0090a00a5a7 */ /* 0x000ea4000804007f */
[----:B--2---:R-:W-:Y:S05]  /*22500*/  @!P2 BRA `(.L_x_714) ;  /* 0xfffffffc00f0a947 */ /* 0x004fea000383ffff */
[----:B------:R-:W-:Y:S05]  /*22510*/  BRA `(.L_x_842) ;  /* 0xffffffa000b87947 */ /* 0x000fea000383ffff */
.L_x_730:
[----:B0-----:R-:W0:Y:S01]  /*22520*/  S2R R8, SR_TID.X ;  /* 0x0000000000087919 */ /* 0x001e220000002100 */
[----:B------:R-:W-:Y:S01]  /*22530*/  BSSY B0, `(.L_x_843) ;  /* 0x000000a000007945 */ /* 0x000fe20003800000 */
[----:B------:R-:W-:Y:S02]  /*22540*/  IMAD.MOV.U32 R12, RZ, RZ, RZ ;  /* 0x000000ffff0c7224 */ /* 0x000fe400078e00ff */
[----:B------:R-:W-:Y:S02]  /*22550*/  IMAD.MOV.U32 R11, RZ, RZ, 0x1f ;  /* 0x0000001fff0b7424 */ /* 0x000fe400078e00ff */
[----:B------:R-:W-:Y:S01]  /*22560*/  IMAD.MOV.U32 R15, RZ, RZ, -0x1 ;  /* 0xffffffffff0f7424 */ /* 0x000fe200078e00ff */
[----:B0-----:R-:W-:-:S04]  /*22570*/  SHF.R.U32.HI R8, RZ, 0x5, R8 ;  /* 0x00000005ff087819 */ /* 0x001fc80000011608 */
[----:B------:R-:W-:-:S04]  /*22580*/  LOP3.LUT R8, R8, 0x3, RZ, 0xc0, !PT ;  /* 0x0000000308087812 */ /* 0x000fc800078ec0ff */
[----:B------:R-:W-:-:S07]  /*22590*/  MOV R13, R8 ;  /* 0x00000008000d7202 */ /* 0x000fce0000000f00 */
[----:B-----5:R-:W-:Y:S05]  /*225a0*/  WARPSYNC.COLLECTIVE R15, `(.L_x_844) ;  /* 0x000000000f087348 */ /* 0x020fea0003c00000 */
[----:B------:R0:W1:Y:S02]  /*225b0*/  SHFL.IDX P6, R14, R13, R12, R11 ;  /* 0x0000000c0d0e7389 */ /* 0x00006400000c000b */
[----:B01---5:R-:W-:Y:S01]  /*225c0*/  ENDCOLLECTIVE ;  /* 0x000000000000791b */ /* 0x023fe20003800000 */
.L_x_844:
[----:B------:R-:W-:Y:S05]  /*225d0*/  BSYNC B0 ;  /* 0x0000000000007941 */ /* 0x000fea0003800000 */
.L_x_843:
[----:B------:R-:W-:Y:S05]  /*225e0*/  BRA `(.L_x_845) ;  /* 0xffffffb000587947 */ /* 0x000fea000383ffff */
.L_x_733:
[----:B0-----:R0:W1:Y:S02]  /*225f0*/  SYNCS.PHASECHK.TRANS64.TRYWAIT P0, [R7+URZ+0x2a840], R2 ;  /* 0x02a84002070075a7 */ /* 0x001064000800017f */
[----:B-1----:R-:W-:Y:S05]  /*22600*/  @!P0 NANOSLEEP.SYNCS 0x989680 ;  /* 0x009896800000895d */ /* 0x002fea0003900000 */
[----:B------:R-:W1:Y:S02]  /*22610*/  @!P0 SYNCS.PHASECHK.TRANS64 P0, [R7+URZ+0x2a840], R2 ;  /* 0x02a84002070085a7 */ /* 0x000e64000800007f */
[----:B-1----:R-:W-:Y:S05]  /*22620*/  @!P0 BRA `(.L_x_733) ;  /* 0xfffffffc00f08947 */ /* 0x002fea000383ffff */
[----:B------:R-:W-:Y:S05]  /*22630*/  BRA `(.L_x_846) ;  /* 0xffffffb000a87947 */ /* 0x000fea000383ffff */
.L_x_734:
        /* <DEDUP_REMOVED lines=8> */
.L_x_848:
[----:B------:R-:W-:Y:S05]  /*226c0*/  BSYNC B0 ;  /* 0x0000000000007941 */ /* 0x000fea0003800000 */
.L_x_847:
[----:B------:R-:W-:Y:S01]  /*226d0*/  IMAD.MOV.U32 R13, RZ, RZ, R4 ;  /* 0x000000ffff0d7224 */ /* 0x000fe200078e0004 */
[----:B------:R-:W-:Y:S01]  /*226e0*/  MOV R15, 0xffffffff ;  /* 0xffffffff000f7802 */ /* 0x000fe20000000f00 */
[----:B------:R-:W-:Y:S02]  /*226f0*/  IMAD.MOV.U32 R12, RZ, RZ, RZ ;  /* 0x000000ffff0c7224 */ /* 0x000fe400078e00ff */
[----:B------:R-:W-:Y:S02]  /*22700*/  IMAD.MOV.U32 R11, RZ, RZ, 0x181f ;  /* 0x0000181fff0b7424 */ /* 0x000fe400078e00ff */
[----:B------:R-:W-:Y:S02]  /*22710*/  IMAD.MOV.U32 R2, RZ, RZ, R14 ;  /* 0x000000ffff027224 */ /* 0x000fe400078e000e */
[----:B------:R-:W-:-:S07]  /*22720*/  @P0 IMAD R8, R5, 0x2, R22 ;  /* 0x0000000205080824 */ /* 0x000fce00078e0216 */
[----:B------:R-:W-:Y:S05]  /*22730*/  WARPSYNC.COLLECTIVE R15, `(.L_x_849) ;  /* 0x000000000f087348 */ /* 0x000fea0003c00000 */
[----:B------:R0:W1:Y:S02]  /*22740*/  SHFL.IDX P6, R14, R13, R12, R11 ;  /* 0x0000000c0d0e7389 */ /* 0x00006400000c000b */
[----:B01----:R-:W-:Y:S01]  /*22750*/  ENDCOLLECTIVE ;  /* 0x000000000000791b */ /* 0x003fe20003800000 */
.L_x_849:
[----:B------:R-:W-:Y:S02]  /*22760*/  IMAD.MOV.U32 R13, RZ, RZ, R0 ;  /* 0x000000ffff0d7224 */ /* 0x000fe400078e0000 */
[----:B------:R-:W-:Y:S02]  /*22770*/  IMAD.MOV.U32 R12, RZ, RZ, 0x1 ;  /* 0x00000001ff0c7424 */ /* 0x000fe400078e00ff */
[----:B------:R-:W-:-:S07]  /*22780*/  IMAD.MOV.U32 R3, RZ, RZ, R14 ;  /* 0x000000ffff037224 */ /* 0x000fce00078e000e */
[----:B------:R-:W-:Y:S05]  /*22790*/  WARPSYNC.COLLECTIVE R15, `(.L_x_850) ;  /* 0x000000000f087348 */ /* 0x000fea0003c00000 */
[----:B------:R0:W1:Y:S02]  /*227a0*/  SHFL.IDX P6, R14, R13, R12, R11 ;  /* 0x0000000c0d0e7389 */ /* 0x00006400000c000b */
[----:B01----:R-:W-:Y:S01]  /*227b0*/  ENDCOLLECTIVE ;  /* 0x000000000000791b */ /* 0x003fe20003800000 */
.L_x_850:
[----:B------:R-:W-:-:S05]  /*227c0*/  @P0 LEA R3, P1, R9, R3, 0x1 ;  /* 0x0000000309030211 */ /* 0x000fca00078208ff */
[----:B------:R-:W-:Y:S01]  /*227d0*/  @P0 IMAD.X R2, RZ, RZ, R2, P1 ;  /* 0x000000ffff020224 */ /* 0x000fe200008e0602 */
[----:B------:R-:W-:-:S04]  /*227e0*/  ISETP.GE.AND P1, PT, R6, 0x11, PT ;  /* 0x000000110600780c */ /* 0x000fc80003f26270 */
        /* <DEDUP_REMOVED lines=14> */
.L_x_851:
[----:B------:R-:W-:Y:S02]  /*228d0*/  @P1 IMAD R8, R5, 0x2, R22 ;  /* 0x0000000205081824 */ /* 0x000fe400078e0216 */
[----:B------:R-:W-:Y:S01]  /*228e0*/  IMAD.MOV.U32 R13, RZ, RZ, R0 ;  /* 0x000000ffff0d7224 */ /* 0x000fe200078e0000 */
[----:B------:R-:W-:Y:S01]  /*228f0*/  MOV R12, 0x2 ;  /* 0x00000002000c7802 */ /* 0x000fe20000000f00 */
[----:B------:R-:W-:-:S07]  /*22900*/  IMAD.MOV.U32 R3, RZ, RZ, R14 ;  /* 0x000000ffff037224 */ /* 0x000fce00078e000e */
[----:B------:R-:W-:Y:S05]  /*22910*/  WARPSYNC.COLLECTIVE R15, `(.L_x_852) ;  /* 0x000000000f087348 */ /* 0x000fea0003c00000 */
[----:B------:R0:W1:Y:S02]  /*22920*/  SHFL.IDX P6, R14, R13, R12, R11 ;  /* 0x0000000c0d0e7389 */ /* 0x00006400000c000b */
[----:B01----:R-:W-:Y:S01]  /*22930*/  ENDCOLLECTIVE ;  /* 0x000000000000791b */ /* 0x003fe20003800000 */
.L_x_852:
        /* <DEDUP_REMOVED lines=17> */
.L_x_853:
[----:B------:R-:W-:Y:S02]  /*22a50*/  @P1 IMAD R8, R5, 0x2, R22 ;  /* 0x0000000205081824 */ /* 0x000fe400078e0216 */
[----:B------:R-:W-:Y:S02]  /*22a60*/  IMAD.MOV.U32 R13, RZ, RZ, R0 ;  /* 0x000000ffff0d7224 */ /* 0x000fe400078e0000 */
[----:B------:R-:W-:Y:S02]  /*22a70*/  IMAD.MOV.U32 R12, RZ, RZ, 0x3 ;  /* 0x00000003ff0c7424 */ /* 0x000fe400078e00ff */
[----:B------:R-:W-:-:S07]  /*22a80*/  IMAD.MOV.U32 R3, RZ, RZ, R14 ;  /* 0x000000ffff037224 */ /* 0x000fce00078e000e */
[----:B------:R-:W-:Y:S05]  /*22a90*/  WARPSYNC.COLLECTIVE R15, `(.L_x_854) ;  /* 0x000000000f087348 */ /* 0x000fea0003c00000 */
[----:B------:R0:W1:Y:S02]  /*22aa0*/  SHFL.IDX P6, R14, R13, R12, R11 ;  /* 0x0000000c0d0e7389 */ /* 0x00006400000c000b */
[----:B01----:R-:W-:Y:S01]  /*22ab0*/  ENDCOLLECTIVE ;  /* 0x000000000000791b */ /* 0x003fe20003800000 */
.L_x_854:
        /* <DEDUP_REMOVED lines=17> */
.L_x_855:
[----:B------:R-:W-:Y:S01]  /*22bd0*/  @P1 LEA R8, R5, R22, 0x1 ;  /* 0x0000001605081211 */ /* 0x000fe200078e08ff */
[----:B------:R-:W-:Y:S02]  /*22be0*/  IMAD.MOV.U32 R13, RZ, RZ, R0 ;  /* 0x000000ffff0d7224 */ /* 0x000fe400078e0000 */
[----:B------:R-:W-:Y:S02]  /*22bf0*/  IMAD.MOV.U32 R12, RZ, RZ, 0x4 ;  /* 0x00000004ff0c7424 */ /* 0x000fe400078e00ff */
[----:B------:R-:W-:-:S07]  /*22c00*/  IMAD.MOV.U32 R3, RZ, RZ, R14 ;  /* 0x000000ffff037224 */ /* 0x000fce00078e000e */
[----:B------:R-:W-:Y:S05]  /*22c10*/  WARPSYNC.COLLECTIVE R15, `(.L_x_856) ;  /* 0x000000000f087348 */ /* 0x000fea0003c00000 */
[----:B------:R0:W1:Y:S02]  /*22c20*/  SHFL.IDX P6, R14, R13, R12, R11 ;  /* 0x0000000c0d0e7389 */ /* 0x00006400000c000b */
[----:B01----:R-:W-:Y:S01]  /*22c30*/  ENDCOLLECTIVE ;  /* 0x000000000000791b */ /* 0x003fe20003800000 */
.L_x_856:
        /* <DEDUP_REMOVED lines=17> */
.L_x_857:
[----:B------:R-:W-:Y:S02]  /*22d50*/  @P1 IMAD R8, R5, 0x2, R22 ;  /* 0x0000000205081824 */ /* 0x000fe400078e0216 */
[----:B------:R-:W-:Y:S02]  /*22d60*/  IMAD.MOV.U32 R13, RZ, RZ, R0 ;  /* 0x000000ffff0d7224 */ /* 0x000fe400078e0000 */
[----:B------:R-:W-:Y:S02]  /*22d70*/  IMAD.MOV.U32 R12, RZ, RZ, 0x5 ;  /* 0x00000005ff0c7424 */ /* 0x000fe400078e00ff */
[----:B------:R-:W-:-:S07]  /*22d80*/  IMAD.MOV.U32 R3, RZ, RZ, R14 ;  /* 0x000000ffff037224 */ /* 0x000fce00078e000e */
[----:B------:R-:W-:Y:S05]  /*22d90*/  WARPSYNC.COLLECTIVE R15, `(.L_x_858) ;  /* 0x000000000f087348 */ /* 0x000fea0003c00000 */
[----:B------:R0:W1:Y:S02]  /*22da0*/  SHFL.IDX P6, R14, R13, R12, R11 ;  /* 0x0000000c0d0e7389 */ /* 0x00006400000c000b */
[----:B01----:R-:W-:Y:S01]  /*22db0*/  ENDCOLLECTIVE ;  /* 0x000000000000791b */ /* 0x003fe20003800000 */
.L_x_858:
        /* <DEDUP_REMOVED lines=10> */
.L_x_859:
[----:B------:R-:W-:Y:S01]  /*22e60*/  @!PT LDS RZ, [RZ] ;  /* 0x00000000fffff984 */ /* 0x000fe20000000800 */
[----:B------:R-:W-:Y:S01]  /*22e70*/  @!PT LDS RZ, [RZ] ;  /* 0x00000000fffff984 */ /* 0x000fe20000000800 */
[----:B------:R-:W-:Y:S01]  /*22e80*/  @!PT LDS RZ, [RZ] ;  /* 0x00000000fffff984 */ /* 0x000fe20000000800 */
[----:B------:R-:W-:Y:S04]  /*22e90*/  @P1 LDGSTS.E.BYPASS.LTC128B.128 [R8+0x1a400], desc[UR56][R2.64], !P4 ;  /* 0x1a40000002081fae */ /* 0x000fe8000e101d78 */
[----:B------:R-:W-:Y:S04]  /*22ea0*/  @P1 LDGSTS.E.BYPASS.LTC128B.128 [R8+0x1d400], desc[UR56][R2.64+0x80], !P3 ;  /* 0x1d40008002081fae */ /* 0x000fe8000d901d78 */
[----:B------:R0:W-:Y:S02]  /*22eb0*/  @P1 LDGSTS.E.BYPASS.LTC128B.128 [R8+0x20400], desc[UR56][R2.64+0x100], !P2 ;  /* 0x2040010002081fae */ /* 0x0001e4000d101d78 */
[----:B0-----:R-:W-:Y:S01]  /*22ec0*/  MOV R2, R14 ;  /* 0x0000000e00027202 */ /* 0x001fe20000000f00 */
[----:B------:R-:W-:Y:S06]  /*22ed0*/  BRA `(.L_x_860) ;  /* 0xffffffac00fc7947 */ /* 0x000fec000383ffff */
.L_x_739:
[----:B------:R-:W-:Y:S02]  /*22ee0*/  IMAD.MOV.U32 R13, RZ, RZ, R5 ;  /* 0x000000ffff0d7224 */ /* 0x000fe400078e0005 */
[----:B------:R-:W-:Y:S02]  /*22ef0*/  IMAD.MOV.U32 R12, RZ, RZ, RZ ;  /* 0x000000ffff0c7224 */ /* 0x000fe400078e00ff */
[----:B------:R-:W-:Y:S02]  /*22f00*/  IMAD.MOV.U32 R11, RZ, RZ, 0x181f ;  /* 0x0000181fff0b7424 */ /* 0x000fe400078e00ff */
[----:B------:R-:W-:Y:S02]  /*22f10*/  IMAD.MOV.U32 R15, RZ, RZ, -0x1 ;  /* 0xffffffffff0f7424 */ /* 0x000fe400078e00ff */
[----:B-----5:R-:W-:Y:S02]  /*22f20*/  IMAD R6, R17, R8, RZ ;  /* 0x0000000811067224 */ /* 0x020fe400078e02ff */
[----:B------:R-:W-:-:S07]  /*22f30*/  IMAD.IADD R4, R10, 0x1, R4 ;  /* 0x000000010a047824 */ /* 0x000fce00078e0204 */
[----:B------:R-:W-:Y:S05]  /*22f40*/  WARPSYNC.COLLECTIVE R15, `(.L_x_861) ;  /* 0x000000000f087348 */ /* 0x000fea0003c00000 */
[----:B------:R0:W1:Y:S02]  /*22f50*/  SHFL.IDX P6, R14, R13, R12, R11 ;  /* 0x0000000c0d0e7389 */ /* 0x00006400000c000b */
[----:B01----:R-:W-:Y:S01]  /*22f60*/  ENDCOLLECTIVE ;  /* 0x000000000000791b */ /* 0x003fe20003800000 */
.L_x_861:
[----:B------:R-:W-:Y:S01]  /*22f70*/  ISETP.GE.AND P1, PT, R4, R6, PT ;  /* 0x000000060400720c */ /* 0x000fe20003f26270 */
[----:B------:R-:W-:Y:S02]  /*22f80*/  IMAD.MOV.U32 R13, RZ, RZ, R0 ;  /* 0x000000ffff0d7224 */ /* 0x000fe400078e0000 */
[----:B------:R-:W-:-:S10]  /*22f90*/  IMAD.MOV.U32 R2, RZ, RZ, R14 ;  /* 0x000000ffff027224 */ /* 0x000fd400078e000e */
[----:B------:R-:W-:Y:S05]  /*22fa0*/  WARPSYNC.COLLECTIVE R15, `(.L_x_862) ;  /* 0x000000000f087348 */ /* 0x000fea0003c00000 */
[----:B------:R0:W1:Y:S02]  /*22fb0*/  SHFL.IDX P6, R14, R13, R12, R11 ;  /* 0x0000000c0d0e7389 */ /* 0x00006400000c000b */
[----:B01----:R-:W-:Y:S01]  /*22fc0*/  ENDCOLLECTIVE ;  /* 0x000000000000791b */ /* 0x003fe20003800000 */
.L_x_862:
[----:B------:R-:W-:Y:S01]  /*22fd0*/  MOV R13, R5 ;  /* 0x00000005000d7202 */ /* 0x000fe20000000f00 */
[----:B------:R-:W-:Y:S02]  /*22fe0*/  IMAD.MOV.U32 R12, RZ, RZ, 0x1 ;  /* 0x00000001ff0c7424 */ /* 0x000fe400078e00ff */
[----:B------:R-:W-:-:S07]  /*22ff0*/  IMAD.MOV.U32 R3, RZ, RZ, R14 ;  /* 0x000000ffff037224 */ /* 0x000fce00078e000e */
[----:B------:R-:W-:Y:S05]  /*23000*/  WARPSYNC.COLLECTIVE R15, `(.L_x_863) ;  /* 0x000000000f087348 */ /* 0x000fea0003c00000 */
[----:B------:R0:W1:Y:S02]  /*23010*/  SHFL.IDX P6, R14, R13, R12, R11 ;  /* 0x0000000c0d0e7389 */ /* 0x00006400000c000b */
[----:B01----:R-:W-:Y:S01]  /*23020*/  ENDCOLLECTIVE ;  /* 0x000000000000791b */ /* 0x003fe20003800000 */
.L_x_863:
[----:B------:R-:W-:-:S05]  /*23030*/  @!P1 LEA R7, P4, R9, R3, 0x1 ;  /* 0x0000000309079211 */ /* 0x000fca00078808ff */
[----:B------:R-:W-:Y:S02]  /*23040*/  @!P1 IMAD.X R3, RZ, RZ, R2, P4 ;  /* 0x000000ffff039224 */ /* 0x000fe400020e0602 */
[----:B------:R-:W-:Y:S02]  /*23050*/  @!P1 IMAD.MOV.U32 R2, RZ, RZ, R7 ;  /* 0x000000ffff029224 */ /* 0x000fe400078e0007 */
[----:B------:R-:W-:Y:S02]  /*23060*/  VIADD R7, R4, 0x10 ;  /* 0x0000001004077836 */ /* 0x000fe40000000000 */
[----:B------:R-:W-:Y:S01]  /*23070*/  IMAD.MOV.U32 R13, RZ, RZ, R0 ;  /* 0x000000ffff0d7224 */ /* 0x000fe200078e0000 */
[----:B------:R-:W-:Y:S01]  /*23080*/  @!PT LDS RZ, [RZ] ;  /* 0x00000000fffff984 */ /* 0x000fe20000000800 */
[----:B------:R-:W-:Y:S01]  /*23090*/  @!PT LDS RZ, [RZ] ;  /* 0x00000000fffff984 */ /* 0x000fe20000000800 */
[----:B------:R-:W-:Y:S01]  /*230a0*/  @!PT LDS RZ, [RZ] ;  /* 0x00000000fffff984 */ /* 0x000fe20000000800 */
[----:B------:R-:W-:Y:S04]  /*230b0*/  @!P1 LDGSTS.E.BYPASS.LTC128B.128 [R35+0xc400], desc[UR56][R2.64], !P3 ;  /* 0x0c40000002239fae */ /* 0x000fe8000d901d78 */
[----:B------:R-:W-:Y:S04]  /*230c0*/  @!P1 LDGSTS.E.BYPASS.LTC128B.128 [R35+0x10400], desc[UR56][R2.64+0x80], !P2 ;  /* 0x1040008002239fae */ /* 0x000fe8000d101d78 */
[----:B------:R0:W-:Y:S01]  /*230d0*/  @!P1 LDGSTS.E.BYPASS.LTC128B.128 [R35+0x14400], desc[UR56][R2.64+0x100], !P0 ;  /* 0x1440010002239fae */ /* 0x0001e2000c101d78 */
[----:B------:R-:W-:Y:S01]  /*230e0*/  ISETP.GE.AND P1, PT, R7, R6, PT ;  /* 0x000000060700720c */ /* 0x000fe20003f26270 */
[----:B0-----:R-:W-:-:S12]  /*230f0*/  IMAD.MOV.U32 R2, RZ, RZ, R14 ;  /* 0x000000ffff027224 */ /* 0x001fd800078e000e */
[----:B------:R-:W-:Y:S05]  /*23100*/  WARPSYNC.COLLECTIVE R15, `(.L_x_864) ;  /* 0x000000000f087348 */ /* 0x000fea0003c00000 */
[----:B------:R0:W1:Y:S02]  /*23110*/  SHFL.IDX P6, R14, R13, R12, R11 ;  /* 0x0000000c0d0e7389 */ /* 0x00006400000c000b */
[----:B01----:R-:W-:Y:S01]  /*23120*/  ENDCOLLECTIVE ;  /* 0x000000000000791b */ /* 0x003fe20003800000 */
.L_x_864:
[----:B------:R-:W-:Y:S02]  /*23130*/  IMAD.MOV.U32 R13, RZ, RZ, R5 ;  /* 0x000000ffff0d7224 */ /* 0x000fe400078e0005 */
[----:B------:R-:W-:Y:S02]  /*23140*/  IMAD.MOV.U32 R12, RZ, RZ, 0x2 ;  /* 0x00000002ff0c7424 */ /* 0x000fe400078e00ff */
[----:B------:R-:W-:-:S07]  /*23150*/  IMAD.MOV.U32 R3, RZ, RZ, R14 ;  /* 0x000000ffff037224 */ /* 0x000fce00078e000e */
[----:B------:R-:W-:Y:S05]  /*23160*/  WARPSYNC.COLLECTIVE R15, `(.L_x_865) ;  /* 0x000000000f087348 */ /* 0x000fea0003c00000 */
[----:B------:R0:W1:Y:S02]  /*23170*/  SHFL.IDX P6, R14, R13, R12, R11 ;  /* 0x0000000c0d0e7389 */ /* 0x00006400000c000b */
[----:B01----:R-:W-:Y:S01]  /*23180*/  ENDCOLLECTIVE ;  /* 0x000000000000791b */ /* 0x003fe20003800000 */
.L_x_865:
[----:B------:R-:W-:-:S05]  /*23190*/  @!P1 LEA R7, P4, R9, R3, 0x1 ;  /* 0x0000000309079211 */ /* 0x000fca00078808ff */
[----:B------:R-:W-:Y:S02]  /*231a0*/  @!P1 IMAD.X R8, RZ, RZ, R2, P4 ;  /* 0x000000ffff089224 */ /* 0x000fe400020e0602 */
[----:B------:R-:W-:Y:S02]  /*231b0*/  @!P1 IMAD.MOV.U32 R2, RZ, RZ, R7 ;  /* 0x000000ffff029224 */ /* 0x000fe400078e0007 */
[----:B------:R-:W-:Y:S01]  /*231c0*/  @!P1 IMAD.MOV.U32 R3, RZ, RZ, R8 ;  /* 0x000000ffff039224 */ /* 0x000fe200078e0008 */
[----:B------:R-:W-:Y:S01]  /*231d0*/  MOV R13, R0 ;  /* 0x00000000000d7202 */ /* 0x000fe20000000f00 */
[----:B------:R-:W-:-:S03]  /*231e0*/  VIADD R7, R4, 0x20 ;  /* 0x0000002004077836 */ /* 0x000fc60000000000 */
        /* <DEDUP_REMOVED lines=11> */
.L_x_866:
[----:B------:R-:W-:Y:S02]  /*232a0*/  IMAD.MOV.U32 R13, RZ, RZ, R5 ;  /* 0x000000ffff0d7224 */ /* 0x000fe400078e0005 */
[----:B------:R-:W-:Y:S02]  /*232b0*/  IMAD.MOV.U32 R12, RZ, RZ, 0x3 ;  /* 0x00000003ff0c7424 */ /* 0x000fe400078e00ff */
[----:B------:R-:W-:-:S07]  /*232c0*/  IMAD.MOV.U32 R3, RZ, RZ, R14 ;  /* 0x000000ffff037224 */ /* 0x000fce00078e000e */
[----:B------:R-:W-:Y:S05]  /*232d0*/  WARPSYNC.COLLECTIVE R15, `(.L_x_867) ;  /* 0x000000000f087348 */ /* 0x000fea0003c00000 */
[----:B------:R0:W1:Y:S02]  /*232e0*/  SHFL.IDX P6, R14, R13, R12, R11 ;  /* 0x0000000c0d0e7389 */ /* 0x00006400000c000b */
[----:B01----:R-:W-:Y:S01]  /*232f0*/  ENDCOLLECTIVE ;  /* 0x000000000000791b */ /* 0x003fe20003800000 */
.L_x_867:
[----:B------:R-:W-:-:S05]  /*23300*/  @!P1 LEA R7, P4, R9, R3, 0x1 ;  /* 0x0000000309079211 */ /* 0x000fca00078808ff */
[----:B------:R-:W-:Y:S02]  /*23310*/  @!P1 IMAD.X R8, RZ, RZ, R2, P4 ;  /* 0x000000ffff089224 */ /* 0x000fe400020e0602 */
[----:B------:R-:W-:Y:S02]  /*23320*/  @!P1 IMAD.MOV.U32 R2, RZ, RZ, R7 ;  /* 0x000000ffff029224 */ /* 0x000fe400078e0007 */
[----:B------:R-:W-:Y:S02]  /*23330*/  @!P1 IMAD.MOV.U32 R3, RZ, RZ, R8 ;  /* 0x000000ffff039224 */ /* 0x000fe400078e0008 */
[----:B------:R-:W-:Y:S02]  /*23340*/  IMAD.MOV.U32 R13, RZ, RZ, R0 ;  /* 0x000000ffff0d7224 */ /* 0x000fe400078e0000 */
[----:B------:R-:W-:Y:S01]  /*23350*/  VIADD R7, R4, 0x30 ;  /* 0x0000003004077836 */ /* 0x000fe20000000000 */
        /* <DEDUP_REMOVED lines=11> */
.L_x_868:
[----:B------:R-:W-:Y:S02]  /*23410*/  IMAD.MOV.U32 R13, RZ, RZ, R5 ;  /* 0x000000ffff0d7224 */ /* 0x000fe400078e0005 */
[----:B------:R-:W-:Y:S02]  /*23420*/  IMAD.MOV.U32 R12, RZ, RZ, 0x4 ;  /* 0x00000004ff0c7424 */ /* 0x000fe400078e00ff */
[----:B------:R-:W-:-:S07]  /*23430*/  IMAD.MOV.U32 R3, RZ, RZ, R14 ;  /* 0x000000ffff037224 */ /* 0x000fce00078e000e */
[----:B------:R-:W-:Y:S05]  /*23440*/  WARPSYNC.COLLECTIVE R15, `(.L_x_869) ;  /* 0x000000000f087348 */ /* 0x000fea0003c00000 */
[----:B------:R0:W1:Y:S02]  /*23450*/  SHFL.IDX P6, R14, R13, R12, R11 ;  /* 0x0000000c0d0e7389 */ /* 0x00006400000c000b */
[----:B01----:R-:W-:Y:S01]  /*23460*/  ENDCOLLECTIVE ;  /* 0x000000000000791b */ /* 0x003fe20003800000 */
.L_x_869:
[----:B------:R-:W-:-:S05]  /*23470*/  @!P1 LEA R7, P4, R9, R3, 0x1 ;  /* 0x0000000309079211 */ /* 0x000fca00078808ff */
[----:B------:R-:W-:Y:S01]  /*23480*/  @!P1 IMAD.X R8, RZ, RZ, R2, P4 ;  /* 0x000000ffff089224 */ /* 0x000fe200020e0602 */
[----:B------:R-:W-:Y:S01]  /*23490*/  @!P1 MOV R2, R7 ;  /* 0x0000000700029202 */ /* 0x000fe20000000f00 */
[----:B------:R-:W-:Y:S02]  /*234a0*/  VIADD R7, R4, 0x40 ;  /* 0x0000004004077836 */ /* 0x000fe40000000000 */
[----:B------:R-:W-:Y:S02]  /*234b0*/  @!P1 IMAD.MOV.U32 R3, RZ, RZ, R8 ;  /* 0x000000ffff039224 */ /* 0x000fe400078e0008 */
[----:B------:R-:W-:-:S03]  /*234c0*/  IMAD.MOV.U32 R13, RZ, RZ, R0 ;  /* 0x000000ffff0d7224 */ /* 0x000fc600078e0000 */
        /* <DEDUP_REMOVED lines=11> */
.L_x_870:
[----:B------:R-:W-:Y:S01]  /*23580*/  MOV R13, R5 ;  /* 0x00000005000d7202 */ /* 0x000fe20000000f00 */
[----:B------:R-:W-:Y:S02]  /*23590*/  IMAD.MOV.U32 R12, RZ, RZ, 0x5 ;  /* 0x00000005ff0c7424 */ /* 0x000fe400078e00ff */
[----:B------:R-:W-:-:S07]  /*235a0*/  IMAD.MOV.U32 R3, RZ, RZ, R14 ;  /* 0x000000ffff037224 */ /* 0x000fce00078e000e */
[----:B------:R-:W-:Y:S05]  /*235b0*/  WARPSYNC.COLLECTIVE R15, `(.L_x_871) ;  /* 0x000000000f087348 */ /* 0x000fea0003c00000 */
[----:B------:R0:W1:Y:S02]  /*235c0*/  SHFL.IDX P6, R14, R13, R12, R11 ;  /* 0x0000000c0d0e7389 */ /* 0x00006400000c000b */
[----:B01----:R-:W-:Y:S01]  /*235d0*/  ENDCOLLECTIVE ;  /* 0x000000000000791b */ /* 0x003fe20003800000 */
.L_x_871:
        /* <DEDUP_REMOVED lines=17> */
.L_x_872:
[----:B------:R-:W-:Y:S02]  /*236f0*/  IMAD.MOV.U32 R13, RZ, RZ, R5 ;  /* 0x000000ffff0d7224 */ /* 0x000fe400078e0005 */
[----:B------:R-:W-:Y:S02]  /*23700*/  IMAD.MOV.U32 R12, RZ, RZ, 0x6 ;  /* 0x00000006ff0c7424 */ /* 0x000fe400078e00ff */
[----:B------:R-:W-:-:S07]  /*23710*/  IMAD.MOV.U32 R3, RZ, RZ, R14 ;  /* 0x000000ffff037224 */ /* 0x000fce00078e000e */
[----:B------:R-:W-:Y:S05]  /*23720*/  WARPSYNC.COLLECTIVE R15, `(.L_x_873) ;  /* 0x000000000f087348 */ /* 0x000fea0003c00000 */
[----:B------:R0:W1:Y:S02]  /*23730*/  SHFL.IDX P6, R14, R13, R12, R11 ;  /* 0x0000000c0d0e7389 */ /* 0x00006400000c000b */
[----:B01----:R-:W-:Y:S01]  /*23740*/  ENDCOLLECTIVE ;  /* 0x000000000000791b */ /* 0x003fe20003800000 */
.L_x_873:
        /* <DEDUP_REMOVED lines=17> */
.L_x_874:
[----:B------:R-:W-:Y:S02]  /*23860*/  IMAD.MOV.U32 R13, RZ, RZ, R5 ;  /* 0x000000ffff0d7224 */ /* 0x000fe400078e0005 */
[----:B------:R-:W-:Y:S02]  /*23870*/  IMAD.MOV.U32 R12, RZ, RZ, 0x7 ;  /* 0x00000007ff0c7424 */ /* 0x000fe400078e00ff */
[----:B------:R-:W-:-:S07]  /*23880*/  IMAD.MOV.U32 R3, RZ, RZ, R14 ;  /* 0x000000ffff037224 */ /* 0x000fce00078e000e */
[----:B------:R-:W-:Y:S05]  /*23890*/  WARPSYNC.COLLECTIVE R15, `(.L_x_875) ;  /* 0x000000000f087348 */ /* 0x000fea0003c00000 */
[----:B------:R0:W1:Y:S02]  /*238a0*/  SHFL.IDX P6, R14, R13, R12, R11 ;  /* 0x0000000c0d0e7389 */ /* 0x00006400000c000b */
[----:B01----:R-:W-:Y:S01]  /*238b0*/  ENDCOLLECTIVE ;  /* 0x000000000000791b */ /* 0x003fe20003800000 */
.L_x_875:
[----:B------:R-:W-:-:S05]  /*238c0*/  @!P1 LEA R7, P4, R9, R3, 0x1 ;  /* 0x0000000309079211 */ /* 0x000fca00078808ff */
[----:B------:R-:W-:Y:S02]  /*238d0*/  @!P1 IMAD.X R8, RZ, RZ, R2, P4 ;  /* 0x000000ffff089224 */ /* 0x000fe400020e0602 */
[----:B------:R-:W-:Y:S02]  /*238e0*/  @!P1 IMAD.MOV.U32 R2, RZ, RZ, R7 ;  /* 0x000000ffff029224 */ /* 0x000fe400078e0007 */
[----:B------:R-:W-:Y:S02]  /*238f0*/  @!P1 IMAD.MOV.U32 R3, RZ, RZ, R8 ;  /* 0x000000ffff039224 */ /* 0x000fe400078e0008 */
[----:B------:R-:W-:-:S03]  /*23900*/  IMAD.MOV.U32 R13, RZ, RZ, R0 ;  /* 0x000000ffff0d7224 */ /* 0x000fc600078e0000 */
[----:B------:R-:W-:Y:S01]  /*23910*/  @!PT LDS RZ, [RZ] ;  /* 0x00000000fffff984 */ /* 0x000fe20000000800 */
[----:B------:R-:W-:Y:S01]  /*23920*/  @!PT LDS RZ, [RZ] ;  /* 0x00000000fffff984 */ /* 0x000fe20000000800 */
[----:B------:R-:W-:Y:S01]  /*23930*/  @!PT LDS RZ, [RZ] ;  /* 0x00000000fffff984 */ /* 0x000fe20000000800 */
[----:B------:R0:W-:Y:S04]  /*23940*/  @!P1 LDGSTS.E.BYPASS.LTC128B.128 [R35+0xf400], desc[UR56][R2.64], !P3 ;  /* 0x0f40000002239fae */ /* 0x0001e8000d901d78 */
[----:B------:R0:W-:Y:S01]  /*23950*/  @!P1 LDGSTS.E.BYPASS.LTC128B.128 [R35+0x13400], desc[UR56][R2.64+0x80], !P2 ;  /* 0x1340008002239fae */ /* 0x0001e2000d101d78 */
[----:B------:R-:W-:-:S03]  /*23960*/  IMAD.MOV.U32 R5, RZ, RZ, R14 ;  /* 0x000000ffff057224 */ /* 0x000fc600078e000e */
[----:B------:R0:W-:Y:S04]  /*23970*/  @!P1 LDGSTS.E.BYPASS.LTC128B.128 [R35+0x17400], desc[UR56][R2.64+0x100], !P0 ;  /* 0x1740010002239fae */ /* 0x0001e8000c101d78 */
[----:B0-----:R-:W-:Y:S05]  /*23980*/  WARPSYNC.COLLECTIVE R15, `(.L_x_876) ;  /* 0x000000000f087348 */ /* 0x001fea0003c00000 */
[----:B------:R1:W2:Y:S02]  /*23990*/  SHFL.IDX P6, R14, R13, R12, R11 ;  /* 0x0000000c0d0e7389 */ /* 0x0002a400000c000b */
[----:B012---:R-:W-:Y:S01]  /*239a0*/  ENDCOLLECTIVE ;  /* 0x000000000000791b */ /* 0x007fe20003800000 */
.L_x_876:
[----:B------:R-:W-:Y:S05]  /*239b0*/  BRA `(.L_x_877) ;  /* 0xffffffb000687947 */ /* 0x000fea000383ffff */
.L_x_744:
[----:B0-----:R0:W1:Y:S02]  /*239c0*/  SYNCS.PHASECHK.TRANS64.TRYWAIT P0, [R22+URZ+0x2a820], R3 ;  /* 0x02a82003160075a7 */ /* 0x001064000800017f */
[----:B-1----:R-:W-:Y:S05]  /*239d0*/  @!P0 NANOSLEEP.SYNCS 0x989680 ;  /* 0x009896800000895d */ /* 0x002fea0003900000 */
[----:B------:R-:W1:Y:S02]  /*239e0*/  @!P0 SYNCS.PHASECHK.TRANS64 P0, [R22+URZ+0x2a820], R3 ;  /* 0x02a82003160085a7 */ /* 0x000e64000800007f */
[----:B-1----:R-:W-:Y:S05]  /*239f0*/  @!P0 BRA `(.L_x_744) ;  /* 0xfffffffc00f08947 */ /* 0x002fea000383ffff */
[----:B------:R-:W-:Y:S05]  /*23a00*/  BRA `(.L_x_878) ;  /* 0xffffffb000e07947 */ /* 0x000fea000383ffff */
.L_x_749:
[----:B0-----:R0:W1:Y:S02]  /*23a10*/  SYNCS.PHASECHK.TRANS64.TRYWAIT P0, [R6+URZ+0x2a840], R3 ;  /* 0x02a84003060075a7 */ /* 0x001064000800017f */
[----:B-1----:R-:W-:Y:S05]  /*23a20*/  @!P0 NANOSLEEP.SYNCS 0x989680 ;  /* 0x009896800000895d */ /* 0x002fea0003900000 */
[----:B------:R-:W1:Y:S02]  /*23a30*/  @!P0 SYNCS.PHASECHK.TRANS64 P0, [R6+URZ+0x2a840], R3 ;  /* 0x02a84003060085a7 */ /* 0x000e64000800007f */
[----:B-1----:R-:W-:Y:S05]  /*23a40*/  @!P0 BRA `(.L_x_749) ;  /* 0xfffffffc00f08947 */ /* 0x002fea000383ffff */
[----:B------:R-:W-:Y:S05]  /*23a50*/  BRA `(.L_x_879) ;  /* 0xffffffb400a47947 */ /* 0x000fea000383ffff */
.L_x_750:
[----:B------:R-:W-:Y:S01]  /*23a60*/  BSSY B1, `(.L_x_880) ;  /* 0x0000008000017945 */ /* 0x000fe20003800000 */
[----:B------:R-:W-:Y:S01]  /*23a70*/  IMAD.MOV.U32 R13, RZ, RZ, R5 ;  /* 0x000000ffff0d7224 */ /* 0x000fe200078e0005 */
[----:B------:R-:W-:Y:S01]  /*23a80*/  MOV R15, 0xffffffff ;  /* 0xffffffff000f7802 */ /* 0x000fe20000000f00 */
[----:B------:R-:W-:Y:S02]  /*23a90*/  IMAD.MOV.U32 R12, RZ, RZ, RZ ;  /* 0x000000ffff0c7224 */ /* 0x000fe400078e00ff */
[----:B------:R-:W-:-:S07]  /*23aa0*/  IMAD.MOV.U32 R11, RZ, RZ, 0x181f ;  /* 0x0000181fff0b7424 */ /* 0x000fce00078e00ff */
[----:B------:R-:W-:Y:S05]  /*23ab0*/  WARPSYNC.COLLECTIVE R15, `(.L_x_881) ;  /* 0x000000000f087348 */ /* 0x000fea0003c00000 */
[----:B------:R0:W1:Y:S02]  /*23ac0*/  SHFL.IDX P6, R14, R13, R12, R11 ;  /* 0x0000000c0d0e7389 */ /* 0x00006400000c000b */
[----:B01----:R-:W-:Y:S01]  /*23ad0*/  ENDCOLLECTIVE ;  /* 0x000000000000791b */ /* 0x003fe20003800000 */
.L_x_881:
[----:B------:R-:W-:Y:S05]  /*23ae0*/  BSYNC B1 ;  /* 0x0000000000017941 */ /* 0x000fea0003800000 */
.L_x_880:
[----:B------:R-:W0:Y:S01]  /*23af0*/  S2R R34, SR_TID.X ;  /* 0x0000000000227919 */ /* 0x000e220000002100 */
[----:B------:R-:W-:Y:S02]  /*23b00*/  IMAD.MOV.U32 R13, RZ, RZ, R9 ;  /* 0x000000ffff0d7224 */ /* 0x000fe400078e0009 */
[----:B------:R-:W-:Y:S02]  /*23b10*/  IMAD.MOV.U32 R12, RZ, RZ, RZ ;  /* 0x000000ffff0c7224 */ /* 0x000fe400078e00ff */
[----:B------:R-:W-:Y:S02]  /*23b20*/  IMAD.MOV.U32 R11, RZ, RZ, 0x181f ;  /* 0x0000181fff0b7424 */ /* 0x000fe400078e00ff */
[----:B------:R-:W-:Y:S02]  /*23b30*/  IMAD.MOV.U32 R15, RZ, RZ, -0x1 ;  /* 0xffffffffff0f7424 */ /* 0x000fe400078e00ff */
[----:B------:R-:W-:Y:S02]  /*23b40*/  IMAD.MOV.U32 R3, RZ, RZ, R14 ;  /* 0x000000ffff037224 */ /* 0x000fe400078e000e */
[----:B------:R-:W-:-:S07]  /*23b50*/  IMAD R4, R4, 0x2, R22 ;  /* 0x0000000204047824 */ /* 0x000fce00078e0216 */
[----:B0-----:R-:W-:Y:S05]  /*23b60*/  WARPSYNC.COLLECTIVE R15, `(.L_x_882) ;  /* 0x000000000f087348 */ /* 0x001fea0003c00000 */
[----:B------:R1:W2:Y:S02]  /*23b70*/  SHFL.IDX P6, R14, R13, R12, R11 ;  /* 0x0000000c0d0e7389 */ /* 0x0002a400000c000b */
[----:B012---:R-:W-:Y:S01]  /*23b80*/  ENDCOLLECTIVE ;  /* 0x000000000000791b */ /* 0x007fe20003800000 */
.L_x_882:
[----:B------:R-:W-:Y:S01]  /*23b90*/  IMAD.MOV.U32 R13, RZ, RZ, R5 ;  /* 0x000000ffff0d7224 */ /* 0x000fe200078e0005 */
[----:B------:R-:W-:Y:S01]  /*23ba0*/  MOV R12, 0x1 ;  /* 0x00000001000c7802 */ /* 0x000fe20000000f00 */
[----:B------:R-:W-:Y:S02]  /*23bb0*/  IMAD.SHL.U32 R34, R34, 0x8, RZ ;  /* 0x0000000822227824 */ /* 0x000fe400078e00ff */
[----:B------:R-:W-:-:S03]  /*23bc0*/  IMAD.MOV.U32 R2, RZ, RZ, R14 ;  /* 0x000000ffff027224 */ /* 0x000fc600078e000e */
[----:B------:R-:W-:-:S07]  /*23bd0*/  LOP3.LUT R34, R34, 0x38, RZ, 0xc0, !PT ;  /* 0x0000003822227812 */ /* 0x000fce00078ec0ff */
[----:B------:R-:W-:Y:S05]  /*23be0*/  WARPSYNC.COLLECTIVE R15, `(.L_x_883) ;  /* 0x000000000f087348 */ /* 0x000fea0003c00000 */
[----:B------:R0:W1:Y:S02]  /*23bf0*/  SHFL.IDX P6, R14, R13, R12, R11 ;  /* 0x0000000c0d0e7389 */ /* 0x00006400000c000b */
[----:B01----:R-:W-:Y:S01]  /*23c00*/  ENDCOLLECTIVE ;  /* 0x000000000000791b */ /* 0x003fe20003800000 */
.L_x_883:
[----:B------:R-:W-:-:S05]  /*23c10*/  IMAD.SHL.U32 R0, R34, 0x2, RZ ;  /* 0x0000000222007824 */ /* 0x000fca00078e00ff */
[----:B------:R-:W-:-:S05]  /*23c20*/  IADD3 R2, P0, R2, R0, RZ ;  /* 0x0000000002027210 */ /* 0x000fca0007f1e0ff */
[----:B------:R-:W-:Y:S02]  /*23c30*/  IMAD.X R3, RZ, RZ, R3, P0 ;  /* 0x000000ffff037224 */ /* 0x000fe400000e0603 */
[----:B------:R-:W-:-:S03]  /*23c40*/  IMAD.MOV.U32 R13, RZ, RZ, R9 ;  /* 0x000000ffff0d7224 */ /* 0x000fc600078e0009 */
        /* <DEDUP_REMOVED lines=10> */
.L_x_884:
[----:B------:R-:W-:Y:S02]  /*23cf0*/  IMAD.MOV.U32 R13, RZ, RZ, R5 ;  /* 0x000000ffff0d7224 */ /* 0x000fe400078e0005 */
[----:B------:R-:W-:Y:S02]  /*23d00*/  IMAD.MOV.U32 R12, RZ, RZ, 0x2 ;  /* 0x00000002ff0c7424 */ /* 0x000fe400078e00ff */
[----:B------:R-:W-:-:S07]  /*23d10*/  IMAD.MOV.U32 R2, RZ, RZ, R14 ;  /* 0x000000ffff027224 */ /* 0x000fce00078e000e */
[----:B------:R-:W-:Y:S05]  /*23d20*/  WARPSYNC.COLLECTIVE R15, `(.L_x_885) ;  /* 0x000000000f087348 */ /* 0x000fea0003c00000 */
[----:B------:R0:W1:Y:S02]  /*23d30*/  SHFL.IDX P6, R14, R13, R12, R11 ;  /* 0x0000000c0d0e7389 */ /* 0x00006400000c000b */
[----:B01----:R-:W-:Y:S01]  /*23d40*/  ENDCOLLECTIVE ;  /* 0x000000000000791b */ /* 0x003fe20003800000 */
.L_x_885:
        /* <DEDUP_REMOVED lines=13> */
.L_x_886:
[----:B------:R-:W-:Y:S01]  /*23e20*/  IMAD.MOV.U32 R13, RZ, RZ, R5 ;  /* 0x000000ffff0d7224 */ /* 0x000fe200078e0005 */
[----:B------:R-:W-:Y:S01]  /*23e30*/  MOV R12, 0x3 ;  /* 0x00000003000c7802 */ /* 0x000fe20000000f00 */
[----:B------:R-:W-:-:S07]  /*23e40*/  IMAD.MOV.U32 R2, RZ, RZ, R14 ;  /* 0x000000ffff027224 */ /* 0x000fce00078e000e */
[----:B------:R-:W-:Y:S05]  /*23e50*/  WARPSYNC.COLLECTIVE R15, `(.L_x_887) ;  /* 0x000000000f087348 */ /* 0x000fea0003c00000 */
[----:B------:R0:W1:Y:S02]  /*23e60*/  SHFL.IDX P6, R14, R13, R12, R11 ;  /* 0x0000000c0d0e7389 */ /* 0x00006400000c000b */
[----:B01----:R-:W-:Y:S01]  /*23e70*/  ENDCOLLECTIVE ;  /* 0x000000000000791b */ /* 0x003fe20003800000 */
.L_x_887:
        /* <DEDUP_REMOVED lines=13> */
.L_x_888:
[----:B------:R-:W-:Y:S02]  /*23f50*/  IMAD.MOV.U32 R13, RZ, RZ, R5 ;  /* 0x000000ffff0d7224 */ /* 0x000fe400078e0005 */
[----:B------:R-:W-:Y:S02]  /*23f60*/  IMAD.MOV.U32 R12, RZ, RZ, 0x4 ;  /* 0x00000004ff0c7424 */ /* 0x000fe400078e00ff */
[----:B------:R-:W-:-:S07]  /*23f70*/  IMAD.MOV.U32 R2, RZ, RZ, R14 ;  /* 0x000000ffff027224 */ /* 0x000fce00078e000e */
[----:B------:R-:W-:Y:S05]  /*23f80*/  WARPSYNC.COLLECTIVE R15, `(.L_x_889) ;  /* 0x000000000f087348 */ /* 0x000fea0003c00000 */
[----:B------:R0:W1:Y:S02]  /*23f90*/  SHFL.IDX P6, R14, R13, R12, R11 ;  /* 0x0000000c0d0e7389 */ /* 0x00006400000c000b */
[----:B01----:R-:W-:Y:S01]  /*23fa0*/  ENDCOLLECTIVE ;  /* 0x000000000000791b */ /* 0x003fe20003800000 */
.L_x_889:
        /* <DEDUP_REMOVED lines=13> */
.L_x_890:
[----:B------:R-:W-:Y:S01]  /*24080*/  IMAD.MOV.U32 R13, RZ, RZ, R5 ;  /* 0x000000ffff0d7224 */ /* 0x000fe200078e0005 */
[----:B------:R-:W-:Y:S01]  /*24090*/  MOV R12, 0x5 ;  /* 0x00000005000c7802 */ /* 0x000fe20000000f00 */
[----:B------:R-:W-:-:S07]  /*240a0*/  IMAD.MOV.U32 R2, RZ, RZ, R14 ;  /* 0x000000ffff027224 */ /* 0x000fce00078e000e */
[----:B------:R-:W-:Y:S05]  /*240b0*/  WARPSYNC.COLLECTIVE R15, `(.L_x_891) ;  /* 0x000000000f087348 */ /* 0x000fea0003c00000 */
[----:B------:R0:W1:Y:S02]  /*240c0*/  SHFL.IDX P6, R14, R13, R12, R11 ;  /* 0x0000000c0d0e7389 */ /* 0x00006400000c000b */
[----:B01----:R-:W-:Y:S01]  /*240d0*/  ENDCOLLECTIVE ;  /* 0x000000000000791b */ /* 0x003fe20003800000 */
.L_x_891:
        /* <DEDUP_REMOVED lines=13> */
.L_x_892:
[----:B------:R-:W-:Y:S01]  /*241b0*/  IMAD.MOV.U32 R2, RZ, RZ, R14 ;  /* 0x000000ffff027224 */ /* 0x000fe200078e000e */
[----:B------:R-:W-:Y:S06]  /*241c0*/  BRA `(.L_x_893) ;  /* 0xffffffb000d87947 */ /* 0x000fec000383ffff */
.L_x_755:
[----:B0-----:R0:W2:Y:S02]  /*241d0*/  SYNCS.PHASECHK.TRANS64.TRYWAIT P0, [R5+URZ+0x2a860], R2 ;  /* 0x02a86002050075a7 */ /* 0x0010a4000800017f */
[----:B--2---:R-:W-:Y:S05]  /*241e0*/  @!P0 NANOSLEEP.SYNCS 0x989680 ;  /* 0x009896800000895d */ /* 0x004fea0003900000 */
[----:B------:R-:W2:Y:S02]  /*241f0*/  @!P0 SYNCS.PHASECHK.TRANS64 P0, [R5+URZ+0x2a860], R2 ;  /* 0x02a86002050085a7 */ /* 0x000ea4000800007f */
[----:B--2---:R-:W-:Y:S05]  /*24200*/  @!P0 BRA `(.L_x_755) ;  /* 0xfffffffc00f08947 */ /* 0x004fea000383ffff */
[----:B------:R-:W-:Y:S05]  /*24210*/  BRA `(.L_x_894) ;  /* 0xffffffb400387947 */ /* 0x000fea000383ffff */
.L_x_756:
        /* <DEDUP_REMOVED lines=8> */
.L_x_896:
[----:B------:R-:W-:Y:S05]  /*242a0*/  BSYNC B1 ;  /* 0x0000000000017941 */ /* 0x000fea0003800000 */
.L_x_895:
[----:B------:R-:W-:Y:S01]  /*242b0*/  IMAD.MOV.U32 R13, RZ, RZ, R23 ;  /* 0x000000ffff0d7224 */ /* 0x000fe200078e0017 */
[----:B------:R-:W-:Y:S01]  /*242c0*/  MOV R15, 0xffffffff ;  /* 0xffffffff000f7802 */ /* 0x000fe20000000f00 */
[----:B------:R-:W-:Y:S02]  /*242d0*/  IMAD.MOV.U32 R12, RZ, RZ, RZ ;  /* 0x000000ffff0c7224 */ /* 0x000fe400078e00ff */
[----:B------:R-:W-:Y:S02]  /*242e0*/  IMAD.MOV.U32 R11, RZ, RZ, 0x181f ;  /* 0x0000181fff0b7424 */ /* 0x000fe400078e00ff */
[----:B------:R-:W-:Y:S02]  /*242f0*/  IMAD.MOV.U32 R3, RZ, RZ, R14 ;  /* 0x000000ffff037224 */ /* 0x000fe400078e000e */
[----:B------:R-:W-:-:S07]  /*24300*/  IMAD R4, R4, 0x2, R22 ;  /* 0x0000000204047824 */ /* 0x000fce00078e0216 */
[----:B------:R-:W-:Y:S05]  /*24310*/  WARPSYNC.COLLECTIVE R15, `(.L_x_897) ;  /* 0x000000000f087348 */ /* 0x000fea0003c00000 */
[----:B------:R0:W1:Y:S02]  /*24320*/  SHFL.IDX P6, R14, R13, R12, R11 ;  /* 0x0000000c0d0e7389 */ /* 0x00006400000c000b */
[----:B01----:R-:W-:Y:S01]  /*24330*/  ENDCOLLECTIVE ;  /* 0x000000000000791b */ /* 0x003fe20003800000 */
.L_x_897:
[----:B------:R-:W-:Y:S02]  /*24340*/  IMAD.MOV.U32 R13, RZ, RZ, R24 ;  /* 0x000000ffff0d7224 */ /* 0x000fe400078e0018 */
[----:B------:R-:W-:Y:S02]  /*24350*/  IMAD.MOV.U32 R12, RZ, RZ, 0x1 ;  /* 0x00000001ff0c7424 */ /* 0x000fe400078e00ff */
[----:B------:R-:W-:-:S07]  /*24360*/  IMAD.MOV.U32 R2, RZ, RZ, R14 ;  /* 0x000000ffff027224 */ /* 0x000fce00078e000e */
[----:B------:R-:W-:Y:S05]  /*24370*/  WARPSYNC.COLLECTIVE R15, `(.L_x_898) ;  /* 0x000000000f087348 */ /* 0x000fea0003c00000 */
[----:B------:R0:W1:Y:S02]  /*24380*/  SHFL.IDX P6, R14, R13, R12, R11 ;  /* 0x0000000c0d0e7389 */ /* 0x00006400000c000b */
[----:B01----:R-:W-:Y:S01]  /*24390*/  ENDCOLLECTIVE ;  /* 0x000000000000791b */ /* 0x003fe20003800000 */
.L_x_898:
        /* <DEDUP_REMOVED lines=15> */
.L_x_899:
[----:B------:R-:W-:Y:S02]  /*24490*/  IMAD.MOV.U32 R13, RZ, RZ, R24 ;  /* 0x000000ffff0d7224 */ /* 0x000fe400078e0018 */
[----:B------:R-:W-:Y:S02]  /*244a0*/  IMAD.MOV.U32 R12, RZ, RZ, 0x2 ;  /* 0x00000002ff0c7424 */ /* 0x000fe400078e00ff */
[----:B------:R-:W-:-:S07]  /*244b0*/  IMAD.MOV.U32 R2, RZ, RZ, R14 ;  /* 0x000000ffff027224 */ /* 0x000fce00078e000e */
[----:B------:R-:W-:Y:S05]  /*244c0*/  WARPSYNC.COLLECTIVE R15, `(.L_x_900) ;  /* 0x000000000f087348 */ /* 0x000fea0003c00000 */
[----:B------:R0:W1:Y:S02]  /*244d0*/  SHFL.IDX P6, R14, R13, R12, R11 ;  /* 0x0000000c0d0e7389 */ /* 0x00006400000c000b */
[----:B01----:R-:W-:Y:S01]  /*244e0*/  ENDCOLLECTIVE ;  /* 0x000000000000791b */ /* 0x003fe20003800000 */
.L_x_900:
[----:B------:R-:W-:-:S05]  /*244f0*/  IADD3 R2, P2, R2, R0, RZ ;  /* 0x0000000002027210 */ /* 0x000fca0007f5e0ff */
[----:B------:R-:W-:Y:S01]  /*24500*/  IMAD.X R3, RZ, RZ, R3, P2 ;  /* 0x000000ffff037224 */ /* 0x000fe200010e0603 */
        /* <DEDUP_REMOVED lines=8> */
[----:B0-----:R-:W-:-:S07]  /*24590*/  MOV R3, R14 ;  /* 0x0000000e00037202 */ /* 0x001fce0000000f00 */
[----:B------:R-:W-:Y:S05]  /*245a0*/  WARPSYNC.COLLECTIVE R15, `(.L_x_901) ;  /* 0x000000000f087348 */ /* 0x000fea0003c00000 */
[----:B------:R0:W1:Y:S02]  /*245b0*/  SHFL.IDX P6, R14, R13, R12, R11 ;  /* 0x0000000c0d0e7389 */ /* 0x00006400000c000b */
[----:B01----:R-:W-:Y:S01]  /*245c0*/  ENDCOLLECTIVE ;  /* 0x000000000000791b */ /* 0x003fe20003800000 */
.L_x_901:
[----:B------:R-:W-:Y:S02]  /*245d0*/  IMAD.MOV.U32 R13, RZ, RZ, R24 ;  /* 0x000000ffff0d7224 */ /* 0x000fe400078e0018 */
[----:B------:R-:W-:Y:S02]  /*245e0*/  IMAD.MOV.U32 R12, RZ, RZ, 0x3 ;  /* 0x00000003ff0c7424 */ /* 0x000fe400078e00ff */
[----:B------:R-:W-:-:S07]  /*245f0*/  IMAD.MOV.U32 R2, RZ, RZ, R14 ;  /* 0x000000ffff027224 */ /* 0x000fce00078e000e */
[----:B------:R-:W-:Y:S05]  /*24600*/  WARPSYNC.COLLECTIVE R15, `(.L_x_902) ;  /* 0x000000000f087348 */ /* 0x000fea0003c00000 */
[----:B------:R0:W1:Y:S02]  /*24610*/  SHFL.IDX P6, R14, R13, R12, R11 ;  /* 0x0000000c0d0e7389 */ /* 0x00006400000c000b */
[----:B01----:R-:W-:Y:S01]  /*24620*/  ENDCOLLECTIVE ;  /* 0x000000000000791b */ /* 0x003fe20003800000 */
.L_x_902:
        /* <DEDUP_REMOVED lines=14> */
.L_x_903:
[----:B------:R-:W-:Y:S02]  /*24710*/  IMAD.MOV.U32 R13, RZ, RZ, R24 ;  /* 0x000000ffff0d7224 */ /* 0x000fe400078e0018 */
[----:B------:R-:W-:Y:S02]  /*24720*/  IMAD.MOV.U32 R12, RZ, RZ, 0x4 ;  /* 0x00000004ff0c7424 */ /* 0x000fe400078e00ff */
[----:B------:R-:W-:-:S07]  /*24730*/  IMAD.MOV.U32 R2, RZ, RZ, R14 ;  /* 0x000000ffff027224 */ /* 0x000fce00078e000e */
[----:B------:R-:W-:Y:S05]  /*24740*/  WARPSYNC.COLLECTIVE R15, `(.L_x_904) ;  /* 0x000000000f087348 */ /* 0x000fea0003c00000 */
[----:B------:R0:W1:Y:S02]  /*24750*/  SHFL.IDX P6, R14, R13, R12, R11 ;  /* 0x0000000c0d0e7389 */ /* 0x00006400000c000b */
[----:B01----:R-:W-:Y:S01]  /*24760*/  ENDCOLLECTIVE ;  /* 0x000000000000791b */ /* 0x003fe20003800000 */
.L_x_904:
        /* <DEDUP_REMOVED lines=14> */
.L_x_905:
[----:B------:R-:W-:Y:S02]  /*24850*/  IMAD.MOV.U32 R13, RZ, RZ, R24 ;  /* 0x000000ffff0d7224 */ /* 0x000fe400078e0018 */
[----:B------:R-:W-:Y:S02]  /*24860*/  IMAD.MOV.U32 R12, RZ, RZ, 0x5 ;  /* 0x00000005ff0c7424 */ /* 0x000fe400078e00ff */
[----:B------:R-:W-:-:S07]  /*24870*/  IMAD.MOV.U32 R2, RZ, RZ, R14 ;  /* 0x000000ffff027224 */ /* 0x000fce00078e000e */
[----:B------:R-:W-:Y:S05]  /*24880*/  WARPSYNC.COLLECTIVE R15, `(.L_x_906) ;  /* 0x000000000f087348 */ /* 0x000fea0003c00000 */
[----:B------:R0:W1:Y:S02]  /*24890*/  SHFL.IDX P6, R14, R13, R12, R11 ;  /* 0x0000000c0d0e7389 */ /* 0x00006400000c000b */
[----:B01----:R-:W-:Y:S01]  /*248a0*/  ENDCOLLECTIVE ;  /* 0x000000000000791b */ /* 0x003fe20003800000 */
.L_x_906:
[----:B------:R-:W-:-:S05]  /*248b0*/  IADD3 R2, P2, R2, R0, RZ ;  /* 0x0000000002027210 */ /* 0x000fca0007f5e0ff */
[----:B------:R-:W-:Y:S01]  /*248c0*/  IMAD.X R3, RZ, RZ, R3, P2 ;  /* 0x000000ffff037224 */ /* 0x000fe200010e0603 */
        /* <DEDUP_REMOVED lines=11> */
.L_x_907:
[----:B------:R-:W-:Y:S01]  /*24980*/  @!PT LDS RZ, [RZ] ;  /* 0x00000000fffff984 */ /* 0x000fe20000000800 */
[----:B------:R-:W-:Y:S01]  /*24990*/  @!PT LDS RZ, [RZ] ;  /* 0x00000000fffff984 */ /* 0x000fe20000000800 */
[----:B------:R-:W-:Y:S01]  /*249a0*/  @!PT LDS RZ, [RZ] ;  /* 0x00000000fffff984 */ /* 0x000fe20000000800 */
[----:B------:R0:W-:Y:S02]  /*249b0*/  LDGSTS.E.BYPASS.LTC128B.128 [R4+0x5400], desc[UR56][R2.64+0x80], !P2 ;  /* 0x0540008002047fae */ /* 0x0001e4000d101d78 */
[----:B0-----:R-:W-:Y:S01]  /*249c0*/  IMAD.MOV.U32 R2, RZ, RZ, R14 ;  /* 0x000000ffff027224 */ /* 0x001fe200078e000e */
[----:B------:R-:W-:Y:S06]  /*249d0*/  BRA `(.L_x_908) ;  /* 0xffffffb000247947 */ /* 0x000fec000383ffff */
.L_x_764:
[----:B0-----:R0:W1:Y:S02]  /*249e0*/  SYNCS.PHASECHK.TRANS64.TRYWAIT P0, [R0+URZ+0x2a860], R3 ;  /* 0x02a86003000075a7 */ /* 0x001064000800017f */
[----:B-1----:R-:W-:Y:S05]  /*249f0*/  @!P0 NANOSLEEP.SYNCS 0x989680 ;  /* 0x009896800000895d */ /* 0x002fea0003900000 */
[----:B------:R-:W1:Y:S02]  /*24a00*/  @!P0 SYNCS.PHASECHK.TRANS64 P0, [R0+URZ+0x2a860], R3 ;  /* 0x02a86003000085a7 */ /* 0x000e64000800007f */
[----:B-1----:R-:W-:Y:S05]  /*24a10*/  @!P0 BRA `(.L_x_764) ;  /* 0xfffffffc00f08947 */ /* 0x002fea000383ffff */
[----:B------:R-:W-:Y:S05]  /*24a20*/  BRA `(.L_x_909) ;  /* 0xffffffb4003c7947 */ /* 0x000fea000383ffff */
.L_x_765:
[----:B------:R-:W-:Y:S01]  /*24a30*/  BSSY B0, `(.L_x_910) ;  /* 0x0000008000007945 */ /* 0x000fe20003800000 */
[----:B------:R-:W-:Y:S01]  /*24a40*/  IMAD.MOV.U32 R13, RZ, RZ, R24 ;  /* 0x000000ffff0d7224 */ /* 0x000fe200078e0018 */
[----:B------:R-:W-:Y:S01]  /*24a50*/  MOV R15, 0xffffffff ;  /* 0xffffffff000f7802 */ /* 0x000fe20000000f00 */
[----:B------:R-:W-:Y:S02]  /*24a60*/  IMAD.MOV.U32 R12, RZ, RZ, RZ ;  /* 0x000000ffff0c7224 */ /* 0x000fe400078e00ff */
[----:B------:R-:W-:-:S07]  /*24a70*/  IMAD.MOV.U32 R11, RZ, RZ, 0x181f ;  /* 0x0000181fff0b7424 */ /* 0x000fce00078e00ff */
[----:B0-----:R-:W-:Y:S05]  /*24a80*/  WARPSYNC.COLLECTIVE R15, `(.L_x_911) ;  /* 0x000000000f087348 */ /* 0x001fea0003c00000 */
[----:B------:R1:W2:Y:S02]  /*24a90*/  SHFL.IDX P6, R14, R13, R12, R11 ;  /* 0x0000000c0d0e7389 */ /* 0x0002a400000c000b */
[----:B012---:R-:W-:Y:S01]  /*24aa0*/  ENDCOLLECTIVE ;  /* 0x000000000000791b */ /* 0x007fe20003800000 */
.L_x_911:
[----:B------:R-:W-:Y:S05]  /*24ab0*/  BSYNC B0 ;  /* 0x0000000000007941 */ /* 0x000fea0003800000 */
.L_x_910:
[----:B------:R-:W0:Y:S01]  /*24ac0*/  S2R R5, SR_TID.X ;  /* 0x0000000000057919 */ /* 0x000e220000002100 */
[----:B------:R-:W-:Y:S01]  /*24ad0*/  IMAD.MOV.U32 R13, RZ, RZ, R23 ;  /* 0x000000ffff0d7224 */ /* 0x000fe200078e0017 */
[C---:B------:R-:W-:Y:S01]  /*24ae0*/  LOP3.LUT R2, R29.reuse, 0x1, RZ, 0xc0, !PT ;  /* 0x000000011d027812 */ /* 0x040fe200078ec0ff */
[----:B------:R-:W-:Y:S01]  /*24af0*/  IMAD.MOV.U32 R12, RZ, RZ, RZ ;  /* 0x000000ffff0c7224 */ /* 0x000fe200078e00ff */
[----:B------:R-:W-:Y:S01]  /*24b00*/  LOP3.LUT P0, RZ, R29, 0x2, RZ, 0xc0, !PT ;  /* 0x000000021dff7812 */ /* 0x000fe2000780c0ff */
[----:B------:R-:W-:Y:S01]  /*24b10*/  IMAD.MOV.U32 R11, RZ, RZ, 0x181f ;  /* 0x0000181fff0b7424 */ /* 0x000fe200078e00ff */
[----:B------:R-:W-:Y:S01]  /*24b20*/  ISETP.NE.U32.AND P1, PT, R2, 0x1, PT ;  /* 0x000000010200780c */ /* 0x000fe20003f25070 */
[----:B------:R-:W-:Y:S01]  /*24b30*/  IMAD.MOV.U32 R15, RZ, RZ, -0x1 ;  /* 0xffffffffff0f7424 */ /* 0x000fe200078e00ff */
[C---:B------:R-:W-:Y:S01]  /*24b40*/  ISETP.LT.OR P4, PT, R6.reuse, 0x1, !P0 ;  /* 0x000000010600780c */ /* 0x040fe20004781670 */
[----:B------:R-:W-:Y:S01]  /*24b50*/  IMAD.MOV.U32 R3, RZ, RZ, R14 ;  /* 0x000000ffff037224 */ /* 0x000fe200078e000e */
[----:B------:R-:W-:Y:S01]  /*24b60*/  ISETP.LT.OR P3, PT, R6, 0x1, P1 ;  /* 0x000000010600780c */ /* 0x000fe20000f61670 */
[----:B------:R-:W-:-:S12]  /*24b70*/  IMAD R4, R4, 0x2, R22 ;  /* 0x0000000204047824 */ /* 0x000fd800078e0216 */
[----:B0-----:R-:W-:Y:S05]  /*24b80*/  WARPSYNC.COLLECTIVE R15, `(.L_x_912) ;  /* 0x000000000f087348 */ /* 0x001fea0003c00000 */
[----:B------:R1:W2:Y:S02]  /*24b90*/  SHFL.IDX P6, R14, R13, R12, R11 ;  /* 0x0000000c0d0e7389 */ /* 0x0002a400000c000b */
[----:B012---:R-:W-:Y:S01]  /*24ba0*/  ENDCOLLECTIVE ;  /* 0x000000000000791b */ /* 0x007fe20003800000 */
.L_x_912:
[----:B------:R-:W-:Y:S02]  /*24bb0*/  IMAD.MOV.U32 R13, RZ, RZ, R24 ;  /* 0x000000ffff0d7224 */ /* 0x000fe400078e0018 */
[----:B------:R-:W-:Y:S02]  /*24bc0*/  IMAD.MOV.U32 R12, RZ, RZ, 0x1 ;  /* 0x00000001ff0c7424 */ /* 0x000fe400078e00ff */
[----:B------:R-:W-:-:S05]  /*24bd0*/  IMAD.SHL.U32 R5, R5, 0x8, RZ ;  /* 0x0000000805057824 */ /* 0x000fca00078e00ff */
[----:B------:R-:W-:-:S05]  /*24be0*/  LOP3.LUT R5, R5, 0x38, RZ, 0xc0, !PT ;  /* 0x0000003805057812 */ /* 0x000fca00078ec0ff */
[----:B------:R-:W-:-:S05]  /*24bf0*/  IMAD.SHL.U32 R5, R5, 0x2, RZ ;  /* 0x0000000205057824 */ /* 0x000fca00078e00ff */
[----:B------:R-:W-:-:S13]  /*24c00*/  IADD3 R2, P2, R14, R5, RZ ;  /* 0x000000050e027210 */ /* 0x000fda0007f5e0ff */
[----:B------:R-:W-:Y:S05]  /*24c10*/  WARPSYNC.COLLECTIVE R15, `(.L_x_913) ;  /* 0x000000000f087348 */ /* 0x000fea0003c00000 */
[----:B------:R0:W1:Y:S02]  /*24c20*/  SHFL.IDX P6, R14, R13, R12, R11 ;  /* 0x0000000c0d0e7389 */ /* 0x00006400000c000b */
[----:B01----:R-:W-:Y:S01]  /*24c30*/  ENDCOLLECTIVE ;  /* 0x000000000000791b */ /* 0x003fe20003800000 */
.L_x_913:
        /* <DEDUP_REMOVED lines=13> */
.L_x_914:
[----:B------:R-:W-:Y:S02]  /*24d10*/  IMAD.MOV.U32 R13, RZ, RZ, R24 ;  /* 0x000000ffff0d7224 */ /* 0x000fe400078e0018 */
[----:B------:R-:W-:Y:S01]  /*24d20*/  IMAD.MOV.U32 R12, RZ, RZ, 0x2 ;  /* 0x00000002ff0c7424 */ /* 0x000fe200078e00ff */
[----:B------:R-:W-:-:S13]  /*24d30*/  IADD3 R2, P2, R14, R5, RZ ;  /* 0x000000050e027210 */ /* 0x000fda0007f5e0ff */
[----:B------:R-:W-:Y:S05]  /*24d40*/  WARPSYNC.COLLECTIVE R15, `(.L_x_915) ;  /* 0x000000000f087348 */ /* 0x000fea0003c00000 */
[----:B------:R0:W1:Y:S02]  /*24d50*/  SHFL.IDX P6, R14, R13, R12, R11 ;  /* 0x0000000c0d0e7389 */ /* 0x00006400000c000b */
[----:B01----:R-:W-:Y:S01]  /*24d60*/  ENDCOLLECTIVE ;  /* 0x000000000000791b */ /* 0x003fe20003800000 */
.L_x_915:
        /* <DEDUP_REMOVED lines=13> */
.L_x_916:
[----:B------:R-:W-:Y:S02]  /*24e40*/  IMAD.MOV.U32 R13, RZ, RZ, R24 ;  /* 0x000000ffff0d7224 */ /* 0x000fe400078e0018 */
[----:B------:R-:W-:Y:S02]  /*24e50*/  IMAD.MOV.U32 R12, RZ, RZ, 0x3 ;  /* 0x00000003ff0c7424 */ /* 0x000fe400078e00ff */
[----:B------:R-:W-:-:S07]  /*24e60*/  IMAD.MOV.U32 R10, RZ, RZ, R14 ;  /* 0x000000ffff0a7224 */ /* 0x000fce00078e000e */
[----:B------:R-:W-:Y:S05]  /*24e70*/  WARPSYNC.COLLECTIVE R15, `(.L_x_917) ;  /* 0x000000000f087348 */ /* 0x000fea0003c00000 */
[----:B------:R0:W1:Y:S02]  /*24e80*/  SHFL.IDX P6, R14, R13, R12, R11 ;  /* 0x0000000c0d0e7389 */ /* 0x00006400000c000b */
[----:B01----:R-:W-:Y:S01]  /*24e90*/  ENDCOLLECTIVE ;  /* 0x000000000000791b */ /* 0x003fe20003800000 */
.L_x_917:
[----:B------:R-:W-:-:S05]  /*24ea0*/  IADD3 R2, P2, R10, R5, RZ ;  /* 0x000000050a027210 */ /* 0x000fca0007f5e0ff */
[----:B------:R-:W-:-:S05]  /*24eb0*/  IMAD.X R3, RZ, RZ, R7, P2 ;  /* 0x000000ffff037224 */ /* 0x000fca00010e0607 */
[----:B------:R-:W-:Y:S01]  /*24ec0*/  @!PT LDS RZ, [RZ] ;  /* 0x00000000fffff984 */ /* 0x000fe20000000800 */
[----:B------:R-:W-:Y:S01]  /*24ed0*/  @!PT LDS RZ, [RZ] ;  /* 0x00000000fffff984 */ /* 0x000fe20000000800 */
[----:B------:R-:W-:Y:S01]  /*24ee0*/  @!PT LDS RZ, [RZ] ;  /* 0x00000000fffff984 */ /* 0x000fe20000000800 */
[----:B------:R0:W-:Y:S01]  /*24ef0*/  LDGSTS.E.BYPASS.LTC128B.128 [R4+0x1400], desc[UR56][R2.64], !P3 ;  /* 0x0140000002047fae */ /* 0x0001e2000d901d78 */
[----:B------:R-:W-:Y:S02]  /*24f00*/  MOV R13, R23 ;  /* 0x00000017000d7202 */ /* 0x000fe40000000f00 */
[C---:B------:R-:W-:Y:S01]  /*24f10*/  ISETP.LT.OR P3, PT, R6.reuse, 0x31, P1 ;  /* 0x000000310600780c */ /* 0x040fe20000f61670 */
[----:B------:R0:W-:Y:S01]  /*24f20*/  LDGSTS.E.BYPASS.LTC128B.128 [R4+0x4400], desc[UR56][R2.64+0x80], !P4 ;  /* 0x0440008002047fae */ /* 0x0001e2000e101d78 */
[----:B------:R-:W-:Y:S01]  /*24f30*/  ISETP.LT.OR P4, PT, R6, 0x31, !P0 ;  /* 0x000000310600780c */ /* 0x000fe20004781670 */
[----:B------:R-:W-:-:S12]  /*24f40*/  IMAD.MOV.U32 R8, RZ, RZ, R14 ;  /* 0x000000ffff087224 */ /* 0x000fd800078e000e */
[----:B0-----:R-:W-:Y:S05]  /*24f50*/  WARPSYNC.COLLECTIVE R15, `(.L_x_918) ;  /* 0x000000000f087348 */ /* 0x001fea0003c00000 */
[----:B------:R1:W2:Y:S02]  /*24f60*/  SHFL.IDX P6, R14, R13, R12, R11 ;  /* 0x0000000c0d0e7389 */ /* 0x0002a400000c000b */
[----:B012---:R-:W-:Y:S01]  /*24f70*/  ENDCOLLECTIVE ;  /* 0x000000000000791b */ /* 0x007fe20003800000 */
.L_x_918:
[----:B------:R-:W-:Y:S02]  /*24f80*/  IMAD.MOV.U32 R13, RZ, RZ, R24 ;  /* 0x000000ffff0d7224 */ /* 0x000fe400078e0018 */
[----:B------:R-:W-:Y:S01]  /*24f90*/  IMAD.MOV.U32 R12, RZ, RZ, 0x4 ;  /* 0x00000004ff0c7424 */ /* 0x000fe200078e00ff */
[----:B------:R-:W-:-:S13]  /*24fa0*/  IADD3 R2, P2, R14, R5, RZ ;  /* 0x000000050e027210 */ /* 0x000fda0007f5e0ff */
[----:B------:R-:W-:Y:S05]  /*24fb0*/  WARPSYNC.COLLECTIVE R15, `(.L_x_919) ;  /* 0x000000000f087348 */ /* 0x000fea0003c00000 */
[----:B------:R0:W1:Y:S02]  /*24fc0*/  SHFL.IDX P6, R14, R13, R12, R11 ;  /* 0x0000000c0d0e7389 */ /* 0x00006400000c000b */
[----:B01----:R-:W-:Y:S01]  /*24fd0*/  ENDCOLLECTIVE ;  /* 0x000000000000791b */ /* 0x003fe20003800000 */
.L_x_919:
        /* <DEDUP_REMOVED lines=13> */
.L_x_920:
[----:B------:R-:W-:Y:S02]  /*250b0*/  IMAD.MOV.U32 R13, RZ, RZ, R24 ;  /* 0x000000ffff0d7224 */ /* 0x000fe400078e0018 */
[----:B------:R-:W-:Y:S02]  /*250c0*/  IMAD.MOV.U32 R12, RZ, RZ, 0x5 ;  /* 0x00000005ff0c7424 */ /* 0x000fe400078e00ff */
[----:B------:R-:W-:-:S07]  /*250d0*/  IMAD.MOV.U32 R10, RZ, RZ, R14 ;  /* 0x000000ffff0a7224 */ /* 0x000fce00078e000e */
[----:B------:R-:W-:Y:S05]  /*250e0*/  WARPSYNC.COLLECTIVE R15, `(.L_x_921) ;  /* 0x000000000f087348 */ /* 0x000fea0003c00000 */
[----:B------:R0:W1:Y:S02]  /*250f0*/  SHFL.IDX P6, R14, R13, R12, R11 ;  /* 0x0000000c0d0e7389 */ /* 0x00006400000c000b */
[----:B01----:R-:W-:Y:S01]  /*25100*/  ENDCOLLECTIVE ;  /* 0x000000000000791b */ /* 0x003fe20003800000 */
.L_x_921:
        /* <DEDUP_REMOVED lines=8> */
[----:B------:R-:W-:-:S07]  /*25190*/  IMAD.MOV.U32 R24, RZ, RZ, R14 ;  /* 0x000000ffff187224 */ /* 0x000fce00078e000e */
[----:B0-----:R-:W-:Y:S05]  /*251a0*/  WARPSYNC.COLLECTIVE R15, `(.L_x_922) ;  /* 0x000000000f087348 */ /* 0x001fea0003c00000 */
[----:B------:R1:W2:Y:S02]  /*251b0*/  SHFL.IDX P6, R14, R13, R12, R11 ;  /* 0x0000000c0d0e7389 */ /* 0x0002a400000c000b */
[----:B012---:R-:W-:Y:S01]  /*251c0*/  ENDCOLLECTIVE ;  /* 0x000000000000791b */ /* 0x007fe20003800000 */
.L_x_922:
[----:B------:R-:W-:Y:S05]  /*251d0*/  BRA `(.L_x_923) ;  /* 0xffffffb000387947 */ /* 0x000fea000383ffff */
.L_x_770:
[----:B------:R-:W-:Y:S01]  /*251e0*/  BSSY B0, `(.L_x_924) ;  /* 0x0000008000007945 */ /* 0x000fe20003800000 */
[----:B------:R-:W-:Y:S01]  /*251f0*/  MOV R13, R16 ;  /* 0x00000010000d7202 */ /* 0x000fe20000000f00 */
[----:B------:R-:W-:Y:S02]  /*25200*/  IMAD.MOV.U32 R12, RZ, RZ, RZ ;  /* 0x000000ffff0c7224 */ /* 0x000fe400078e00ff */
[----:B------:R-:W-:Y:S02]  /*25210*/  IMAD.MOV.U32 R11, RZ, RZ, 0x1f ;  /* 0x0000001fff0b7424 */ /* 0x000fe400078e00ff */
[----:B------:R-:W-:-:S07]  /*25220*/  IMAD.MOV.U32 R15, RZ, RZ, -0x1 ;  /* 0xffffffffff0f7424 */ /* 0x000fce00078e00ff */
[----:B0-----:R-:W-:Y:S05]  /*25230*/  WARPSYNC.COLLECTIVE R15, `(.L_x_925) ;  /* 0x000000000f087348 */ /* 0x001fea0003c00000 */
[----:B------:R1:W2:Y:S02]  /*25240*/  SHFL.IDX P6, R14, R13, R12, R11 ;  /* 0x0000000c0d0e7389 */ /* 0x0002a400000c000b */
[----:B012---:R-:W-:Y:S01]  /*25250*/  ENDCOLLECTIVE ;  /* 0x000000000000791b */ /* 0x007fe20003800000 */
.L_x_925:
[----:B------:R-:W-:Y:S05]  /*25260*/  BSYNC B0 ;  /* 0x0000000000007941 */ /* 0x000fea0003800000 */
.L_x_924:
[----:B------:R-:W-:Y:S02]  /*25270*/  IMAD.MOV.U32 R13, RZ, RZ, R16 ;  /* 0x000000ffff0d7224 */ /* 0x000fe400078e0010 */
[----:B------:R-:W-:Y:S02]  /*25280*/  IMAD.MOV.U32 R12, RZ, RZ, 0x1 ;  /* 0x00000001ff0c7424 */ /* 0x000fe400078e00ff */
[----:B------:R-:W-:Y:S02]  /*25290*/  IMAD.MOV.U32 R11, RZ, RZ, 0x1f ;  /* 0x0000001fff0b7424 */ /* 0x000fe400078e00ff */
[----:B------:R-:W-:Y:S02]  /*252a0*/  IMAD.MOV.U32 R15, RZ, RZ, -0x1 ;  /* 0xffffffffff0f7424 */ /* 0x000fe400078e00ff */
[----:B------:R-:W-:Y:S02]  /*252b0*/  IMAD.IADD R7, R19, 0x1, R9 ;  /* 0x0000000113077824 */ /* 0x000fe400078e0209 */
[----:B------:R-:W-:-:S07]  /*252c0*/  IMAD.MOV.U32 R0, RZ, RZ, R14 ;  /* 0x000000ffff007224 */ /* 0x000fce00078e000e */
[----:B------:R-:W-:Y:S05]  /*252d0*/  WARPSYNC.COLLECTIVE R15, `(.L_x_926) ;  /* 0x000000000f087348 */ /* 0x000fea0003c00000 */
[----:B------:R0:W1:Y:S02]  /*252e0*/  SHFL.IDX P6, R14, R13, R12, R11 ;  /* 0x0000000c0d0e7389 */ /* 0x00006400000c000b */
[----:B01----:R-:W-:Y:S01]  /*252f0*/  ENDCOLLECTIVE ;  /* 0x000000000000791b */ /* 0x003fe20003800000 */
.L_x_926:
[----:B------:R-:W-:Y:S02]  /*25300*/  ULDC UR4, c[0x0][0xc3c] ;  /* 0x00030f0000047ab9 */ /* 0x000fe40000000800 */
[----:B------:R-:W-:-:S13]  /*25310*/  ISETP.GE.OR P1, PT, R7, UR4, !P0 ;  /* 0x0000000407007c0c */ /* 0x000fda000c726670 */
[----:B------:R-:W0:Y:S08]  /*25320*/  @!P1 LDC.64 R2, c[0x0][0xc80] ;  /* 0x00032000ff029b82 */ /* 0x000e300000000a00 */
[----:B------:R-:W1:Y:S01]  /*25330*/  @!P1 LDC.64 R4, c[0x0][0xc78] ;  /* 0x00031e00ff049b82 */ /* 0x000e620000000a00 */
[----:B------:R-:W-:Y:S02]  /*25340*/  IMAD.MOV.U32 R11, RZ, RZ, RZ ;  /* 0x000000ffff0b7224 */ /* 0x000fe400078e00ff */
[----:B------:R-:W-:-:S02]  /*25350*/  IMAD.MOV.U32 R8, RZ, RZ, R14 ;  /* 0x000000ffff087224 */ /* 0x000fc400078e000e */
[----:B0-----:R-:W-:-:S05]  /*25360*/  @!P1 IMAD.WIDE R2, R7, 0x4, R2 ;  /* 0x0000000407029825 */ /* 0x001fca00078e0202 */
[----:B------:R1:W2:Y:S02]  /*25370*/  @!P1 LDG.E R6, desc[UR56][R2.64] ;  /* 0x0000003802069981 */ /* 0x0002a4000c1e1900 */
[----:B-1----:R-:W-:-:S05]  /*25380*/  @!P1 IMAD.WIDE R2, R7, 0x4, R4 ;  /* 0x0000000407029825 */ /* 0x002fca00078e0204 */
[----:B------:R-:W3:Y:S01]  /*25390*/  @!P1 LDG.E R5, desc[UR56][R2.64] ;  /* 0x0000003802059981 */ /* 0x000ee2000c1e1900 */
[----:B------:R-:W-:Y:S01]  /*253a0*/  IMAD.MOV.U32 R7, RZ, RZ, RZ ;  /* 0x000000ffff077224 */ /* 0x000fe200078e00ff */
[C---:B------:R-:W-:Y:S01]  /*253b0*/  ISETP.GE.U32.AND P2, PT, R9.reuse, 0x2, PT ;  /* 0x000000020900780c */ /* 0x040fe20003f46070 */
[----:B------:R-:W-:Y:S01]  /*253c0*/  IMAD.MOV.U32 R4, RZ, RZ, RZ ;  /* 0x000000ffff047224 */ /* 0x000fe200078e00ff */
[C---:B------:R-:W-:Y:S02]  /*253d0*/  ISETP.GE.U32.AND P3, PT, R9.reuse, 0x4, PT ;  /* 0x000000040900780c */ /* 0x040fe40003f66070 */
[C---:B------:R-:W-:Y:S02]  /*253e0*/  ISETP.GE.U32.AND P4, PT, R9.reuse, 0x8, PT ;  /* 0x000000080900780c */ /* 0x040fe40003f86070 */
[----:B------:R-:W-:Y:S02]  /*253f0*/  ISETP.GE.U32.AND P5, PT, R9, 0x10, PT ;  /* 0x000000100900780c */ /* 0x000fe40003fa6070 */
[----:B--2---:R-:W-:Y:S01]  /*25400*/  @!P1 MOV R7, R6 ;  /* 0x0000000600079202 */ /* 0x004fe20000000f00 */
[----:B------:R-:W-:-:S02]  /*25410*/  IMAD.MOV.U32 R6, RZ, RZ, RZ ;  /* 0x000000ffff067224 */ /* 0x000fc400078e00ff */
[----:B---3--:R-:W-:Y:S01]  /*25420*/  @!P1 IMAD.MOV.U32 R4, RZ, RZ, R5 ;  /* 0x000000ffff049224 */ /* 0x008fe200078e0005 */
[----:B------:R-:W-:-:S03]  /*25430*/  ISETP.NE.AND P1, PT, R9, RZ, PT ;  /* 0x000000ff0900720c */ /* 0x000fc60003f25270 */
[----:B------:R-:W-:-:S10]  /*25440*/  IMAD R13, R4, R7, RZ ;  /* 0x00000007040d7224 */ /* 0x000fd400078e02ff */
[----:B------:R-:W-:Y:S05]  /*25450*/  WARPSYNC.COLLECTIVE R15, `(.L_x_927) ;  /* 0x000000000f087348 */ /* 0x000fea0003c00000 */
[----:B------:R0:W1:Y:S02]  /*25460*/  SHFL.UP P6, R14, R13, R12, R11 ;  /* 0x0400000c0d0e7389 */ /* 0x00006400000c000b */
[----:B01----:R-:W-:Y:S01]  /*25470*/  ENDCOLLECTIVE ;  /* 0x000000000000791b */ /* 0x003fe20003800000 */
.L_x_927:
[----:B------:R-:W-:Y:S01]  /*25480*/  IMAD.MOV.U32 R12, RZ, RZ, 0x2 ;  /* 0x00000002ff0c7424 */ /* 0x000fe200078e00ff */
[----:B------:R-:W-:-:S05]  /*25490*/  SEL R14, R14, RZ, P1 ;  /* 0x000000ff0e0e7207 */ /* 0x000fca0000800000 */
[----:B------:R-:W-:-:S04]  /*254a0*/  IMAD.IADD R5, R13, 0x1, R14 ;  /* 0x000000010d057824 */ /* 0x000fc800078e020e */
[----:B------:R-:W-:-:S07]  /*254b0*/  IMAD.MOV.U32 R13, RZ, RZ, R5 ;  /* 0x000000ffff0d7224 */ /* 0x000fce00078e0005 */
[----:B------:R-:W-:Y:S05]  /*254c0*/  WARPSYNC.COLLECTIVE R15, `(.L_x_928) ;  /* 0x000000000f087348 */ /* 0x000fea0003c00000 */
[----:B------:R0:W1:Y:S02]  /*254d0*/  SHFL.UP P6, R14, R13, R12, R11 ;  /* 0x0400000c0d0e7389 */ /* 0x00006400000c000b */
[----:B01----:R-:W-:Y:S01]  /*254e0*/  ENDCOLLECTIVE ;  /* 0x000000000000791b */ /* 0x003fe20003800000 */
.L_x_928:
[----:B------:R-:W-:Y:S01]  /*254f0*/  IMAD.MOV.U32 R12, RZ, RZ, 0x4 ;  /* 0x00000004ff0c7424 */ /* 0x000fe200078e00ff */
[----:B------:R-:W-:-:S05]  /*25500*/  SEL R2, R14, RZ, P2 ;  /* 0x000000ff0e027207 */ /* 0x000fca0001000000 */
[----:B------:R-:W-:-:S04]  /*25510*/  IMAD.IADD R2, R5, 0x1, R2 ;  /* 0x0000000105027824 */ /* 0x000fc800078e0202 */
[----:B------:R-:W-:-:S07]  /*25520*/  IMAD.MOV.U32 R13, RZ, RZ, R2 ;  /* 0x000000ffff0d7224 */ /* 0x000fce00078e0002 */
[----:B------:R-:W-:Y:S05]  /*25530*/  WARPSYNC.COLLECTIVE R15, `(.L_x_929) ;  /* 0x000000000f087348 */ /* 0x000fea0003c00000 */
[----:B------:R0:W1:Y:S02]  /*25540*/  SHFL.UP P6, R14, R13, R12, R11 ;  /* 0x0400000c0d0e7389 */ /* 0x00006400000c000b */
[----:B01----:R-:W-:Y:S01]  /*25550*/  ENDCOLLECTIVE ;  /* 0x000000000000791b */ /* 0x003fe20003800000 */
.L_x_929:
[----:B------:R-:W-:Y:S02]  /*25560*/  MOV R12, 0x8 ;  /* 0x00000008000c7802 */ /* 0x000fe40000000f00 */
[----:B------:R-:W-:-:S05]  /*25570*/  SEL R3, R14, RZ, P3 ;  /* 0x000000ff0e037207 */ /* 0x000fca0001800000 */
[----:B------:R-:W-:-:S04]  /*25580*/  IMAD.IADD R3, R2, 0x1, R3 ;  /* 0x0000000102037824 */ /* 0x000fc800078e0203 */
[----:B------:R-:W-:-:S07]  /*25590*/  IMAD.MOV.U32 R13, RZ, RZ, R3 ;  /* 0x000000ffff0d7224 */ /* 0x000fce00078e0003 */
[----:B------:R-:W-:Y:S05]  /*255a0*/  WARPSYNC.COLLECTIVE R15, `(.L_x_930) ;  /* 0x000000000f087348 */ /* 0x000fea0003c00000 */
[----:B------:R0:W1:Y:S02]  /*255b0*/  SHFL.UP P6, R14, R13, R12, R11 ;  /* 0x0400000c0d0e7389 */ /* 0x00006400000c000b */
[----:B01----:R-:W-:Y:S01]  /*255c0*/  ENDCOLLECTIVE ;  /* 0x000000000000791b */ /* 0x003fe20003800000 */
.L_x_930:
[----:B------:R-:W-:Y:S01]  /*255d0*/  IMAD.MOV.U32 R12, RZ, RZ, 0x10 ;  /* 0x00000010ff0c7424 */ /* 0x000fe200078e00ff */
[----:B------:R-:W-:-:S05]  /*255e0*/  SEL R14, R14, RZ, P4 ;  /* 0x000000ff0e0e7207 */ /* 0x000fca0002000000 */
[----:B------:R-:W-:-:S04]  /*255f0*/  IMAD.IADD R5, R3, 0x1, R14 ;  /* 0x0000000103057824 */ /* 0x000fc800078e020e */
[----:B------:R-:W-:-:S07]  /*25600*/  IMAD.MOV.U32 R13, RZ, RZ, R5 ;  /* 0x000000ffff0d7224 */ /* 0x000fce00078e0005 */
[----:B------:R-:W-:Y:S05]  /*25610*/  WARPSYNC.COLLECTIVE R15, `(.L_x_931) ;  /* 0x000000000f087348 */ /* 0x000fea0003c00000 */
[----:B------:R0:W1:Y:S02]  /*25620*/  SHFL.UP P6, R14, R13, R12, R11 ;  /* 0x0400000c0d0e7389 */ /* 0x00006400000c000b */
[----:B01----:R-:W-:Y:S01]  /*25630*/  ENDCOLLECTIVE ;  /* 0x000000000000791b */ /* 0x003fe20003800000 */
.L_x_931:
        /* <DEDUP_REMOVED lines=8> */
.L_x_932:
[----:B------:R-:W-:Y:S05]  /*256c0*/  BRA `(.L_x_933) ;  /* 0xffffffb0004c7947 */ /* 0x000fea000383ffff */
.L_x_773:
[----:B------:R-:W-:Y:S01]  /*256d0*/  BSSY B0, `(.L_x_934) ;  /* 0x0000007000007945 */ /* 0x000fe20003800000 */
[----:B------:R-:W-:Y:S02]  /*256e0*/  IMAD.MOV.U32 R12, RZ, RZ, 0x1 ;  /* 0x00000001ff0c7424 */ /* 0x000fe400078e00ff */
[----:B------:R-:W-:Y:S02]  /*256f0*/  IMAD.MOV.U32 R11, RZ, RZ, RZ ;  /* 0x000000ffff0b7224 */ /* 0x000fe400078e00ff */
[----:B------:R-:W-:-:S07]  /*25700*/  IMAD.MOV.U32 R15, RZ, RZ, -0x1 ;  /* 0xffffffffff0f7424 */ /* 0x000fce00078e00ff */
[----:B------:R-:W-:Y:S05]  /*25710*/  WARPSYNC.COLLECTIVE R15, `(.L_x_935) ;  /* 0x000000000f087348 */ /* 0x000fea0003c00000 */
[----:B------:R0:W1:Y:S02]  /*25720*/  SHFL.UP P6, R14, R13, R12, R11 ;  /* 0x0400000c0d0e7389 */ /* 0x00006400000c000b */
[----:B01----:R-:W-:Y:S01]  /*25730*/  ENDCOLLECTIVE ;  /* 0x000000000000791b */ /* 0x003fe20003800000 */
.L_x_935:
[----:B------:R-:W-:Y:S05]  /*25740*/  BSYNC B0 ;  /* 0x0000000000007941 */ /* 0x000fea0003800000 */
.L_x_934:
        /* <DEDUP_REMOVED lines=8> */
.L_x_936:
[----:B------:R-:W-:Y:S01]  /*257d0*/  IMAD.MOV.U32 R12, RZ, RZ, 0x4 ;  /* 0x00000004ff0c7424 */ /* 0x000fe200078e00ff */
[----:B------:R-:W-:-:S05]  /*257e0*/  SEL R2, R14, RZ, P2 ;  /* 0x000000ff0e027207 */ /* 0x000fca0001000000 */
[----:B------:R-:W-:-:S04]  /*257f0*/  IMAD.IADD R2, R13, 0x1, R2 ;  /* 0x000000010d027824 */ /* 0x000fc800078e0202 */
[----:B------:R-:W-:-:S07]  /*25800*/  IMAD.MOV.U32 R13, RZ, RZ, R2 ;  /* 0x000000ffff0d7224 */ /* 0x000fce00078e0002 */
[----:B------:R-:W-:Y:S05]  /*25810*/  WARPSYNC.COLLECTIVE R15, `(.L_x_937) ;  /* 0x000000000f087348 */ /* 0x000fea0003c00000 */
[----:B------:R0:W1:Y:S02]  /*25820*/  SHFL.UP P6, R14, R13, R12, R11 ;  /* 0x0400000c0d0e7389 */ /* 0x00006400000c000b */
[----:B01----:R-:W-:Y:S01]  /*25830*/  ENDCOLLECTIVE ;  /* 0x000000000000791b */ /* 0x003fe20003800000 */
.L_x_937:
[----:B------:R-:W-:Y:S01]  /*25840*/  IMAD.MOV.U32 R12, RZ, RZ, 0x8 ;  /* 0x00000008ff0c7424 */ /* 0x000fe200078e00ff */
[----:B------:R-:W-:-:S05]  /*25850*/  SEL R3, R14, RZ, P3 ;  /* 0x000000ff0e037207 */ /* 0x000fca0001800000 */
[----:B------:R-:W-:-:S04]  /*25860*/  IMAD.IADD R3, R2, 0x1, R3 ;  /* 0x0000000102037824 */ /* 0x000fc800078e0203 */
[----:B------:R-:W-:-:S07]  /*25870*/  IMAD.MOV.U32 R13, RZ, RZ, R3 ;  /* 0x000000ffff0d7224 */ /* 0x000fce00078e0003 */
[----:B------:R-:W-:Y:S05]  /*25880*/  WARPSYNC.COLLECTIVE R15, `(.L_x_938) ;  /* 0x000000000f087348 */ /* 0x000fea0003c00000 */
[----:B------:R0:W1:Y:S02]  /*25890*/  SHFL.UP P6, R14, R13, R12, R11 ;  /* 0x0400000c0d0e7389 */ /* 0x00006400000c000b */
[----:B01----:R-:W-:Y:S01]  /*258a0*/  ENDCOLLECTIVE ;  /* 0x000000000000791b */ /* 0x003fe20003800000 */
.L_x_938:
[----:B------:R-:W-:Y:S02]  /*258b0*/  MOV R12, 0x10 ;  /* 0x00000010000c7802 */ /* 0x000fe40000000f00 */
[----:B------:R-:W-:-:S05]  /*258c0*/  SEL R14, R14, RZ, P4 ;  /* 0x000000ff0e0e7207 */ /* 0x000fca0002000000 */
[----:B------:R-:W-:-:S04]  /*258d0*/  IMAD.IADD R5, R3, 0x1, R14 ;  /* 0x0000000103057824 */ /* 0x000fc800078e020e */
[----:B------:R-:W-:-:S07]  /*258e0*/  IMAD.MOV.U32 R13, RZ, RZ, R5 ;  /* 0x000000ffff0d7224 */ /* 0x000fce00078e0005 */
[----:B------:R-:W-:Y:S05]  /*258f0*/  WARPSYNC.COLLECTIVE R15, `(.L_x_939) ;  /* 0x000000000f087348 */ /* 0x000fea0003c00000 */
[----:B------:R0:W1:Y:S02]  /*25900*/  SHFL.UP P6, R14, R13, R12, R11 ;  /* 0x0400000c0d0e7389 */ /* 0x00006400000c000b */
[----:B01----:R-:W-:Y:S01]  /*25910*/  ENDCOLLECTIVE ;  /* 0x000000000000791b */ /* 0x003fe20003800000 */
.L_x_939:
        /* <DEDUP_REMOVED lines=8> */
.L_x_940:
[----:B------:R-:W-:Y:S05]  /*259a0*/  BRA `(.L_x_941) ;  /* 0xffffffb000387947 */ /* 0x000fea000383ffff */
.L_x_775:
[----:B------:R-:W-:Y:S01]  /*259b0*/  BSSY B0, `(.L_x_942) ;  /* 0x0000006000007945 */ /* 0x000fe20003800000 */
[----:B------:R-:W-:Y:S01]  /*259c0*/  PLOP3.LUT P6, PT, P6, PT, PT, 0x8, 0x0 ;  /* 0x000000000000781c */ /* 0x000fe200037ce170 */
[----:B------:R-:W-:-:S12]  /*259d0*/  IMAD.MOV.U32 R15, RZ, RZ, -0x1 ;  /* 0xffffffffff0f7424 */ /* 0x000fd800078e00ff */
[----:B0-----:R-:W-:Y:S05]  /*259e0*/  WARPSYNC.COLLECTIVE R15, `(.L_x_943) ;  /* 0x000000000f087348 */ /* 0x001fea0003c00000 */
[----:B------:R-:W-:Y:S01]  /*259f0*/  VOTE.ANY R14, PT, P6 ;  /* 0x00000000000e7806 */ /* 0x000fe200030e0100 */
[----:B0-----:R-:W-:Y:S06]  /*25a00*/  ENDCOLLECTIVE ;  /* 0x000000000000791b */ /* 0x001fec0003800000 */
.L_x_943:
[----:B------:R-:W-:Y:S05]  /*25a10*/  BSYNC B0 ;  /* 0x0000000000007941 */ /* 0x000fea0003800000 */
.L_x_942:
[----:B------:R-:W-:Y:S02]  /*25a20*/  IMAD.MOV.U32 R3, RZ, RZ, R14 ;  /* 0x000000ffff037224 */ /* 0x000fe400078e000e */
[----:B------:R-:W-:Y:S02]  /*25a30*/  IMAD.MOV.U32 R13, RZ, RZ, R7 ;  /* 0x000000ffff0d7224 */ /* 0x000fe400078e0007 */
[----:B------:R-:W0:Y:S01]  /*25a40*/  POPC R8, R3 ;  /* 0x0000000300087309 */ /* 0x000e220000000000 */
[----:B------:R-:W-:Y:S02]  /*25a50*/  IMAD.MOV.U32 R11, RZ, RZ, 0x1f ;  /* 0x0000001fff0b7424 */ /* 0x000fe400078e00ff */
[----:B------:R-:W-:Y:S02]  /*25a60*/  IMAD.MOV.U32 R15, RZ, RZ, -0x1 ;  /* 0xffffffffff0f7424 */ /* 0x000fe400078e00ff */
[----:B0-----:R-:W-:-:S07]  /*25a70*/  IMAD.MOV.U32 R12, RZ, RZ, R8 ;  /* 0x000000ffff0c7224 */ /* 0x001fce00078e0008 */
[----:B------:R-:W-:Y:S05]  /*25a80*/  WARPSYNC.COLLECTIVE R15, `(.L_x_944) ;  /* 0x000000000f087348 */ /* 0x000fea0003c00000 */
[----:B------:R0:W1:Y:S02]  /*25a90*/  SHFL.IDX P6, R14, R13, R12, R11 ;  /* 0x0000000c0d0e7389 */ /* 0x00006400000c000b */
[----:B01----:R-:W-:Y:S01]  /*25aa0*/  ENDCOLLECTIVE ;  /* 0x000000000000791b */ /* 0x003fe20003800000 */
.L_x_944:
[----:B------:R-:W-:Y:S01]  /*25ab0*/  MOV R13, R4 ;  /* 0x00000004000d7202 */ /* 0x000fe20000000f00 */
[----:B------:R-:W-:-:S07]  /*25ac0*/  IMAD.MOV.U32 R7, RZ, RZ, R14 ;  /* 0x000000ffff077224 */ /* 0x000fce00078e000e */
[----:B------:R-:W-:Y:S05]  /*25ad0*/  WARPSYNC.COLLECTIVE R15, `(.L_x_945) ;  /* 0x000000000f087348 */ /* 0x000fea0003c00000 */
[----:B------:R0:W1:Y:S02]  /*25ae0*/  SHFL.IDX P6, R14, R13, R12, R11 ;  /* 0x0000000c0d0e7389 */ /* 0x00006400000c000b */
[----:B01----:R-:W-:Y:S01]  /*25af0*/  ENDCOLLECTIVE ;  /* 0x000000000000791b */ /* 0x003fe20003800000 */
.L_x_945:
[----:B------:R-:W-:Y:S01]  /*25b00*/  IMAD.MOV.U32 R4, RZ, RZ, R14 ;  /* 0x000000ffff047224 */ /* 0x000fe200078e000e */
[----:B------:R-:W-:Y:S06]  /*25b10*/  BRA `(.L_x_946) ;  /* 0xffffffb000187947 */ /* 0x000fec000383ffff */
.L_x_777:
[----:B------:R-:W-:Y:S01]  /*25b20*/  BSSY B0, `(.L_x_947) ;  /* 0x0000007000007945 */ /* 0x000fe20003800000 */
[----:B------:R-:W-:Y:S02]  /*25b30*/  IMAD.MOV.U32 R13, RZ, RZ, R2 ;  /* 0x000000ffff0d7224 */ /* 0x000fe400078e0002 */
[----:B------:R-:W-:Y:S02]  /*25b40*/  IMAD.MOV.U32 R11, RZ, RZ, 0x1f ;  /* 0x0000001fff0b7424 */ /* 0x000fe400078e00ff */
[----:B------:R-:W-:-:S07]  /*25b50*/  IMAD.MOV.U32 R15, RZ, RZ, -0x1 ;  /* 0xffffffffff0f7424 */ /* 0x000fce00078e00ff */
[----:B0123--:R-:W-:Y:S05]  /*25b60*/  WARPSYNC.COLLECTIVE R15, `(.L_x_948) ;  /* 0x000000000f087348 */ /* 0x00ffea0003c00000 */
[----:B------:R4:W0:Y:S02]  /*25b70*/  SHFL.IDX P6, R14, R13, R12, R11 ;  /* 0x0000000c0d0e7389 */ /* 0x00082400000c000b */
[----:B01234-:R-:W-:Y:S01]  /*25b80*/  ENDCOLLECTIVE ;  /* 0x000000000000791b */ /* 0x01ffe20003800000 */
.L_x_948:
[----:B------:R-:W-:Y:S05]  /*25b90*/  BSYNC B0 ;  /* 0x0000000000007941 */ /* 0x000fea0003800000 */
.L_x_947:
[----:B------:R-:W-:Y:S01]  /*25ba0*/  IMAD.MOV.U32 R6, RZ, RZ, R14 ;  /* 0x000000ffff067224 */ /* 0x000fe200078e000e */
[----:B------:R-:W-:Y:S06]  /*25bb0*/  BRA `(.L_x_776) ;  /* 0xffffffb000087947 */ /* 0x000fec000383ffff */
.L_x_781:
[----:B0-----:R0:W3:Y:S02]  /*25bc0*/  SYNCS.PHASECHK.TRANS64.TRYWAIT P0, [R4+URZ+0x2a820], R0 ;  /* 0x02a82000040075a7 */ /* 0x0010e4000800017f */
[----:B---3--:R-:W-:Y:S05]  /*25bd0*/  @!P0 NANOSLEEP.SYNCS 0x989680 ;  /* 0x009896800000895d */ /* 0x008fea0003900000 */
[----:B------:R-:W3:Y:S02]  /*25be0*/  @!P0 SYNCS.PHASECHK.TRANS64 P0, [R4+URZ+0x2a820], R0 ;  /* 0x02a82000040085a7 */ /* 0x000ee4000800007f */
[----:B---3--:R-:W-:Y:S05]  /*25bf0*/  @!P0 BRA `(.L_x_781) ;  /* 0xfffffffc00f08947 */ /* 0x008fea000383ffff */
[----:B------:R-:W-:Y:S05]  /*25c00*/  BRA `(.L_x_949) ;  /* 0xffffffb400607947 */ /* 0x000fea000383ffff */
.L_x_782:
[----:B------:R-:W3:Y:S01]  /*25c10*/  S2R R2, SR_TID.X ;  /* 0x0000000000027919 */ /* 0x000ee20000002100 */
[----:B------:R-:W-:Y:S01]  /*25c20*/  BSSY B0, `(.L_x_950) ;  /* 0x000000a000007945 */ /* 0x000fe20003800000 */
[----:B------:R-:W-:Y:S02]  /*25c30*/  IMAD.MOV.U32 R12, RZ, RZ, RZ ;  /* 0x000000ffff0c7224 */ /* 0x000fe400078e00ff */
[----:B------:R-:W-:Y:S02]  /*25c40*/  IMAD.MOV.U32 R11, RZ, RZ, 0x1f ;  /* 0x0000001fff0b7424 */ /* 0x000fe400078e00ff */
[----:B------:R-:W-:Y:S01]  /*25c50*/  IMAD.MOV.U32 R15, RZ, RZ, -0x1 ;  /* 0xffffffffff0f7424 */ /* 0x000fe200078e00ff */
[----:B---3--:R-:W-:-:S04]  /*25c60*/  SHF.R.U32.HI R2, RZ, 0x5, R2 ;  /* 0x00000005ff027819 */ /* 0x008fc80000011602 */
[----:B------:R-:W-:-:S05]  /*25c70*/  LOP3.LUT R2, R2, 0x3, RZ, 0xc0, !PT ;  /* 0x0000000302027812 */ /* 0x000fca00078ec0ff */
[----:B------:R-:W-:-:S07]  /*25c80*/  IMAD.MOV.U32 R13, RZ, RZ, R2 ;  /* 0x000000ffff0d7224 */ /* 0x000fce00078e0002 */
[----:B012---:R-:W-:Y:S05]  /*25c90*/  WARPSYNC.COLLECTIVE R15, `(.L_x_951) ;  /* 0x000000000f087348 */ /* 0x007fea0003c00000 */
[----:B------:R3:W4:Y:S02]  /*25ca0*/  SHFL.IDX P6, R14, R13, R12, R11 ;  /* 0x0000000c0d0e7389 */ /* 0x00072400000c000b */
[----:B01234-:R-:W-:Y:S01]  /*25cb0*/  ENDCOLLECTIVE ;  /* 0x000000000000791b */ /* 0x01ffe20003800000 */
.L_x_951:
[----:B------:R-:W-:Y:S05]  /*25cc0*/  BSYNC B0 ;  /* 0x0000000000007941 */ /* 0x000fea0003800000 */
.L_x_950:
[----:B------:R-:W-:Y:S05]  /*25cd0*/  BRA `(.L_x_952) ;  /* 0xffffffb400487947 */ /* 0x000fea000383ffff */
.L_x_783:
[----:B------:R-:W-:Y:S01]  /*25ce0*/  BSSY B0, `(.L_x_953) ;  /* 0x0000006000007945 */ /* 0x000fe20003800000 */
[----:B------:R-:W-:-:S07]  /*25cf0*/  IMAD.MOV.U32 R15, RZ, RZ, -0x1 ;  /* 0xffffffffff0f7424 */ /* 0x000fce00078e00ff */
[----:B012---:R-:W-:Y:S05]  /*25d00*/  WARPSYNC.COLLECTIVE R15, `(.L_x_954) ;  /* 0x000000000f0c7348 */ /* 0x007fea0003c00000 */
[----:B------:R-:W-:Y:S02]  /*25d10*/  ELECT P6, UR62, PT ;  /* 0x00000000003e782f */ /* 0x000fe400038c0000 */
[----:B------:R-:W-:Y:S01]  /*25d20*/  MOV R14, UR62 ;  /* 0x0000003e000e7c02 */ /* 0x000fe20008000f00 */
[----:B012---:R-:W-:Y:S10]  /*25d30*/  ENDCOLLECTIVE ;  /* 0x000000000000791b */ /* 0x007ff40003800000 */
.L_x_954:
[----:B------:R-:W-:Y:S05]  /*25d40*/  BSYNC B0 ;  /* 0x0000000000007941 */ /* 0x000fea0003800000 */
.L_x_953:
[----:B------:R-:W-:Y:S05]  /*25d50*/  BRA `(.L_x_955) ;  /* 0xffffffb4003c7947 */ /* 0x000fea000383ffff */
.L_x_785:
[----:B0-----:R0:W3:Y:S02]  /*25d60*/  SYNCS.PHASECHK.TRANS64.TRYWAIT P1, [R5+URZ+0x2a840], R0 ;  /* 0x02a84000050075a7 */ /* 0x0010e4000802017f */
[----:B---3--:R-:W-:Y:S05]  /*25d70*/  @!P1 NANOSLEEP.SYNCS 0x989680 ;  /* 0x009896800000995d */ /* 0x008fea0003900000 */
[----:B------:R-:W3:Y:S02]  /*25d80*/  @!P1 SYNCS.PHASECHK.TRANS64 P1, [R5+URZ+0x2a840], R0 ;  /* 0x02a84000050095a7 */ /* 0x000ee4000802007f */
[----:B---3--:R-:W-:Y:S05]  /*25d90*/  @!P1 BRA `(.L_x_785) ;  /* 0xfffffffc00f09947 */ /* 0x008fea000383ffff */
[----:B------:R-:W-:Y:S05]  /*25da0*/  BRA `(.L_x_956) ;  /* 0xffffffb4005c7947 */ /* 0x000fea000383ffff */
.L_x_787:
[----:B---3--:R3:W4:Y:S02]  /*25db0*/  SYNCS.PHASECHK.TRANS64.TRYWAIT P1, [R27+URZ+0x2a840], R2 ;  /* 0x02a840021b0075a7 */ /* 0x008724000802017f */
[----:B----4-:R-:W-:Y:S05]  /*25dc0*/  @!P1 NANOSLEEP.SYNCS 0x989680 ;  /* 0x009896800000995d */ /* 0x010fea0003900000 */
[----:B------:R-:W4:Y:S02]  /*25dd0*/  @!P1 SYNCS.PHASECHK.TRANS64 P1, [R27+URZ+0x2a840], R2 ;  /* 0x02a840021b0095a7 */ /* 0x000f24000802007f */
[----:B----4-:R-:W-:Y:S05]  /*25de0*/  @!P1 BRA `(.L_x_787) ;  /* 0xfffffffc00f09947 */ /* 0x010fea000383ffff */
[----:B------:R-:W-:Y:S05]  /*25df0*/  BRA `(.L_x_957) ;  /* 0xffffffb400687947 */ /* 0x000fea000383ffff */
.L_x_789:
[----:B----4-:R4:W0:Y:S02]  /*25e00*/  SYNCS.PHASECHK.TRANS64.TRYWAIT P1, [R5+URZ+0x2a860], R0 ;  /* 0x02a86000050075a7 */ /* 0x010824000802017f */
[----:B0-----:R-:W-:Y:S05]  /*25e10*/  @!P1 NANOSLEEP.SYNCS 0x989680 ;  /* 0x009896800000995d */ /* 0x001fea0003900000 */
[----:B------:R-:W0:Y:S02]  /*25e20*/  @!P1 SYNCS.PHASECHK.TRANS64 P1, [R5+URZ+0x2a860], R0 ;  /* 0x02a86000050095a7 */ /* 0x000e24000802007f */
[----:B0-----:R-:W-:Y:S05]  /*25e30*/  @!P1 BRA `(.L_x_789) ;  /* 0xfffffffc00f09947 */ /* 0x001fea000383ffff */
[----:B------:R-:W-:Y:S05]  /*25e40*/  BRA `(.L_x_958) ;  /* 0xffffffb400647947 */ /* 0x000fea000383ffff */
.L_x_959:
        /* <DEDUP_REMOVED lines=11> */
.L_x_3206:


//--------------------- .text._ZN7cutlass13device_kernelIN5flash11enable_sm90INS1_16FlashAttnFwdSm90INS1_25CollectiveMainloopFwdSm90ILi2EN4cute5tupleIJNS5_1CILi1EEES8_S8_EEENS6_IJNS7_ILi128EEENS7_ILi96EEENS7_ILi192EEEEEELi128ENS_10bfloat16_tEfNS_4arch4Sm90ELb0ELb1ELb1ELb0ELb1ELb0ELb0ELb1ELb1ELb1ELb1ELb0EEENS1_21CollectiveEpilogueFwdINS6_IJSA_SA_SB_EEES9_SE_SG_Li256ELb0ELb1ELb1ELb0EEENS1_19SingleTileSchedulerILb0ELb1ELb1ELi128EEEEEEEEEvNT_6ParamsE --------------------------
	.section	.text._ZN7cutlass13device_kernelIN5flash11enable_sm90INS1_16FlashAttnFwdSm90INS1_25CollectiveMainloopFwdSm90ILi2EN4cute5tupleIJNS5_1CILi1EEES8_S8_EEENS6_IJNS7_ILi128EEENS7_ILi96EEENS7_ILi192EEEEEELi128ENS_10bfloat16_tEfNS_4arch4Sm90ELb0ELb1ELb1ELb0ELb1ELb0ELb0ELb1ELb1ELb1ELb1ELb0EEENS1_21CollectiveEpilogueFwdINS6_IJSA_SA_SB_EEES9_SE_SG_Li256ELb0ELb1ELb1ELb0EEENS1_19SingleTileSchedulerILb0ELb1ELb1ELi128EEEEEEEEEvNT_6ParamsE,"ax",@progbits
	.align	128
.text._ZN7cutlass13device_kernelIN5flash11enable_sm90INS1_16FlashAttnFwdSm90INS1_25CollectiveMainloopFwdSm90ILi2EN4cute5tupleIJNS5_1CILi1EEES8_S8_EEENS6_IJNS7_ILi128EEENS7_ILi96EEENS7_ILi192EEEEEELi128ENS_10bfloat16_tEfNS_4arch4Sm90ELb0ELb1ELb1ELb0ELb1ELb0ELb0ELb1ELb1ELb1ELb1ELb0EEENS1_21CollectiveEpilogueFwdINS6_IJSA_SA_SB_EEES9_SE_SG_Li256ELb0ELb1ELb1ELb0EEENS1_19SingleTileSchedulerILb0ELb1ELb1ELi128EEEEEEEEEvNT_6ParamsE:
        .type           _ZN7cutlass13device_kernelIN5flash11enable_sm90INS1_16FlashAttnFwdSm90INS1_25CollectiveMainloopFwdSm90ILi2EN4cute5tupleIJNS5_1CILi1EEES8_S8_EEENS6_IJNS7_ILi128EEENS7_ILi96EEENS7_ILi192EEEEEELi128ENS_10bfloat16_tEfNS_4arch4Sm90ELb0ELb1ELb1ELb0ELb1ELb0ELb0ELb1ELb1ELb1ELb1ELb0EEENS1_21CollectiveEpilogueFwdINS6_IJSA_SA_SB_EEES9_SE_SG_Li256ELb0ELb1ELb1ELb0EEENS1_19SingleTileSchedulerILb0ELb1ELb1ELi128EEEEEEEEEvNT_6ParamsE,@function
        .size           _ZN7cutlass13device_kernelIN5flash11enable_sm90INS1_16FlashAttnFwdSm90INS1_25CollectiveMainloopFwdSm90ILi2EN4cute5tupleIJNS5_1CILi1EEES8_S8_EEENS6_IJNS7_ILi128EEENS7_ILi96EEENS7_ILi192EEEEEELi128ENS_10bfloat16_tEfNS_4arch4Sm90ELb0ELb1ELb1ELb0ELb1ELb0ELb0ELb1ELb1ELb1ELb1ELb0EEENS1_21CollectiveEpilogueFwdINS6_IJSA_SA_SB_EEES9_SE_SG_Li256ELb0ELb1ELb1ELb0EEENS1_19SingleTileSchedulerILb0ELb1ELb1ELi128EEEEEEEEEvNT_6ParamsE,(.L_x_3207 - _ZN7cutlass13device_kernelIN5flash11enable_sm90INS1_16FlashAttnFwdSm90INS1_25CollectiveMainloopFwdSm90ILi2EN4cute5tupleIJNS5_1CILi1EEES8_S8_EEENS6_IJNS7_ILi128EEENS7_ILi96EEENS7_ILi192EEEEEELi128ENS_10bfloat16_tEfNS_4arch4Sm90ELb0ELb1ELb1ELb0ELb1ELb0ELb0ELb1ELb1ELb1ELb1ELb0EEENS1_21CollectiveEpilogueFwdINS6_IJSA_SA_SB_EEES9_SE_SG_Li256ELb0ELb1ELb1ELb0EEENS1_19SingleTileSchedulerILb0ELb1ELb1ELi128EEEEEEEEEvNT_6ParamsE)
        .other          _ZN7cutlass13device_kernelIN5flash11enable_sm90INS1_16FlashAttnFwdSm90INS1_25CollectiveMainloopFwdSm90ILi2EN4cute5tupleIJNS5_1CILi1EEES8_S8_EEENS6_IJNS7_ILi128EEENS7_ILi96EEENS7_ILi192EEEEEELi128ENS_10bfloat16_tEfNS_4arch4Sm90ELb0ELb1ELb1ELb0ELb1ELb0ELb0ELb1ELb1ELb1ELb1ELb0EEENS1_21CollectiveEpilogueFwdINS6_IJSA_SA_SB_EEES9_SE_SG_Li256ELb0ELb1ELb1ELb0EEENS1_19SingleTileSchedulerILb0ELb1ELb1ELi128EEEEEEEEEvNT_6ParamsE,@"STO_CUDA_ENTRY STV_DEFAULT"
_ZN7cutlass13device_kernelIN5flash11enable_sm90INS1_16FlashAttnFwdSm90INS1_25CollectiveMainloopFwdSm90ILi2EN4cute5tupleIJNS5_1CILi1EEES8_S8_EEENS6_IJNS7_ILi128EEENS7_ILi96EEENS7_ILi192EEEEEELi128ENS_10bfloat16_tEfNS_4arch4Sm90ELb0ELb1ELb1ELb0ELb1ELb0ELb0ELb1ELb1ELb1ELb1ELb0EEENS1_21CollectiveEpilogueFwdINS6_IJSA_SA_SB_EEES9_SE_SG_Li256ELb0ELb1ELb1ELb0EEENS1_19SingleTileSchedulerILb0ELb1ELb1ELi128EEEEEEEEEvNT_6ParamsE:
        /* <DEDUP_REMOVED lines=45> */
.L_x_960:
        /* <DEDUP_REMOVED lines=22> */
.L_x_961:
        /* <DEDUP_REMOVED lines=18> */
.L_x_962:
        /* <DEDUP_REMOVED lines=22> */
.L_x_963:
        /* <DEDUP_REMOVED lines=23> */
.L_x_964:
[----:B------:R-:W-:Y:S01]  /*0820*/  UISETP.NE.AND UP0, UPT, UR9, URZ, UPT ;  /* 0x0000003f0900728c */ /* 0x000fe2000bf05270 */
[----:B------:R-:W-:Y:S01]  /*0830*/  NOP ;  /* 0x0000000000007918 */ /* 0x000fe20000000000 */
[----:B0-----:R-:W-:Y:S01]  /*0840*/  UMOV UR4, 0x1 ;  /* 0x0000000100047882 */ /* 0x001fe20000000000 */
[----:B------:R-:W-:Y:S01]  /*0850*/  ULDC.64 UR56, c[0x0][0x208] ;  /* 0x0000820000387ab9 */ /* 0x000fe20000000a00 */
[----:B------:R-:W-:Y:S01]  /*0860*/  USEL UR4, UR4, 0x2, !UP0 ;  /* 0x0000000204047887 */ /* 0x000fe2000c000000 */
[----:B------:R-:W-:Y:S01]  /*0870*/  BSSY B6, `(.L_x_965) ;  /* 0x00012fc000067945 */ /* 0x000fe20003800000 */
[----:B-1234-:R-:W-:Y:S01]  /*0880*/  BAR.SYNC.DEFER_BLOCKING 0x0 ;  /* 0x0000000000007b1d */ /* 0x01efe20000010000 */
[----:B------:R-:W-:-:S03]  /*0890*/  PLOP3.LUT P0, PT, PT, PT, UP0, 0x80, 0x0 ;  /* 0x000000000000781c */ /* 0x000fc60003f0f008 */
[----:B------:R-:W-:-:S05]  /*08a0*/  IMAD.U32 R2, RZ, RZ, UR4 ;  /* 0x00000004ff027e24 */ /* 0x000fca000f8e00ff */
[----:B------:R0:W-:Y:S05]  /*08b0*/  STL [R1], R2 ;  /* 0x0000000201007387 */ /* 0x0001ea0000100800 */
[----:B------:R-:W-:Y:S05]  /*08c0*/  @!P0 BRA `(.L_x_966) ;  /* 0x000000f0005c8947 */ /* 0x000fea0003800000 */
.L_x_967:
[----:B------:R-:W-:-:S08]  /*08d0*/  NOP ;  /* 0x0000000000007918 */ /* 0x000fd00000000000 */
[----:B------:R-:W1:Y:S02]  /*08e0*/  USETMAXREG.TRY_ALLOC.CTAPOOL UP0, 0xe8 ;  /* 0x000000e8000079c8 */ /* 0x000e640008000600 */
[----:B-1----:R-:W-:-:S13]  /*08f0*/  PLOP3.LUT P0, PT, PT, PT, UP0, 0x80, 0x0 ;  /* 0x000000000000781c */ /* 0x002fda0003f0f008 */
[----:B------:R-:W-:Y:S05]  /*0900*/  @!P0 BRA `(.L_x_967) ;  /* 0xfffffffc00f08947 */ /* 0x000fea000383ffff */
[----:B0-----:R-:W0:Y:S08]  /*0910*/  LDC R2, c[0x0][0xc50] ;  /* 0x00031400ff027b82 */ /* 0x001e300000000800 */
        /* <DEDUP_REMOVED lines=13> */
[----:B------:R-:W0:Y:S01]  /*09f0*/  LDC R23, c[0x0][0x448] ;  /* 0x00011200ff177b82 */ /* 0x000e220000000800 */
[----:B------:R-:W1:Y:S01]  /*0a00*/  S2R R72, SR_CTAID.X ;  /* 0x0000000000487919 */ /* 0x000e620000002500 */
[----:B------:R-:W-:Y:S01]  /*0a10*/  LOP3.LUT R18, R18, 0xffefffff, RZ, 0xc0, !PT ;  /* 0xffefffff12127812 */ /* 0x000fe200078ec0ff */
[----:B------:R-:W-:-:S05]  /*0a20*/  VIADD R74, R25, 0xffffff80 ;  /* 0xffffff80194a7836 */ /* 0x000fca0000000000 */
[----:B------:R-:W2:Y:S08]  /*0a30*/  LDC.64 R2, c[0x0][0x418] ;  /* 0x00010600ff027b82 */ /* 0x000eb00000000a00 */
[----:B------:R-:W3:Y:S01]  /*0a40*/  LDC.64 R10, c[0x0][0x9e0] ;  /* 0x00027800ff0a7b82 */ /* 0x000ee20000000a00 */
[----:B0-----:R-:W-:-:S07]  /*0a50*/  ISETP.NE.AND P2, PT, R23, 0x1, PT ;  /* 0x000000011700780c */ /* 0x001fce0003f45270 */
[----:B------:R-:W0:Y:S01]  /*0a60*/  LDC R8, c[0x0][0x288] ;  /* 0x0000a200ff087b82 */ /* 0x000e220000000800 */
[----:B--2---:R-:W-:-:S07]  /*0a70*/  ISETP.NE.U32.AND P0, PT, R2, RZ, PT ;  /* 0x000000ff0200720c */ /* 0x004fce0003f05070 */
[----:B------:R-:W2:Y:S01]  /*0a80*/  LDC R16, c[0x0][0x424] ;  /* 0x00010900ff107b82 */ /* 0x000ea20000000800 */
[----:B-1----:R-:W-:Y:S01]  /*0a90*/  IMAD.SHL.U32 R72, R72, 0x80, RZ ;  /* 0x0000008048487824 */ /* 0x002fe200078e00ff */
[----:B------:R-:W-:-:S03]  /*0aa0*/  ISETP.NE.AND.EX P0, PT, R3, RZ, PT, P0 ;  /* 0x000000ff0300720c */ /* 0x000fc60003f05300 */
[----:B------:R-:W-:Y:S01]  /*0ab0*/  @P2 VIADD R0, R72, 0x7f ;  /* 0x0000007f48002836 */ /* 0x000fe20000000000 */
[----:B------:R-:W-:Y:S02]  /*0ac0*/  @P2 LOP3.LUT R18, R18, 0x100000, RZ, 0xfc, !PT ;  /* 0x0010000012122812 */ /* 0x000fe400078efcff */
[----:B------:R-:W1:Y:S01]  /*0ad0*/  @P2 LDC R5, c[0x0][0x44c] ;  /* 0x00011300ff052b82 */ /* 0x000e620000000800 */
[----:B---3--:R-:W-:Y:S02]  /*0ae0*/  ISETP.GE.AND P1, PT, R11, 0x1, PT ;  /* 0x000000010b00780c */ /* 0x008fe40003f26270 */
[----:B------:R-:W-:-:S05]  /*0af0*/  LOP3.LUT R18, R18, 0xfff7ffff, RZ, 0xc0, !PT ;  /* 0xfff7ffff12127812 */ /* 0x000fca00078ec0ff */
[----:B------:R-:W3:Y:S01]  /*0b00*/  @P2 LDC R7, c[0x0][0x450] ;  /* 0x00011400ff072b82 */ /* 0x000ee20000000800 */
[----:B0-----:R-:W-:-:S05]  /*0b10*/  IADD3 R3, -R8, 0x1, RZ ;  /* 0x0000000108037810 */ /* 0x001fca0007ffe1ff */
[----:B------:R-:W-:Y:S02]  /*0b20*/  @P1 LOP3.LUT R18, R18, 0x80000, RZ, 0xfc, !PT ;  /* 0x0008000012121812 */ /* 0x000fe400078efcff */
[----:B------:R-:W0:Y:S01]  /*0b30*/  LDC R73, c[0x0][0x2f0] ;  /* 0x0000bc00ff497b82 */ /* 0x000e220000000800 */
[----:B--2---:R-:W-:Y:S01]  /*0b40*/  SEL R16, R16, 0x1, P0 ;  /* 0x0000000110107807 */ /* 0x004fe20000000000 */
[----:B-1----:R-:W-:-:S04]  /*0b50*/  @P2 IMAD.HI.U32 R2, R0, R5, RZ ;  /* 0x0000000500022227 */ /* 0x002fc800078e00ff */
[----:B------:R-:W-:Y:S01]  /*0b60*/  VIADD R0, R72, 0x7f ;  /* 0x0000007f48007836 */ /* 0x000fe20000000000 */
[----:B---3--:R-:W-:Y:S01]  /*0b70*/  @P2 SHF.R.U32.HI R0, RZ, R7, R2 ;  /* 0x00000007ff002219 */ /* 0x008fe20000011602 */
[CC--:B0-----:R-:W-:Y:S02]  /*0b80*/  IMAD R3, R16.reuse, R73.reuse, R3 ;  /* 0x0000004910037224 */ /* 0x0c1fe400078e0203 */
[----:B------:R-:W-:Y:S02]  /*0b90*/  IMAD R22, R16, R73, RZ ;  /* 0x0000004910167224 */ /* 0x000fe400078e02ff */
[----:B------:R-:W-:-:S04]  /*0ba0*/  IMAD.IADD R3, R3, 0x1, R0 ;  /* 0x0000000103037824 */ /* 0x000fc800078e0200 */
[----:B------:R-:W-:Y:S01]  /*0bb0*/  IMAD.IADD R0, R3, 0x1, R10 ;  /* 0x0000000103007824 */ /* 0x000fe200078e020a */
[----:B------:R-:W-:Y:S06]  /*0bc0*/  @!P1 BRA `(.L_x_969) ;  /* 0x0000000000409947 */ /* 0x000fec0003800000 */
[C---:B------:R-:W-:Y:S01]  /*0bd0*/  ISETP.GT.AND P0, PT, R3.reuse, RZ, PT ;  /* 0x000000ff0300720c */ /* 0x040fe20003f04270 */
[----:B------:R-:W-:-:S12]  /*0be0*/  VIADD R2, R3, 0xffffffff ;  /* 0xffffffff03027836 */ /* 0x000fd80000000000 */
[----:B------:R-:W-:Y:S05]  /*0bf0*/  @P0 BRA `(.L_x_970) ;  /* 0x00000000001c0947 */ /* 0x000fea0003800000 */
[----:B------:R-:W-:Y:S01]  /*0c00*/  ISETP.NE.AND P0, PT, R11, 0x1, PT ;  /* 0x000000010b00780c */ /* 0x000fe20003f05270 */
[----:B------:R-:W-:-:S12]  /*0c10*/  IMAD.MOV R3, RZ, RZ, -R3 ;  /* 0x000000ffff037224 */ /* 0x000fd800078e0a03 */
[----:B------:R-:W0:Y:S02]  /*0c20*/  @P0 LDC.64 R4, c[0x0][0x9e8] ;  /* 0x00027a00ff040b82 */ /* 0x000e240000000a00 */
[----:B0-----:R-:W-:-:S05]  /*0c30*/  @P0 IMAD.HI.U32 R2, R3, R4, RZ ;  /* 0x0000000403020227 */ /* 0x001fca00078e00ff */
[----:B------:R-:W-:-:S04]  /*0c40*/  @P0 SHF.R.U32.HI R3, RZ, R5, R2 ;  /* 0x00000005ff030219 */ /* 0x000fc80000011602 */
[----:B------:R-:W-:Y:S01]  /*0c50*/  LOP3.LUT R2, RZ, R3, RZ, 0x33, !PT ;  /* 0x00000003ff027212 */ /* 0x000fe200078e33ff */
[----:B------:R-:W-:Y:S06]  /*0c60*/  BRA `(.L_x_971) ;  /* 0x0000000000107947 */ /* 0x000fec0003800000 */
.L_x_970:
[----:B------:R-:W-:-:S13]  /*0c70*/  ISETP.NE.AND P0, PT, R11, 0x1, PT ;  /* 0x000000010b00780c */ /* 0x000fda0003f05270 */
[----:B------:R-:W0:Y:S02]  /*0c80*/  @P0 LDC.64 R4, c[0x0][0x9e8] ;  /* 0x00027a00ff040b82 */ /* 0x000e240000000a00 */
[----:B0-----:R-:W-:-:S05]  /*0c90*/  @P0 IMAD.HI.U32 R4, R2, R4, RZ ;  /* 0x0000000402040227 */ /* 0x001fca00078e00ff */
[----:B------:R-:W-:-:S07]  /*0ca0*/  @P0 SHF.R.U32.HI R2, RZ, R5, R4 ;  /* 0x00000005ff020219 */ /* 0x000fce0000011604 */
.L_x_971:
[----:B------:R-:W-:-:S05]  /*0cb0*/  IMAD R3, R2, R11, R11 ;  /* 0x0000000b02037224 */ /* 0x000fca00078e020b */
[----:B------:R-:W-:-:S07]  /*0cc0*/  VIMNMX R0, R0, R3, PT ;  /* 0x0000000300007248 */ /* 0x000fce0003fe0100 */
.L_x_969:
[----:B------:R-:W0:Y:S01]  /*0cd0*/  @P2 LDC R3, c[0x0][0x44c] ;  /* 0x00011300ff032b82 */ /* 0x000e220000000800 */
[----:B------:R-:W-:Y:S01]  /*0ce0*/  VIADD R2, R0, 0x5f ;  /* 0x0000005f00027836 */ /* 0x000fe20000000000 */
[----:B------:R-:W-:Y:S01]  /*0cf0*/  ULDC UR4, c[0x0][0x9dc] ;  /* 0x0002770000047ab9 */ /* 0x000fe20000000800 */
[----:B------:R-:W-:Y:S02]  /*0d00*/  IMAD R0, R16, R73, 0x5f ;  /* 0x0000005f10007424 */ /* 0x000fe400078e0249 */
[----:B------:R-:W-:-:S03]  /*0d10*/  IMAD.HI R2, R2, 0x2aaaaaab, RZ ;  /* 0x2aaaaaab02027827 */ /* 0x000fc600078e02ff */
[----:B------:R-:W1:Y:S01]  /*0d20*/  @P2 LDC R7, c[0x0][0x450] ;  /* 0x00011400ff072b82 */ /* 0x000e620000000800 */
[----:B------:R-:W-:Y:S01]  /*0d30*/  IMAD.HI R0, R0, 0x2aaaaaab, RZ ;  /* 0x2aaaaaab00007827 */ /* 0x000fe200078e02ff */
[----:B------:R-:W-:-:S03]  /*0d40*/  SHF.R.U32.HI R5, RZ, 0x1f, R2 ;  /* 0x0000001fff057819 */ /* 0x000fc60000011602 */
[----:B------:R-:W-:Y:S01]  /*0d50*/  IMAD.MOV.U32 R4, RZ, RZ, R72 ;  /* 0x000000ffff047224 */ /* 0x000fe200078e0048 */
[----:B------:R-:W-:Y:S01]  /*0d60*/  LEA.HI.SX32 R2, R2, R5, 0x1c ;  /* 0x0000000502027211 */ /* 0x000fe200078fe2ff */
[----:B------:R-:W-:Y:S02]  /*0d70*/  IMAD R73, R16, R73, -R8 ;  /* 0x0000004910497224 */ /* 0x000fe400078e0a08 */
[----:B0-----:R-:W-:Y:S01]  /*0d80*/  @P2 IMAD.HI.U32 R6, R72, R3, RZ ;  /* 0x0000000348062227 */ /* 0x001fe200078e00ff */
[----:B------:R-:W-:-:S04]  /*0d90*/  SHF.R.U32.HI R3, RZ, 0x1f, R0 ;  /* 0x0000001fff037819 */ /* 0x000fc80000011600 */
[----:B------:R-:W-:Y:S02]  /*0da0*/  LEA.HI.SX32 R3, R0, R3, 0x1c ;  /* 0x0000000300037211 */ /* 0x000fe400078fe2ff */
[----:B-1----:R-:W-:Y:S02]  /*0db0*/  @P2 SHF.R.U32.HI R4, RZ, R7, R6 ;  /* 0x00000007ff042219 */ /* 0x002fe40000011606 */
[----:B------:R-:W-:-:S03]  /*0dc0*/  VIMNMX R75, R3, R2, PT ;  /* 0x00000002034b7248 */ /* 0x000fc60003fe0100 */
[----:B------:R-:W-:-:S04]  /*0dd0*/  IMAD.IADD R0, R73, 0x1, R4 ;  /* 0x0000000149007824 */ /* 0x000fc800078e0204 */
[----:B------:R-:W-:Y:S01]  /*0de0*/  VIADD R2, R0, -UR4 ;  /* 0x8000000400027c36 */ /* 0x000fe20008000000 */
[----:B------:R-:W-:Y:S06]  /*0df0*/  @!P1 BRA `(.L_x_972) ;  /* 0x00000000003c9947 */ /* 0x000fec0003800000 */
[----:B------:R-:W-:-:S13]  /*0e00*/  ISETP.GT.AND P0, PT, R0, -0x1, PT ;  /* 0xffffffff0000780c */ /* 0x000fda0003f04270 */
[----:B------:R-:W-:Y:S05]  /*0e10*/  @P0 BRA `(.L_x_973) ;  /* 0x00000000001c0947 */ /* 0x000fea0003800000 */
[----:B------:R-:W-:Y:S02]  /*0e20*/  ISETP.NE.AND P0, PT, R11, 0x1, PT ;  /* 0x000000010b00780c */ /* 0x000fe40003f05270 */
[----:B------:R-:W-:-:S11]  /*0e30*/  LOP3.LUT R3, RZ, R0, RZ, 0x33, !PT ;  /* 0x00000000ff037212 */ /* 0x000fd600078e33ff */
[----:B------:R-:W0:Y:S02]  /*0e40*/  @P0 LDC.64 R4, c[0x0][0x9e8] ;  /* 0x00027a00ff040b82 */ /* 0x000e240000000a00 */
[----:B0-----:R-:W-:-:S05]  /*0e50*/  @P0 IMAD.HI.U32 R0, R3, R4, RZ ;  /* 0x0000000403000227 */ /* 0x001fca00078e00ff */
[----:B------:R-:W-:-:S04]  /*0e60*/  @P0 SHF.R.U32.HI R3, RZ, R5, R0 ;  /* 0x00000005ff030219 */ /* 0x000fc80000011600 */
[----:B------:R-:W-:Y:S01]  /*0e70*/  LOP3.LUT R0, RZ, R3, RZ, 0x33, !PT ;  /* 0x00000003ff007212 */ /* 0x000fe200078e33ff */
[----:B------:R-:W-:Y:S06]  /*0e80*/  BRA `(.L_x_974) ;  /* 0x0000000000107947 */ /* 0x000fec0003800000 */
.L_x_973:
[----:B------:R-:W-:-:S13]  /*0e90*/  ISETP.NE.AND P0, PT, R11, 0x1, PT ;  /* 0x000000010b00780c */ /* 0x000fda0003f05270 */
[----:B------:R-:W0:Y:S02]  /*0ea0*/  @P0 LDC.64 R4, c[0x0][0x9e8] ;  /* 0x00027a00ff040b82 */ /* 0x000e240000000a00 */
[----:B0-----:R-:W-:-:S05]  /*0eb0*/  @P0 IMAD.HI.U32 R4, R0, R4, RZ ;  /* 0x0000000400040227 */ /* 0x001fca00078e00ff */
[----:B------:R-:W-:-:S07]  /*0ec0*/  @P0 SHF.R.U32.HI R0, RZ, R5, R4 ;  /* 0x00000005ff000219 */ /* 0x000fce0000011604 */
.L_x_974:
[----:B------:R-:W-:-:S05]  /*0ed0*/  IMAD R3, R0, R11, RZ ;  /* 0x0000000b00037224 */ /* 0x000fca00078e02ff */
[----:B------:R-:W-:-:S07]  /*0ee0*/  VIMNMX R2, R2, R3, !PT ;  /* 0x0000000302027248 */ /* 0x000fce0007fe0100 */
.L_x_972:
[----:B------:R-:W-:Y:S01]  /*0ef0*/  SHF.R.U32.HI R0, RZ, 0x10, R17 ;  /* 0x00000010ff007819 */ /* 0x000fe20000011611 */
[----:B------:R-:W-:Y:S01]  /*0f00*/  IMAD.HI R2, R2, 0x2aaaaaab, RZ ;  /* 0x2aaaaaab02027827 */ /* 0x000fe200078e02ff */
[----:B------:R-:W-:Y:S02]  /*0f10*/  LOP3.LUT R17, R17, 0xffff, RZ, 0xc0, !PT ;  /* 0x0000ffff11117812 */ /* 0x000fe400078ec0ff */
[----:B------:R-:W-:Y:S02]  /*0f20*/  ISETP.NE.AND P0, PT, R0, RZ, PT ;  /* 0x000000ff0000720c */ /* 0x000fe40003f05270 */
[----:B------:R-:W-:-:S04]  /*0f30*/  SHF.R.U32.HI R3, RZ, 0x1f, R2 ;  /* 0x0000001fff037819 */ /* 0x000fc80000011602 */
[----:B------:R-:W-:Y:S02]  /*0f40*/  LEA.HI.SX32 R3, R2, R3, 0x1c ;  /* 0x0000000302037211 */ /* 0x000fe400078fe2ff */
[----:B------:R-:W-:Y:S02]  /*0f50*/  MOV R2, RZ ;  /* 0x000000ff00027202 */ /* 0x000fe40000000f00 */
[----:B------:R-:W-:-:S03]  /*0f60*/  VIMNMX R8, RZ, R3, !PT ;  /* 0x00000003ff087248 */ /* 0x000fc60007fe0100 */
[----:B------:R-:W0:Y:S01]  /*0f70*/  @!P0 LDC R0, c[0x0][0x9f0] ;  /* 0x00027c00ff008b82 */ /* 0x000e220000000800 */
[----:B------:R-:W-:-:S13]  /*0f80*/  ISETP.GT.AND P1, PT, R75, R8, PT ;  /* 0x000000084b00720c */ /* 0x000fda0003f24270 */
[----:B------:R-:W-:Y:S05]  /*0f90*/  @!P1 BRA `(.L_x_975) ;  /* 0x00000000006c9947 */ /* 0x000fea0003800000 */
[-C--:B0-----:R-:W-:Y:S02]  /*0fa0*/  IABS R6, R0.reuse ;  /* 0x0000000000067213 */ /* 0x081fe40000000000 */
[----:B------:R-:W-:Y:S02]  /*0fb0*/  IADD3 R2, R0, -0x1, R75 ;  /* 0xffffffff00027810 */ /* 0x000fe40007ffe04b */
[----:B------:R-:W0:Y:S03]  /*0fc0*/  I2F.RP R4, R6 ;  /* 0x0000000600047306 */ /* 0x000e260000209400 */
[----:B------:R-:W-:Y:S01]  /*0fd0*/  IMAD.IADD R5, R2, 0x1, -R8 ;  /* 0x0000000102057824 */ /* 0x000fe200078e0a08 */
[----:B------:R-:W-:-:S04]  /*0fe0*/  IABS R2, R0 ;  /* 0x0000000000027213 */ /* 0x000fc80000000000 */
[----:B------:R-:W-:Y:S02]  /*0ff0*/  IABS R9, R5 ;  /* 0x0000000500097213 */ /* 0x000fe40000000000 */
[----:B------:R-:W-:-:S04]  /*1000*/  LOP3.LUT R5, R5, R0, RZ, 0x3c, !PT ;  /* 0x0000000005057212 */ /* 0x000fc800078e3cff */
[----:B------:R-:W-:Y:S01]  /*1010*/  ISETP.GE.AND P2, PT, R5, RZ, PT ;  /* 0x000000ff0500720c */ /* 0x000fe20003f46270 */
[----:B0-----:R-:W0:Y:S02]  /*1020*/  MUFU.RCP R4, R4 ;  /* 0x0000000400047308 */ /* 0x001e240000001000 */
[----:B0-----:R-:W-:Y:S02]  /*1030*/  VIADD R3, R4, 0xffffffe ;  /* 0x0ffffffe04037836 */ /* 0x001fe40000000000 */
[----:B------:R-:W-:Y:S02]  /*1040*/  IMAD.MOV R4, RZ, RZ, -R2 ;  /* 0x000000ffff047224 */ /* 0x000fe400078e0a02 */
[----:B------:R-:W-:Y:S02]  /*1050*/  IMAD.MOV.U32 R2, RZ, RZ, RZ ;  /* 0x000000ffff027224 */ /* 0x000fe400078e00ff */
[----:B------:R-:W0:Y:S02]  /*1060*/  F2I.FTZ.U32.TRUNC.NTZ R3, R3 ;  /* 0x0000000300037305 */ /* 0x000e24000021f000 */
[----:B0-----:R-:W-:-:S04]  /*1070*/  IMAD.MOV R7, RZ, RZ, -R3 ;  /* 0x000000ffff077224 */ /* 0x001fc800078e0a03 */
[----:B------:R-:W-:-:S04]  /*1080*/  IMAD R7, R7, R6, RZ ;  /* 0x0000000607077224 */ /* 0x000fc800078e02ff */
[----:B------:R-:W-:-:S04]  /*1090*/  IMAD.HI.U32 R2, R3, R7, R2 ;  /* 0x0000000703027227 */ /* 0x000fc800078e0002 */
[----:B------:R-:W-:-:S04]  /*10a0*/  IMAD.MOV.U32 R3, RZ, RZ, R9 ;  /* 0x000000ffff037224 */ /* 0x000fc800078e0009 */
        /* <DEDUP_REMOVED lines=8> */
[----:B------:R-:W-:Y:S01]  /*1130*/  @!P2 IMAD.MOV R2, RZ, RZ, -R2 ;  /* 0x000000ffff02a224 */ /* 0x000fe200078e0a02 */
[----:B------:R-:W-:-:S07]  /*1140*/  @!P1 LOP3.LUT R2, RZ, R0, RZ, 0x33, !PT ;  /* 0x00000000ff029212 */ /* 0x000fce00078e33ff */
.L_x_975:
[-C--:B------:R-:W-:Y:S01]  /*1150*/  IMAD R17, R17, R2.reuse, R8 ;  /* 0x0000000211117224 */ /* 0x080fe200078e0208 */
[----:B------:R-:W-:Y:S01]  /*1160*/  PLOP3.LUT P0, PT, PT, PT, PT, 0x80, 0x0 ;  /* 0x000000000000781c */ /* 0x000fe20003f0f070 */
[----:B0-----:R-:W-:Y:S01]  /*1170*/  IMAD.MOV.U32 R0, RZ, RZ, RZ ;  /* 0x000000ffff007224 */ /* 0x001fe200078e00ff */
[----:B------:R-:W-:Y:S01]  /*1180*/  CS2R R86, SRZ ;  /* 0x0000000000567805 */ /* 0x000fe2000001ff00 */
[----:B------:R-:W-:Y:S01]  /*1190*/  IMAD.MOV.U32 R6, RZ, RZ, RZ ;  /* 0x000000ffff067224 */ /* 0x000fe200078e00ff */
[----:B------:R-:W-:Y:S02]  /*11a0*/  VIADDMNMX R75, R17, R2, R75, PT ;  /* 0x00000002114b7246 */ /* 0x000fe4000380014b */
[----:B------:R-:W-:Y:S02]  /*11b0*/  CS2R R84, SRZ ;  /* 0x0000000000547805 */ /* 0x000fe4000001ff00 */
        /* <DEDUP_REMOVED lines=36> */
[----:B------:R-:W-:-:S05]  /*1400*/  SHF.R.S32.HI R78, RZ, 0x7, R76 ;  /* 0x00000007ff4e7819 */ /* 0x000fca000001144c */
        /* <DEDUP_REMOVED lines=20> */
[----:B------:R-:W-:Y:S01]  /*1550*/  MOV R10, UR6 ;  /* 0x00000006000a7c02 */ /* 0x000fe20008000f00 */
        /* <DEDUP_REMOVED lines=8> */
.L_x_977:
[----:B------:R-:W-:-:S04]  /*15e0*/  SHF.L.U32 R0, RZ, 0x1f, RZ ;  /* 0x0000001fff007819 */ /* 0x000fc800000006ff */
[----:B------:R-:W0:Y:S02]  /*15f0*/  SYNCS.PHASECHK.TRANS64.TRYWAIT P0, [UR58+0x2a800], R0 ;  /* 0x02a80000ff0075a7 */ /* 0x000e24000800017a */
[----:B0-----:R-:W-:Y:S05]  /*1600*/  @!P0 BRA `(.L_x_978) ;  /* 0x0000012000908947 */ /* 0x001fea0003800000 */
.L_x_1111:
[----:B------:R-:W2:Y:S02]  /*1610*/  LDL R2, [R1] ;  /* 0x0000000001027983 */ /* 0x000ea40000100800 */
[----:B--2---:R-:W-:-:S13]  /*1620*/  R2UR UR4, R2 ;  /* 0x00000000020472ca */ /* 0x004fda00000e0000 */
[----:B------:R-:W-:-:S06]  /*1630*/  ULOP3.LUT UR4, UR4, 0x1, URZ, 0xfc, !UPT ;  /* 0x0000000104047892 */ /* 0x000fcc000f8efc3f */
[----:B------:R-:W-:-:S05]  /*1640*/  IMAD.U32 R2, RZ, RZ, UR4 ;  /* 0x00000004ff027e24 */ /* 0x000fca000f8e00ff */
[----:B------:R-:W-:-:S13]  /*1650*/  ISETP.NE.AND P0, PT, R2, 0x3, PT ;  /* 0x000000030200780c */ /* 0x000fda0003f05270 */
[----:B------:R-:W-:Y:S05]  /*1660*/  @!P0 BRA `(.L_x_979) ;  /* 0x0000000000048947 */ /* 0x000fea0003800000 */
[----:B------:R-:W-:Y:S01]  /*1670*/  BPT.TRAP 0x1 ;  /* 0x000000040000795c */ /* 0x000fe20000300000 */
.L_x_979:
[----:B------:R1:W2:Y:S01]  /*1680*/  SYNCS.PHASECHK.TRANS64.TRYWAIT P1, [UR58+0x2a830], R0 ;  /* 0x02a83000ff0075a7 */ /* 0x0002a2000802017a */
[----:B------:R-:W-:Y:S05]  /*1690*/  @!P0 BRA `(.L_x_980) ;  /* 0x0000000000048947 */ /* 0x000fea0003800000 */
[----:B------:R-:W-:Y:S01]  /*16a0*/  BPT.TRAP 0x1 ;  /* 0x000000040000795c */ /* 0x000fe20000300000 */
.L_x_980:
[----:B------:R-:W-:-:S05]  /*16b0*/  IMAD.U32 R4, RZ, RZ, UR36 ;  /* 0x00000024ff047e24 */ /* 0x000fca000f8e00ff */
[----:B------:R-:W-:Y:S01]  /*16c0*/  LOP3.LUT R4, R4, 0x10000, RZ, 0xfc, !PT ;  /* 0x0001000004047812 */ /* 0x000fe200078efcff */
[----:B--2---:R-:W-:Y:S06]  /*16d0*/  @P1 BRA `(.L_x_981) ;  /* 0x0000000000081947 */ /* 0x004fec0003800000 */
[----:B------:R-:W2:Y:S02]  /*16e0*/  SYNCS.PHASECHK.TRANS64.TRYWAIT P1, [UR58+0x2a830], R0 ;  /* 0x02a83000ff0075a7 */ /* 0x000ea4000802017a */
[----:B--2---:R-:W-:Y:S05]  /*16f0*/  @!P1 BRA `(.L_x_982) ;  /* 0x00000120006c9947 */ /* 0x004fea0003800000 */
.L_x_981:
[----:B------:R-:W-:Y:S05]  /*1700*/  WARPSYNC.ALL ;  /* 0x0000000000007948 */ /* 0x000fea0003800000 */
[----:B------:R-:W-:Y:S01]  /*1710*/  IMAD.MOV.U32 R5, RZ, RZ, 0x40000040 ;  /* 0x40000040ff057424 */ /* 0x000fe200078e00ff */
[----:B------:R-:W-:Y:S01]  /*1720*/  UIADD3 UR4, UR58, 0x18400, URZ ;  /* 0x000184003a047890 */ /* 0x000fe2000fffe03f */
[----:B------:R-:W-:Y:S01]  /*1730*/  R2UR UR8, R4 ;  /* 0x00000000040872ca */ /* 0x000fe200000e0000 */
[----:B------:R-:W-:Y:S02]  /*1740*/  WARPGROUP.ARRIVE ;  /* 0x00000000000079c5 */ /* 0x000fe40000000000 */
        /* <DEDUP_REMOVED lines=12> */
[----:B------:R-:W-:Y:S01]  /*1810*/  UMOV UR10, UR60 ;  /* 0x0000003c000a7c82 */ /* 0x000fe20008000000 */
[----:B------:R-:W-:Y:S01]  /*1820*/  UIADD3 UR22, UR60, 0x300, URZ ;  /* 0x000003003c167890 */ /* 0x000fe2000fffe03f */
[----:B------:R-:W-:Y:S01]  /*1830*/  HGMMA.64x96x16.F32.BF16 R24, gdesc[UR8], RZ, !UPT, gsb0 ;  /* 0x01600000081879f0 */ /* 0x000fe2000c0018ff */
[----:B------:R-:W-:Y:S01]  /*1840*/  UIADD3 UR10, UR60, 0x2, URZ ;  /* 0x000000023c0a7890 */ /* 0x000fe2000fffe03f */
[----:B------:R-:W-:Y:S01]  /*1850*/  UMOV UR9, 0x40000040 ;  /* 0x4000004000097882 */ /* 0x000fe20000000000 */
[----:B------:R-:W-:Y:S01]  /*1860*/  UMOV UR11, 0x40000040 ;  /* 0x40000040000b7882 */ /* 0x000fe20000000000 */
[----:B------:R-:W-:Y:S02]  /*1870*/  UMOV UR21, 0x40000040 ;  /* 0x4000004000157882 */ /* 0x000fe40000000000 */
[----:B------:R-:W-:Y:S02]  /*1880*/  UIADD3 UR8, UR4, 0x2, URZ ;  /* 0x0000000204087890 */ /* 0x000fe4000fffe03f */
[----:B------:R-:W-:-:S02]  /*1890*/  UIADD3 UR12, UR4, 0x4, URZ ;  /* 0x00000004040c7890 */ /* 0x000fc4000fffe03f */
[----:B------:R-:W-:Y:S02]  /*18a0*/  UIADD3 UR16, UR4, 0x6, URZ ;  /* 0x0000000604107890 */ /* 0x000fe4000fffe03f */
[----:B------:R-:W-:Y:S01]  /*18b0*/  UIADD3 UR20, UR4, 0x400, URZ ;  /* 0x0000040004147890 */ /* 0x000fe2000fffe03f */
        /* <DEDUP_REMOVED lines=29> */
[----:B------:R-:W-:Y:S02]  /*1a90*/  UMOV UR5, UR49 ;  /* 0x0000003100057c82 */ /* 0x000fe40008000000 */
[----:B------:R-:W-:Y:S01]  /*1aa0*/  UMOV UR4, UR48 ;  /* 0x0000003000047c82 */ /* 0x000fe20008000000 */
        /* <DEDUP_REMOVED lines=36> */
.L_x_983:
[----:B------:R-:W-:Y:S01]  /*1cf0*/  LOP3.LUT R9, R76, 0xffffff80, RZ, 0xc0, !PT ;  /* 0xffffff804c097812 */ /* 0x000fe200078ec0ff */
[----:B------:R-:W-:Y:S01]  /*1d00*/  ULDC UR5, c[0x0][0x9d8] ;  /* 0x0002760000057ab9 */ /* 0x000fe20000000800 */
[----:B------:R-:W-:Y:S01]  /*1d10*/  ISETP.NE.AND P2, PT, R23, 0x1, PT ;  /* 0x000000011700780c */ /* 0x000fe20003f45270 */
[----:B------:R-:W-:Y:S01]  /*1d20*/  FMUL.FTZ R33, R33, UR5 ;  /* 0x0000000521217c20 */ /* 0x000fe20008410000 */
[----:B------:R-:W-:Y:S01]  /*1d30*/  LEA.HI R77, R77, R74, RZ, 0x2 ;  /* 0x0000004a4d4d7211 */ /* 0x000fe200078f10ff */
[----:B------:R-:W-:Y:S02]  /*1d40*/  IMAD.IADD R9, R74, 0x1, -R9 ;  /* 0x000000014a097824 */ /* 0x000fe400078e0a09 */
[----:B------:R-:W-:Y:S01]  /*1d50*/  FMUL.FTZ R25, R25, UR5 ;  /* 0x0000000519197c20 */ /* 0x000fe20008410000 */
[----:B------:R-:W-:Y:S01]  /*1d60*/  FMUL.FTZ R2, R27, UR5 ;  /* 0x000000051b027c20 */ /* 0x000fe20008410000 */
[----:B------:R-:W-:Y:S01]  /*1d70*/  LOP3.LUT R77, R77, 0xfffffffc, RZ, 0xc0, !PT ;  /* 0xfffffffc4d4d7812 */ /* 0x000fe200078ec0ff */
[----:B------:R-:W-:Y:S01]  /*1d80*/  FMUL.FTZ R32, R32, UR5 ;  /* 0x0000000520207c20 */ /* 0x000fe20008410000 */
[----:B------:R-:W-:Y:S01]  /*1d90*/  SHF.R.S32.HI R8, RZ, 0x1f, R9 ;  /* 0x0000001fff087819 */ /* 0x000fe20000011409 */
[----:B------:R2:W3:Y:S01]  /*1da0*/  MUFU.TANH R83, R33 ;  /* 0x0000002100537308 */ /* 0x0004e20000002400 */
[----:B------:R-:W-:Y:S01]  /*1db0*/  FMUL.FTZ R6, R30, UR5 ;  /* 0x000000051e067c20 */ /* 0x000fe20008410000 */
[----:B------:R-:W-:Y:S01]  /*1dc0*/  IMAD.IADD R77, R74, 0x1, -R77 ;  /* 0x000000014a4d7824 */ /* 0x000fe200078e0a4d */
[CC--:B------:R-:W-:Y:S01]  /*1dd0*/  LEA.HI R10, R8.reuse, R9.reuse, RZ, 0x2 ;  /* 0x00000009080a7211 */ /* 0x0c0fe200078f10ff */
[----:B------:R-:W-:Y:S01]  /*1de0*/  FMUL.FTZ R7, R31, UR5 ;  /* 0x000000051f077c20 */ /* 0x000fe20008410000 */
[----:B------:R-:W-:Y:S01]  /*1df0*/  LEA.HI R14, R8, R9, RZ, 0x5 ;  /* 0x00000009080e7211 */ /* 0x000fe200078f28ff */
[----:B------:R-:W4:Y:S01]  /*1e00*/  S2UR UR6, SR_CgaCtaId ;  /* 0x00000000000679c3 */ /* 0x000f220000008800 */
[--C-:B------:R-:W-:Y:S01]  /*1e10*/  SHF.R.S32.HI R8, RZ, 0x2, R10.reuse ;  /* 0x00000002ff087819 */ /* 0x100fe2000001140a */
[----:B------:R5:W0:Y:S01]  /*1e20*/  MUFU.TANH R79, R25 ;  /* 0x00000019004f7308 */ /* 0x000a220000002400 */
[----:B------:R-:W-:Y:S01]  /*1e30*/  SHF.R.S32.HI R27, RZ, 0x1f, R10 ;  /* 0x0000001fff1b7819 */ /* 0x000fe2000001140a */
[----:B------:R-:W-:Y:S01]  /*1e40*/  UIADD3 UR4, UR58, 0x2a840, URZ ;  /* 0x0002a8403a047890 */ /* 0x000fe2000fffe03f */
[----:B------:R-:W-:Y:S01]  /*1e50*/  LEA.HI R30, R78, R78, RZ, 0x1 ;  /* 0x0000004e4e1e7211 */ /* 0x000fe200078f08ff */
[----:B------:R-:W-:Y:S01]  /*1e60*/  FMUL.FTZ R12, R35, UR5 ;  /* 0x00000005230c7c20 */ /* 0x000fe20008410000 */
[-C--:B------:R-:W-:Y:S01]  /*1e70*/  LEA.HI R27, R27, R8.reuse, RZ, 0x3 ;  /* 0x000000081b1b7211 */ /* 0x080fe200078f18ff */
[----:B--2---:R-:W2:Y:S01]  /*1e80*/  @P2 LDC R33, c[0x0][0x44c] ;  /* 0x00011300ff212b82 */ /* 0x004ea20000000800 */
[----:B------:R-:W-:Y:S01]  /*1e90*/  LOP3.LUT R31, R30, 0x3fffffe, RZ, 0xc0, !PT ;  /* 0x03fffffe1e1f7812 */ /* 0x000fe200078ec0ff */
[----:B------:R1:W2:Y:S01]  /*1ea0*/  MUFU.TANH R82, R32 ;  /* 0x0000002000527308 */ /* 0x0002a20000002400 */
[----:B-----5:R-:W-:Y:S01]  /*1eb0*/  SHF.R.S32.HI R25, RZ, 0x5, R14 ;  /* 0x00000005ff197819 */ /* 0x020fe2000001140e */
[----:B------:R-:W-:Y:S01]  /*1ec0*/  FMUL.FTZ R28, R28, UR5 ;  /* 0x000000051c1c7c20 */ /* 0x000fe20008410000 */
[----:B------:R-:W-:Y:S01]  /*1ed0*/  LEA.HI R14, R77, R77, RZ, 0x1 ;  /* 0x0000004d4d0e7211 */ /* 0x000fe200078f08ff */
[----:B------:R-:W-:Y:S01]  /*1ee0*/  IMAD.IADD R31, R78, 0x1, -R31 ;  /* 0x000000014e1f7824 */ /* 0x000fe200078e0a1f */
[----:B------:R-:W-:Y:S01]  /*1ef0*/  LOP3.LUT R27, R27, 0xfffffff8, RZ, 0xc0, !PT ;  /* 0xfffffff81b1b7812 */ /* 0x000fe200078ec0ff */
[----:B------:R-:W-:Y:S01]  /*1f00*/  IMAD R25, R25, 0x10, R72 ;  /* 0x0000001019197824 */ /* 0x000fe200078e0248 */
[----:B------:R-:W-:Y:S01]  /*1f10*/  LOP3.LUT R14, R14, 0x1ffffffe, RZ, 0xc0, !PT ;  /* 0x1ffffffe0e0e7812 */ /* 0x000fe200078ec0ff */
[----:B------:R-:W-:Y:S01]  /*1f20*/  FMUL.FTZ R29, R29, UR5 ;  /* 0x000000051d1d7c20 */ /* 0x000fe20008410000 */
[----:B-1----:R-:W1:Y:S01]  /*1f30*/  @P2 LDC R32, c[0x0][0x450] ;  /* 0x00011400ff202b82 */ /* 0x002e620000000800 */
[----:B------:R-:W-:Y:S01]  /*1f40*/  LOP3.LUT R10, R10, 0x7ffffffc, RZ, 0xc0, !PT ;  /* 0x7ffffffc0a0a7812 */ /* 0x000fe200078ec0ff */
[----:B0-----:R-:W-:Y:S01]  /*1f50*/  FMUL.FTZ R3, R24, UR5 ;  /* 0x0000000518037c20 */ /* 0x001fe20008410000 */
[----:B------:R-:W-:Y:S01]  /*1f60*/  IADD3 R30, R25, R8, -R27 ;  /* 0x00000008191e7210 */ /* 0x000fe20007ffe81b */
[----:B------:R-:W-:Y:S01]  /*1f70*/  IMAD.IADD R8, R77, 0x1, -R14 ;  /* 0x000000014d087824 */ /* 0x000fe200078e0a0e */
[----:B----4-:R-:W-:Y:S01]  /*1f80*/  UPRMT UR4, UR6, 0x654, UR4 ;  /* 0x0000065406047896 */ /* 0x010fe20008000004 */
[----:B------:R-:W-:Y:S01]  /*1f90*/  FMUL.FTZ R0, R26, UR5 ;  /* 0x000000051a007c20 */ /* 0x000fe20008410000 */
[----:B------:R0:W4:Y:S01]  /*1fa0*/  MUFU.TANH R80, R28 ;  /* 0x0000001c00507308 */ /* 0x0001220000002400 */
[----:B------:R-:W-:-:S02]  /*1fb0*/  IMAD R31, R31, 0x40, R30 ;  /* 0x000000401f1f7824 */ /* 0x000fc400078e021e */
[----:B------:R-:W-:Y:S01]  /*1fc0*/  FMUL.FTZ R11, R34, UR5 ;  /* 0x00000005220b7c20 */ /* 0x000fe20008410000 */
[----:B------:R-:W-:Y:S02]  /*1fd0*/  IMAD.IADD R9, R9, 0x1, -R10 ;  /* 0x0000000109097824 */ /* 0x000fe400078e0a0a */
[----:B------:R-:W-:Y:S01]  /*1fe0*/  FMUL.FTZ R36, R36, UR5 ;  /* 0x0000000524247c20 */ /* 0x000fe20008410000 */
[----:B------:R-:W-:Y:S02]  /*1ff0*/  IMAD R8, R8, 0x8, R31 ;  /* 0x0000000808087824 */ /* 0x000fe400078e021f */
[----:B------:R-:W-:Y:S01]  /*2000*/  FMUL.FTZ R37, R37, UR5 ;  /* 0x0000000525257c20 */ /* 0x000fe20008410000 */
[----:B------:R-:W-:Y:S01]  /*2010*/  FMUL.FTZ R15, R38, UR5 ;  /* 0x00000005260f7c20 */ /* 0x000fe20008410000 */
[----:B------:R5:W0:Y:S01]  /*2020*/  MUFU.TANH R81, R29 ;  /* 0x0000001d00517308 */ /* 0x000a220000002400 */
[----:B--2---:R-:W-:-:S04]  /*2030*/  @P2 IMAD.HI.U32 R25, R8, R33, RZ ;  /* 0x0000002108192227 */ /* 0x004fc800078e00ff */
[----:B------:R-:W-:Y:S01]  /*2040*/  FMUL.FTZ R20, R39, UR5 ;  /* 0x0000000527147c20 */ /* 0x000fe20008410000 */
[----:B------:R-:W-:Y:S01]  /*2050*/  FMUL.FTZ R40, R40, UR5 ;  /* 0x0000000528287c20 */ /* 0x000fe20008410000 */
[----:B------:R-:W-:Y:S01]  /*2060*/  FMUL.FTZ R41, R41, UR5 ;  /* 0x0000000529297c20 */ /* 0x000fe20008410000 */
[----:B------:R-:W-:Y:S02]  /*2070*/  IMAD.MOV.U32 R31, RZ, RZ, R8 ;  /* 0x000000ffff1f7224 */ /* 0x000fe400078e0008 */
[----:B------:R-:W-:Y:S01]  /*2080*/  FMUL.FTZ R21, R42, UR5 ;  /* 0x000000052a157c20 */ /* 0x000fe20008410000 */
[----:B------:R-:W-:Y:S01]  /*2090*/  FMUL.FTZ R24, R43, UR5 ;  /* 0x000000052b187c20 */ /* 0x000fe20008410000 */
[----:B------:R-:W-:Y:S01]  /*20a0*/  FMUL.FTZ R44, R44, UR5 ;  /* 0x000000052c2c7c20 */ /* 0x000fe20008410000 */
[----:B-1----:R-:W-:Y:S01]  /*20b0*/  @P2 SHF.R.U32.HI R31, RZ, R32, R25 ;  /* 0x00000020ff1f2219 */ /* 0x002fe20000011619 */
[----:B------:R-:W-:Y:S01]  /*20c0*/  FMUL.FTZ R45, R45, UR5 ;  /* 0x000000052d2d7c20 */ /* 0x000fe20008410000 */
[----:B------:R-:W-:Y:S01]  /*20d0*/  MOV R32, 0xffffffa0 ;  /* 0xffffffa000207802 */ /* 0x000fe20000000f00 */
[----:B0-----:R-:W-:Y:S01]  /*20e0*/  FMUL.FTZ R28, R46, UR5 ;  /* 0x000000052e1c7c20 */ /* 0x001fe20008410000 */
[----:B-----5:R-:W-:Y:S01]  /*20f0*/  FMUL.FTZ R29, R47, UR5 ;  /* 0x000000052f1d7c20 */ /* 0x020fe20008410000 */
[----:B------:R-:W0:Y:S01]  /*2100*/  SHFL.IDX PT, R35, R31, RZ, 0x1c1f ;  /* 0x001c1fff1f237589 */ /* 0x000e2200000e0000 */
[----:B------:R-:W-:Y:S01]  /*2110*/  FMUL.FTZ R48, R48, UR5 ;  /* 0x0000000530307c20 */ /* 0x000fe20008410000 */
[----:B------:R-:W-:-:S02]  /*2120*/  IMAD R32, R75, R32, 0x61 ;  /* 0x000000614b207424 */ /* 0x000fc400078e0220 */
[----:B------:R-:W-:Y:S01]  /*2130*/  FMUL.FTZ R49, R49, UR5 ;  /* 0x0000000531317c20 */ /* 0x000fe20008410000 */
        /* <DEDUP_REMOVED lines=22> */
[----:B------:R-:W-:Y:S01]  /*22a0*/  LOP3.LUT P1, RZ, R18, 0x80000, RZ, 0xc0, !PT ;  /* 0x0008000012ff7812 */ /* 0x000fe2000782c0ff */
[----:B------:R-:W-:Y:S01]  /*22b0*/  IMAD R33, R9, -0x2, R32 ;  /* 0xfffffffe09217824 */ /* 0x000fe200078e0220 */
[----:B------:R-:W-:Y:S01]  /*22c0*/  SYNCS.ARRIVE.TRANS64.RED.A1T0 RZ, [UR4], RZ ;  /* 0x000000ffffff79a7 */ /* 0x000fe20008100404 */
[--C-:B------:R-:W-:Y:S01]  /*22d0*/  IMAD R10, R75, -0x60, R22.reuse ;  /* 0xffffffa04b0a7824 */ /* 0x100fe200078e0216 */
[----:B------:R-:W1:Y:S01]  /*22e0*/  MUFU.TANH R3, R3 ;  /* 0x0000000300037308 */ /* 0x000e620000002400 */
[----:B------:R-:W-:Y:S01]  /*22f0*/  ULDC UR10, c[0x0][0x288] ;  /* 0x0000a200000a7ab9 */ /* 0x000fe20000000800 */
[----:B------:R-:W-:Y:S01]  /*2300*/  ULDC UR4, c[0x0][0x9dc] ;  /* 0x0002770000047ab9 */ /* 0x000fe20000000800 */
[----:B------:R-:W-:Y:S01]  /*2310*/  IADD3 R34, R33, -UR10, R22 ;  /* 0x8000000a21227c10 */ /* 0x000fe2000fffe016 */
[----:B------:R-:W-:Y:S01]  /*2320*/  ULOP3.LUT UR6, URZ, UR4, URZ, 0x33, !UPT ;  /* 0x000000043f067292 */ /* 0x000fe2000f8e333f */
[----:B------:R-:W-:-:S02]  /*2330*/  VIADD R30, R10, 0x60 ;  /* 0x000000600a1e7836 */ /* 0x000fc40000000000 */
[----:B------:R-:W-:Y:S01]  /*2340*/  ULDC UR4, c[0x0][0x9e0] ;  /* 0x0002780000047ab9 */ /* 0x000fe20000000800 */
[----:B------:R-:W2:Y:S01]  /*2350*/  MUFU.TANH R0, R0 ;  /* 0x0000000000007308 */ /* 0x000ea20000002400 */
[----:B------:R-:W-:Y:S02]  /*2360*/  IMAD R38, R9, -0x2, R30 ;  /* 0xfffffffe09267824 */ /* 0x000fe400078e021e */
[C---:B------:R-:W-:Y:S02]  /*2370*/  VIADD R39, R34.reuse, UR4 ;  /* 0x0000000422277c36 */ /* 0x040fe40008000000 */
[----:B------:R-:W-:Y:S02]  /*2380*/  VIADD R34, R34, UR6 ;  /* 0x0000000622227c36 */ /* 0x000fe40008000000 */
[----:B------:R-:W-:Y:S01]  /*2390*/  IMAD.U32 R10, RZ, RZ, UR6 ;  /* 0x00000006ff0a7e24 */ /* 0x000fe2000f8e00ff */
[----:B------:R-:W1:Y:S01]  /*23a0*/  MUFU.TANH R2, R2 ;  /* 0x0000000200027308 */ /* 0x000e620000002400 */
[----:B------:R-:W-:Y:S01]  /*23b0*/  VIADD R42, R32, 0xffffffff ;  /* 0xffffffff202a7836 */ /* 0x000fe20000000000 */
[----:B0-----:R-:W-:Y:S01]  /*23c0*/  VIADDMNMX R32, R35, R39, R38, PT ;  /* 0x0000002723207246 */ /* 0x001fe20003800126 */
[----:B------:R-:W-:-:S02]  /*23d0*/  VIADD R46, R33, 0xffffffff ;  /* 0xffffffff212e7836 */ /* 0x000fc40000000000 */
[----:B------:R-:W-:-:S03]  /*23e0*/  IMAD.IADD R33, R34, 0x1, R35 ;  /* 0x0000000122217824 */ /* 0x000fc600078e0223 */
[----:B------:R-:W0:Y:S08]  /*23f0*/  MUFU.TANH R6, R6 ;  /* 0x0000000600067308 */ /* 0x000e300000002400 */
        /* <DEDUP_REMOVED lines=38> */
[----:B------:R-:W0:Y:S01]  /*2660*/  MUFU.TANH R25, R25 ;  /* 0x0000001900197308 */ /* 0x000e220000002400 */
[----:B-1234-:R-:W-:Y:S05]  /*2670*/  @!P1 BRA `(.L_x_984) ;  /* 0x00000000005c9947 */ /* 0x01efea0003800000 */
[----:B------:R-:W-:Y:S01]  /*2680*/  IADD3 R35, R22, -UR10, R35 ;  /* 0x8000000a16237c10 */ /* 0x000fe2000fffe023 */
[----:B------:R-:W-:Y:S03]  /*2690*/  BSSY B0, `(.L_x_985) ;  /* 0x0000012000007945 */ /* 0x000fe60003800000 */
[----:B------:R-:W-:-:S13]  /*26a0*/  ISETP.GT.AND P1, PT, R35, -0x1, PT ;  /* 0xffffffff2300780c */ /* 0x000fda0003f24270 */
[----:B------:R-:W-:Y:S05]  /*26b0*/  @P1 BRA `(.L_x_986) ;  /* 0x0000000000241947 */ /* 0x000fea0003800000 */
[----:B------:R-:W-:Y:S01]  /*26c0*/  ULDC UR5, c[0x0][0x9e4] ;  /* 0x0002790000057ab9 */ /* 0x000fe20000000800 */
[----:B------:R-:W-:Y:S01]  /*26d0*/  LOP3.LUT R35, RZ, R35, RZ, 0x33, !PT ;  /* 0x00000023ff237212 */ /* 0x000fe200078e33ff */
[----:B------:R-:W-:-:S05]  /*26e0*/  IMAD.U32 R43, RZ, RZ, UR5 ;  /* 0x00000005ff2b7e24 */ /* 0x000fca000f8e00ff */
[----:B------:R-:W-:-:S13]  /*26f0*/  ISETP.NE.AND P1, PT, R43, 0x1, PT ;  /* 0x000000012b00780c */ /* 0x000fda0003f25270 */
[----:B------:R-:W1:Y:S02]  /*2700*/  @P1 LDC.64 R66, c[0x0][0x9e8] ;  /* 0x00027a00ff421b82 */ /* 0x000e640000000a00 */
[----:B-1----:R-:W-:-:S05]  /*2710*/  @P1 IMAD.HI.U32 R30, R35, R66, RZ ;  /* 0x00000042231e1227 */ /* 0x002fca00078e00ff */
[----:B------:R-:W-:-:S04]  /*2720*/  @P1 SHF.R.U32.HI R35, RZ, R67, R30 ;  /* 0x00000043ff231219 */ /* 0x000fc8000001161e */
[----:B------:R-:W-:Y:S01]  /*2730*/  LOP3.LUT R35, RZ, R35, RZ, 0x33, !PT ;  /* 0x00000023ff237212 */ /* 0x000fe200078e33ff */
[----:B------:R-:W-:Y:S06]  /*2740*/  BRA `(.L_x_987) ;  /* 0x0000000000187947 */ /* 0x000fec0003800000 */
.L_x_986:
[----:B------:R-:W-:Y:S02]  /*2750*/  ULDC UR5, c[0x0][0x9e4] ;  /* 0x0002790000057ab9 */ /* 0x000fe40000000800 */
[----:B------:R-:W-:-:S05]  /*2760*/  IMAD.U32 R43, RZ, RZ, UR5 ;  /* 0x00000005ff2b7e24 */ /* 0x000fca000f8e00ff */
[----:B------:R-:W-:-:S13]  /*2770*/  ISETP.NE.AND P1, PT, R43, 0x1, PT ;  /* 0x000000012b00780c */ /* 0x000fda0003f25270 */
[----:B------:R-:W1:Y:S02]  /*2780*/  @P1 LDC.64 R66, c[0x0][0x9e8] ;  /* 0x00027a00ff421b82 */ /* 0x000e640000000a00 */
[----:B-1----:R-:W-:-:S05]  /*2790*/  @P1 IMAD.HI.U32 R30, R35, R66, RZ ;  /* 0x00000042231e1227 */ /* 0x002fca00078e00ff */
[----:B------:R-:W-:-:S07]  /*27a0*/  @P1 SHF.R.U32.HI R35, RZ, R67, R30 ;  /* 0x00000043ff231219 */ /* 0x000fce000001161e */
.L_x_987:
[----:B------:R-:W-:Y:S05]  /*27b0*/  BSYNC B0 ;  /* 0x0000000000007941 */ /* 0x000fea0003800000 */
.L_x_985:
[----:B------:R-:W-:-:S05]  /*27c0*/  IMAD R35, R35, R43, R46 ;  /* 0x0000002b23237224 */ /* 0x000fca00078e022e */
[----:B------:R-:W-:Y:S02]  /*27d0*/  VIADDMNMX R32, R35, R43, R32, PT ;  /* 0x0000002b23207246 */ /* 0x000fe40003800120 */
[----:B------:R-:W-:-:S07]  /*27e0*/  VIMNMX R33, R33, R35, !PT ;  /* 0x0000002321217248 */ /* 0x000fce0007fe0100 */
.L_x_984:
[C---:B------:R-:W-:Y:S01]  /*27f0*/  ISETP.GE.AND P6, PT, R42.reuse, 0x9, PT ;  /* 0x000000092a00780c */ /* 0x040fe20003fc6270 */
[----:B------:R-:W1:Y:S01]  /*2800*/  SHFL.IDX PT, R31, R31, 0x1, 0x1c1f ;  /* 0x003c1f001f1f7f89 */ /* 0x000e6200000e0000 */
[----:B------:R-:W-:Y:S02]  /*2810*/  ISETP.GE.AND P1, PT, R42, 0x2, PT ;  /* 0x000000022a00780c */ /* 0x000fe40003f26270 */
[C---:B------:R-:W-:Y:S02]  /*2820*/  ISETP.GT.AND P2, PT, R33.reuse, 0x8, !P6 ;  /* 0x000000082100780c */ /* 0x040fe40007744270 */
[----:B------:R-:W-:Y:S02]  /*2830*/  ISETP.GT.AND P3, PT, R33, 0x1, !P1 ;  /* 0x000000012100780c */ /* 0x000fe40004f64270 */
[----:B------:R-:W-:Y:S02]  /*2840*/  ISETP.LT.OR P2, PT, R32, 0x9, P2 ;  /* 0x000000092000780c */ /* 0x000fe40001741670 */
[----:B------:R-:W-:-:S02]  /*2850*/  ISETP.GE.AND P4, PT, R42, 0xa, PT ;  /* 0x0000000a2a00780c */ /* 0x000fc40003f86270 */
[----:B------:R-:W-:Y:S02]  /*2860*/  FSEL R43, R80, -INF , !P2 ;  /* 0xff800000502b7808 */ /* 0x000fe40005000000 */
[C---:B------:R-:W-:Y:S02]  /*2870*/  ISETP.LT.OR P3, PT, R32.reuse, 0x2, P3 ;  /* 0x000000022000780c */ /* 0x040fe40001f61670 */
[----:B------:R-:W-:Y:S02]  /*2880*/  ISETP.GT.AND P2, PT, R33, 0x9, !P4 ;  /* 0x000000092100780c */ /* 0x000fe40006744270 */
[----:B------:R-:W-:Y:S02]  /*2890*/  FSEL R79, R79, -INF , !P3 ;  /* 0xff8000004f4f7808 */ /* 0x000fe40005800000 */
[----:B------:R-:W-:Y:S02]  /*28a0*/  ISETP.LT.OR P2, PT, R32, 0xa, P2 ;  /* 0x0000000a2000780c */ /* 0x000fe40001741670 */
[----:B------:R-:W-:-:S02]  /*28b0*/  ISETP.GE.AND P3, PT, R42, 0x11, PT ;  /* 0x000000112a00780c */ /* 0x000fc40003f66270 */
[----:B------:R-:W-:Y:S02]  /*28c0*/  FSEL R81, R81, -INF , !P2 ;  /* 0xff80000051517808 */ /* 0x000fe40005000000 */
[----:B------:R-:W-:Y:S02]  /*28d0*/  ISETP.GT.AND P2, PT, R33, 0x10, !P3 ;  /* 0x000000102100780c */ /* 0x000fe40005f44270 */
[----:B------:R-:W-:Y:S02]  /*28e0*/  P2R R70, PR, RZ, 0x8 ;  /* 0x00000008ff467803 */ /* 0x000fe40000000000 */
[----:B------:R-:W-:Y:S02]  /*28f0*/  ISETP.LT.OR P2, PT, R32, 0x11, P2 ;  /* 0x000000112000780c */ /* 0x000fe40001741670 */
[----:B------:R-:W-:Y:S02]  /*2900*/  ISETP.GE.AND P3, PT, R42, 0x12, PT ;  /* 0x000000122a00780c */ /* 0x000fe40003f66270 */
[----:B------:R-:W-:-:S02]  /*2910*/  FSEL R47, R82, -INF , !P2 ;  /* 0xff800000522f7808 */ /* 0x000fc40005000000 */
[----:B------:R-:W-:Y:S02]  /*2920*/  ISETP.GT.AND P2, PT, R33, 0x11, !P3 ;  /* 0x000000112100780c */ /* 0x000fe40005f44270 */
[----:B------:R-:W-:Y:S02]  /*2930*/  P2R R74, PR, RZ, 0x8 ;  /* 0x00000008ff4a7803 */ /* 0x000fe40000000000 */
[----:B------:R-:W-:Y:S02]  /*2940*/  ISETP.LT.OR P2, PT, R32, 0x12, P2 ;  /* 0x000000122000780c */ /* 0x000fe40001741670 */
[----:B------:R-:W-:Y:S02]  /*2950*/  ISETP.GE.AND P3, PT, R42, 0x19, PT ;  /* 0x000000192a00780c */ /* 0x000fe40003f66270 */
[----:B------:R-:W-:Y:S02]  /*2960*/  FSEL R83, R83, -INF , !P2 ;  /* 0xff80000053537808 */ /* 0x000fe40005000000 */
[----:B------:R-:W-:-:S02]  /*2970*/  ISETP.GT.AND P2, PT, R33, 0x18, !P3 ;  /* 0x000000182100780c */ /* 0x000fc40005f44270 */
[----:B------:R-:W-:Y:S02]  /*2980*/  P2R R76, PR, RZ, 0x8 ;  /* 0x00000008ff4c7803 */ /* 0x000fe40000000000 */
[----:B------:R-:W-:Y:S02]  /*2990*/  ISETP.LT.OR P2, PT, R32, 0x19, P2 ;  /* 0x000000192000780c */ /* 0x000fe40001741670 */
[----:B------:R-:W-:Y:S02]  /*29a0*/  ISETP.GE.AND P3, PT, R42, 0x1a, PT ;  /* 0x0000001a2a00780c */ /* 0x000fe40003f66270 */
[----:B0-----:R-:W-:Y:S02]  /*29b0*/  FSEL R63, R36, -INF , !P2 ;  /* 0xff800000243f7808 */ /* 0x001fe40005000000 */
[----:B------:R-:W-:Y:S02]  /*29c0*/  ISETP.GT.AND P2, PT, R33, 0x19, !P3 ;  /* 0x000000192100780c */ /* 0x000fe40005f44270 */
[----:B------:R-:W-:-:S02]  /*29d0*/  P2R R78, PR, RZ, 0x8 ;  /* 0x00000008ff4e7803 */ /* 0x000fc40000000000 */
[----:B------:R-:W-:Y:S02]  /*29e0*/  ISETP.LT.OR P2, PT, R32, 0x1a, P2 ;  /* 0x0000001a2000780c */ /* 0x000fe40001741670 */
[----:B------:R-:W-:Y:S02]  /*29f0*/  ISETP.GE.AND P3, PT, R42, 0x21, PT ;  /* 0x000000212a00780c */ /* 0x000fe40003f66270 */
[----:B------:R-:W-:Y:S02]  /*2a00*/  FSEL R67, R37, -INF , !P2 ;  /* 0xff80000025437808 */ /* 0x000fe40005000000 */
[----:B------:R-:W-:Y:S02]  /*2a10*/  ISETP.GT.AND P2, PT, R33, 0x20, !P3 ;  /* 0x000000202100780c */ /* 0x000fe40005f44270 */
[----:B------:R-:W-:Y:S02]  /*2a20*/  P2R R37, PR, RZ, 0x8 ;  /* 0x00000008ff257803 */ /* 0x000fe40000000000 */
[----:B------:R-:W-:-:S02]  /*2a30*/  ISETP.LT.OR P2, PT, R32, 0x21, P2 ;  /* 0x000000212000780c */ /* 0x000fc40001741670 */
[----:B------:R-:W-:Y:S02]  /*2a40*/  ISETP.GE.AND P3, PT, R42, 0x22, PT ;  /* 0x000000222a00780c */ /* 0x000fe40003f66270 */
[----:B------:R-:W-:Y:S02]  /*2a50*/  FSEL R71, R40, -INF , !P2 ;  /* 0xff80000028477808 */ /* 0x000fe40005000000 */
[----:B------:R-:W-:Y:S02]  /*2a60*/  ISETP.GT.AND P2, PT, R33, 0x21, !P3 ;  /* 0x000000212100780c */ /* 0x000fe40005f44270 */
[----:B------:R-:W-:Y:S02]  /*2a70*/  P2R R80, PR, RZ, 0x8 ;  /* 0x00000008ff507803 */ /* 0x000fe40000000000 */
        /* <DEDUP_REMOVED lines=17> */
[----:B------:R-:W-:Y:S02]  /*2b90*/  FSEL R85, R48, -INF , !P2 ;  /* 0xff80000030557808 */ /* 0x000fe40005000000 */
        /* <DEDUP_REMOVED lines=38> */
[----:B------:R-:W-:Y:S02]  /*2e00*/  P2R R66, PR, RZ, 0x10 ;  /* 0x00000010ff427803 */ /* 0x000fe40000000000 */
[----:B------:R-:W-:Y:S02]  /*2e10*/  FSEL R93, R64, -INF , !P2 ;  /* 0xff800000405d7808 */ /* 0x000fe40005000000 */
[----:B------:R-:W-:-:S04]  /*2e20*/  ISETP.GE.AND P2, PT, R42, 0x52, PT ;  /* 0x000000522a00780c */ /* 0x000fc80003f46270 */
[----:B------:R-:W-:-:S04]  /*2e30*/  ISETP.GT.AND P3, PT, R33, 0x51, !P2 ;  /* 0x000000512100780c */ /* 0x000fc80005764270 */
[----:B------:R-:W-:-:S04]  /*2e40*/  ISETP.LT.OR P3, PT, R32, 0x52, P3 ;  /* 0x000000522000780c */ /* 0x000fc80001f61670 */
[----:B------:R-:W-:Y:S02]  /*2e50*/  FSEL R65, R65, -INF , !P3 ;  /* 0xff80000041417808 */ /* 0x000fe40005800000 */
[----:B------:R-:W-:-:S04]  /*2e60*/  ISETP.GE.AND P3, PT, R42, 0x59, PT ;  /* 0x000000592a00780c */ /* 0x000fc80003f66270 */
[----:B------:R-:W-:-:S04]  /*2e70*/  ISETP.GT.AND P4, PT, R33, 0x58, !P3 ;  /* 0x000000582100780c */ /* 0x000fc80005f84270 */
[----:B------:R-:W-:-:S04]  /*2e80*/  ISETP.LT.OR P4, PT, R32, 0x59, P4 ;  /* 0x000000592000780c */ /* 0x000fc80002781670 */
[----:B------:R-:W-:Y:S02]  /*2e90*/  FSEL R30, R68, -INF , !P4 ;  /* 0xff800000441e7808 */ /* 0x000fe40006000000 */
[----:B------:R-:W-:-:S04]  /*2ea0*/  ISETP.GE.AND P4, PT, R42, 0x1, PT ;  /* 0x000000012a00780c */ /* 0x000fc80003f86270 */
[----:B------:R-:W-:-:S04]  /*2eb0*/  ISETP.GT.AND P5, PT, R33, RZ, !P4 ;  /* 0x000000ff2100720c */ /* 0x000fc800067a4270 */
[----:B------:R-:W-:-:S04]  /*2ec0*/  ISETP.LT.OR P5, PT, R32, 0x1, P5 ;  /* 0x000000012000780c */ /* 0x000fc80002fa1670 */
[----:B------:R-:W-:Y:S02]  /*2ed0*/  FSEL R35, R3, -INF , !P5 ;  /* 0xff80000003237808 */ /* 0x000fe40006800000 */
[----:B------:R-:W-:Y:S02]  /*2ee0*/  ISETP.GE.AND P5, PT, R42, 0x5a, PT ;  /* 0x0000005a2a00780c */ /* 0x000fe40003fa6270 */
[----:B-1----:R-:W-:Y:S02]  /*2ef0*/  VIADDMNMX R3, R31, R39, R38, PT ;  /* 0x000000271f037246 */ /* 0x002fe40003800126 */
[----:B------:R-:W-:Y:S02]  /*2f00*/  P2R R68, PR, RZ, 0x20 ;  /* 0x00000020ff447803 */ /* 0x000fe40000000000 */
[----:B------:R-:W-:-:S04]  /*2f10*/  ISETP.GT.AND P5, PT, R33, 0x59, !P5 ;  /* 0x000000592100780c */ /* 0x000fc80006fa4270 */
[----:B------:R-:W-:Y:S01]  /*2f20*/  ISETP.LT.OR P5, PT, R32, 0x5a, P5 ;  /* 0x0000005a2000780c */ /* 0x000fe20002fa1670 */
[----:B------:R-:W-:-:S03]  /*2f30*/  IMAD.IADD R32, R34, 0x1, R31 ;  /* 0x0000000122207824 */ /* 0x000fc600078e021f */
[----:B------:R-:W-:Y:S02]  /*2f40*/  FSEL R69, R69, -INF , !P5 ;  /* 0xff80000045457808 */ /* 0x000fe40006800000 */
[----:B------:R-:W-:-:S13]  /*2f50*/  LOP3.LUT P5, RZ, R18, 0x80000, RZ, 0xc0, !PT ;  /* 0x0008000012ff7812 */ /* 0x000fda00078ac0ff */
[----:B------:R-:W-:Y:S05]  /*2f60*/  @!P5 BRA `(.L_x_988) ;  /* 0x00000000005cd947 */ /* 0x000fea0003800000 */
        /* <DEDUP_REMOVED lines=8> */
[----:B------:R-:W0:Y:S02]  /*2ff0*/  @P5 LDC.64 R38, c[0x0][0x9e8] ;  /* 0x00027a00ff265b82 */ /* 0x000e240000000a00 */
[----:B0-----:R-:W-:-:S05]  /*3000*/  @P5 IMAD.HI.U32 R34, R31, R38, RZ ;  /* 0x000000261f225227 */ /* 0x001fca00078e00ff */
[----:B------:R-:W-:-:S04]  /*3010*/  @P5 SHF.R.U32.HI R31, RZ, R39, R34 ;  /* 0x00000027ff1f5219 */ /* 0x000fc80000011622 */
[----:B------:R-:W-:Y:S01]  /*3020*/  LOP3.LUT R31, RZ, R31, RZ, 0x33, !PT ;  /* 0x0000001fff1f7212 */ /* 0x000fe200078e33ff */
[----:B------:R-:W-:Y:S06]  /*3030*/  BRA `(.L_x_991) ;  /* 0x0000000000187947 */ /* 0x000fec0003800000 */
.L_x_990:
[----:B------:R-:W-:Y:S02]  /*3040*/  ULDC UR5, c[0x0][0x9e4] ;  /* 0x0002790000057ab9 */ /* 0x000fe40000000800 */
[----:B------:R-:W-:-:S05]  /*3050*/  IMAD.U32 R36, RZ, RZ, UR5 ;  /* 0x00000005ff247e24 */ /* 0x000fca000f8e00ff */
[----:B------:R-:W-:-:S13]  /*3060*/  ISETP.NE.AND P5, PT, R36, 0x1, PT ;  /* 0x000000012400780c */ /* 0x000fda0003fa5270 */
[----:B------:R-:W0:Y:S02]  /*3070*/  @P5 LDC.64 R38, c[0x0][0x9e8] ;  /* 0x00027a00ff265b82 */ /* 0x000e240000000a00 */
[----:B0-----:R-:W-:-:S05]  /*3080*/  @P5 IMAD.HI.U32 R34, R31, R38, RZ ;  /* 0x000000261f225227 */ /* 0x001fca00078e00ff */
[----:B------:R-:W-:-:S07]  /*3090*/  @P5 SHF.R.U32.HI R31, RZ, R39, R34 ;  /* 0x00000027ff1f5219 */ /* 0x000fce0000011622 */
.L_x_991:
[----:B------:R-:W-:Y:S05]  /*30a0*/  BSYNC B0 ;  /* 0x0000000000007941 */ /* 0x000fea0003800000 */
.L_x_989:
[----:B------:R-:W-:-:S05]  /*30b0*/  IMAD R31, R31, R36, R46 ;  /* 0x000000241f1f7224 */ /* 0x000fca00078e022e */
[----:B------:R-:W-:Y:S02]  /*30c0*/  VIADDMNMX R3, R31, R36, R3, PT ;  /* 0x000000241f037246 */ /* 0x000fe40003800103 */
[----:B------:R-:W-:-:S07]  /*30d0*/  VIMNMX R32, R32, R31, !PT ;  /* 0x0000001f20207248 */ /* 0x000fce0007fe0100 */
.L_x_988:
[C---:B------:R-:W-:Y:S01]  /*30e0*/  ISETP.GT.AND P1, PT, R32.reuse, 0x1, !P1 ;  /* 0x000000012000780c */ /* 0x040fe20004f24270 */
[----:B------:R-:W-:Y:S01]  /*30f0*/  ULDC UR5, c[0x0][0x988] ;  /* 0x0002620000057ab9 */ /* 0x000fe20000000800 */
[----:B------:R-:W-:Y:S02]  /*3100*/  ISETP.GT.AND P6, PT, R32, 0x8, !P6 ;  /* 0x000000082000780c */ /* 0x000fe400077c4270 */
[C---:B------:R-:W-:Y:S02]  /*3110*/  ISETP.LT.OR P1, PT, R3.reuse, 0x2, P1 ;  /* 0x000000020300780c */ /* 0x040fe40000f21670 */
[----:B------:R-:W-:Y:S02]  /*3120*/  ISETP.LT.OR P6, PT, R3, 0x9, P6 ;  /* 0x000000090300780c */ /* 0x000fe400037c1670 */
[----:B------:R-:W-:Y:S02]  /*3130*/  FSEL R31, R2, -INF , !P1 ;  /* 0xff800000021f7808 */ /* 0x000fe40004800000 */
[----:B------:R-:W-:-:S02]  /*3140*/  ISETP.NE.AND P1, PT, R66, RZ, PT ;  /* 0x000000ff4200720c */ /* 0x000fc40003f25270 */
[----:B------:R-:W-:Y:S02]  /*3150*/  FSEL R34, R6, -INF , !P6 ;  /* 0xff80000006227808 */ /* 0x000fe40007000000 */
[----:B------:R-:W-:Y:S02]  /*3160*/  ISETP.GT.AND P1, PT, R32, 0x9, !P1 ;  /* 0x000000092000780c */ /* 0x000fe40004f24270 */
[----:B------:R-:W-:Y:S02]  /*3170*/  ISETP.NE.AND P6, PT, R76, RZ, PT ;  /* 0x000000ff4c00720c */ /* 0x000fe40003fc5270 */
[----:B------:R-:W-:Y:S02]  /*3180*/  ISETP.LT.OR P1, PT, R3, 0xa, P1 ;  /* 0x0000000a0300780c */ /* 0x000fe40000f21670 */
[----:B------:R-:W-:Y:S02]  /*3190*/  ISETP.NE.AND P5, PT, R78, RZ, PT ;  /* 0x000000ff4e00720c */ /* 0x000fe40003fa5270 */
[----:B------:R-:W-:-:S02]  /*31a0*/  FSEL R36, R7, -INF , !P1 ;  /* 0xff80000007247808 */ /* 0x000fc40004800000 */
[----:B------:R-:W-:Y:S02]  /*31b0*/  ISETP.NE.AND P1, PT, R70, RZ, PT ;  /* 0x000000ff4600720c */ /* 0x000fe40003f25270 */
[----:B------:R-:W-:Y:S02]  /*31c0*/  FMNMX.FTZ R7, R35, R79, !PT ;  /* 0x0000004f23077209 */ /* 0x000fe40007810000 */
[----:B------:R-:W-:Y:S02]  /*31d0*/  ISETP.GT.AND P1, PT, R32, 0x10, !P1 ;  /* 0x000000102000780c */ /* 0x000fe40004f24270 */
[----:B------:R-:W-:Y:S02]  /*31e0*/  FMNMX.FTZ R7, R43, R7, !PT ;  /* 0x000000072b077209 */ /* 0x000fe40007810000 */
[----:B------:R-:W-:Y:S02]  /*31f0*/  ISETP.LT.OR P1, PT, R3, 0x11, P1 ;  /* 0x000000110300780c */ /* 0x000fe40000f21670 */
[----:B------:R-:W-:-:S02]  /*3200*/  FMNMX.FTZ R7, R81, R7, !PT ;  /* 0x0000000751077209 */ /* 0x000fc40007810000 */
[----:B------:R-:W-:Y:S01]  /*3210*/  FSEL R38, R11, -INF , !P1 ;  /* 0xff8000000b267808 */ /* 0x000fe20004800000 */
[----:B------:R-:W-:Y:S01]  /*3220*/  IMAD.U32 R11, RZ, RZ, UR5 ;  /* 0x00000005ff0b7e24 */ /* 0x000fe2000f8e00ff */
[----:B------:R-:W-:Y:S02]  /*3230*/  ISETP.NE.AND P1, PT, R74, RZ, PT ;  /* 0x000000ff4a00720c */ /* 0x000fe40003f25270 */
[----:B------:R-:W-:Y:S02]  /*3240*/  FMNMX.FTZ R7, R47, R7, !PT ;  /* 0x000000072f077209 */ /* 0x000fe40007810000 */
[----:B------:R-:W-:Y:S02]  /*3250*/  ISETP.GT.AND P1, PT, R32, 0x11, !P1 ;  /* 0x000000112000780c */ /* 0x000fe40004f24270 */
[----:B------:R-:W-:Y:S02]  /*3260*/  FMNMX.FTZ R7, R83, R7, !PT ;  /* 0x0000000753077209 */ /* 0x000fe40007810000 */
[----:B------:R-:W-:-:S02]  /*3270*/  ISETP.LT.OR P1, PT, R3, 0x12, P1 ;  /* 0x000000120300780c */ /* 0x000fc40000f21670 */
[----:B------:R-:W-:Y:S02]  /*3280*/  FMNMX.FTZ R7, R63, R7, !PT ;  /* 0x000000073f077209 */ /* 0x000fe40007810000 */
[----:B------:R-:W-:Y:S02]  /*3290*/  FSEL R40, R12, -INF , !P1 ;  /* 0xff8000000c287808 */ /* 0x000fe40004800000 */
[----:B------:R-:W-:Y:S02]  /*32a0*/  ISETP.GT.AND P1, PT, R32, 0x18, !P6 ;  /* 0x000000182000780c */ /* 0x000fe40007724270 */
[----:B------:R-:W-:Y:S02]  /*32b0*/  FMNMX.FTZ R7, R67, R7, !PT ;  /* 0x0000000743077209 */ /* 0x000fe40007810000 */
[----:B------:R-:W-:Y:S02]  /*32c0*/  ISETP.LT.OR P1, PT, R3, 0x19, P1 ;  /* 0x000000190300780c */ /* 0x000fe40000f21670 */
[----:B------:R-:W-:-:S02]  /*32d0*/  FMNMX.FTZ R7, R71, R7, !PT ;  /* 0x0000000747077209 */ /* 0x000fc40007810000 */
[----:B------:R-:W-:Y:S02]  /*32e0*/  FSEL R42, R15, -INF , !P1 ;  /* 0xff8000000f2a7808 */ /* 0x000fe40004800000 */
[----:B------:R-:W-:Y:S02]  /*32f0*/  ISETP.GT.AND P1, PT, R32, 0x19, !P5 ;  /* 0x000000192000780c */ /* 0x000fe40006f24270 */
[----:B------:R-:W-:Y:S02]  /*3300*/  FMNMX.FTZ R7, R41, R7, !PT ;  /* 0x0000000729077209 */ /* 0x000fe40007810000 */
[----:B------:R-:W-:Y:S02]  /*3310*/  ISETP.LT.OR P1, PT, R3, 0x1a, P1 ;  /* 0x0000001a0300780c */ /* 0x000fe40000f21670 */
[----:B------:R-:W-:Y:S02]  /*3320*/  FMNMX.FTZ R7, R77, R7, !PT ;  /* 0x000000074d077209 */ /* 0x000fe40007810000 */
[----:B------:R-:W-:-:S02]  /*3330*/  FSEL R20, R20, -INF , !P1 ;  /* 0xff80000014147808 */ /* 0x000fc40004800000 */
[----:B------:R-:W-:Y:S02]  /*3340*/  ISETP.NE.AND P1, PT, R37, RZ, PT ;  /* 0x000000ff2500720c */ /* 0x000fe40003f25270 */
[----:B------:R-:W-:Y:S02]  /*3350*/  FMNMX.FTZ R7, R45, R7, !PT ;  /* 0x000000072d077209 */ /* 0x000fe40007810000 */
[----:B------:R-:W-:Y:S02]  /*3360*/  ISETP.GT.AND P1, PT, R32, 0x20, !P1 ;  /* 0x000000202000780c */ /* 0x000fe40004f24270 */
[----:B------:R-:W-:Y:S02]  /*3370*/  ISETP.NE.AND P6, PT, R44, RZ, PT ;  /* 0x000000ff2c00720c */ /* 0x000fe40003fc5270 */
[----:B------:R-:W-:Y:S02]  /*3380*/  ISETP.LT.OR P1, PT, R3, 0x21, P1 ;  /* 0x000000210300780c */ /* 0x000fe40000f21670 */
[----:B------:R-:W-:-:S02]  /*3390*/  FMNMX.FTZ R7, R85, R7, !PT ;  /* 0x0000000755077209 */ /* 0x000fc40007810000 */
[----:B------:R-:W-:Y:S02]  /*33a0*/  FSEL R44, R21, -INF , !P1 ;  /* 0xff800000152c7808 */ /* 0x000fe40004800000 */
[----:B------:R-:W-:Y:S02]  /*33b0*/  ISETP.NE.AND P1, PT, R80, RZ, PT ;  /* 0x000000ff5000720c */ /* 0x000fe40003f25270 */
[----:B------:R-:W-:Y:S02]  /*33c0*/  FMNMX.FTZ R7, R49, R7, !PT ;  /* 0x0000000731077209 */ /* 0x000fe40007810000 */
[----:B------:R-:W-:Y:S02]  /*33d0*/  ISETP.GT.AND P1, PT, R32, 0x21, !P1 ;  /* 0x000000212000780c */ /* 0x000fe40004f24270 */
[----:B------:R-:W-:Y:S02]  /*33e0*/  FMNMX.FTZ R7, R87, R7, !PT ;  /* 0x0000000757077209 */ /* 0x000fe40007810000 */
[----:B------:R-:W-:-:S02]  /*33f0*/  ISETP.LT.OR P1, PT, R3, 0x22, P1 ;  /* 0x000000220300780c */ /* 0x000fc40000f21670 */
[----:B------:R-:W-:Y:S02]  /*3400*/  FMNMX.FTZ R7, R53, R7, !PT ;  /* 0x0000000735077209 */ /* 0x000fe40007810000 */
[----:B------:R-:W-:Y:S02]  /*3410*/  FSEL R24, R24, -INF , !P1 ;  /* 0xff80000018187808 */ /* 0x000fe40004800000 */
[----:B------:R-:W-:Y:S02]  /*3420*/  ISETP.NE.AND P1, PT, R82, RZ, PT ;  /* 0x000000ff5200720c */ /* 0x000fe40003f25270 */
[----:B------:R-:W-:Y:S02]  /*3430*/  FMNMX.FTZ R7, R89, R7, !PT ;  /* 0x0000000759077209 */ /* 0x000fe40007810000 */
[----:B------:R-:W-:Y:S02]  /*3440*/  ISETP.GT.AND P1, PT, R32, 0x28, !P1 ;  /* 0x000000282000780c */ /* 0x000fe40004f24270 */
[----:B------:R-:W-:-:S02]  /*3450*/  FMNMX.FTZ R7, R57, R7, !PT ;  /* 0x0000000739077209 */ /* 0x000fc40007810000 */
[----:B------:R-:W-:Y:S02]  /*3460*/  ISETP.LT.OR P1, PT, R3, 0x29, P1 ;  /* 0x000000290300780c */ /* 0x000fe40000f21670 */
[----:B------:R-:W-:Y:S02]  /*3470*/  FMNMX.FTZ R7, R91, R7, !PT ;  /* 0x000000075b077209 */ /* 0x000fe40007810000 */
[----:B------:R-:W-:Y:S02]  /*3480*/  FSEL R28, R28, -INF , !P1 ;  /* 0xff8000001c1c7808 */ /* 0x000fe40004800000 */
[----:B------:R-:W-:Y:S02]  /*3490*/  ISETP.NE.AND P1, PT, R84, RZ, PT ;  /* 0x000000ff5400720c */ /* 0x000fe40003f25270 */
[----:B------:R-:W-:Y:S02]  /*34a0*/  FMNMX.FTZ R7, R61, R7, !PT ;  /* 0x000000073d077209 */ /* 0x000fe40007810000 */
[----:B------:R-:W-:-:S02]  /*34b0*/  ISETP.GT.AND P1, PT, R32, 0x29, !P1 ;  /* 0x000000292000780c */ /* 0x000fc40004f24270 */
[----:B------:R-:W-:Y:S02]  /*34c0*/  FMNMX.FTZ R7, R93, R7, !PT ;  /* 0x000000075d077209 */ /* 0x000fe40007810000 */
[----:B------:R-:W-:Y:S02]  /*34d0*/  ISETP.LT.OR P1, PT, R3, 0x2a, P1 ;  /* 0x0000002a0300780c */ /* 0x000fe40000f21670 */
[----:B------:R-:W-:Y:S02]  /*34e0*/  FMNMX.FTZ R7, R65, R7, !PT ;  /* 0x0000000741077209 */ /* 0x000fe40007810000 */
[----:B------:R-:W-:Y:S02]  /*34f0*/  FSEL R46, R29, -INF , !P1 ;  /* 0xff8000001d2e7808 */ /* 0x000fe40004800000 */
[----:B------:R-:W-:Y:S02]  /*3500*/  FMNMX.FTZ R7, R30, R7, !PT ;  /* 0x000000071e077209 */ /* 0x000fe40007810000 */
[----:B------:R-:W-:-:S02]  /*3510*/  ISETP.NE.AND P1, PT, R86, RZ, PT ;  /* 0x000000ff5600720c */ /* 0x000fc40003f25270 */
[----:B------:R-:W-:Y:S02]  /*3520*/  FMNMX.FTZ R7, R69, R7, !PT ;  /* 0x0000000745077209 */ /* 0x000fe40007810000 */
[----:B------:R-:W-:Y:S02]  /*3530*/  ISETP.GT.AND P1, PT, R32, 0x30, !P1 ;  /* 0x000000302000780c */ /* 0x000fe40004f24270 */
[----:B------:R-:W-:Y:S01]  /*3540*/  ISETP.NE.AND P5, PT, R48, RZ, PT ;  /* 0x000000ff3000720c */ /* 0x000fe20003fa5270 */
[----:B------:R-:W0:Y:S01]  /*3550*/  SHFL.BFLY PT, R12, R7, 0x2, 0x1f ;  /* 0x0c401f00070c7f89 */ /* 0x000e2200000e0000 */
[----:B------:R-:W-:Y:S02]  /*3560*/  ISETP.LT.OR P1, PT, R3, 0x31, P1 ;  /* 0x000000310300780c */ /* 0x000fe40000f21670 */
[----:B------:R-:W-:Y:S02]  /*3570*/  ISETP.GT.AND P4, PT, R32, RZ, !P4 ;  /* 0x000000ff2000720c */ /* 0x000fe40006784270 */
[----:B------:R-:W-:-:S02]  /*3580*/  FSEL R48, R50, -INF , !P1 ;  /* 0xff80000032307808 */ /* 0x000fc40004800000 */
[----:B------:R-:W-:Y:S02]  /*3590*/  ISETP.NE.AND P1, PT, R88, RZ, PT ;  /* 0x000000ff5800720c */ /* 0x000fe40003f25270 */
[C---:B------:R-:W-:Y:S02]  /*35a0*/  ISETP.LT.OR P4, PT, R3.reuse, 0x1, P4 ;  /* 0x000000010300780c */ /* 0x040fe40002781670 */
[----:B------:R-:W-:Y:S02]  /*35b0*/  ISETP.GT.AND P1, PT, R32, 0x31, !P1 ;  /* 0x000000312000780c */ /* 0x000fe40004f24270 */
[----:B------:R-:W-:Y:S02]  /*35c0*/  FSEL R0, R0, -INF , !P4 ;  /* 0xff80000000007808 */ /* 0x000fe40006000000 */
[----:B------:R-:W-:Y:S02]  /*35d0*/  ISETP.LT.OR P1, PT, R3, 0x32, P1 ;  /* 0x000000320300780c */ /* 0x000fe40000f21670 */
[----:B------:R-:W-:-:S02]  /*35e0*/  ISETP.GT.AND P2, PT, R32, 0x51, !P2 ;  /* 0x000000512000780c */ /* 0x000fc40005744270 */
[----:B------:R-:W-:Y:S02]  /*35f0*/  FSEL R50, R51, -INF , !P1 ;  /* 0xff80000033327808 */ /* 0x000fe40004800000 */
[----:B------:R-:W-:Y:S02]  /*3600*/  ISETP.NE.AND P1, PT, R90, RZ, PT ;  /* 0x000000ff5a00720c */ /* 0x000fe40003f25270 */
[C---:B------:R-:W-:Y:S02]  /*3610*/  ISETP.GT.AND P3, PT, R32.reuse, 0x58, !P3 ;  /* 0x000000582000780c */ /* 0x040fe40005f64270 */
[----:B------:R-:W-:Y:S02]  /*3620*/  ISETP.GT.AND P1, PT, R32, 0x38, !P1 ;  /* 0x000000382000780c */ /* 0x000fe40004f24270 */
[----:B0-----:R-:W-:Y:S02]  /*3630*/  FMNMX.FTZ R15, R7, R12, !PT ;  /* 0x0000000c070f7209 */ /* 0x001fe40007810000 */
[----:B------:R-:W-:-:S02]  /*3640*/  FMNMX.FTZ R7, R0, R31, !PT ;  /* 0x0000001f00077209 */ /* 0x000fc40007810000 */
[----:B------:R-:W-:Y:S01]  /*3650*/  ISETP.LT.OR P1, PT, R3, 0x39, P1 ;  /* 0x000000390300780c */ /* 0x000fe20000f21670 */
[----:B------:R-:W0:Y:S01]  /*3660*/  SHFL.BFLY PT, R12, R15, 0x1, 0x1f ;  /* 0x0c201f000f0c7f89 */ /* 0x000e2200000e0000 */
        /* <DEDUP_REMOVED lines=9> */
[----:B------:R-:W-:Y:S02]  /*3700*/  ISETP.NE.AND P1, PT, R94, RZ, PT ;  /* 0x000000ff5e00720c */ /* 0x000fe40003f25270 */
[----:B------:R-:W-:-:S02]  /*3710*/  FMNMX.FTZ R7, R42, R7, !PT ;  /* 0x000000072a077209 */ /* 0x000fc40007810000 */
[----:B------:R-:W-:Y:S02]  /*3720*/  ISETP.GT.AND P1, PT, R32, 0x40, !P1 ;  /* 0x000000402000780c */ /* 0x000fe40004f24270 */
[----:B------:R-:W-:Y:S02]  /*3730*/  FMNMX.FTZ R7, R20, R7, !PT ;  /* 0x0000000714077209 */ /* 0x000fe40007810000 */
[----:B------:R-:W-:Y:S02]  /*3740*/  ISETP.LT.OR P1, PT, R3, 0x41, P1 ;  /* 0x000000410300780c */ /* 0x000fe40000f21670 */
[----:B------:R-:W-:Y:S02]  /*3750*/  FMNMX.FTZ R7, R44, R7, !PT ;  /* 0x000000072c077209 */ /* 0x000fe40007810000 */
[----:B------:R-:W-:Y:S02]  /*3760*/  FSEL R56, R58, -INF , !P1 ;  /* 0xff8000003a387808 */ /* 0x000fe40004800000 */
[----:B------:R-:W-:-:S02]  /*3770*/  ISETP.GT.AND P1, PT, R32, 0x41, !P6 ;  /* 0x000000412000780c */ /* 0x000fc40007724270 */
[----:B------:R-:W-:Y:S02]  /*3780*/  FMNMX.FTZ R7, R24, R7, !PT ;  /* 0x0000000718077209 */ /* 0x000fe40007810000 */
[----:B------:R-:W-:Y:S02]  /*3790*/  ISETP.LT.OR P1, PT, R3, 0x42, P1 ;  /* 0x000000420300780c */ /* 0x000fe40000f21670 */
[----:B------:R-:W-:Y:S02]  /*37a0*/  FMNMX.FTZ R7, R28, R7, !PT ;  /* 0x000000071c077209 */ /* 0x000fe40007810000 */
[----:B------:R-:W-:Y:S02]  /*37b0*/  FSEL R6, R59, -INF , !P1 ;  /* 0xff8000003b067808 */ /* 0x000fe40004800000 */
[----:B------:R-:W-:Y:S02]  /*37c0*/  FMNMX.FTZ R7, R46, R7, !PT ;  /* 0x000000072e077209 */ /* 0x000fe40007810000 */
[----:B------:R-:W-:-:S02]  /*37d0*/  ISETP.GT.AND P1, PT, R32, 0x48, !P5 ;  /* 0x000000482000780c */ /* 0x000fc40006f24270 */
[----:B0-----:R-:W-:Y:S02]  /*37e0*/  FMNMX.FTZ R12, R15, R12, !PT ;  /* 0x0000000c0f0c7209 */ /* 0x001fe40007810000 */
[----:B------:R-:W-:Y:S02]  /*37f0*/  FMNMX.FTZ R7, R48, R7, !PT ;  /* 0x0000000730077209 */ /* 0x000fe40007810000 */
[----:B------:R-:W-:Y:S01]  /*3800*/  ISETP.LT.OR P1, PT, R3, 0x49, P1 ;  /* 0x000000490300780c */ /* 0x000fe20000f21670 */
[----:B------:R-:W-:Y:S01]  /*3810*/  FMUL.FTZ R21, R12, R11 ;  /* 0x0000000b0c157220 */ /* 0x000fe20000410000 */
[----:B------:R-:W-:Y:S02]  /*3820*/  FMNMX.FTZ R7, R50, R7, !PT ;  /* 0x0000000732077209 */ /* 0x000fe40007810000 */
[----:B------:R-:W-:Y:S02]  /*3830*/  FSEL R2, R62, -INF , !P1 ;  /* 0xff8000003e027808 */ /* 0x000fe40004800000 */
[----:B------:R-:W-:-:S02]  /*3840*/  FSETP.NEU.FTZ.AND P1, PT, R12, -INF , PT ;  /* 0xff8000000c00780b */ /* 0x000fc40003f3d000 */
[----:B------:R-:W-:Y:S02]  /*3850*/  ISETP.NE.AND P5, PT, R60, RZ, PT ;  /* 0x000000ff3c00720c */ /* 0x000fe40003fa5270 */
[----:B------:R-:W-:Y:S02]  /*3860*/  FMNMX.FTZ R7, R52, R7, !PT ;  /* 0x0000000734077209 */ /* 0x000fe40007810000 */
[----:B------:R-:W-:Y:S02]  /*3870*/  FSEL R64, R21, RZ, P1 ;  /* 0x000000ff15407208 */ /* 0x000fe40000800000 */
[----:B------:R-:W-:Y:S02]  /*3880*/  ISETP.GT.AND P1, PT, R32, 0x49, !P5 ;  /* 0x000000492000780c */ /* 0x000fe40006f24270 */
[----:B------:R-:W-:Y:S01]  /*3890*/  FMNMX.FTZ R7, R54, R7, !PT ;  /* 0x0000000736077209 */ /* 0x000fe20007810000 */
[-CC-:B------:R-:W-:Y:S01]  /*38a0*/  FFMA.FTZ R15, R35, R11.reuse, -R64.reuse ;  /* 0x0000000b230f7223 */ /* 0x180fe20000010840 */
[----:B------:R-:W-:Y:S01]  /*38b0*/  ISETP.LT.OR P1, PT, R3, 0x4a, P1 ;  /* 0x0000004a0300780c */ /* 0x000fe20000f21670 */
[-CC-:B------:R-:W-:Y:S01]  /*38c0*/  FFMA.FTZ R21, R79, R11.reuse, -R64.reuse ;  /* 0x0000000b4f157223 */ /* 0x180fe20000010840 */
[----:B------:R-:W-:Y:S01]  /*38d0*/  ISETP.NE.AND P6, PT, R95, RZ, PT ;  /* 0x000000ff5f00720c */ /* 0x000fe20003fc5270 */
[--C-:B------:R-:W-:Y:S01]  /*38e0*/  FFMA.FTZ R29, R43, R11, -R64.reuse ;  /* 0x0000000b2b1d7223 */ /* 0x100fe20000010840 */
[----:B------:R-:W-:Y:S01]  /*38f0*/  FMNMX.FTZ R7, R56, R7, !PT ;  /* 0x0000000738077209 */ /* 0x000fe20007810000 */
[----:B------:R-:W-:Y:S01]  /*3900*/  MUFU.EX2 R15, R15 ;  /* 0x0000000f000f7308 */ /* 0x000fe20000000800 */
[----:B------:R-:W-:Y:S01]  /*3910*/  FSEL R26, R26, -INF , !P1 ;  /* 0xff8000001a1a7808 */ /* 0x000fe20004800000 */
[-CC-:B------:R-:W-:Y:S01]  /*3920*/  FFMA.FTZ R33, R81, R11.reuse, -R64.reuse ;  /* 0x0000000b51217223 */ /* 0x180fe20000010840 */
[----:B------:R-:W-:Y:S01]  /*3930*/  ISETP.GT.AND P1, PT, R32, 0x50, !P6 ;  /* 0x000000502000780c */ /* 0x000fe20007724270 */
[--C-:B------:R-:W-:Y:S01]  /*3940*/  FFMA.FTZ R35, R47, R11, -R64.reuse ;  /* 0x0000000b2f237223 */ /* 0x100fe20000010840 */
[----:B------:R-:W-:Y:S01]  /*3950*/  FMNMX.FTZ R7, R6, R7, !PT ;  /* 0x0000000706077209 */ /* 0x000fe20007810000 */
[-CC-:B------:R-:W-:Y:S01]  /*3960*/  FFMA.FTZ R37, R63, R11.reuse, -R64.reuse ;  /* 0x0000000b3f257223 */ /* 0x180fe20000010840 */
[----:B------:R-:W-:Y:S01]  /*3970*/  ISETP.NE.AND P5, PT, R68, RZ, PT ;  /* 0x000000ff4400720c */ /* 0x000fe20003fa5270 */
[----:B------:R0:W-:Y:S01]  /*3980*/  MUFU.EX2 R156, R21 ;  /* 0x00000015009c7308 */ /* 0x0001e20000000800 */
[----:B------:R-:W-:Y:S01]  /*3990*/  ISETP.LT.OR P1, PT, R3, 0x51, P1 ;  /* 0x000000510300780c */ /* 0x000fe20000f21670 */
[--C-:B------:R-:W-:Y:S01]  /*39a0*/  FFMA.FTZ R43, R61, R11, -R64.reuse ;  /* 0x0000000b3d2b7223 */ /* 0x100fe20000010840 */
[----:B------:R-:W-:Y:S01]  /*39b0*/  FMNMX.FTZ R7, R2, R7, !PT ;  /* 0x0000000702077209 */ /* 0x000fe20007810000 */
[-CC-:B------:R-:W-:Y:S01]  /*39c0*/  FFMA.FTZ R39, R53, R11.reuse, -R64.reuse ;  /* 0x0000000b35277223 */ /* 0x180fe20000010840 */
[----:B------:R-:W-:Y:S01]  /*39d0*/  ISETP.GT.AND P4, PT, R32, 0x59, !P5 ;  /* 0x000000592000780c */ /* 0x000fe20006f84270 */
[-CC-:B------:R-:W-:Y:S01]  /*39e0*/  FFMA.FTZ R30, R30, R11.reuse, -R64.reuse ;  /* 0x0000000b1e1e7223 */ /* 0x180fe20000010840 */
[----:B------:R-:W-:Y:S01]  /*39f0*/  ISETP.LT.OR P2, PT, R3, 0x52, P2 ;  /* 0x000000520300780c */ /* 0x000fe20001741670 */
[----:B------:R-:W-:Y:S01]  /*3a00*/  MUFU.EX2 R29, R29 ;  /* 0x0000001d001d7308 */ /* 0x000fe20000000800 */
[----:B------:R-:W-:Y:S01]  /*3a10*/  FSEL R32, R13, -INF , !P1 ;  /* 0xff8000000d207808 */ /* 0x000fe20004800000 */
[--C-:B0-----:R-:W-:Y:S01]  /*3a20*/  FFMA.FTZ R21, R83, R11, -R64.reuse ;  /* 0x0000000b53157223 */ /* 0x101fe20000010840 */
[----:B------:R-:W-:Y:S01]  /*3a30*/  FMNMX.FTZ R7, R26, R7, !PT ;  /* 0x000000071a077209 */ /* 0x000fe20007810000 */
[-CC-:B------:R-:W-:Y:S01]  /*3a40*/  FFMA.FTZ R13, R41, R11.reuse, -R64.reuse ;  /* 0x0000000b290d7223 */ /* 0x180fe20000010840 */
[----:B------:R-:W-:Y:S01]  /*3a50*/  ISETP.LT.OR P3, PT, R3, 0x59, P3 ;  /* 0x000000590300780c */ /* 0x000fe20001f61670 */
[----:B------:R-:W-:Y:S01]  /*3a60*/  FFMA.FTZ R41, R89, R11, -R64 ;  /* 0x0000000b59297223 */ /* 0x000fe20000010840 */
[----:B------:R-:W-:Y:S01]  /*3a70*/  FSEL R14, R14, -INF , !P2 ;  /* 0xff8000000e0e7808 */ /* 0x000fe20005000000 */
[----:B------:R0:W-:Y:S01]  /*3a80*/  MUFU.EX2 R158, R33 ;  /* 0x00000021009e7308 */ /* 0x0001e20000000800 */
[----:B------:R-:W-:-:S02]  /*3a90*/  FMNMX.FTZ R7, R32, R7, !PT ;  /* 0x0000000720077209 */ /* 0x000fc40007810000 */
[----:B------:R-:W-:Y:S01]  /*3aa0*/  ISETP.LT.OR P4, PT, R3, 0x5a, P4 ;  /* 0x0000005a0300780c */ /* 0x000fe20002781670 */
[-CC-:B------:R-:W-:Y:S01]  /*3ab0*/  FFMA.FTZ R3, R77, R11.reuse, -R64.reuse ;  /* 0x0000000b4d037223 */ /* 0x180fe20000010840 */
[----:B------:R-:W-:Y:S01]  /*3ac0*/  FSEL R58, R27, -INF , !P3 ;  /* 0xff8000001b3a7808 */ /* 0x000fe20005800000 */
[--C-:B------:R-:W-:Y:S01]  /*3ad0*/  FFMA.FTZ R27, R85, R11, -R64.reuse ;  /* 0x0000000b551b7223 */ /* 0x100fe20000010840 */
[----:B------:R-:W-:Y:S01]  /*3ae0*/  FMNMX.FTZ R7, R14, R7, !PT ;  /* 0x000000070e077209 */ /* 0x000fe20007810000 */
[----:B------:R-:W-:Y:S01]  /*3af0*/  MUFU.EX2 R150, R3 ;  /* 0x0000000300967308 */ /* 0x000fe20000000800 */
[----:B------:R-:W-:Y:S01]  /*3b00*/  FSEL R60, R25, -INF , !P4 ;  /* 0xff800000193c7808 */ /* 0x000fe20006000000 */
[--C-:B0-----:R-:W-:Y:S01]  /*3b10*/  FFMA.FTZ R33, R67, R11, -R64.reuse ;  /* 0x0000000b43217223 */ /* 0x101fe20000010840 */
[----:B------:R-:W-:Y:S01]  /*3b20*/  FMNMX.FTZ R7, R58, R7, !PT ;  /* 0x000000073a077209 */ /* 0x000fe20007810000 */
[-CC-:B------:R-:W-:Y:S01]  /*3b30*/  FFMA.FTZ R25, R45, R11.reuse, -R64.reuse ;  /* 0x0000000b2d197223 */ /* 0x180fe20000010840 */
[----:B------:R-:W-:Y:S01]  /*3b40*/  FFMA.FTZ R45, R65, R11, -R64 ;  /* 0x0000000b412d7223 */ /* 0x000fe20000010840 */
[----:B------:R-:W-:-:S02]  /*3b50*/  ISETP.NE.AND P5, PT, R23, 0x1, PT ;  /* 0x000000011700780c */ /* 0x000fc40003fa5270 */
[----:B------:R-:W-:Y:S01]  /*3b60*/  FMNMX.FTZ R7, R60, R7, !PT ;  /* 0x000000073c077209 */ /* 0x000fe20007810000 */
[----:B------:R-:W-:Y:S04]  /*3b70*/  MUFU.EX2 R35, R35 ;  /* 0x0000002300237308 */ /* 0x000fe80000000800 */
[----:B------:R-:W0:Y:S04]  /*3b80*/  SHFL.BFLY PT, R62, R7, 0x2, 0x1f ;  /* 0x0c401f00073e7f89 */ /* 0x000e2800000e0000 */
[----:B------:R1:W-:Y:S02]  /*3b90*/  MUFU.EX2 R152, R21 ;  /* 0x0000001500987308 */ /* 0x0003e40000000800 */
[----:B------:R-:W2:Y:S06]  /*3ba0*/  @P5 LDC R47, c[0x0][0x44c] ;  /* 0x00011300ff2f5b82 */ /* 0x000eac0000000800 */
[----:B------:R-:W-:Y:S01]  /*3bb0*/  MUFU.EX2 R37, R37 ;  /* 0x0000002500257308 */ /* 0x000fe20000000800 */
[----:B-1----:R-:W-:-:S07]  /*3bc0*/  FFMA.FTZ R21, R71, R11, -R64 ;  /* 0x0000000b47157223 */ /* 0x002fce0000010840 */
[----:B------:R-:W-:Y:S01]  /*3bd0*/  MUFU.EX2 R142, R43 ;  /* 0x0000002b008e7308 */ /* 0x000fe20000000800 */
[----:B0-----:R-:W-:Y:S01]  /*3be0*/  FMNMX.FTZ R62, R7, R62, !PT ;  /* 0x0000003e073e7209 */ /* 0x001fe20007810000 */
[----:B------:R-:W-:-:S06]  /*3bf0*/  FFMA.FTZ R7, R57, R11, -R64 ;  /* 0x0000000b39077223 */ /* 0x000fcc0000010840 */
[----:B------:R0:W-:Y:S01]  /*3c00*/  MUFU.EX2 R154, R33 ;  /* 0x00000021009a7308 */ /* 0x0001e20000000800 */
[----:B------:R-:W1:Y:S01]  /*3c10*/  SHFL.BFLY PT, R3, R62, 0x1, 0x1f ;  /* 0x0c201f003e037f89 */ /* 0x000e6200000e0000 */
[----:B--2---:R-:W-:-:S06]  /*3c20*/  @P5 IMAD.HI.U32 R47, R72, R47, RZ ;  /* 0x0000002f482f5227 */ /* 0x004fcc00078e00ff */
[----:B------:R2:W-:Y:S01]  /*3c30*/  MUFU.EX2 R140, R7 ;  /* 0x00000007008c7308 */ /* 0x0005e20000000800 */
[----:B0-----:R-:W-:-:S07]  /*3c40*/  FFMA.FTZ R33, R87, R11, -R64 ;  /* 0x0000000b57217223 */ /* 0x001fce0000010840 */
[----:B------:R-:W-:Y:S08]  /*3c50*/  MUFU.EX2 R21, R21 ;  /* 0x0000001500157308 */ /* 0x000ff00000000800 */
[----:B------:R-:W-:Y:S01]  /*3c60*/  MUFU.EX2 R136, R45 ;  /* 0x0000002d00887308 */ /* 0x000fe20000000800 */
[----:B-1----:R-:W-:-:S04]  /*3c70*/  FMNMX.FTZ R88, R62, R3, !PT ;  /* 0x000000033e587209 */ /* 0x002fc80007810000 */
[C---:B------:R-:W-:Y:S01]  /*3c80*/  FSETP.NEU.FTZ.AND P1, PT, R88.reuse, -INF , PT ;  /* 0xff8000005800780b */ /* 0x040fe20003f3d000 */
[----:B------:R-:W-:Y:S02]  /*3c90*/  FMUL.FTZ R3, R88, R11 ;  /* 0x0000000b58037220 */ /* 0x000fe40000410000 */
[----:B------:R0:W-:Y:S03]  /*3ca0*/  MUFU.EX2 R148, R13 ;  /* 0x0000000d00947308 */ /* 0x0001e60000000800 */
[----:B--2---:R-:W-:-:S05]  /*3cb0*/  FSEL R7, R3, RZ, P1 ;  /* 0x000000ff03077208 */ /* 0x004fca0000800000 */
        /* <DEDUP_REMOVED lines=12> */
[-C--:B0-----:R-:W-:Y:S01]  /*3d80*/  FFMA.FTZ R13, R49, R11.reuse, -R64 ;  /* 0x0000000b310d7223 */ /* 0x081fe20000010840 */
        /* <DEDUP_REMOVED lines=15> */
[----:B------:R2:W-:Y:S01]  /*3e80*/  MUFU.EX2 R155, R20 ;  /* 0x00000014009b7308 */ /* 0x0005e20000000800 */
[----:B0-----:R-:W-:-:S07]  /*3e90*/  F2FP.BF16.F32.PACK_AB R157, R31, R0 ;  /* 0x000000001f9d723e */ /* 0x001fce00000010ff */
[----:B------:R0:W3:Y:S01]  /*3ea0*/  MUFU.EX2 R159, R36 ;  /* 0x00000024009f7308 */ /* 0x0000e20000000800 */
[----:B--2---:R-:W-:Y:S01]  /*3eb0*/  FADD.FTZ R20, R15, R156 ;  /* 0x0000009c0f147221 */ /* 0x004fe20000010000 */
[----:B------:R-:W-:-:S03]  /*3ec0*/  F2FP.BF16.F32.PACK_AB R156, R156, R15 ;  /* 0x0000000f9c9c723e */ /* 0x000fc600000010ff */
[----:B------:R-:W-:-:S03]  /*3ed0*/  FADD.FTZ R43, R29, R20 ;  /* 0x000000141d2b7221 */ /* 0x000fc60000010000 */
[----:B------:R-:W2:Y:S01]  /*3ee0*/  MUFU.EX2 R38, R38 ;  /* 0x0000002600267308 */ /* 0x000ea20000000800 */
[----:B------:R-:W-:Y:S01]  /*3ef0*/  FADD.FTZ R20, R158, R43 ;  /* 0x0000002b9e147221 */ /* 0x000fe20000010000 */
[----:B------:R-:W-:Y:S01]  /*3f00*/  FADD.FTZ R43, R0, R31 ;  /* 0x0000001f002b7221 */ /* 0x000fe20000010000 */
[----:B0-----:R-:W0:Y:S01]  /*3f10*/  @P5 LDC R36, c[0x0][0x450] ;  /* 0x00011400ff245b82 */ /* 0x001e220000000800 */
[----:B------:R-:W-:Y:S01]  /*3f20*/  F2FP.BF16.F32.PACK_AB R158, R158, R29 ;  /* 0x0000001d9e9e723e */ /* 0x000fe200000010ff */
[----:B------:R-:W-:Y:S01]  /*3f30*/  FADD.FTZ R45, R35, R20 ;  /* 0x00000014232d7221 */ /* 0x000fe20000010000 */
[----:B-1----:R-:W-:Y:S02]  /*3f40*/  FADD.FTZ R20, R34, R43 ;  /* 0x0000002b22147221 */ /* 0x002fe40000010000 */
[----:B------:R-:W1:Y:S02]  /*3f50*/  MUFU.EX2 R153, R40 ;  /* 0x0000002800997308 */ /* 0x000e640000000800 */
[C---:B---3--:R-:W-:Y:S01]  /*3f60*/  FADD.FTZ R43, R159.reuse, R20 ;  /* 0x000000149f2b7221 */ /* 0x048fe20000010000 */
[----:B------:R-:W-:-:S05]  /*3f70*/  F2FP.BF16.F32.PACK_AB R159, R159, R34 ;  /* 0x000000229f9f723e */ /* 0x000fca00000010ff */
[----:B------:R-:W3:Y:S01]  /*3f80*/  MUFU.EX2 R42, R42 ;  /* 0x0000002a002a7308 */ /* 0x000ee20000000800 */
[----:B--2---:R-:W-:-:S07]  /*3f90*/  FADD.FTZ R20, R38, R43 ;  /* 0x0000002b26147221 */ /* 0x004fce0000010000 */
[----:B------:R2:W-:Y:S01]  /*3fa0*/  MUFU.EX2 R149, R24 ;  /* 0x0000001800957308 */ /* 0x0005e20000000800 */
[C---:B-1----:R-:W-:Y:S01]  /*3fb0*/  FADD.FTZ R43, R153.reuse, R20 ;  /* 0x00000014992b7221 */ /* 0x042fe20000010000 */
[----:B------:R-:W-:Y:S02]  /*3fc0*/  F2FP.BF16.F32.PACK_AB R153, R153, R38 ;  /* 0x000000269999723e */ /* 0x000fe400000010ff */
[----:B0-----:R-:W-:Y:S02]  /*3fd0*/  @P5 SHF.R.U32.HI R72, RZ, R36, R47 ;  /* 0x00000024ff485219 */ /* 0x001fe4000001162f */
[----:B------:R-:W-:Y:S02]  /*3fe0*/  LOP3.LUT P5, RZ, R18, 0x80000, RZ, 0xc0, !PT ;  /* 0x0008000012ff7812 */ /* 0x000fe400078ac0ff */
[----:B------:R-:W0:Y:S01]  /*3ff0*/  MUFU.EX2 R44, R44 ;  /* 0x0000002c002c7308 */ /* 0x000e220000000800 */
[----:B--2---:R-:W-:Y:S01]  /*4000*/  FADD.FTZ R24, R152, R45 ;  /* 0x0000002d98187221 */ /* 0x004fe20000010000 */
[----:B---3--:R-:W-:Y:S01]  /*4010*/  FADD.FTZ R20, R42, R43 ;  /* 0x0000002b2a147221 */ /* 0x008fe20000010000 */
[----:B------:R-:W-:Y:S01]  /*4020*/  IMAD.IADD R72, R73, 0x1, R72 ;  /* 0x0000000149487824 */ /* 0x000fe200078e0248 */
[----:B------:R-:W-:Y:S01]  /*4030*/  F2FP.BF16.F32.PACK_AB R152, R152, R35 ;  /* 0x000000239898723e */ /* 0x000fe200000010ff */
[----:B------:R-:W-:Y:S01]  /*4040*/  FADD.FTZ R45, R37, R24 ;  /* 0x00000018252d7221 */ /* 0x000fe20000010000 */
[C---:B------:R-:W-:Y:S01]  /*4050*/  FADD.FTZ R43, R155.reuse, R20 ;  /* 0x000000149b2b7221 */ /* 0x040fe20000010000 */
[----:B------:R-:W-:Y:S01]  /*4060*/  F2FP.BF16.F32.PACK_AB R155, R155, R42 ;  /* 0x0000002a9b9b723e */ /* 0x000fe200000010ff */
[----:B------:R-:W1:Y:S01]  /*4070*/  MUFU.EX2 R25, R25 ;  /* 0x0000001900197308 */ /* 0x000e620000000800 */
[C---:B------:R-:W-:Y:S01]  /*4080*/  FADD.FTZ R24, R154.reuse, R45 ;  /* 0x0000002d9a187221 */ /* 0x040fe20000010000 */
[----:B------:R-:W-:-:S03]  /*4090*/  F2FP.BF16.F32.PACK_AB R154, R154, R37 ;  /* 0x000000259a9a723e */ /* 0x000fc600000010ff */
[----:B------:R-:W-:-:S03]  /*40a0*/  FADD.FTZ R45, R21, R24 ;  /* 0x00000018152d7221 */ /* 0x000fc60000010000 */
[----:B------:R-:W2:Y:S01]  /*40b0*/  MUFU.EX2 R27, R27 ;  /* 0x0000001b001b7308 */ /* 0x000ea20000000800 */
[----:B------:R-:W-:Y:S01]  /*40c0*/  FADD.FTZ R45, R148, R45 ;  /* 0x0000002d942d7221 */ /* 0x000fe20000010000 */
[----:B0-----:R-:W-:Y:S01]  /*40d0*/  FADD.FTZ R20, R44, R43 ;  /* 0x0000002b2c147221 */ /* 0x001fe20000010000 */
[----:B------:R-:W-:Y:S02]  /*40e0*/  F2FP.BF16.F32.PACK_AB R148, R148, R21 ;  /* 0x000000159494723e */ /* 0x000fe400000010ff */
[----:B------:R-:W-:Y:S01]  /*40f0*/  FADD.FTZ R24, R150, R45 ;  /* 0x0000002d96187221 */ /* 0x000fe20000010000 */
[C---:B------:R-:W-:Y:S01]  /*4100*/  FADD.FTZ R43, R149.reuse, R20 ;  /* 0x00000014952b7221 */ /* 0x040fe20000010000 */
[----:B------:R-:W-:Y:S01]  /*4110*/  F2FP.BF16.F32.PACK_AB R149, R149, R44 ;  /* 0x0000002c9595723e */ /* 0x000fe200000010ff */
[----:B------:R-:W-:Y:S01]  /*4120*/  MUFU.EX2 R28, R28 ;  /* 0x0000001c001c7308 */ /* 0x000fe20000000800 */
[C---:B-1----:R-:W-:Y:S01]  /*4130*/  FADD.FTZ R24, R25.reuse, R24 ;  /* 0x0000001819187221 */ /* 0x042fe20000010000 */
[----:B------:R-:W-:-:S06]  /*4140*/  F2FP.BF16.F32.PACK_AB R150, R25, R150 ;  /* 0x000000961996723e */ /* 0x000fcc00000010ff */
[----:B------:R0:W1:Y:S01]  /*4150*/  MUFU.EX2 R144, R13 ;  /* 0x0000000d00907308 */ /* 0x0000620000000800 */
[----:B--2---:R-:W-:-:S07]  /*4160*/  FADD.FTZ R45, R27, R24 ;  /* 0x000000181b2d7221 */ /* 0x004fce0000010000 */
[----:B------:R-:W-:Y:S01]  /*4170*/  MUFU.EX2 R151, R46 ;  /* 0x0000002e00977308 */ /* 0x000fe20000000800 */
[----:B0-----:R-:W-:-:S07]  /*4180*/  FFMA.FTZ R13, R91, R11, -R64 ;  /* 0x0000000b5b0d7223 */ /* 0x001fce0000010840 */
[----:B------:R-:W0:Y:S01]  /*4190*/  MUFU.EX2 R33, R33 ;  /* 0x0000002100217308 */ /* 0x000e220000000800 */
[C---:B-1----:R-:W-:Y:S01]  /*41a0*/  FADD.FTZ R20, R144.reuse, R45 ;  /* 0x0000002d90147221 */ /* 0x042fe20000010000 */
[----:B------:R-:W-:-:S06]  /*41b0*/  F2FP.BF16.F32.PACK_AB R144, R144, R27 ;  /* 0x0000001b9090723e */ /* 0x000fcc00000010ff */
[----:B------:R-:W-:Y:S08]  /*41c0*/  MUFU.EX2 R48, R48 ;  /* 0x0000003000307308 */ /* 0x000ff00000000800 */
[----:B------:R1:W2:Y:S08]  /*41d0*/  MUFU.EX2 R146, R39 ;  /* 0x0000002700927308 */ /* 0x0002b00000000800 */
[----:B------:R-:W-:Y:S01]  /*41e0*/  MUFU.EX2 R145, R50 ;  /* 0x0000003200917308 */ /* 0x000fe20000000800 */
[-CC-:B-1----:R-:W-:Y:S01]  /*41f0*/  FFMA.FTZ R39, R93, R11.reuse, -R64.reuse ;  /* 0x0000000b5d277223 */ /* 0x182fe20000010840 */
[----:B------:R-:W-:-:S06]  /*4200*/  FFMA.FTZ R64, R69, R11, -R64 ;  /* 0x0000000b45407223 */ /* 0x000fcc0000010840 */
[----:B------:R-:W1:Y:S08]  /*4210*/  MUFU.EX2 R41, R41 ;  /* 0x0000002900297308 */ /* 0x000e700000000800 */
[----:B------:R-:W3:Y:S08]  /*4220*/  MUFU.EX2 R52, R52 ;  /* 0x0000003400347308 */ /* 0x000ef00000000800 */
[----:B------:R4:W-:Y:S08]  /*4230*/  MUFU.EX2 R141, R6 ;  /* 0x00000006008d7308 */ /* 0x0009f00000000800 */
[----:B------:R-:W5:Y:S01]  /*4240*/  MUFU.EX2 R147, R54 ;  /* 0x0000003600937308 */ /* 0x000f620000000800 */
[----:B----4-:R-:W-:Y:S01]  /*4250*/  FADD.FTZ R6, R28, R43 ;  /* 0x0000002b1c067221 */ /* 0x010fe20000010000 */
[----:B0-----:R-:W-:-:S03]  /*4260*/  FADD.FTZ R43, R33, R20 ;  /* 0x00000014212b7221 */ /* 0x001fc60000010000 */
[----:B------:R-:W-:Y:S01]  /*4270*/  FADD.FTZ R7, R151, R6 ;  /* 0x0000000697077221 */ /* 0x000fe20000010000 */
[C---:B--2---:R-:W-:Y:S01]  /*4280*/  FADD.FTZ R20, R146.reuse, R43 ;  /* 0x0000002b92147221 */ /* 0x044fe20000010000 */
[----:B------:R-:W-:Y:S01]  /*4290*/  F2FP.BF16.F32.PACK_AB R146, R146, R33 ;  /* 0x000000219292723e */ /* 0x000fe200000010ff */
[----:B------:R-:W0:Y:S01]  /*42a0*/  MUFU.EX2 R13, R13 ;  /* 0x0000000d000d7308 */ /* 0x000e220000000800 */
[----:B------:R-:W-:Y:S01]  /*42b0*/  FADD.FTZ R6, R48, R7 ;  /* 0x0000000730067221 */ /* 0x000fe20000010000 */
[----:B-1----:R-:W-:Y:S01]  /*42c0*/  FADD.FTZ R15, R41, R20 ;  /* 0x00000014290f7221 */ /* 0x002fe20000010000 */
[----:B------:R-:W-:Y:S02]  /*42d0*/  F2FP.BF16.F32.PACK_AB R151, R151, R28 ;  /* 0x0000001c9797723e */ /* 0x000fe400000010ff */
[C---:B------:R-:W-:Y:S01]  /*42e0*/  FADD.FTZ R7, R145.reuse, R6 ;  /* 0x0000000691077221 */ /* 0x040fe20000010000 */
[C---:B------:R-:W-:Y:S01]  /*42f0*/  FADD.FTZ R20, R140.reuse, R15 ;  /* 0x0000000f8c147221 */ /* 0x040fe20000010000 */
[----:B------:R-:W-:Y:S01]  /*4300*/  F2FP.BF16.F32.PACK_AB R140, R140, R41 ;  /* 0x000000298c8c723e */ /* 0x000fe200000010ff */
[----:B------:R-:W1:Y:S01]  /*4310*/  MUFU.EX2 R56, R56 ;  /* 0x0000003800387308 */ /* 0x000e620000000800 */
[----:B---3--:R-:W-:Y:S01]  /*4320*/  FADD.FTZ R6, R52, R7 ;  /* 0x0000000734067221 */ /* 0x008fe20000010000 */
[----:B------:R-:W-:-:S03]  /*4330*/  F2FP.BF16.F32.PACK_AB R145, R145, R48 ;  /* 0x000000309191723e */ /* 0x000fc600000010ff */
[C---:B-----5:R-:W-:Y:S01]  /*4340*/  FADD.FTZ R7, R147.reuse, R6 ;  /* 0x0000000693077221 */ /* 0x060fe20000010000 */
[----:B------:R-:W-:Y:S02]  /*4350*/  F2FP.BF16.F32.PACK_AB R147, R147, R52 ;  /* 0x000000349393723e */ /* 0x000fe400000010ff */
[----:B------:R-:W2:Y:S01]  /*4360*/  MUFU.EX2 R39, R39 ;  /* 0x0000002700277308 */ /* 0x000ea20000000800 */
[----:B0-----:R-:W-:-:S04]  /*4370*/  FADD.FTZ R15, R13, R20 ;  /* 0x000000140d0f7221 */ /* 0x001fc80000010000 */
[C---:B------:R-:W-:Y:S01]  /*4380*/  FADD.FTZ R20, R142.reuse, R15 ;  /* 0x0000000f8e147221 */ /* 0x040fe20000010000 */
[----:B------:R-:W-:Y:S02]  /*4390*/  F2FP.BF16.F32.PACK_AB R142, R142, R13 ;  /* 0x0000000d8e8e723e */ /* 0x000fe400000010ff */
[----:B------:R-:W0:Y:S01]  /*43a0*/  MUFU.EX2 R2, R2 ;  /* 0x0000000200027308 */ /* 0x000e220000000800 */
[----:B-1----:R-:W-:-:S04]  /*43b0*/  FADD.FTZ R6, R56, R7 ;  /* 0x0000000738067221 */ /* 0x002fc80000010000 */
[C---:B------:R-:W-:Y:S01]  /*43c0*/  FADD.FTZ R7, R141.reuse, R6 ;  /* 0x000000068d077221 */ /* 0x040fe20000010000 */
[----:B------:R-:W-:Y:S02]  /*43d0*/  F2FP.BF16.F32.PACK_AB R141, R141, R56 ;  /* 0x000000388d8d723e */ /* 0x000fe400000010ff */
[----:B------:R-:W1:Y:S01]  /*43e0*/  MUFU.EX2 R143, R26 ;  /* 0x0000001a008f7308 */ /* 0x000e620000000800 */
[----:B--2---:R-:W-:Y:S01]  /*43f0*/  FADD.FTZ R15, R39, R20 ;  /* 0x00000014270f7221 */ /* 0x004fe20000010000 */
[----:B------:R-:W-:-:S03]  /*4400*/  IADD3 R20, R75, -0x2, RZ ;  /* 0xfffffffe4b147810 */ /* 0x000fc60007ffe0ff */
[C---:B------:R-:W-:Y:S01]  /*4410*/  FADD.FTZ R15, R136.reuse, R15 ;  /* 0x0000000f880f7221 */ /* 0x040fe20000010000 */
[----:B------:R-:W-:Y:S02]  /*4420*/  F2FP.BF16.F32.PACK_AB R136, R136, R39 ;  /* 0x000000278888723e */ /* 0x000fe400000010ff */
[----:B------:R-:W-:Y:S01]  /*4430*/  MUFU.EX2 R30, R30 ;  /* 0x0000001e001e7308 */ /* 0x000fe20000000800 */
[----:B0-----:R-:W-:-:S07]  /*4440*/  FADD.FTZ R6, R2, R7 ;  /* 0x0000000702067221 */ /* 0x001fce0000010000 */
[----:B------:R-:W0:Y:S01]  /*4450*/  MUFU.EX2 R32, R32 ;  /* 0x0000002000207308 */ /* 0x000e220000000800 */
[C---:B-1----:R-:W-:Y:S01]  /*4460*/  FADD.FTZ R13, R143.reuse, R6 ;  /* 0x000000068f0d7221 */ /* 0x042fe20000010000 */
[----:B------:R-:W-:-:S06]  /*4470*/  F2FP.BF16.F32.PACK_AB R143, R143, R2 ;  /* 0x000000028f8f723e */ /* 0x000fcc00000010ff */
[----:B------:R-:W1:Y:S08]  /*4480*/  MUFU.EX2 R3, R64 ;  /* 0x0000004000037308 */ /* 0x000e700000000800 */
[----:B------:R2:W3:Y:S01]  /*4490*/  MUFU.EX2 R137, R14 ;  /* 0x0000000e00897308 */ /* 0x0004e20000000800 */
[----:B0-----:R-:W-:-:S07]  /*44a0*/  FADD.FTZ R0, R32, R13 ;  /* 0x0000000d20007221 */ /* 0x001fce0000010000 */
[----:B------:R-:W0:Y:S01]  /*44b0*/  MUFU.EX2 R58, R58 ;  /* 0x0000003a003a7308 */ /* 0x000e220000000800 */
[----:B--2---:R-:W-:Y:S01]  /*44c0*/  FADD.FTZ R14, R30, R15 ;  /* 0x0000000f1e0e7221 */ /* 0x004fe20000010000 */
[----:B-1----:R-:W-:-:S03]  /*44d0*/  F2FP.BF16.F32.PACK_AB R138, R3, R30 ;  /* 0x0000001e038a723e */ /* 0x002fc600000010ff */
[----:B------:R-:W-:-:S03]  /*44e0*/  FADD.FTZ R7, R3, R14 ;  /* 0x0000000e03077221 */ /* 0x000fc60000010000 */
[----:B------:R-:W1:Y:S01]  /*44f0*/  MUFU.EX2 R139, R60 ;  /* 0x0000003c008b7308 */ /* 0x000e620000000800 */
[C---:B---3--:R-:W-:Y:S01]  /*4500*/  FADD.FTZ R3, R137.reuse, R0 ;  /* 0x0000000089037221 */ /* 0x048fe20000010000 */
[----:B------:R-:W-:Y:S01]  /*4510*/  F2FP.BF16.F32.PACK_AB R137, R137, R32 ;  /* 0x000000208989723e */ /* 0x000fe200000010ff */
[----:B------:R-:W-:Y:S02]  /*4520*/  VIADD R0, R72, UR4 ;  /* 0x0000000448007c36 */ /* 0x000fe40008000000 */
[----:B0-----:R-:W-:-:S04]  /*4530*/  FADD.FTZ R6, R58, R3 ;  /* 0x000000033a067221 */ /* 0x001fc80000010000 */
[C---:B-1----:R-:W-:Y:S01]  /*4540*/  FADD.FTZ R6, R139.reuse, R6 ;  /* 0x000000068b067221 */ /* 0x042fe20000010000 */
[----:B------:R-:W-:Y:S01]  /*4550*/  F2FP.BF16.F32.PACK_AB R139, R139, R58 ;  /* 0x0000003a8b8b723e */ /* 0x000fe200000010ff */
[----:B------:R-:W-:Y:S06]  /*4560*/  @!P5 BRA `(.L_x_992) ;  /* 0x000000000048d947 */ /* 0x000fec0003800000 */
[C---:B------:R-:W-:Y:S01]  /*4570*/  ISETP.GT.AND P1, PT, R72.reuse, RZ, PT ;  /* 0x000000ff4800720c */ /* 0x040fe20003f24270 */
[----:B------:R-:W-:-:S12]  /*4580*/  VIADD R3, R72, 0xffffffff ;  /* 0xffffffff48037836 */ /* 0x000fd80000000000 */
[----:B------:R-:W-:Y:S05]  /*4590*/  @P1 BRA `(.L_x_993) ;  /* 0x0000000000201947 */ /* 0x000fea0003800000 */
[----:B------:R-:W0:Y:S01]  /*45a0*/  LDC R14, c[0x0][0x9e4] ;  /* 0x00027900ff0e7b82 */ /* 0x000e220000000800 */
[----:B------:R-:W-:Y:S01]  /*45b0*/  IMAD.MOV R3, RZ, RZ, -R72 ;  /* 0x000000ffff037224 */ /* 0x000fe200078e0a48 */
[----:B0-----:R-:W-:-:S13]  /*45c0*/  ISETP.NE.AND P1, PT, R14, 0x1, PT ;  /* 0x000000010e00780c */ /* 0x001fda0003f25270 */
[----:B------:R-:W0:Y:S02]  /*45d0*/  @P1 LDC.64 R24, c[0x0][0x9e8] ;  /* 0x00027a00ff181b82 */ /* 0x000e240000000a00 */
[----:B0-----:R-:W-:-:S05]  /*45e0*/  @P1 IMAD.HI.U32 R2, R3, R24, RZ ;  /* 0x0000001803021227 */ /* 0x001fca00078e00ff */
[----:B------:R-:W-:-:S04]  /*45f0*/  @P1 SHF.R.U32.HI R3, RZ, R25, R2 ;  /* 0x00000019ff031219 */ /* 0x000fc80000011602 */
[----:B------:R-:W-:Y:S01]  /*4600*/  LOP3.LUT R3, RZ, R3, RZ, 0x33, !PT ;  /* 0x00000003ff037212 */ /* 0x000fe200078e33ff */
[----:B------:R-:W-:Y:S06]  /*4610*/  BRA `(.L_x_994) ;  /* 0x0000000000147947 */ /* 0x000fec0003800000 */
.L_x_993:
[----:B------:R-:W0:Y:S02]  /*4620*/  LDC R14, c[0x0][0x9e4] ;  /* 0x00027900ff0e7b82 */ /* 0x000e240000000800 */
[----:B0-----:R-:W-:-:S13]  /*4630*/  ISETP.NE.AND P1, PT, R14, 0x1, PT ;  /* 0x000000010e00780c */ /* 0x001fda0003f25270 */
[----:B------:R-:W0:Y:S02]  /*4640*/  @P1 LDC.64 R24, c[0x0][0x9e8] ;  /* 0x00027a00ff181b82 */ /* 0x000e240000000a00 */
[----:B0-----:R-:W-:-:S05]  /*4650*/  @P1 IMAD.HI.U32 R2, R3, R24, RZ ;  /* 0x0000001803021227 */ /* 0x001fca00078e00ff */
[----:B------:R-:W-:-:S07]  /*4660*/  @P1 SHF.R.U32.HI R3, RZ, R25, R2 ;  /* 0x00000019ff031219 */ /* 0x000fce0000011602 */
.L_x_994:
[----:B------:R-:W-:-:S05]  /*4670*/  IMAD R3, R3, R14, R14 ;  /* 0x0000000e03037224 */ /* 0x000fca00078e020e */
[----:B------:R-:W-:-:S07]  /*4680*/  VIMNMX R0, R0, R3, PT ;  /* 0x0000000300007248 */ /* 0x000fce0003fe0100 */
.L_x_992:
[----:B------:R-:W-:Y:S01]  /*4690*/  IMAD.HI R3, R0, 0x2aaaaaab, RZ ;  /* 0x2aaaaaab00037827 */ /* 0x000fe200078e02ff */
[----:B------:R-:W-:Y:S01]  /*46a0*/  UMOV UR4, URZ ;  /* 0x0000003f00047c82 */ /* 0x000fe20008000000 */
[----:B------:R-:W-:Y:S02]  /*46b0*/  CS2R R86, SRZ ;  /* 0x0000000000567805 */ /* 0x000fe4000001ff00 */
[----:B------:R-:W-:Y:S01]  /*46c0*/  CS2R R84, SRZ ;  /* 0x0000000000547805 */ /* 0x000fe2000001ff00 */
[----:B------:R-:W-:Y:S01]  /*46d0*/  IMAD.MOV.U32 R2, RZ, RZ, 0x3f800000 ;  /* 0x3f800000ff027424 */ /* 0x000fe200078e00ff */
[----:B------:R-:W-:Y:S01]  /*46e0*/  SHF.R.U32.HI R14, RZ, 0x1f, R3 ;  /* 0x0000001fff0e7819 */ /* 0x000fe20000011603 */
[----:B------:R-:W-:Y:S01]  /*46f0*/  IMAD.MOV.U32 R0, RZ, RZ, 0x3f800000 ;  /* 0x3f800000ff007424 */ /* 0x000fe200078e00ff */
[----:B------:R-:W-:Y:S02]  /*4700*/  CS2R R82, SRZ ;  /* 0x0000000000527805 */ /* 0x000fe4000001ff00 */
[----:B------:R-:W-:-:S02]  /*4710*/  CS2R R80, SRZ ;  /* 0x0000000000507805 */ /* 0x000fc4000001ff00 */
[----:B------:R-:W-:Y:S01]  /*4720*/  LEA.HI.SX32 R14, R3, R14, 0x1c ;  /* 0x0000000e030e7211 */ /* 0x000fe200078fe2ff */
[----:B------:R-:W-:Y:S01]  /*4730*/  IMAD.MOV.U32 R3, RZ, RZ, RZ ;  /* 0x000000ffff037224 */ /* 0x000fe200078e00ff */
[----:B------:R-:W-:Y:S02]  /*4740*/  CS2R R78, SRZ ;  /* 0x00000000004e7805 */ /* 0x000fe4000001ff00 */
[----:B------:R-:W-:Y:S02]  /*4750*/  CS2R R76, SRZ ;  /* 0x00000000004c7805 */ /* 0x000fe4000001ff00 */
[----:B------:R-:W-:Y:S02]  /*4760*/  VIMNMX R15, R17, R14, !PT ;  /* 0x0000000e110f7248 */ /* 0x000fe40007fe0100 */
[----:B------:R-:W-:Y:S02]  /*4770*/  CS2R R74, SRZ ;  /* 0x00000000004a7805 */ /* 0x000fe4000001ff00 */
[----:B------:R-:W-:-:S02]  /*4780*/  CS2R R72, SRZ ;  /* 0x0000000000487805 */ /* 0x000fc4000001ff00 */
[----:B------:R-:W-:Y:S02]  /*4790*/  CS2R R70, SRZ ;  /* 0x0000000000467805 */ /* 0x000fe4000001ff00 */
[----:B------:R-:W-:Y:S02]  /*47a0*/  ISETP.GE.AND P1, PT, R20, R15, PT ;  /* 0x0000000f1400720c */ /* 0x000fe40003f26270 */
        /* <DEDUP_REMOVED lines=23> */
[----:B------:R-:W-:Y:S06]  /*4920*/  @!P1 BRA `(.L_x_995) ;  /* 0x0000003000f09947 */ /* 0x000fec0003800000 */
[----:B------:R-:W-:Y:S01]  /*4930*/  IMAD.MOV.U32 R14, RZ, RZ, R88 ;  /* 0x000000ffff0e7224 */ /* 0x000fe200078e0058 */
[----:B------:R-:W-:Y:S01]  /*4940*/  UMOV UR5, URZ ;  /* 0x0000003f00057c82 */ /* 0x000fe20008000000 */
[----:B------:R-:W-:Y:S01]  /*4950*/  IMAD.MOV.U32 R13, RZ, RZ, R12 ;  /* 0x000000ffff0d7224 */ /* 0x000fe200078e000c */
[----:B------:R-:W-:Y:S01]  /*4960*/  ULDC UR6, c[0x0][0x9e4] ;  /* 0x0002790000067ab9 */ /* 0x000fe20000000800 */
[----:B------:R-:W-:Y:S01]  /*4970*/  IMAD.MOV.U32 R21, RZ, RZ, RZ ;  /* 0x000000ffff157224 */ /* 0x000fe200078e00ff */
[----:B------:R-:W-:Y:S01]  /*4980*/  ULDC UR7, c[0x0][0x2f0] ;  /* 0x0000bc0000077ab9 */ /* 0x000fe20000000800 */
[----:B------:R-:W-:Y:S01]  /*4990*/  IMAD.MOV.U32 R2, RZ, RZ, 0x3f800000 ;  /* 0x3f800000ff027424 */ /* 0x000fe200078e00ff */
[----:B------:R-:W-:Y:S01]  /*49a0*/  ULDC UR59, c[0x0][0x9d8] ;  /* 0x00027600003b7ab9 */ /* 0x000fe20000000800 */
[----:B------:R-:W-:-:S07]  /*49b0*/  IMAD.MOV.U32 R87, RZ, RZ, RZ ;  /* 0x000000ffff577224 */ /* 0x000fce00078e00ff */
.L_x_1014:
[----:B------:R-:W-:-:S04]  /*49c0*/  UISETP.NE.AND UP0, UPT, UR5, 0x1, UPT ;  /* 0x000000010500788c */ /* 0x000fc8000bf05270 */
[----:B------:R-:W-:-:S06]  /*49d0*/  USEL UR4, URZ, 0x1, UP0 ;  /* 0x000000013f047887 */ /* 0x000fcc0008000000 */
[----:B------:R-:W-:Y:S01]  /*49e0*/  LOP3.LUT R3, R21, UR4, RZ, 0x3c, !PT ;  /* 0x0000000415037c12 */ /* 0x000fe2000f8e3cff */
[----:B------:R-:W-:Y:S06]  /*49f0*/  @!P0 BRA `(.L_x_996) ;  /* 0x0000000000048947 */ /* 0x000fec0003800000 */
[----:B------:R-:W-:Y:S01]  /*4a00*/  BPT.TRAP 0x1 ;  /* 0x000000040000795c */ /* 0x000fe20000300000 */
.L_x_996:
[----:B------:R-:W-:Y:S01]  /*4a10*/  UIADD3 UR4, UR5, 0x1, URZ ;  /* 0x0000000105047890 */ /* 0x000fe2000fffe03f */
[----:B------:R-:W-:-:S03]  /*4a20*/  SHF.L.U32 R11, R3, 0x1f, RZ ;  /* 0x0000001f030b7819 */ /* 0x000fc600000006ff */
[----:B------:R-:W-:-:S04]  /*4a30*/  UISETP.NE.AND UP0, UPT, UR4, 0x2, UPT ;  /* 0x000000020400788c */ /* 0x000fc8000bf05270 */
[----:B------:R-:W-:-:S04]  /*4a40*/  USEL UR4, UR4, URZ, UP0 ;  /* 0x0000003f04047287 */ /* 0x000fc80008000000 */
[----:B------:R-:W-:-:S09]  /*4a50*/  ULEA UR61, UR4, UR58, 0x3 ;  /* 0x0000003a043d7291 */ /* 0x000fd2000f8e183f */
[----:B------:R0:W1:Y:S01]  /*4a60*/  SYNCS.PHASECHK.TRANS64.TRYWAIT P1, [UR61+0x2a830], R11 ;  /* 0x02a8300bff0075a7 */ /* 0x000062000802017d */
[----:B------:R-:W-:Y:S05]  /*4a70*/  @!P0 BRA `(.L_x_997) ;  /* 0x0000000000048947 */ /* 0x000fea0003800000 */
[----:B------:R-:W-:Y:S01]  /*4a80*/  BPT.TRAP 0x1 ;  /* 0x000000040000795c */ /* 0x000fe20000300000 */
.L_x_997:
[----:B-1----:R-:W-:Y:S05]  /*4a90*/  @P1 BRA `(.L_x_998) ;  /* 0x0000000000081947 */ /* 0x002fea0003800000 */
[----:B------:R-:W1:Y:S02]  /*4aa0*/  SYNCS.PHASECHK.TRANS64.TRYWAIT P1, [UR61+0x2a830], R11 ;  /* 0x02a8300bff0075a7 */ /* 0x000e64000802017d */
[----:B-1----:R-:W-:Y:S05]  /*4ab0*/  @!P1 BRA `(.L_x_999) ;  /* 0x000000ec00949947 */ /* 0x002fea0003800000 */
.L_x_998:
        /* <DEDUP_REMOVED lines=16> */
[----:B------:R-:W-:Y:S01]  /*4bc0*/  UIADD3 UR22, UR50, 0x300, URZ ;  /* 0x0000030032167890 */ /* 0x000fe2000fffe03f */
[-C--:B------:R-:W-:Y:S01]  /*4bd0*/  FMUL.FTZ R29, R29, R0.reuse ;  /* 0x000000001d1d7220 */ /* 0x080fe20000410000 */
[----:B------:R-:W-:Y:S01]  /*4be0*/  UMOV UR23, 0x40000040 ;  /* 0x4000004000177882 */ /* 0x000fe20000000000 */
        /* <DEDUP_REMOVED lines=110> */
.L_x_1000:
[----:B------:R-:W-:Y:S01]  /*52d0*/  ULEA UR14, UR5, UR58, 0x3 ;  /* 0x0000003a050e7291 */ /* 0x000fe2000f8e183f */
[----:B------:R-:W-:-:S08]  /*52e0*/  SHF.L.U32 R0, R21, 0x1f, RZ ;  /* 0x0000001f15007819 */ /* 0x000fd000000006ff */
[----:B------:R2:W3:Y:S01]  /*52f0*/  SYNCS.PHASECHK.TRANS64.TRYWAIT P1, [UR14+0x2a850], R0 ;  /* 0x02a85000ff0075a7 */ /* 0x0004e2000802014e */
[----:B------:R-:W-:Y:S05]  /*5300*/  @!P0 BRA `(.L_x_1001) ;  /* 0x0000000000048947 */ /* 0x000fea0003800000 */
[----:B------:R-:W-:Y:S01]  /*5310*/  BPT.TRAP 0x1 ;  /* 0x000000040000795c */ /* 0x000fe20000300000 */
.L_x_1001:
[----:B---3--:R-:W-:Y:S05]  /*5320*/  @P1 BRA `(.L_x_1002) ;  /* 0x0000000000081947 */ /* 0x008fea0003800000 */
[----:B------:R-:W3:Y:S02]  /*5330*/  SYNCS.PHASECHK.TRANS64.TRYWAIT P1, [UR14+0x2a850], R0 ;  /* 0x02a85000ff0075a7 */ /* 0x000ee4000802014e */
[----:B---3--:R-:W-:Y:S05]  /*5340*/  @!P1 BRA `(.L_x_1003) ;  /* 0x000000e400889947 */ /* 0x008fea0003800000 */
.L_x_1002:
        /* <DEDUP_REMOVED lines=37> */
.L_x_1004:
[----:B------:R-:W-:Y:S01]  /*55a0*/  ISETP.NE.AND P2, PT, R23, 0x1, PT ;  /* 0x000000011700780c */ /* 0x000fe20003f45270 */
[----:B------:R-:W-:Y:S01]  /*55b0*/  FMUL.FTZ R21, R95, UR59 ;  /* 0x0000003b5f157c20 */ /* 0x000fe20008410000 */
[----:B-1----:R-:W-:Y:S01]  /*55c0*/  FMUL.FTZ R12, R94, UR59 ;  /* 0x0000003b5e0c7c20 */ /* 0x002fe20008410000 */
[----:B------:R-:W1:Y:S01]  /*55d0*/  S2UR UR10, SR_CgaCtaId ;  /* 0x00000000000a79c3 */ /* 0x000e620000008800 */
[----:B------:R-:W-:Y:S01]  /*55e0*/  FMUL.FTZ R158, R105, UR59 ;  /* 0x0000003b699e7c20 */ /* 0x000fe20008410000 */
[----:B------:R-:W-:Y:S01]  /*55f0*/  FMUL.FTZ R116, R116, UR59 ;  /* 0x0000003b74747c20 */ /* 0x000fe20008410000 */
[----:B------:R-:W-:Y:S02]  /*5600*/  IMAD.MOV.U32 R105, RZ, RZ, R8 ;  /* 0x000000ffff697224 */ /* 0x000fe400078e0008 */
[----:B------:R-:W-:Y:S01]  /*5610*/  FMUL.FTZ R2, R91, UR59 ;  /* 0x0000003b5b027c20 */ /* 0x000fe20008410000 */
[----:B------:R-:W-:Y:S01]  /*5620*/  FMUL.FTZ R91, R103, UR59 ;  /* 0x0000003b675b7c20 */ /* 0x000fe20008410000 */
[----:B------:R-:W-:Y:S01]  /*5630*/  FMUL.FTZ R103, R111, UR59 ;  /* 0x0000003b6f677c20 */ /* 0x000fe20008410000 */
[----:B------:R-:W-:Y:S01]  /*5640*/  FMUL.FTZ R138, R114, UR59 ;  /* 0x0000003b728a7c20 */ /* 0x000fe20008410000 */
[----:B------:R-:W-:Y:S01]  /*5650*/  IMAD R111, R20, -0x60, RZ ;  /* 0xffffffa0146f7824 */ /* 0x000fe200078e02ff */
[----:B------:R3:W4:Y:S01]  /*5660*/  MUFU.TANH R114, R116 ;  /* 0x0000007400727308 */ /* 0x0007220000002400 */
[----:B------:R-:W5:Y:S01]  /*5670*/  @P2 LDC R95, c[0x0][0x44c] ;  /* 0x00011300ff5f2b82 */ /* 0x000f620000000800 */
[----:B------:R-:W-:Y:S01]  /*5680*/  FMUL.FTZ R172, R96, UR59 ;  /* 0x0000003b60ac7c20 */ /* 0x000fe20008410000 */
[----:B------:R-:W-:-:S02]  /*5690*/  VIADD R96, R111, 0x1 ;  /* 0x000000016f607836 */ /* 0x000fc40000000000 */
[----:B0-----:R-:W-:Y:S01]  /*56a0*/  FMUL.FTZ R11, R88, UR59 ;  /* 0x0000003b580b7c20 */ /* 0x001fe20008410000 */
[----:B------:R-:W-:Y:S01]  /*56b0*/  FMUL.FTZ R137, R89, UR59 ;  /* 0x0000003b59897c20 */ /* 0x000fe20008410000 */
[----:B--2---:R-:W-:Y:S01]  /*56c0*/  FMUL.FTZ R0, R90, UR59 ;  /* 0x0000003b5a007c20 */ /* 0x004fe20008410000 */
[----:B------:R-:W-:Y:S01]  /*56d0*/  FMUL.FTZ R139, R92, UR59 ;  /* 0x0000003b5c8b7c20 */ /* 0x000fe20008410000 */
[----:B------:R-:W-:Y:S01]  /*56e0*/  FMUL.FTZ R164, R93, UR59 ;  /* 0x0000003b5da47c20 */ /* 0x000fe20008410000 */
[----:B------:R-:W0:Y:S01]  /*56f0*/  @P2 LDC R94, c[0x0][0x450] ;  /* 0x00011400ff5e2b82 */ /* 0x000e220000000800 */
[----:B------:R-:W-:Y:S01]  /*5700*/  FMUL.FTZ R166, R97, UR59 ;  /* 0x0000003b61a67c20 */ /* 0x000fe20008410000 */
[----:B------:R-:W-:Y:S01]  /*5710*/  FMUL.FTZ R168, R101, UR59 ;  /* 0x0000003b65a87c20 */ /* 0x000fe20008410000 */
[----:B------:R-:W-:Y:S01]  /*5720*/  R2UR UR5, R10 ;  /* 0x000000000a0572ca */ /* 0x000fe200000e0000 */
        /* <DEDUP_REMOVED lines=12> */
[----:B-----5:R-:W-:-:S04]  /*57f0*/  @P2 IMAD.HI.U32 R95, R8, R95, RZ ;  /* 0x0000005f085f2227 */ /* 0x020fc800078e00ff */
[----:B------:R-:W-:Y:S01]  /*5800*/  FMUL.FTZ R140, R115, UR59 ;  /* 0x0000003b738c7c20 */ /* 0x000fe20008410000 */
[----:B------:R-:W-:Y:S01]  /*5810*/  FMUL.FTZ R117, R117, UR59 ;  /* 0x0000003b75757c20 */ /* 0x000fe20008410000 */
[----:B------:R-:W-:Y:S01]  /*5820*/  FMUL.FTZ R142, R118, UR59 ;  /* 0x0000003b768e7c20 */ /* 0x000fe20008410000 */
[----:B------:R-:W-:Y:S01]  /*5830*/  FMUL.FTZ R144, R119, UR59 ;  /* 0x0000003b77907c20 */ /* 0x000fe20008410000 */
[----:B------:R-:W-:Y:S01]  /*5840*/  FMUL.FTZ R121, R121, UR59 ;  /* 0x0000003b79797c20 */ /* 0x000fe20008410000 */
[----:B------:R-:W-:Y:S01]  /*5850*/  FMUL.FTZ R146, R122, UR59 ;  /* 0x0000003b7a927c20 */ /* 0x000fe20008410000 */
[----:B------:R-:W-:Y:S01]  /*5860*/  FMUL.FTZ R148, R123, UR59 ;  /* 0x0000003b7b947c20 */ /* 0x000fe20008410000 */
[----:B0-----:R-:W-:Y:S01]  /*5870*/  @P2 SHF.R.U32.HI R105, RZ, R94, R95 ;  /* 0x0000005eff692219 */ /* 0x001fe2000001165f */
[----:B------:R-:W-:Y:S01]  /*5880*/  FMUL.FTZ R150, R126, UR59 ;  /* 0x0000003b7e967c20 */ /* 0x000fe20008410000 */
[----:B------:R-:W-:Y:S01]  /*5890*/  FMUL.FTZ R152, R127, UR59 ;  /* 0x0000003b7f987c20 */ /* 0x000fe20008410000 */
[----:B------:R-:W-:Y:S01]  /*58a0*/  FMUL.FTZ R156, R130, UR59 ;  /* 0x0000003b829c7c20 */ /* 0x000fe20008410000 */
[----:B------:R-:W-:Y:S01]  /*58b0*/  FMUL.FTZ R93, R131, UR59 ;  /* 0x0000003b835d7c20 */ /* 0x000fe20008410000 */
[----:B---3--:R-:W0:Y:S01]  /*58c0*/  SHFL.IDX PT, R116, R105, RZ, 0x1c1f ;  /* 0x001c1fff69747589 */ /* 0x008e2200000e0000 */
[----:B------:R-:W-:Y:S01]  /*58d0*/  FMUL.FTZ R132, R132, UR59 ;  /* 0x0000003b84847c20 */ /* 0x000fe20008410000 */
[----:B------:R-:W-:Y:S01]  /*58e0*/  FMUL.FTZ R94, R134, UR59 ;  /* 0x0000003b865e7c20 */ /* 0x000fe20008410000 */
[----:B------:R-:W-:-:S02]  /*58f0*/  IMAD R97, R9, -0x2, R96 ;  /* 0xfffffffe09617824 */ /* 0x000fc400078e0260 */
[----:B------:R-:W-:Y:S01]  /*5900*/  FMUL.FTZ R95, R135, UR59 ;  /* 0x0000003b875f7c20 */ /* 0x000fe20008410000 */
[----:B------:R-:W-:Y:S01]  /*5910*/  UIADD3 UR61, UR61, 0x2a840, URZ ;  /* 0x0002a8403d3d7890 */ /* 0x000fe2000fffe03f */
[----:B------:R-:W-:Y:S01]  /*5920*/  FMUL.FTZ R120, R120, UR59 ;  /* 0x0000003b78787c20 */ /* 0x000fe20008410000 */
[----:B------:R-:W-:Y:S01]  /*5930*/  FMUL.FTZ R124, R124, UR59 ;  /* 0x0000003b7c7c7c20 */ /* 0x000fe20008410000 */
[----:B------:R-:W-:Y:S01]  /*5940*/  FMUL.FTZ R125, R125, UR59 ;  /* 0x0000003b7d7d7c20 */ /* 0x000fe20008410000 */
[----:B------:R-:W-:Y:S01]  /*5950*/  FMUL.FTZ R128, R128, UR59 ;  /* 0x0000003b80807c20 */ /* 0x000fe20008410000 */
[----:B------:R-:W-:Y:S01]  /*5960*/  FMUL.FTZ R129, R129, UR59 ;  /* 0x0000003b81817c20 */ /* 0x000fe20008410000 */
[----:B------:R-:W-:Y:S01]  /*5970*/  FMUL.FTZ R133, R133, UR59 ;  /* 0x0000003b85857c20 */ /* 0x000fe20008410000 */
[----:B------:R-:W-:Y:S01]  /*5980*/  LOP3.LUT P1, RZ, R18, 0x80000, RZ, 0xc0, !PT ;  /* 0x0008000012ff7812 */ /* 0x000fe2000782c0ff */
[----:B------:R-:W-:Y:S01]  /*5990*/  IMAD R96, R16, UR7, R97 ;  /* 0x0000000710607c24 */ /* 0x000fe2000f8e0261 */
[----:B-1----:R-:W-:Y:S01]  /*59a0*/  UPRMT UR61, UR10, 0x654, UR61 ;  /* 0x000006540a3d7896 */ /* 0x002fe2000800003d */
[----:B------:R-:W1:Y:S01]  /*59b0*/  MUFU.TANH R11, R11 ;  /* 0x0000000b000b7308 */ /* 0x000e620000002400 */
[----:B------:R-:W-:Y:S01]  /*59c0*/  ULDC UR11, c[0x0][0x9e0] ;  /* 0x00027800000b7ab9 */ /* 0x000fe20000000800 */
[----:B------:R-:W-:Y:S01]  /*59d0*/  ULDC UR10, c[0x0][0x288] ;  /* 0x0000a200000a7ab9 */ /* 0x000fe20000000800 */
[----:B------:R-:W-:-:S02]  /*59e0*/  VIADD R122, R97, 0xffffffff ;  /* 0xffffffff617a7836 */ /* 0x000fc40000000000 */
[----:B------:R-:W-:-:S03]  /*59f0*/  VIADD R96, R96, -UR10 ;  /* 0x8000000a60607c36 */ /* 0x000fc60008000000 */
[----:B------:R-:W2:Y:S01]  /*5a00*/  MUFU.TANH R137, R137 ;  /* 0x0000008900897308 */ /* 0x000ea20000002400 */
[C---:B------:R-:W-:Y:S01]  /*5a10*/  VIADD R115, R96.reuse, UR11 ;  /* 0x0000000b60737c36 */ /* 0x040fe20008000000 */
[----:B------:R-:W-:Y:S01]  /*5a20*/  IADD3 R119, R96, UR5, RZ ;  /* 0x0000000560777c10 */ /* 0x000fe2000fffe0ff */
[----:B------:R-:W-:Y:S02]  /*5a30*/  SYNCS.ARRIVE.TRANS64.RED.A1T0 RZ, [UR61], RZ ;  /* 0x000000ffffff79a7 */ /* 0x000fe4000810043d */
[--C-:B0-----:R-:W-:Y:S02]  /*5a40*/  IMAD.IADD R97, R115, 0x1, R116.reuse ;  /* 0x0000000173617824 */ /* 0x101fe400078e0274 */
[----:B------:R-:W-:Y:S01]  /*5a50*/  IMAD.IADD R99, R119, 0x1, R116 ;  /* 0x0000000177637824 */ /* 0x000fe200078e0274 */
[----:B------:R-:W0:Y:S08]  /*5a60*/  MUFU.TANH R0, R0 ;  /* 0x0000000000007308 */ /* 0x000e300000002400 */
[----:B------:R-:W3:Y:S08]  /*5a70*/  MUFU.TANH R2, R2 ;  /* 0x0000000200027308 */ /* 0x000ef00000002400 */
        /* <DEDUP_REMOVED lines=27> */
[----:B------:R0:W0:Y:S08]  /*5c30*/  MUFU.TANH R110, R120 ;  /* 0x00000078006e7308 */ /* 0x0000300000002400 */
[----:B------:R-:W0:Y:S08]  /*5c40*/  MUFU.TANH R121, R121 ;  /* 0x0000007900797308 */ /* 0x000e300000002400 */
[----:B------:R-:W0:Y:S08]  /*5c50*/  MUFU.TANH R146, R146 ;  /* 0x0000009200927308 */ /* 0x000e300000002400 */
[----:B------:R-:W0:Y:S08]  /*5c60*/  MUFU.TANH R148, R148 ;  /* 0x0000009400947308 */ /* 0x000e300000002400 */
[----:B------:R0:W0:Y:S08]  /*5c70*/  MUFU.TANH R106, R124 ;  /* 0x0000007c006a7308 */ /* 0x0000300000002400 */
[----:B------:R0:W0:Y:S08]  /*5c80*/  MUFU.TANH R104, R125 ;  /* 0x0000007d00687308 */ /* 0x0000300000002400 */
[----:B------:R-:W0:Y:S08]  /*5c90*/  MUFU.TANH R150, R150 ;  /* 0x0000009600967308 */ /* 0x000e300000002400 */
[----:B------:R-:W0:Y:S08]  /*5ca0*/  MUFU.TANH R152, R152 ;  /* 0x0000009800987308 */ /* 0x000e300000002400 */
[----:B------:R0:W0:Y:S08]  /*5cb0*/  MUFU.TANH R102, R128 ;  /* 0x0000008000667308 */ /* 0x0000300000002400 */
[----:B------:R0:W0:Y:S08]  /*5cc0*/  MUFU.TANH R98, R129 ;  /* 0x0000008100627308 */ /* 0x0000300000002400 */
[----:B------:R-:W0:Y:S08]  /*5cd0*/  MUFU.TANH R156, R156 ;  /* 0x0000009c009c7308 */ /* 0x000e300000002400 */
[----:B------:R-:W0:Y:S08]  /*5ce0*/  MUFU.TANH R93, R93 ;  /* 0x0000005d005d7308 */ /* 0x000e300000002400 */
[----:B------:R-:W0:Y:S08]  /*5cf0*/  MUFU.TANH R132, R132 ;  /* 0x0000008400847308 */ /* 0x000e300000002400 */
[----:B------:R0:W0:Y:S08]  /*5d00*/  MUFU.TANH R100, R133 ;  /* 0x0000008500647308 */ /* 0x0000300000002400 */
[----:B------:R-:W0:Y:S08]  /*5d10*/  MUFU.TANH R94, R94 ;  /* 0x0000005e005e7308 */ /* 0x000e300000002400 */
[----:B------:R-:W0:Y:S01]  /*5d20*/  MUFU.TANH R95, R95 ;  /* 0x0000005f005f7308 */ /* 0x000e220000002400 */
[----:B-1234-:R-:W-:Y:S05]  /*5d30*/  @!P1 BRA `(.L_x_1005) ;  /* 0x0000000000589947 */ /* 0x01efea0003800000 */
[----:B------:R-:W-:Y:S01]  /*5d40*/  IMAD R96, R16, UR7, R116 ;  /* 0x0000000710607c24 */ /* 0x000fe2000f8e0274 */
[----:B------:R-:W-:Y:S03]  /*5d50*/  BSSY B0, `(.L_x_1006) ;  /* 0x0000011000007945 */ /* 0x000fe60003800000 */
[----:B------:R-:W-:-:S05]  /*5d60*/  VIADD R107, R96, -UR10 ;  /* 0x8000000a606b7c36 */ /* 0x000fca0008000000 */
[----:B------:R-:W-:-:S13]  /*5d70*/  ISETP.GT.AND P1, PT, R107, -0x1, PT ;  /* 0xffffffff6b00780c */ /* 0x000fda0003f24270 */
[----:B------:R-:W-:Y:S05]  /*5d80*/  @P1 BRA `(.L_x_1007) ;  /* 0x0000000000201947 */ /* 0x000fea0003800000 */
[----:B------:R-:W-:Y:S01]  /*5d90*/  IMAD.U32 R116, RZ, RZ, UR6 ;  /* 0x00000006ff747e24 */ /* 0x000fe2000f8e00ff */
[----:B------:R-:W-:-:S04]  /*5da0*/  LOP3.LUT R107, RZ, R107, RZ, 0x33, !PT ;  /* 0x0000006bff6b7212 */ /* 0x000fc800078e33ff */
[----:B------:R-:W-:-:S13]  /*5db0*/  ISETP.NE.AND P1, PT, R116, 0x1, PT ;  /* 0x000000017400780c */ /* 0x000fda0003f25270 */
[----:B0-----:R-:W0:Y:S02]  /*5dc0*/  @P1 LDC.64 R124, c[0x0][0x9e8] ;  /* 0x00027a00ff7c1b82 */ /* 0x001e240000000a00 */
[----:B0-----:R-:W-:-:S05]  /*5dd0*/  @P1 IMAD.HI.U32 R96, R107, R124, RZ ;  /* 0x0000007c6b601227 */ /* 0x001fca00078e00ff */
[----:B------:R-:W-:-:S04]  /*5de0*/  @P1 SHF.R.U32.HI R107, RZ, R125, R96 ;  /* 0x0000007dff6b1219 */ /* 0x000fc80000011660 */
[----:B------:R-:W-:Y:S01]  /*5df0*/  LOP3.LUT R107, RZ, R107, RZ, 0x33, !PT ;  /* 0x0000006bff6b7212 */ /* 0x000fe200078e33ff */
[----:B------:R-:W-:Y:S06]  /*5e00*/  BRA `(.L_x_1008) ;  /* 0x0000000000147947 */ /* 0x000fec0003800000 */
.L_x_1007:
[----:B------:R-:W-:-:S05]  /*5e10*/  IMAD.U32 R116, RZ, RZ, UR6 ;  /* 0x00000006ff747e24 */ /* 0x000fca000f8e00ff */
[----:B------:R-:W-:-:S13]  /*5e20*/  ISETP.NE.AND P1, PT, R116, 0x1, PT ;  /* 0x000000017400780c */ /* 0x000fda0003f25270 */
[----:B0-----:R-:W0:Y:S02]  /*5e30*/  @P1 LDC.64 R124, c[0x0][0x9e8] ;  /* 0x00027a00ff7c1b82 */ /* 0x001e240000000a00 */
[----:B0-----:R-:W-:-:S05]  /*5e40*/  @P1 IMAD.HI.U32 R96, R107, R124, RZ ;  /* 0x0000007c6b601227 */ /* 0x001fca00078e00ff */
[----:B------:R-:W-:-:S07]  /*5e50*/  @P1 SHF.R.U32.HI R107, RZ, R125, R96 ;  /* 0x0000007dff6b1219 */ /* 0x000fce0000011660 */
.L_x_1008:
[----:B------:R-:W-:Y:S05]  /*5e60*/  BSYNC B0 ;  /* 0x0000000000007941 */ /* 0x000fea0003800000 */
.L_x_1006:
[----:B------:R-:W-:-:S05]  /*5e70*/  IMAD R96, R107, R116, R122 ;  /* 0x000000746b607224 */ /* 0x000fca00078e027a */
[----:B------:R-:W-:Y:S02]  /*5e80*/  VIADDMNMX R97, R96, R116, R97, PT ;  /* 0x0000007460617246 */ /* 0x000fe40003800161 */
[----:B------:R-:W-:-:S07]  /*5e90*/  VIMNMX R99, R99, R96, !PT ;  /* 0x0000006063637248 */ /* 0x000fce0007fe0100 */
.L_x_1005:
[C---:B------:R-:W-:Y:S01]  /*5ea0*/  ISETP.GE.AND P2, PT, R111.reuse, 0x9, PT ;  /* 0x000000096f00780c */ /* 0x040fe20003f46270 */
[----:B0-----:R-:W0:Y:S01]  /*5eb0*/  SHFL.IDX PT, R120, R105, 0x1, 0x1c1f ;  /* 0x003c1f0069787f89 */ /* 0x001e2200000e0000 */
[----:B------:R-:W-:Y:S02]  /*5ec0*/  ISETP.GE.AND P1, PT, R111, 0x2, PT ;  /* 0x000000026f00780c */ /* 0x000fe40003f26270 */
[C---:B------:R-:W-:Y:S02]  /*5ed0*/  ISETP.GT.AND P3, PT, R99.reuse, 0x8, !P2 ;  /* 0x000000086300780c */ /* 0x040fe40005764270 */
[----:B------:R-:W-:Y:S02]  /*5ee0*/  ISETP.GT.AND P4, PT, R99, 0x1, !P1 ;  /* 0x000000016300780c */ /* 0x000fe40004f84270 */
[----:B------:R-:W-:Y:S02]  /*5ef0*/  ISETP.LT.OR P3, PT, R97, 0x9, P3 ;  /* 0x000000096100780c */ /* 0x000fe40001f61670 */
[----:B------:R-:W-:-:S02]  /*5f00*/  ISETP.GE.AND P5, PT, R111, 0xa, PT ;  /* 0x0000000a6f00780c */ /* 0x000fc40003fa6270 */
[----:B------:R-:W-:Y:S02]  /*5f10*/  FSEL R174, R139, -INF , !P3 ;  /* 0xff8000008bae7808 */ /* 0x000fe40005800000 */
[----:B------:R-:W-:Y:S02]  /*5f20*/  ISETP.LT.OR P4, PT, R97, 0x2, P4 ;  /* 0x000000026100780c */ /* 0x000fe40002781670 */
        /* <DEDUP_REMOVED lines=98> */
[----:B------:R-:W-:Y:S02]  /*6550*/  P2R R107, PR, RZ, 0x40 ;  /* 0x00000040ff6b7803 */ /* 0x000fe40000000000 */
[----:B------:R-:W-:-:S04]  /*6560*/  ISETP.GT.AND P6, PT, R99, RZ, !P6 ;  /* 0x000000ff6300720c */ /* 0x000fc800077c4270 */
[----:B------:R-:W-:-:S04]  /*6570*/  ISETP.LT.OR P6, PT, R97, 0x1, P6 ;  /* 0x000000016100780c */ /* 0x000fc800037c1670 */
[----:B------:R-:W-:Y:S02]  /*6580*/  FSEL R176, R11, -INF , !P6 ;  /* 0xff8000000bb07808 */ /* 0x000fe40007000000 */
[----:B------:R-:W-:-:S04]  /*6590*/  ISETP.GE.AND P6, PT, R111, 0x5a, PT ;  /* 0x0000005a6f00780c */ /* 0x000fc80003fc6270 */
[----:B------:R-:W-:Y:S02]  /*65a0*/  P2R R111, PR, RZ, 0x40 ;  /* 0x00000040ff6f7803 */ /* 0x000fe40000000000 */
[----:B------:R-:W-:Y:S01]  /*65b0*/  ISETP.GT.AND P6, PT, R99, 0x59, !P6 ;  /* 0x000000596300780c */ /* 0x000fe200077c4270 */
[----:B0-----:R-:W-:-:S03]  /*65c0*/  IMAD.IADD R99, R119, 0x1, R120 ;  /* 0x0000000177637824 */ /* 0x001fc600078e0278 */
[----:B------:R-:W-:Y:S01]  /*65d0*/  ISETP.LT.OR P6, PT, R97, 0x5a, P6 ;  /* 0x0000005a6100780c */ /* 0x000fe200037c1670 */
[----:B------:R-:W-:-:S03]  /*65e0*/  IMAD.IADD R97, R115, 0x1, R120 ;  /* 0x0000000173617824 */ /* 0x000fc600078e0278 */
[----:B------:R-:W-:Y:S02]  /*65f0*/  FSEL R100, R100, -INF , !P6 ;  /* 0xff80000064647808 */ /* 0x000fe40007000000 */
[----:B------:R-:W-:-:S13]  /*6600*/  LOP3.LUT P6, RZ, R18, 0x80000, RZ, 0xc0, !PT ;  /* 0x0008000012ff7812 */ /* 0x000fda00078cc0ff */
[----:B------:R-:W-:Y:S05]  /*6610*/  @!P6 BRA `(.L_x_1009) ;  /* 0x000000000058e947 */ /* 0x000fea0003800000 */
        /* <DEDUP_REMOVED lines=8> */
[----:B------:R-:W0:Y:S02]  /*66a0*/  @P6 LDC.64 R120, c[0x0][0x9e8] ;  /* 0x00027a00ff786b82 */ /* 0x000e240000000a00 */
[----:B0-----:R-:W-:-:S05]  /*66b0*/  @P6 IMAD.HI.U32 R120, R11, R120, RZ ;  /* 0x000000780b786227 */ /* 0x001fca00078e00ff */
[----:B------:R-:W-:-:S04]  /*66c0*/  @P6 SHF.R.U32.HI R11, RZ, R121, R120 ;  /* 0x00000079ff0b6219 */ /* 0x000fc80000011678 */
[----:B------:R-:W-:Y:S01]  /*66d0*/  LOP3.LUT R11, RZ, R11, RZ, 0x33, !PT ;  /* 0x0000000bff0b7212 */ /* 0x000fe200078e33ff */
[----:B------:R-:W-:Y:S06]  /*66e0*/  BRA `(.L_x_1012) ;  /* 0x0000000000147947 */ /* 0x000fec0003800000 */
.L_x_1011:
[----:B------:R-:W-:-:S05]  /*66f0*/  IMAD.U32 R105, RZ, RZ, UR6 ;  /* 0x00000006ff697e24 */ /* 0x000fca000f8e00ff */
[----:B------:R-:W-:-:S13]  /*6700*/  ISETP.NE.AND P6, PT, R105, 0x1, PT ;  /* 0x000000016900780c */ /* 0x000fda0003fc5270 */
[----:B------:R-:W0:Y:S02]  /*6710*/  @P6 LDC.64 R120, c[0x0][0x9e8] ;  /* 0x00027a00ff786b82 */ /* 0x000e240000000a00 */
[----:B0-----:R-:W-:-:S05]  /*6720*/  @P6 IMAD.HI.U32 R120, R11, R120, RZ ;  /* 0x000000780b786227 */ /* 0x001fca00078e00ff */
[----:B------:R-:W-:-:S07]  /*6730*/  @P6 SHF.R.U32.HI R11, RZ, R121, R120 ;  /* 0x00000079ff0b6219 */ /* 0x000fce0000011678 */
.L_x_1012:
[----:B------:R-:W-:Y:S05]  /*6740*/  BSYNC B0 ;  /* 0x0000000000007941 */ /* 0x000fea0003800000 */
.L_x_1010:
[----:B------:R-:W-:-:S05]  /*6750*/  IMAD R120, R11, R105, R122 ;  /* 0x000000690b787224 */ /* 0x000fca00078e027a */
[----:B------:R-:W-:Y:S02]  /*6760*/  VIADDMNMX R97, R120, R105, R97, PT ;  /* 0x0000006978617246 */ /* 0x000fe40003800161 */
[----:B------:R-:W-:-:S07]  /*6770*/  VIMNMX R99, R99, R120, !PT ;  /* 0x0000007863637248 */ /* 0x000fce0007fe0100 */
.L_x_1009:
[C---:B------:R-:W-:Y:S02]  /*6780*/  ISETP.GT.AND P1, PT, R99.reuse, 0x1, !P1 ;  /* 0x000000016300780c */ /* 0x040fe40004f24270 */
        /* <DEDUP_REMOVED lines=67> */
[----:B------:R-:W-:Y:S01]  /*6bc0*/  ISETP.LT.OR P1, PT, R97, 0x31, P1 ;  /* 0x000000316100780c */ /* 0x000fe20000f21670 */
[----:B------:R-:W0:Y:S01]  /*6bd0*/  LDC R11, c[0x0][0x988] ;  /* 0x00026200ff0b7b82 */ /* 0x000e220000000800 */
[----:B------:R-:W-:Y:S01]  /*6be0*/  ISETP.NE.AND P2, PT, R141, RZ, PT ;  /* 0x000000ff8d00720c */ /* 0x000fe20003f45270 */
[----:B------:R-:W1:Y:S01]  /*6bf0*/  SHFL.BFLY PT, R12, R21, 0x2, 0x1f ;  /* 0x0c401f00150c7f89 */ /* 0x000e6200000e0000 */
[----:B------:R-:W-:Y:S02]  /*6c00*/  FSEL R138, R138, -INF , !P1 ;  /* 0xff8000008a8a7808 */ /* 0x000fe40004800000 */
[----:B------:R-:W-:-:S02]  /*6c10*/  ISETP.NE.AND P1, PT, R135, RZ, PT ;  /* 0x000000ff8700720c */ /* 0x000fc40003f25270 */
[----:B------:R-:W-:Y:S02]  /*6c20*/  ISETP.NE.AND P6, PT, R143, RZ, PT ;  /* 0x000000ff8f00720c */ /* 0x000fe40003fc5270 */
[C---:B------:R-:W-:Y:S02]  /*6c30*/  ISETP.GT.AND P1, PT, R99.reuse, 0x31, !P1 ;  /* 0x000000316300780c */ /* 0x040fe40004f24270 */
[----:B------:R-:W-:Y:S02]  /*6c40*/  ISETP.GT.AND P3, PT, R99, 0x50, !P3 ;  /* 0x000000506300780c */ /* 0x000fe40005f64270 */
[C---:B------:R-:W-:Y:S02]  /*6c50*/  ISETP.LT.OR P1, PT, R97.reuse, 0x32, P1 ;  /* 0x000000326100780c */ /* 0x040fe40000f21670 */
[----:B------:R-:W-:Y:S02]  /*6c60*/  ISETP.LT.OR P3, PT, R97, 0x51, P3 ;  /* 0x000000516100780c */ /* 0x000fe40001f61670 */
[----:B------:R-:W-:-:S02]  /*6c70*/  FSEL R140, R140, -INF , !P1 ;  /* 0xff8000008c8c7808 */ /* 0x000fc40004800000 */
[----:B------:R-:W-:Y:S02]  /*6c80*/  ISETP.NE.AND P1, PT, R113, RZ, PT ;  /* 0x000000ff7100720c */ /* 0x000fe40003f25270 */
[C---:B------:R-:W-:Y:S02]  /*6c90*/  ISETP.GT.AND P4, PT, R99.reuse, 0x51, !P4 ;  /* 0x000000516300780c */ /* 0x040fe40006784270 */
[----:B------:R-:W-:Y:S02]  /*6ca0*/  ISETP.GT.AND P1, PT, R99, 0x38, !P1 ;  /* 0x000000386300780c */ /* 0x000fe40004f24270 */
[----:B------:R-:W-:Y:S02]  /*6cb0*/  FSEL R156, R156, -INF , !P3 ;  /* 0xff8000009c9c7808 */ /* 0x000fe40005800000 */
[----:B------:R-:W-:Y:S02]  /*6cc0*/  ISETP.LT.OR P1, PT, R97, 0x39, P1 ;  /* 0x000000396100780c */ /* 0x000fe40000f21670 */
[----:B-1----:R-:W-:-:S02]  /*6cd0*/  FMNMX.FTZ R88, R21, R12, !PT ;  /* 0x0000000c15587209 */ /* 0x002fc40007810000 */
[----:B------:R-:W-:Y:S02]  /*6ce0*/  FSEL R142, R142, -INF , !P1 ;  /* 0xff8000008e8e7808 */ /* 0x000fe40004800000 */
[----:B------:R-:W-:Y:S01]  /*6cf0*/  ISETP.NE.AND P1, PT, R137, RZ, PT ;  /* 0x000000ff8900720c */ /* 0x000fe20003f25270 */
[----:B------:R-:W1:Y:S01]  /*6d00*/  SHFL.BFLY PT, R89, R88, 0x1, 0x1f ;  /* 0x0c201f0058597f89 */ /* 0x000e6200000e0000 */
[C---:B------:R-:W-:Y:S02]  /*6d10*/  ISETP.GT.AND P5, PT, R99.reuse, 0x58, !P5 ;  /* 0x000000586300780c */ /* 0x040fe40006fa4270 */
[----:B------:R-:W-:Y:S02]  /*6d20*/  ISETP.GT.AND P1, PT, R99, 0x39, !P1 ;  /* 0x000000396300780c */ /* 0x000fe40004f24270 */
[C---:B------:R-:W-:Y:S02]  /*6d30*/  ISETP.LT.OR P4, PT, R97.reuse, 0x52, P4 ;  /* 0x000000526100780c */ /* 0x040fe40002781670 */
[----:B------:R-:W-:-:S02]  /*6d40*/  ISETP.LT.OR P1, PT, R97, 0x3a, P1 ;  /* 0x0000003a6100780c */ /* 0x000fc40000f21670 */
[----:B------:R-:W-:Y:S02]  /*6d50*/  ISETP.LT.OR P5, PT, R97, 0x59, P5 ;  /* 0x000000596100780c */ /* 0x000fe40002fa1670 */
[----:B------:R-:W-:Y:S02]  /*6d60*/  FSEL R144, R144, -INF , !P1 ;  /* 0xff80000090907808 */ /* 0x000fe40004800000 */
[----:B------:R-:W-:-:S04]  /*6d70*/  ISETP.NE.AND P1, PT, R117, RZ, PT ;  /* 0x000000ff7500720c */ /* 0x000fc80003f25270 */
[----:B------:R-:W-:-:S04]  /*6d80*/  ISETP.GT.AND P1, PT, R99, 0x40, !P1 ;  /* 0x000000406300780c */ /* 0x000fc80004f24270 */
[----:B------:R-:W-:Y:S02]  /*6d90*/  ISETP.LT.OR P1, PT, R97, 0x41, P1 ;  /* 0x000000416100780c */ /* 0x000fe40000f21670 */
[----:B-1----:R-:W-:Y:S02]  /*6da0*/  FMNMX.FTZ R12, R88, R89, !PT ;  /* 0x00000059580c7209 */ /* 0x002fe40007810000 */
[----:B------:R-:W-:Y:S02]  /*6db0*/  FSEL R146, R146, -INF , !P1 ;  /* 0xff80000092927808 */ /* 0x000fe40004800000 */
[----:B------:R-:W-:-:S04]  /*6dc0*/  ISETP.NE.AND P1, PT, R139, RZ, PT ;  /* 0x000000ff8b00720c */ /* 0x000fc80003f25270 */
[----:B------:R-:W-:-:S04]  /*6dd0*/  ISETP.GT.AND P1, PT, R99, 0x41, !P1 ;  /* 0x000000416300780c */ /* 0x000fc80004f24270 */
[----:B------:R-:W-:-:S04]  /*6de0*/  ISETP.LT.OR P1, PT, R97, 0x42, P1 ;  /* 0x000000426100780c */ /* 0x000fc80000f21670 */
[----:B------:R-:W-:Y:S02]  /*6df0*/  FSEL R148, R148, -INF , !P1 ;  /* 0xff80000094947808 */ /* 0x000fe40004800000 */
[----:B------:R-:W-:-:S04]  /*6e00*/  ISETP.GT.AND P1, PT, R99, 0x48, !P2 ;  /* 0x000000486300780c */ /* 0x000fc80005724270 */
[----:B------:R-:W-:-:S04]  /*6e10*/  ISETP.LT.OR P1, PT, R97, 0x49, P1 ;  /* 0x000000496100780c */ /* 0x000fc80000f21670 */
[----:B------:R-:W-:Y:S02]  /*6e20*/  FSEL R150, R150, -INF , !P1 ;  /* 0xff80000096967808 */ /* 0x000fe40004800000 */
[----:B------:R-:W-:Y:S02]  /*6e30*/  ISETP.GT.AND P1, PT, R99, 0x49, !P6 ;  /* 0x000000496300780c */ /* 0x000fe40007724270 */
[----:B------:R-:W-:Y:S02]  /*6e40*/  ISETP.NE.AND P6, PT, R107, RZ, PT ;  /* 0x000000ff6b00720c */ /* 0x000fe40003fc5270 */
[----:B------:R-:W-:-:S04]  /*6e50*/  ISETP.LT.OR P1, PT, R97, 0x4a, P1 ;  /* 0x0000004a6100780c */ /* 0x000fc80000f21670 */
[----:B------:R-:W-:Y:S02]  /*6e60*/  FSEL R152, R152, -INF , !P1 ;  /* 0xff80000098987808 */ /* 0x000fe40004800000 */
[----:B------:R-:W-:Y:S02]  /*6e70*/  ISETP.GT.AND P1, PT, R99, RZ, !P6 ;  /* 0x000000ff6300720c */ /* 0x000fe40007724270 */
[----:B------:R-:W-:Y:S02]  /*6e80*/  ISETP.NE.AND P6, PT, R111, RZ, PT ;  /* 0x000000ff6f00720c */ /* 0x000fe40003fc5270 */
[----:B------:R-:W-:Y:S02]  /*6e90*/  ISETP.LT.OR P1, PT, R97, 0x1, P1 ;  /* 0x000000016100780c */ /* 0x000fe40000f21670 */
[----:B------:R-:W-:Y:S02]  /*6ea0*/  ISETP.GT.AND P2, PT, R99, 0x59, !P6 ;  /* 0x000000596300780c */ /* 0x000fe40007744270 */
[----:B------:R-:W-:Y:S01]  /*6eb0*/  FSEL R109, R0, -INF , !P1 ;  /* 0xff800000006d7808 */ /* 0x000fe20004800000 */
[C---:B0-----:R-:W-:Y:S01]  /*6ec0*/  FMUL.FTZ R0, R12.reuse, R11 ;  /* 0x0000000b0c007220 */ /* 0x041fe20000410000 */
[----:B------:R-:W-:-:S02]  /*6ed0*/  FSETP.NEU.FTZ.AND P1, PT, R12, -INF , PT ;  /* 0xff8000000c00780b */ /* 0x000fc40003f3d000 */
[----:B------:R-:W-:Y:S02]  /*6ee0*/  FMNMX.FTZ R21, R109, R14, !PT ;  /* 0x0000000e6d157209 */ /* 0x000fe40007810000 */
[----:B------:R-:W-:Y:S02]  /*6ef0*/  FSEL R113, R0, RZ, P1 ;  /* 0x000000ff00717208 */ /* 0x000fe40000800000 */
[----:B------:R-:W-:Y:S02]  /*6f00*/  FMNMX.FTZ R89, R2, R21, !PT ;  /* 0x0000001502597209 */ /* 0x000fe40007810000 */
[----:B------:R-:W-:Y:S01]  /*6f10*/  ISETP.LT.OR P2, PT, R97, 0x5a, P2 ;  /* 0x0000005a6100780c */ /* 0x000fe20001741670 */
[--C-:B------:R-:W-:Y:S01]  /*6f20*/  FFMA.FTZ R0, R176, R11, -R113.reuse ;  /* 0x0000000bb0007223 */ /* 0x100fe20000010871 */
[----:B------:R-:W-:Y:S01]  /*6f30*/  FMNMX.FTZ R89, R120, R89, !PT ;  /* 0x0000005978597209 */ /* 0x000fe20007810000 */
[-CC-:B------:R-:W-:Y:S01]  /*6f40*/  FFMA.FTZ R170, R170, R11.reuse, -R113.reuse ;  /* 0x0000000baaaa7223 */ /* 0x180fe20000010871 */
[--C-:B------:R-:W-:Y:S01]  /*6f50*/  FFMA.FTZ R107, R98, R11, -R113.reuse ;  /* 0x0000000b626b7223 */ /* 0x100fe20000010871 */
[----:B------:R0:W-:Y:S01]  /*6f60*/  MUFU.EX2 R21, R0 ;  /* 0x0000000000157308 */ /* 0x0001e20000000800 */
[----:B------:R-:W-:Y:S01]  /*6f70*/  FMNMX.FTZ R89, R122, R89, !PT ;  /* 0x000000597a597209 */ /* 0x000fe20007810000 */
[-CC-:B------:R-:W-:Y:S01]  /*6f80*/  FFMA.FTZ R162, R162, R11.reuse, -R113.reuse ;  /* 0x0000000ba2a27223 */ /* 0x180fe20000010871 */
[----:B------:R-:W-:Y:S01]  /*6f90*/  FSEL R98, R12, RZ, P1 ;  /* 0x000000ff0c627208 */ /* 0x000fe20000800000 */
[--C-:B------:R-:W-:Y:S01]  /*6fa0*/  FFMA.FTZ R174, R174, R11, -R113.reuse ;  /* 0x0000000baeae7223 */ /* 0x100fe20000010871 */
[----:B------:R-:W-:Y:S01]  /*6fb0*/  FMNMX.FTZ R89, R126, R89, !PT ;  /* 0x000000597e597209 */ /* 0x000fe20007810000 */
[-CC-:B------:R-:W-:Y:S01]  /*6fc0*/  FFMA.FTZ R164, R164, R11.reuse, -R113.reuse ;  /* 0x0000000ba4a47223 */ /* 0x180fe20000010871 */
[----:B------:R-:W-:Y:S01]  /*6fd0*/  FFMA.FTZ R172, R172, R11, -R113 ;  /* 0x0000000bacac7223 */ /* 0x000fe20000010871 */
[----:B------:R-:W-:Y:S01]  /*6fe0*/  FADD.FTZ R98, -R98, R13 ;  /* 0x0000000d62627221 */ /* 0x000fe20000010100 */
[----:B------:R-:W-:Y:S01]  /*6ff0*/  FMNMX.FTZ R91, R128, R89, !PT ;  /* 0x00000059805b7209 */ /* 0x000fe20007810000 */
[-CC-:B0-----:R-:W-:Y:S01]  /*7000*/  FFMA.FTZ R0, R160, R11.reuse, -R113.reuse ;  /* 0x0000000ba0007223 */ /* 0x181fe20000010871 */
[-CC-:B------:R-:W-:Y:S01]  /*7010*/  FFMA.FTZ R160, R158, R11.reuse, -R113.reuse ;  /* 0x0000000b9ea07223 */ /* 0x180fe20000010871 */
[----:B------:R-:W-:Y:S01]  /*7020*/  FSEL R158, R93, -INF , !P4 ;  /* 0xff8000005d9e7808 */ /* 0x000fe20006000000 */
[--C-:B------:R-:W-:Y:S01]  /*7030*/  FFMA.FTZ R93, R154, R11, -R113.reuse ;  /* 0x0000000b9a5d7223 */ /* 0x100fe20000010871 */
[----:B------:R-:W-:Y:S01]  /*7040*/  FMNMX.FTZ R91, R90, R91, !PT ;  /* 0x0000005b5a5b7209 */ /* 0x000fe20007810000 */
[--C-:B------:R-:W-:Y:S01]  /*7050*/  FFMA.FTZ R13, R100, R11, -R113.reuse ;  /* 0x0000000b640d7223 */ /* 0x100fe20000010871 */
[----:B------:R-:W-:Y:S01]  /*7060*/  FSEL R154, R95, -INF , !P2 ;  /* 0xff8000005f9a7808 */ /* 0x000fe20005000000 */
        /* <DEDUP_REMOVED lines=18> */
[----:B------:R-:W-:-:S03]  /*7190*/  FFMA.FTZ R96, R96, R11, -R113 ;  /* 0x0000000b60607223 */ /* 0x000fc60000010871 */
[----:B------:R-:W-:-:S03]  /*71a0*/  FMNMX.FTZ R101, R138, R101, !PT ;  /* 0x000000658a657209 */ /* 0x000fc60007810000 */
[----:B------:R-:W-:Y:S01]  /*71b0*/  MUFU.EX2 R91, R172 ;  /* 0x000000ac005b7308 */ /* 0x000fe20000000800 */
[----:B------:R-:W-:-:S04]  /*71c0*/  FMNMX.FTZ R103, R140, R101, !PT ;  /* 0x000000658c677209 */ /* 0x000fc80007810000 */
[----:B------:R-:W-:-:S03]  /*71d0*/  FMNMX.FTZ R103, R142, R103, !PT ;  /* 0x000000678e677209 */ /* 0x000fc60007810000 */
[----:B------:R0:W-:Y:S01]  /*71e0*/  MUFU.EX2 R101, R170 ;  /* 0x000000aa00657308 */ /* 0x0001e20000000800 */
[----:B------:R-:W-:-:S04]  /*71f0*/  FMNMX.FTZ R103, R144, R103, !PT ;  /* 0x0000006790677209 */ /* 0x000fc80007810000 */
[----:B------:R-:W-:-:S03]  /*7200*/  FMNMX.FTZ R103, R146, R103, !PT ;  /* 0x0000006792677209 */ /* 0x000fc60007810000 */
[----:B------:R-:W-:Y:S01]  /*7210*/  MUFU.EX2 R166, R166 ;  /* 0x000000a600a67308 */ /* 0x000fe20000000800 */
[----:B------:R-:W-:Y:S02]  /*7220*/  FMNMX.FTZ R105, R148, R103, !PT ;  /* 0x0000006794697209 */ /* 0x000fe40007810000 */
[----:B0-----:R-:W-:Y:S01]  /*7230*/  FSEL R170, R94, -INF , !P5 ;  /* 0xff8000005eaa7808 */ /* 0x001fe20006800000 */
[----:B------:R-:W-:Y:S01]  /*7240*/  FFMA.FTZ R94, R124, R11, -R113 ;  /* 0x0000000b7c5e7223 */ /* 0x000fe20000010871 */
[----:B------:R-:W-:-:S03]  /*7250*/  FMNMX.FTZ R105, R150, R105, !PT ;  /* 0x0000006996697209 */ /* 0x000fc60007810000 */
[----:B------:R0:W-:Y:S01]  /*7260*/  MUFU.EX2 R103, R0 ;  /* 0x0000000000677308 */ /* 0x0001e20000000800 */
[----:B------:R-:W-:-:S04]  /*7270*/  FMNMX.FTZ R105, R152, R105, !PT ;  /* 0x0000006998697209 */ /* 0x000fc80007810000 */
[----:B------:R-:W-:-:S03]  /*7280*/  FMNMX.FTZ R105, R156, R105, !PT ;  /* 0x000000699c697209 */ /* 0x000fc60007810000 */
[----:B------:R-:W-:Y:S01]  /*7290*/  MUFU.EX2 R168, R168 ;  /* 0x000000a800a87308 */ /* 0x000fe20000000800 */
[----:B------:R-:W-:-:S04]  /*72a0*/  FMNMX.FTZ R105, R158, R105, !PT ;  /* 0x000000699e697209 */ /* 0x000fc80007810000 */
[----:B------:R-:W-:-:S03]  /*72b0*/  FMNMX.FTZ R105, R170, R105, !PT ;  /* 0x00000069aa697209 */ /* 0x000fc60007810000 */
[----:B------:R-:W-:Y:S01]  /*72c0*/  MUFU.EX2 R160, R160 ;  /* 0x000000a000a07308 */ /* 0x000fe20000000800 */
[----:B------:R-:W-:-:S05]  /*72d0*/  FMNMX.FTZ R105, R154, R105, !PT ;  /* 0x000000699a697209 */ /* 0x000fca0007810000 */
[----:B0-----:R-:W0:Y:S02]  /*72e0*/  SHFL.BFLY PT, R0, R105, 0x2, 0x1f ;  /* 0x0c401f0069007f89 */ /* 0x001e2400000e0000 */
[----:B------:R-:W-:Y:S08]  /*72f0*/  MUFU.EX2 R93, R93 ;  /* 0x0000005d005d7308 */ /* 0x000ff00000000800 */
[----:B------:R-:W-:Y:S08]  /*7300*/  MUFU.EX2 R94, R94 ;  /* 0x0000005e005e7308 */ /* 0x000ff00000000800 */
[----:B------:R-:W-:Y:S01]  /*7310*/  MUFU.EX2 R95, R95 ;  /* 0x0000005f005f7308 */ /* 0x000fe20000000800 */
[----:B0-----:R-:W-:Y:S01]  /*7320*/  FMNMX.FTZ R0, R105, R0, !PT ;  /* 0x0000000069007209 */ /* 0x001fe20007810000 */
[----:B------:R-:W-:-:S06]  /*7330*/  FFMA.FTZ R105, R106, R11, -R113 ;  /* 0x0000000b6a697223 */ /* 0x000fcc0000010871 */
[----:B------:R-:W-:Y:S01]  /*7340*/  MUFU.EX2 R116, R116 ;  /* 0x0000007400747308 */ /* 0x000fe20000000800 */
[----:B------:R-:W0:Y:S07]  /*7350*/  SHFL.BFLY PT, R111, R0, 0x1, 0x1f ;  /* 0x0c201f00006f7f89 */ /* 0x000e2e00000e0000 */
[----:B------:R-:W-:Y:S08]  /*7360*/  MUFU.EX2 R97, R97 ;  /* 0x0000006100617308 */ /* 0x000ff00000000800 */
[----:B------:R-:W-:Y:S08]  /*7370*/  MUFU.EX2 R112, R112 ;  /* 0x0000007000707308 */ /* 0x000ff00000000800 */
[----:B------:R-:W-:Y:S01]  /*7380*/  MUFU.EX2 R99, R99 ;  /* 0x0000006300637308 */ /* 0x000fe20000000800 */
[----:B0-----:R-:W-:Y:S01]  /*7390*/  FMNMX.FTZ R88, R0, R111, !PT ;  /* 0x0000006f00587209 */ /* 0x001fe20007810000 */
[----:B------:R-:W-:-:S03]  /*73a0*/  FMUL.FTZ R0, R98, R11 ;  /* 0x0000000b62007220 */ /* 0x000fc60000410000 */
[C---:B------:R-:W-:Y:S01]  /*73b0*/  FSETP.NEU.FTZ.AND P1, PT, R88.reuse, -INF , PT ;  /* 0xff8000005800780b */ /* 0x040fe20003f3d000 */
[----:B------:R-:W-:Y:S02]  /*73c0*/  FMUL.FTZ R100, R88, R11 ;  /* 0x0000000b58647220 */ /* 0x000fe40000410000 */
[----:B------:R-:W-:Y:S03]  /*73d0*/  MUFU.EX2 R108, R108 ;  /* 0x0000006c006c7308 */ /* 0x000fe60000000800 */
[----:B------:R-:W-:-:S05]  /*73e0*/  FSEL R111, R100, RZ, P1 ;  /* 0x000000ff646f7208 */ /* 0x000fca0000800000 */
[----:B------:R-:W0:Y:S01]  /*73f0*/  MUFU.EX2 R0, R0 ;  /* 0x0000000000007308 */ /* 0x000e220000000800 */
[-CC-:B------:R-:W-:Y:S01]  /*7400*/  FFMA.FTZ R157, R109, R11.reuse, -R111.reuse ;  /* 0x0000000b6d9d7223 */ /* 0x180fe2000001086f */
[----:B------:R-:W-:Y:S01]  /*7410*/  FSEL R109, R88, RZ, P1 ;  /* 0x000000ff586d7208 */ /* 0x000fe20000800000 */
[-CC-:B------:R-:W-:Y:S01]  /*7420*/  FFMA.FTZ R98, R2, R11.reuse, -R111.reuse ;  /* 0x0000000b02627223 */ /* 0x180fe2000001086f */
[-CC-:B------:R-:W-:Y:S01]  /*7430*/  FFMA.FTZ R159, R120, R11.reuse, -R111.reuse ;  /* 0x0000000b789f7223 */ /* 0x180fe2000001086f */
[-CC-:B------:R-:W-:Y:S01]  /*7440*/  FFMA.FTZ R122, R122, R11.reuse, -R111.reuse ;  /* 0x0000000b7a7a7223 */ /* 0x180fe2000001086f */
[-CC-:B------:R-:W-:Y:S01]  /*7450*/  FFMA.FTZ R126, R126, R11.reuse, -R111.reuse ;  /* 0x0000000b7e7e7223 */ /* 0x180fe2000001086f */
[----:B------:R-:W-:Y:S01]  /*7460*/  FADD.FTZ R2, -R109, R14 ;  /* 0x0000000e6d027221 */ /* 0x000fe20000010100 */
[----:B------:R-:W-:Y:S01]  /*7470*/  MUFU.EX2 R157, R157 ;  /* 0x0000009d009d7308 */ /* 0x000fe20000000800 */
[-CC-:B------:R-:W-:Y:S01]  /*7480*/  FFMA.FTZ R128, R128, R11.reuse, -R111.reuse ;  /* 0x0000000b80807223 */ /* 0x180fe2000001086f */
[-CC-:B------:R-:W-:Y:S01]  /*7490*/  FFMA.FTZ R90, R90, R11.reuse, -R111.reuse ;  /* 0x0000000b5a5a7223 */ /* 0x180fe2000001086f */
[-C--:B------:R-:W-:Y:S01]  /*74a0*/  FMUL.FTZ R2, R2, R11.reuse ;  /* 0x0000000b02027220 */ /* 0x080fe20000410000 */
[-CC-:B------:R-:W-:Y:S01]  /*74b0*/  FFMA.FTZ R130, R130, R11.reuse, -R111.reuse ;  /* 0x0000000b82827223 */ /* 0x180fe2000001086f */
[-CC-:B------:R-:W-:Y:S01]  /*74c0*/  FFMA.FTZ R92, R92, R11.reuse, -R111.reuse ;  /* 0x0000000b5c5c7223 */ /* 0x180fe2000001086f */
[-CC-:B------:R-:W-:Y:S01]  /*74d0*/  FFMA.FTZ R132, R132, R11.reuse, -R111.reuse ;  /* 0x0000000b84847223 */ /* 0x180fe2000001086f */
[----:B------:R-:W-:Y:S01]  /*74e0*/  FFMA.FTZ R136, R136, R11, -R111 ;  /* 0x0000000b88887223 */ /* 0x000fe2000001086f */
[----:B------:R-:W-:Y:S01]  /*74f0*/  MUFU.EX2 R98, R98 ;  /* 0x0000006200627308 */ /* 0x000fe20000000800 */
[----:B0-----:R-:W-:Y:S01]  /*7500*/  FFMA.FTZ R7, R0, R7, R21 ;  /* 0x0000000700077223 */ /* 0x001fe20000010015 */
        /* <DEDUP_REMOVED lines=13> */
[----:B------:R-:W-:Y:S01]  /*75e0*/  FFMA.FTZ R111, R154, R11, -R111 ;  /* 0x0000000b9a6f7223 */ /* 0x000fe2000001086f */
[----:B------:R-:W1:Y:S08]  /*75f0*/  MUFU.EX2 R159, R159 ;  /* 0x0000009f009f7308 */ /* 0x000e700000000800 */
[----:B------:R-:W2:Y:S01]  /*7600*/  MUFU.EX2 R122, R122 ;  /* 0x0000007a007a7308 */ /* 0x000ea20000000800 */
[----:B0-----:R-:W-:Y:S01]  /*7610*/  FFMA.FTZ R109, R2, R6, R157 ;  /* 0x00000006026d7223 */ /* 0x001fe2000001009d */
[----:B------:R-:W-:-:S03]  /*7620*/  FADD.FTZ R6, R162, R7 ;  /* 0x00000007a2067221 */ /* 0x000fc60000010000 */
[----:B------:R-:W-:Y:S01]  /*7630*/  FADD.FTZ R14, R98, R109 ;  /* 0x0000006d620e7221 */ /* 0x000fe20000010000 */
[----:B------:R-:W-:Y:S02]  /*7640*/  FADD.FTZ R7, R89, R6 ;  /* 0x0000000659077221 */ /* 0x000fe40000010000 */
[----:B------:R-:W0:Y:S01]  /*7650*/  MUFU.EX2 R153, R126 ;  /* 0x0000007e00997308 */ /* 0x000e220000000800 */
[----:B-1----:R-:W-:Y:S01]  /*7660*/  FADD.FTZ R14, R159, R14 ;  /* 0x0000000e9f0e7221 */ /* 0x002fe20000010000 */
[----:B------:R-:W-:-:S04]  /*7670*/  FADD.FTZ R6, R164, R7 ;  /* 0x00000007a4067221 */ /* 0x000fc80000010000 */
[----:B------:R-:W-:Y:S02]  /*7680*/  FADD.FTZ R7, R91, R6 ;  /* 0x000000065b077221 */ /* 0x000fe40000010000 */
[----:B------:R-:W1:Y:S01]  /*7690*/  MUFU.EX2 R128, R128 ;  /* 0x0000008000807308 */ /* 0x000e620000000800 */
[----:B--2---:R-:W-:Y:S01]  /*76a0*/  FADD.FTZ R14, R122, R14 ;  /* 0x0000000e7a0e7221 */ /* 0x004fe20000010000 */
[----:B------:R-:W-:-:S04]  /*76b0*/  FADD.FTZ R6, R166, R7 ;  /* 0x00000007a6067221 */ /* 0x000fc80000010000 */
[----:B------:R-:W-:Y:S02]  /*76c0*/  FADD.FTZ R7, R101, R6 ;  /* 0x0000000665077221 */ /* 0x000fe40000010000 */
[----:B------:R-:W2:Y:S01]  /*76d0*/  MUFU.EX2 R155, R90 ;  /* 0x0000005a009b7308 */ /* 0x000ea20000000800 */
[----:B0-----:R-:W-:Y:S01]  /*76e0*/  FADD.FTZ R14, R153, R14 ;  /* 0x0000000e990e7221 */ /* 0x001fe20000010000 */
[----:B------:R-:W-:-:S04]  /*76f0*/  FADD.FTZ R6, R168, R7 ;  /* 0x00000007a8067221 */ /* 0x000fc80000010000 */
        /* <DEDUP_REMOVED lines=19> */
[----:B------:R-:W-:-:S06]  /*7830*/  FADD.FTZ R6, R108, R7 ;  /* 0x000000076c067221 */ /* 0x000fcc0000010000 */
        /* <DEDUP_REMOVED lines=40> */
.L_x_1013:
[----:B------:R-:W0:Y:S01]  /*7ac0*/  S2UR UR5, SR_CgaCtaId ;  /* 0x00000000000579c3 */ /* 0x000e220000008800 */
[----:B------:R-:W-:Y:S01]  /*7ad0*/  UIADD3 UR14, UR14, 0x2a860, URZ ;  /* 0x0002a8600e0e7890 */ /* 0x000fe2000fffe03f */
[C---:B------:R-:W-:Y:S01]  /*7ae0*/  ISETP.GT.AND P1, PT, R20.reuse, R15, PT ;  /* 0x0000000f1400720c */ /* 0x040fe20003f24270 */
[----:B------:R-:W-:Y:S01]  /*7af0*/  VIADD R20, R20, 0xffffffff ;  /* 0xffffffff14147836 */ /* 0x000fe20000000000 */
[----:B------:R-:W-:Y:S01]  /*7b00*/  F2FP.BF16.F32.PACK_AB R156, R162, R21 ;  /* 0x00000015a29c723e */ /* 0x000fe200000010ff */
[----:B------:R-:W-:Y:S01]  /*7b10*/  IMAD.MOV.U32 R14, RZ, RZ, R88 ;  /* 0x000000ffff0e7224 */ /* 0x000fe200078e0058 */
        /* <DEDUP_REMOVED lines=10> */
[----:B------:R-:W-:Y:S01]  /*7bc0*/  F2FP.BF16.F32.PACK_AB R155, R130, R155 ;  /* 0x0000009b829b723e */ /* 0x000fe200000010ff */
[----:B0-----:R-:W-:Y:S01]  /*7bd0*/  UPRMT UR14, UR5, 0x654, UR14 ;  /* 0x00000654050e7896 */ /* 0x001fe2000800000e */
[----:B------:R-:W-:-:S02]  /*7be0*/  F2FP.BF16.F32.PACK_AB R148, R160, R103 ;  /* 0x00000067a094723e */ /* 0x000fc400000010ff */
[----:B------:R-:W-:Y:S01]  /*7bf0*/  UMOV UR5, UR4 ;  /* 0x0000000400057c82 */ /* 0x000fe20008000000 */
[----:B------:R-:W-:Y:S02]  /*7c00*/  F2FP.BF16.F32.PACK_AB R149, R132, R149 ;  /* 0x000000958495723e */ /* 0x000fe400000010ff */
[----:B------:R-:W-:Y:S02]  /*7c10*/  F2FP.BF16.F32.PACK_AB R150, R94, R93 ;  /* 0x0000005d5e96723e */ /* 0x000fe400000010ff */
[----:B------:R-:W-:Y:S01]  /*7c20*/  F2FP.BF16.F32.PACK_AB R151, R134, R151 ;  /* 0x000000978697723e */ /* 0x000fe200000010ff */
[----:B------:R-:W-:Y:S01]  /*7c30*/  SYNCS.ARRIVE.TRANS64.RED.A1T0 RZ, [UR14], RZ ;  /* 0x000000ffffff79a7 */ /* 0x000fe2000810040e */
        /* <DEDUP_REMOVED lines=10> */
[----:B------:R-:W-:Y:S06]  /*7ce0*/  @P1 BRA `(.L_x_1014) ;  /* 0xffffffcc00341947 */ /* 0x000fec000383ffff */
.L_x_995:
[----:B------:R-:W-:Y:S01]  /*7cf0*/  ISETP.NE.AND P2, PT, R23, 0x1, PT ;  /* 0x000000011700780c */ /* 0x000fe20003f45270 */
[----:B------:R-:W0:Y:S01]  /*7d00*/  S2R R13, SR_CTAID.X ;  /* 0x00000000000d7919 */ /* 0x000e220000002500 */
[----:B------:R-:W1:Y:S01]  /*7d10*/  LDC R21, c[0x0][0x2f0] ;  /* 0x0000bc00ff157b82 */ /* 0x000e620000000800 */
[----:B------:R-:W-:Y:S01]  /*7d20*/  UIADD3 UR10, -UR10, 0x1, URZ ;  /* 0x000000010a0a7890 */ /* 0x000fe2000fffe13f */
[----:B------:R-:W-:Y:S01]  /*7d30*/  LOP3.LUT P1, RZ, R18, 0x80000, RZ, 0xc0, !PT ;  /* 0x0008000012ff7812 */ /* 0x000fe2000782c0ff */
[----:B------:R-:W-:-:S08]  /*7d40*/  ULDC UR5, c[0x0][0x9dc] ;  /* 0x0002770000057ab9 */ /* 0x000fd00000000800 */
[----:B------:R-:W2:Y:S08]  /*7d50*/  @P2 LDC R14, c[0x0][0x44c] ;  /* 0x00011300ff0e2b82 */ /* 0x000eb00000000800 */
[----:B------:R-:W3:Y:S01]  /*7d60*/  @P2 LDC R15, c[0x0][0x450] ;  /* 0x00011400ff0f2b82 */ /* 0x000ee20000000800 */
[----:B-1----:R-:W-:Y:S01]  /*7d70*/  IMAD R90, R16, R21, UR10 ;  /* 0x0000000a105a7e24 */ /* 0x002fe2000f8e0215 */
[----:B0-----:R-:W-:-:S05]  /*7d80*/  LEA R13, R13, 0x7f, 0x7 ;  /* 0x0000007f0d0d7811 */ /* 0x001fca00078e38ff */
[----:B--2---:R-:W-:-:S05]  /*7d90*/  @P2 IMAD.HI.U32 R14, R13, R14, RZ ;  /* 0x0000000e0d0e2227 */ /* 0x004fca00078e00ff */
[----:B---3--:R-:W-:-:S04]  /*7da0*/  @P2 SHF.R.U32.HI R13, RZ, R15, R14 ;  /* 0x0000000fff0d2219 */ /* 0x008fc8000001160e */
[----:B------:R-:W-:-:S05]  /*7db0*/  IADD3 R13, R90, R13, RZ ;  /* 0x0000000d5a0d7210 */ /* 0x000fca0007ffe0ff */
[----:B------:R-:W-:Y:S01]  /*7dc0*/  VIADD R14, R13, -UR5 ;  /* 0x800000050d0e7c36 */ /* 0x000fe20008000000 */
[----:B------:R-:W-:Y:S06]  /*7dd0*/  @!P1 BRA `(.L_x_1015) ;  /* 0x0000000000449947 */ /* 0x000fec0003800000 */
[----:B------:R-:W-:-:S13]  /*7de0*/  ISETP.GT.AND P1, PT, R13, -0x1, PT ;  /* 0xffffffff0d00780c */ /* 0x000fda0003f24270 */
[----:B------:R-:W-:Y:S05]  /*7df0*/  @P1 BRA `(.L_x_1016) ;  /* 0x0000000000201947 */ /* 0x000fea0003800000 */
[----:B------:R-:W0:Y:S01]  /*7e00*/  LDC R92, c[0x0][0x9e4] ;  /* 0x00027900ff5c7b82 */ /* 0x000e220000000800 */
[----:B------:R-:W-:Y:S02]  /*7e10*/  LOP3.LUT R13, RZ, R13, RZ, 0x33, !PT ;  /* 0x0000000dff0d7212 */ /* 0x000fe400078e33ff */
[----:B0-----:R-:W-:-:S13]  /*7e20*/  ISETP.NE.AND P1, PT, R92, 0x1, PT ;  /* 0x000000015c00780c */ /* 0x001fda0003f25270 */
[----:B------:R-:W0:Y:S02]  /*7e30*/  @P1 LDC.64 R90, c[0x0][0x9e8] ;  /* 0x00027a00ff5a1b82 */ /* 0x000e240000000a00 */
[----:B0-----:R-:W-:-:S05]  /*7e40*/  @P1 IMAD.HI.U32 R90, R13, R90, RZ ;  /* 0x0000005a0d5a1227 */ /* 0x001fca00078e00ff */
[----:B------:R-:W-:-:S04]  /*7e50*/  @P1 SHF.R.U32.HI R13, RZ, R91, R90 ;  /* 0x0000005bff0d1219 */ /* 0x000fc8000001165a */
[----:B------:R-:W-:Y:S01]  /*7e60*/  LOP3.LUT R13, RZ, R13, RZ, 0x33, !PT ;  /* 0x0000000dff0d7212 */ /* 0x000fe200078e33ff */
[----:B------:R-:W-:Y:S06]  /*7e70*/  BRA `(.L_x_1017) ;  /* 0x0000000000147947 */ /* 0x000fec0003800000 */
.L_x_1016:
[----:B------:R-:W0:Y:S02]  /*7e80*/  LDC R92, c[0x0][0x9e4] ;  /* 0x00027900ff5c7b82 */ /* 0x000e240000000800 */
[----:B0-----:R-:W-:-:S13]  /*7e90*/  ISETP.NE.AND P1, PT, R92, 0x1, PT ;  /* 0x000000015c00780c */ /* 0x001fda0003f25270 */
[----:B------:R-:W0:Y:S02]  /*7ea0*/  @P1 LDC.64 R90, c[0x0][0x9e8] ;  /* 0x00027a00ff5a1b82 */ /* 0x000e240000000a00 */
[----:B0-----:R-:W-:-:S05]  /*7eb0*/  @P1 IMAD.HI.U32 R90, R13, R90, RZ ;  /* 0x0000005a0d5a1227 */ /* 0x001fca00078e00ff */
[----:B------:R-:W-:-:S07]  /*7ec0*/  @P1 SHF.R.U32.HI R13, RZ, R91, R90 ;  /* 0x0000005bff0d1219 */ /* 0x000fce000001165a */
.L_x_1017:
[----:B------:R-:W-:-:S05]  /*7ed0*/  IMAD R13, R13, R92, RZ ;  /* 0x0000005c0d0d7224 */ /* 0x000fca00078e02ff */
[----:B------:R-:W-:-:S07]  /*7ee0*/  VIMNMX R14, R14, R13, !PT ;  /* 0x0000000d0e0e7248 */ /* 0x000fce0007fe0100 */
.L_x_1015:
[----:B------:R-:W-:-:S04]  /*7ef0*/  VIADD R14, R14, 0x5f ;  /* 0x0000005f0e0e7836 */ /* 0x000fc80000000000 */
[----:B------:R-:W-:-:S05]  /*7f00*/  IMAD.HI R14, R14, 0x2aaaaaab, RZ ;  /* 0x2aaaaaab0e0e7827 */ /* 0x000fca00078e02ff */
[----:B------:R-:W-:-:S04]  /*7f10*/  SHF.R.U32.HI R13, RZ, 0x1f, R14 ;  /* 0x0000001fff0d7819 */ /* 0x000fc8000001160e */
[----:B------:R-:W-:-:S04]  /*7f20*/  LEA.HI.SX32 R14, R14, R13, 0x1c ;  /* 0x0000000d0e0e7211 */ /* 0x000fc800078fe2ff */
[----:B------:R-:W-:-:S04]  /*7f30*/  VIMNMX R13, R17, R14, !PT ;  /* 0x0000000e110d7248 */ /* 0x000fc80007fe0100 */
[----:B------:R-:W-:-:S13]  /*7f40*/  ISETP.GE.AND P1, PT, R20, R13, PT ;  /* 0x0000000d1400720c */ /* 0x000fda0003f26270 */
[----:B------:R-:W-:Y:S05]  /*7f50*/  @!P1 BRA `(.L_x_1018) ;  /* 0x0000002000709947 */ /* 0x000fea0003800000 */
[----:B------:R-:W-:Y:S01]  /*7f60*/  IMAD.MOV.U32 R21, RZ, RZ, R88 ;  /* 0x000000ffff157224 */ /* 0x000fe200078e0058 */
[----:B------:R-:W-:Y:S01]  /*7f70*/  UMOV UR7, UR4 ;  /* 0x0000000400077c82 */ /* 0x000fe20008000000 */
[----:B------:R-:W-:Y:S01]  /*7f80*/  IMAD.MOV.U32 R15, RZ, RZ, R12 ;  /* 0x000000ffff0f7224 */ /* 0x000fe200078e000c */
[----:B------:R-:W-:Y:S01]  /*7f90*/  ULDC UR5, c[0x0][0x9d8] ;  /* 0x0002760000057ab9 */ /* 0x000fe20000000800 */
[----:B------:R-:W-:-:S07]  /*7fa0*/  IMAD.MOV.U32 R14, RZ, RZ, R3 ;  /* 0x000000ffff0e7224 */ /* 0x000fce00078e0003 */
.L_x_1029:
[----:B------:R-:W-:-:S04]  /*7fb0*/  UIADD3 UR4, UR7, 0x1, URZ ;  /* 0x0000000107047890 */ /* 0x000fc8000fffe03f */
[----:B------:R-:W-:-:S04]  /*7fc0*/  UISETP.NE.AND UP0, UPT, UR4, 0x2, UPT ;  /* 0x000000020400788c */ /* 0x000fc8000bf05270 */
[----:B------:R-:W-:Y:S02]  /*7fd0*/  USEL UR6, URZ, 0x1, UP0 ;  /* 0x000000013f067887 */ /* 0x000fe40008000000 */
[----:B------:R-:W-:-:S04]  /*7fe0*/  USEL UR4, UR4, URZ, UP0 ;  /* 0x0000003f04047287 */ /* 0x000fc80008000000 */
[----:B------:R-:W-:Y:S01]  /*7ff0*/  LOP3.LUT R3, R14, UR6, RZ, 0x3c, !PT ;  /* 0x000000060e037c12 */ /* 0x000fe2000f8e3cff */
[----:B------:R-:W-:Y:S07]  /*8000*/  @!P0 BRA `(.L_x_1019) ;  /* 0x0000000000048947 */ /* 0x000fee0003800000 */
[----:B------:R-:W-:Y:S01]  /*8010*/  BPT.TRAP 0x1 ;  /* 0x000000040000795c */ /* 0x000fe20000300000 */
.L_x_1019:
[----:B------:R-:W-:Y:S01]  /*8020*/  ULEA UR6, UR4, UR58, 0x3 ;  /* 0x0000003a04067291 */ /* 0x000fe2000f8e183f */
[----:B------:R-:W-:-:S08]  /*8030*/  SHF.L.U32 R11, R3, 0x1f, RZ ;  /* 0x0000001f030b7819 */ /* 0x000fd000000006ff */
[----:B------:R0:W1:Y:S01]  /*8040*/  SYNCS.PHASECHK.TRANS64.TRYWAIT P1, [UR6+0x2a830], R11 ;  /* 0x02a8300bff0075a7 */ /* 0x0000620008020146 */
[----:B------:R-:W-:Y:S05]  /*8050*/  @!P0 BRA `(.L_x_1020) ;  /* 0x0000000000048947 */ /* 0x000fea0003800000 */
[----:B------:R-:W-:Y:S01]  /*8060*/  BPT.TRAP 0x1 ;  /* 0x000000040000795c */ /* 0x000fe20000300000 */
.L_x_1020:
[----:B-1----:R-:W-:Y:S05]  /*8070*/  @P1 BRA `(.L_x_1021) ;  /* 0x0000000000081947 */ /* 0x002fea0003800000 */
[----:B------:R-:W1:Y:S02]  /*8080*/  SYNCS.PHASECHK.TRANS64.TRYWAIT P1, [UR6+0x2a830], R11 ;  /* 0x02a8300bff0075a7 */ /* 0x000e640008020146 */
[----:B-1----:R-:W-:Y:S05]  /*8090*/  @!P1 BRA `(.L_x_1022) ;  /* 0x000000b8004c9947 */ /* 0x002fea0003800000 */
.L_x_1021:
        /* <DEDUP_REMOVED lines=129> */
.L_x_1023:
[----:B------:R-:W-:Y:S01]  /*88b0*/  ULEA UR6, UR7, UR58, 0x3 ;  /* 0x0000003a07067291 */ /* 0x000fe2000f8e183f */
[----:B------:R-:W-:-:S08]  /*88c0*/  SHF.L.U32 R0, R14, 0x1f, RZ ;  /* 0x0000001f0e007819 */ /* 0x000fd000000006ff */
[----:B------:R2:W3:Y:S01]  /*88d0*/  SYNCS.PHASECHK.TRANS64.TRYWAIT P1, [UR6+0x2a850], R0 ;  /* 0x02a85000ff0075a7 */ /* 0x0004e20008020146 */
[----:B------:R-:W-:Y:S05]  /*88e0*/  @!P0 BRA `(.L_x_1024) ;  /* 0x0000000000048947 */ /* 0x000fea0003800000 */
[----:B------:R-:W-:Y:S01]  /*88f0*/  BPT.TRAP 0x1 ;  /* 0x000000040000795c */ /* 0x000fe20000300000 */
.L_x_1024:
[----:B---3--:R-:W-:Y:S05]  /*8900*/  @P1 BRA `(.L_x_1025) ;  /* 0x0000000000081947 */ /* 0x008fea0003800000 */
[----:B------:R-:W3:Y:S02]  /*8910*/  SYNCS.PHASECHK.TRANS64.TRYWAIT P1, [UR6+0x2a850], R0 ;  /* 0x02a85000ff0075a7 */ /* 0x000ee40008020146 */
[----:B---3--:R-:W-:Y:S05]  /*8920*/  @!P1 BRA `(.L_x_1026) ;  /* 0x000000b000409947 */ /* 0x008fea0003800000 */
.L_x_1025:
[----:B------:R-:W-:Y:S01]  /*8930*/  UIADD3 UR10, UR58, 0x400, URZ ;  /* 0x000004003a0a7890 */ /* 0x000fe2000fffe03f */
[----:B------:R-:W-:Y:S01]  /*8940*/  WARPGROUP.ARRIVE ;  /* 0x00000000000079c5 */ /* 0x000fe20000000000 */
[----:B------:R-:W-:Y:S01]  /*8950*/  UMOV UR11, 0x40000040 ;  /* 0x40000040000b7882 */ /* 0x000fe20000000000 */
[----:B------:R-:W-:Y:S01]  /*8960*/  UMOV UR15, 0x40000040 ;  /* 0x40000040000f7882 */ /* 0x000fe20000000000 */
[----:B------:R-:W-:-:S04]  /*8970*/  USHF.R.U32.HI UR10, URZ, 0x4, UR10 ;  /* 0x000000043f0a7899 */ /* 0x000fc8000801160a */
[----:B------:R-:W-:-:S04]  /*8980*/  ULOP3.LUT UR10, UR10, 0x3fff, URZ, 0xc0, !UPT ;  /* 0x00003fff0a0a7892 */ /* 0x000fc8000f8ec03f */
[----:B------:R-:W-:-:S04]  /*8990*/  ULOP3.LUT UR10, UR10, 0x3000000, URZ, 0xfc, !UPT ;  /* 0x030000000a0a7892 */ /* 0x000fc8000f8efc3f */
[----:B------:R-:W-:-:S04]  /*89a0*/  UIMAD UR10, UR7, 0x600, UR10 ;  /* 0x00000600070a78a4 */ /* 0x000fc8000f8e020a */
[----:B------:R-:W-:-:S05]  /*89b0*/  UIADD3 UR14, UR10, 0x80, URZ ;  /* 0x000000800a0e7890 */ /* 0x000fca000fffe03f */
[----:B------:R-:W-:Y:S01]  /*89c0*/  HGMMA.64x128x16.F32.BF16 R24, R156, gdesc[UR8].tnspB, R24, gsb0 ;  /* 0x41e000089c187df0 */ /* 0x000fe20008001818 */
[----:B------:R-:W-:Y:S02]  /*89d0*/  UMOV UR11, 0x40000040 ;  /* 0x40000040000b7882 */ /* 0x000fe40000000000 */
        /* <DEDUP_REMOVED lines=18> */
[----:B------:R-:W-:Y:S03]  /*8b00*/  HGMMA.64x128x16.F32.BF16 R24, R140, gdesc[UR12].tnspB, R24, gsb0 ;  /* 0x41e0000c8c187df0 */ /* 0x000fe60008001818 */
[----:B------:R-:W-:Y:S02]  /*8b10*/  WARPGROUP.DEPBAR.LE gsb0, 0x0 ;  /* 0x00008000000079c5 */ /* 0x000fe40000010000 */
[----:B------:R-:W-:-:S07]  /*8b20*/  WARPGROUP.ARRIVE ;  /* 0x00000000000079c5 */ /* 0x000fce0000000000 */
[----:B------:R-:W-:Y:S03]  /*8b30*/  HGMMA.64x128x16.F32.BF16 R24, R136, gdesc[UR8].tnspB, R24, gsb0 ;  /* 0x41e0000888187df0 */ /* 0x000fe60008001818 */
[----:B------:R-:W-:Y:S02]  /*8b40*/  WARPGROUP.DEPBAR.LE gsb0, 0x0 ;  /* 0x00008000000079c5 */ /* 0x000fe40000010000 */
[----:B------:R-:W-:Y:S05]  /*8b50*/  @!P0 BRA `(.L_x_1027) ;  /* 0x0000000000048947 */ /* 0x000fea0003800000 */
[----:B------:R-:W-:Y:S01]  /*8b60*/  BPT.TRAP 0x1 ;  /* 0x000000040000795c */ /* 0x000fe20000300000 */
.L_x_1027:
        /* <DEDUP_REMOVED lines=38> */
[----:B------:R-:W1:Y:S01]  /*8dd0*/  MUFU.TANH R140, R140 ;  /* 0x0000008c008c7308 */ /* 0x000e620000002400 */
        /* <DEDUP_REMOVED lines=19> */
[----:B--2---:R-:W-:Y:S01]  /*8f10*/  FMUL.FTZ R0, R134, UR5 ;  /* 0x0000000586007c20 */ /* 0x004fe20008410000 */
[----:B------:R-:W-:Y:S01]  /*8f20*/  FMUL.FTZ R134, R135, UR5 ;  /* 0x0000000587867c20 */ /* 0x000fe20008410000 */
[----:B------:R-:W1:Y:S01]  /*8f30*/  S2UR UR10, SR_CgaCtaId ;  /* 0x00000000000a79c3 */ /* 0x000e620000008800 */
[----:B------:R-:W-:Y:S01]  /*8f40*/  ULEA UR7, UR4, UR58, 0x3 ;  /* 0x0000003a04077291 */ /* 0x000fe2000f8e183f */
[----:B------:R-:W2:Y:S01]  /*8f50*/  MUFU.TANH R94, R94 ;  /* 0x0000005e005e7308 */ /* 0x000ea20000002400 */
[----:B---3--:R-:W-:-:S02]  /*8f60*/  FMNMX.FTZ R11, R142, R11, !PT ;  /* 0x0000000b8e0b7209 */ /* 0x008fc40007810000 */
[----:B------:R-:W-:-:S05]  /*8f70*/  UIADD3 UR7, UR7, 0x2a840, URZ ;  /* 0x0002a84007077890 */ /* 0x000fca000fffe03f */
[----:B------:R-:W3:Y:S01]  /*8f80*/  MUFU.TANH R144, R144 ;  /* 0x0000009000907308 */ /* 0x000ee20000002400 */
[----:B0-----:R-:W-:-:S07]  /*8f90*/  FMNMX.FTZ R89, R92, R89, !PT ;  /* 0x000000595c597209 */ /* 0x001fce0007810000 */
[----:B------:R-:W0:Y:S01]  /*8fa0*/  MUFU.TANH R146, R146 ;  /* 0x0000009200927308 */ /* 0x000e220000002400 */
[----:B--2---:R-:W-:Y:S01]  /*8fb0*/  FMNMX.FTZ R89, R94, R89, !PT ;  /* 0x000000595e597209 */ /* 0x004fe20007810000 */
[----:B-1----:R-:W-:-:S06]  /*8fc0*/  UPRMT UR7, UR10, 0x654, UR7 ;  /* 0x000006540a077896 */ /* 0x002fcc0008000007 */
[----:B------:R-:W1:Y:S01]  /*8fd0*/  MUFU.TANH R96, R96 ;  /* 0x0000006000607308 */ /* 0x000e620000002400 */
[----:B---3--:R-:W-:Y:S02]  /*8fe0*/  FMNMX.FTZ R11, R144, R11, !PT ;  /* 0x0000000b900b7209 */ /* 0x008fe40007810000 */
[----:B------:R-:W-:Y:S05]  /*8ff0*/  SYNCS.ARRIVE.TRANS64.RED.A1T0 RZ, [UR7], RZ ;  /* 0x000000ffffff79a7 */ /* 0x000fea0008100407 */
        /* <DEDUP_REMOVED lines=70> */
[----:B------:R0:W1:Y:S01]  /*9460*/  MUFU.TANH R132, R0 ;  /* 0x0000000000847308 */ /* 0x0000620000002400 */
[----:B--2---:R-:W-:-:S07]  /*9470*/  FMNMX.FTZ R11, R180, R11, !PT ;  /* 0x0000000bb40b7209 */ /* 0x004fce0007810000 */
[----:B------:R-:W2:Y:S01]  /*9480*/  MUFU.TANH R134, R134 ;  /* 0x0000008600867308 */ /* 0x000ea20000002400 */
[----:B0-----:R-:W-:-:S05]  /*9490*/  FMNMX.FTZ R0, R182, R11, !PT ;  /* 0x0000000bb6007209 */ /* 0x001fca0007810000 */
[----:B------:R-:W0:Y:S01]  /*94a0*/  SHFL.BFLY PT, R11, R0, 0x2, 0x1f ;  /* 0x0c401f00000b7f89 */ /* 0x000e2200000e0000 */
[----:B-1----:R-:W-:-:S04]  /*94b0*/  FMNMX.FTZ R89, R132, R89, !PT ;  /* 0x0000005984597209 */ /* 0x002fc80007810000 */
[----:B--2---:R-:W-:-:S05]  /*94c0*/  FMNMX.FTZ R89, R134, R89, !PT ;  /* 0x0000005986597209 */ /* 0x004fca0007810000 */
[----:B------:R-:W1:Y:S01]  /*94d0*/  SHFL.BFLY PT, R12, R89, 0x2, 0x1f ;  /* 0x0c401f00590c7f89 */ /* 0x000e6200000e0000 */
[----:B0-----:R-:W-:Y:S02]  /*94e0*/  FMNMX.FTZ R2, R0, R11, !PT ;  /* 0x0000000b00027209 */ /* 0x001fe40007810000 */
[----:B------:R-:W0:Y:S03]  /*94f0*/  LDC R11, c[0x0][0x988] ;  /* 0x00026200ff0b7b82 */ /* 0x000e260000000800 */
[----:B------:R-:W2:Y:S01]  /*9500*/  SHFL.BFLY PT, R91, R2, 0x1, 0x1f ;  /* 0x0c201f00025b7f89 */ /* 0x000ea200000e0000 */
[----:B-1----:R-:W-:-:S05]  /*9510*/  FMNMX.FTZ R93, R89, R12, !PT ;  /* 0x0000000c595d7209 */ /* 0x002fca0007810000 */
[----:B------:R-:W1:Y:S01]  /*9520*/  SHFL.BFLY PT, R88, R93, 0x1, 0x1f ;  /* 0x0c201f005d587f89 */ /* 0x000e6200000e0000 */
[----:B--2---:R-:W-:-:S05]  /*9530*/  FMNMX.FTZ R12, R2, R91, !PT ;  /* 0x0000005b020c7209 */ /* 0x004fca0007810000 */
[C---:B0-----:R-:W-:Y:S01]  /*9540*/  FMUL.FTZ R109, R12.reuse, R11 ;  /* 0x0000000b0c6d7220 */ /* 0x041fe20000410000 */
[----:B------:R-:W-:-:S03]  /*9550*/  FADD.FTZ R184, -R12, R15 ;  /* 0x0000000f0cb87221 */ /* 0x000fc60000010100 */
        /* <DEDUP_REMOVED lines=11> */
[-C--:B------:R-:W-:Y:S01]  /*9610*/  FFMA.FTZ R93, R154, R11.reuse, -R109 ;  /* 0x0000000b9a5d7223 */ /* 0x080fe2000001086d */
[----:B------:R-:W-:Y:S01]  /*9620*/  FADD.FTZ R186, -R88, R21 ;  /* 0x0000001558ba7221 */ /* 0x000fe20000010100 */
        /* <DEDUP_REMOVED lines=13> */
[-C--:B------:R-:W-:Y:S01]  /*9700*/  FMUL.FTZ R109, R88, R11.reuse ;  /* 0x0000000b586d7220 */ /* 0x080fe20000410000 */
[-C--:B------:R-:W-:Y:S01]  /*9710*/  FMUL.FTZ R184, R184, R11.reuse ;  /* 0x0000000bb8b87220 */ /* 0x080fe20000410000 */
[-C--:B------:R-:W-:Y:S01]  /*9720*/  FMUL.FTZ R186, R186, R11.reuse ;  /* 0x0000000bbaba7220 */ /* 0x080fe20000410000 */
        /* <DEDUP_REMOVED lines=23> */
[----:B------:R-:W-:Y:S01]  /*98a0*/  FFMA.FTZ R130, R130, R11, -R109 ;  /* 0x0000000b82827223 */ /* 0x000fe2000001086d */
[----:B------:R-:W1:Y:S01]  /*98b0*/  MUFU.EX2 R157, R14 ;  /* 0x0000000e009d7308 */ /* 0x000e620000000800 */
[----:B0-----:R-:W-:Y:S01]  /*98c0*/  FFMA.FTZ R7, R0, R7, R15 ;  /* 0x0000000700077223 */ /* 0x001fe2000001000f */
[-CC-:B------:R-:W-:Y:S01]  /*98d0*/  FFMA.FTZ R178, R178, R11.reuse, -R109.reuse ;  /* 0x0000000bb2b27223 */ /* 0x180fe2000001086d */
[-CC-:B------:R-:W-:Y:S01]  /*98e0*/  FFMA.FTZ R132, R132, R11.reuse, -R109.reuse ;  /* 0x0000000b84847223 */ /* 0x180fe2000001086d */
[----:B------:R-:W-:-:S04]  /*98f0*/  FFMA.FTZ R109, R134, R11, -R109 ;  /* 0x0000000b866d7223 */ /* 0x000fc8000001086d */
[----:B------:R-:W0:Y:S08]  /*9900*/  MUFU.EX2 R136, R136 ;  /* 0x0000008800887308 */ /* 0x000e300000000800 */
[----:B------:R-:W2:Y:S01]  /*9910*/  MUFU.EX2 R90, R90 ;  /* 0x0000005a005a7308 */ /* 0x000ea20000000800 */
[----:B-1----:R-:W-:-:S07]  /*9920*/  FFMA.FTZ R6, R2, R6, R157 ;  /* 0x0000000602067223 */ /* 0x002fce000001009d */
        /* <DEDUP_REMOVED lines=92> */
.L_x_1028:
        /* <DEDUP_REMOVED lines=35> */
.L_x_1018:
[----:B------:R-:W-:-:S13]  /*a120*/  ISETP.GE.AND P1, PT, R20, R17, PT ;  /* 0x000000111400720c */ /* 0x000fda0003f26270 */
[----:B------:R-:W-:Y:S05]  /*a130*/  @!P1 BRA `(.L_x_1030) ;  /* 0x0000003000ec9947 */ /* 0x000fea0003800000 */
[----:B------:R-:W-:Y:S01]  /*a140*/  IMAD.MOV.U32 R14, RZ, RZ, R88 ;  /* 0x000000ffff0e7224 */ /* 0x000fe200078e0058 */
[----:B------:R-:W-:Y:S01]  /*a150*/  UMOV UR7, UR4 ;  /* 0x0000000400077c82 */ /* 0x000fe20008000000 */
[----:B------:R-:W-:Y:S01]  /*a160*/  IMAD.MOV.U32 R13, RZ, RZ, R12 ;  /* 0x000000ffff0d7224 */ /* 0x000fe200078e000c */
[----:B------:R-:W-:Y:S01]  /*a170*/  ULDC UR61, c[0x0][0x9e4] ;  /* 0x00027900003d7ab9 */ /* 0x000fe20000000800 */
[----:B------:R-:W-:Y:S01]  /*a180*/  IMAD.MOV.U32 R15, RZ, RZ, R3 ;  /* 0x000000ffff0f7224 */ /* 0x000fe200078e0003 */
[----:B------:R-:W-:-:S06]  /*a190*/  ULDC UR5, c[0x0][0x9d8] ;  /* 0x0002760000057ab9 */ /* 0x000fcc0000000800 */
.L_x_1049:
[----:B------:R-:W-:-:S04]  /*a1a0*/  UIADD3 UR4, UR7, 0x1, URZ ;  /* 0x0000000107047890 */ /* 0x000fc8000fffe03f */
[----:B------:R-:W-:-:S04]  /*a1b0*/  UISETP.NE.AND UP0, UPT, UR4, 0x2, UPT ;  /* 0x000000020400788c */ /* 0x000fc8000bf05270 */
[----:B------:R-:W-:Y:S02]  /*a1c0*/  USEL UR6, URZ, 0x1, UP0 ;  /* 0x000000013f067887 */ /* 0x000fe40008000000 */
[----:B------:R-:W-:-:S04]  /*a1d0*/  USEL UR4, UR4, URZ, UP0 ;  /* 0x0000003f04047287 */ /* 0x000fc80008000000 */
[----:B------:R-:W-:Y:S01]  /*a1e0*/  LOP3.LUT R3, R15, UR6, RZ, 0x3c, !PT ;  /* 0x000000060f037c12 */ /* 0x000fe2000f8e3cff */
[----:B------:R-:W-:Y:S07]  /*a1f0*/  @!P0 BRA `(.L_x_1031) ;  /* 0x0000000000048947 */ /* 0x000fee0003800000 */
[----:B------:R-:W-:Y:S01]  /*a200*/  BPT.TRAP 0x1 ;  /* 0x000000040000795c */ /* 0x000fe20000300000 */
.L_x_1031:
[----:B------:R-:W-:Y:S01]  /*a210*/  ULEA UR59, UR4, UR58, 0x3 ;  /* 0x0000003a043b7291 */ /* 0x000fe2000f8e183f */
[----:B------:R-:W-:-:S08]  /*a220*/  SHF.L.U32 R11, R3, 0x1f, RZ ;  /* 0x0000001f030b7819 */ /* 0x000fd000000006ff */
[----:B------:R0:W1:Y:S01]  /*a230*/  SYNCS.PHASECHK.TRANS64.TRYWAIT P1, [UR59+0x2a830], R11 ;  /* 0x02a8300bff0075a7 */ /* 0x000062000802017b */
[----:B------:R-:W-:Y:S05]  /*a240*/  @!P0 BRA `(.L_x_1032) ;  /* 0x0000000000048947 */ /* 0x000fea0003800000 */
[----:B------:R-:W-:Y:S01]  /*a250*/  BPT.TRAP 0x1 ;  /* 0x000000040000795c */ /* 0x000fe20000300000 */
.L_x_1032:
[----:B-1----:R-:W-:Y:S05]  /*a260*/  @P1 BRA `(.L_x_1033) ;  /* 0x0000000000081947 */ /* 0x002fea0003800000 */
[----:B------:R-:W1:Y:S02]  /*a270*/  SYNCS.PHASECHK.TRANS64.TRYWAIT P1, [UR59+0x2a830], R11 ;  /* 0x02a8300bff0075a7 */ /* 0x000e64000802017b */
[----:B-1----:R-:W-:Y:S05]  /*a280*/  @!P1 BRA `(.L_x_1034) ;  /* 0x0000009800009947 */ /* 0x002fea0003800000 */
.L_x_1033:
        /* <DEDUP_REMOVED lines=129> */
.L_x_1035:
[----:B------:R-:W-:Y:S01]  /*aaa0*/  ULEA UR10, UR7, UR58, 0x3 ;  /* 0x0000003a070a7291 */ /* 0x000fe2000f8e183f */
[----:B------:R-:W-:-:S08]  /*aab0*/  SHF.L.U32 R0, R15, 0x1f, RZ ;  /* 0x0000001f0f007819 */ /* 0x000fd000000006ff */
[----:B------:R2:W3:Y:S01]  /*aac0*/  SYNCS.PHASECHK.TRANS64.TRYWAIT P1, [UR10+0x2a850], R0 ;  /* 0x02a85000ff0075a7 */ /* 0x0004e2000802014a */
[----:B------:R-:W-:Y:S05]  /*aad0*/  @!P0 BRA `(.L_x_1036) ;  /* 0x0000000000048947 */ /* 0x000fea0003800000 */
[----:B------:R-:W-:Y:S01]  /*aae0*/  BPT.TRAP 0x1 ;  /* 0x000000040000795c */ /* 0x000fe20000300000 */
.L_x_1036:
[----:B---3--:R-:W-:Y:S05]  /*aaf0*/  @P1 BRA `(.L_x_1037) ;  /* 0x0000000000081947 */ /* 0x008fea0003800000 */
[----:B------:R-:W3:Y:S02]  /*ab00*/  SYNCS.PHASECHK.TRANS64.TRYWAIT P1, [UR10+0x2a850], R0 ;  /* 0x02a85000ff0075a7 */ /* 0x000ee4000802014a */
[----:B---3--:R-:W-:Y:S05]  /*ab10*/  @!P1 BRA `(.L_x_1038) ;  /* 0x0000008c00f49947 */ /* 0x008fea0003800000 */
.L_x_1037:
[----:B------:R-:W-:Y:S01]  /*ab20*/  UIADD3 UR6, UR58, 0x400, URZ ;  /* 0x000004003a067890 */ /* 0x000fe2000fffe03f */
[----:B------:R-:W-:-:S03]  /*ab30*/  WARPGROUP.ARRIVE ;  /* 0x00000000000079c5 */ /* 0x000fc60000000000 */
[----:B------:R-:W-:-:S04]  /*ab40*/  USHF.R.U32.HI UR6, URZ, 0x4, UR6 ;  /* 0x000000043f067899 */ /* 0x000fc80008011606 */
[----:B------:R-:W-:-:S04]  /*ab50*/  ULOP3.LUT UR6, UR6, 0x3fff, URZ, 0xc0, !UPT ;  /* 0x00003fff06067892 */ /* 0x000fc8000f8ec03f */
[----:B------:R-:W-:-:S04]  /*ab60*/  ULOP3.LUT UR6, UR6, 0x3000000, URZ, 0xfc, !UPT ;  /* 0x0300000006067892 */ /* 0x000fc8000f8efc3f */
[----:B------:R-:W-:-:S03]  /*ab70*/  UIMAD UR11, UR7, 0x600, UR6 ;  /* 0x00000600070b78a4 */ /* 0x000fc6000f8e0206 */
[----:B------:R-:W-:-:S04]  /*ab80*/  UMOV UR7, 0x40000040 ;  /* 0x4000004000077882 */ /* 0x000fc80000000000 */
        /* <DEDUP_REMOVED lines=30> */
.L_x_1039:
[----:B------:R-:W-:Y:S01]  /*ad70*/  ISETP.NE.AND P2, PT, R23, 0x1, PT ;  /* 0x000000011700780c */ /* 0x000fe20003f45270 */
[----:B------:R-:W-:Y:S01]  /*ad80*/  FMUL.FTZ R164, R93, UR5 ;  /* 0x000000055da47c20 */ /* 0x000fe20008410000 */
[----:B------:R-:W-:Y:S01]  /*ad90*/  FMUL.FTZ R139, R92, UR5 ;  /* 0x000000055c8b7c20 */ /* 0x000fe20008410000 */
[----:B------:R-:W3:Y:S01]  /*ada0*/  S2UR UR7, SR_CgaCtaId ;  /* 0x00000000000779c3 */ /* 0x000ee20000008800 */
[----:B------:R-:W-:Y:S01]  /*adb0*/  FMUL.FTZ R158, R105, UR5 ;  /* 0x00000005699e7c20 */ /* 0x000fe20008410000 */
[----:B------:R-:W-:Y:S02]  /*adc0*/  IMAD.MOV.U32 R105, RZ, RZ, R8 ;  /* 0x000000ffff697224 */ /* 0x000fe400078e0008 */
[----:B0-2---:R-:W-:Y:S01]  /*add0*/  FMUL.FTZ R0, R90, UR5 ;  /* 0x000000055a007c20 */ /* 0x005fe20008410000 */
[----:B------:R-:W-:Y:S01]  /*ade0*/  FMUL.FTZ R138, R114, UR5 ;  /* 0x00000005728a7c20 */ /* 0x000fe20008410000 */
[----:B------:R-:W-:Y:S01]  /*adf0*/  FMUL.FTZ R90, R103, UR5 ;  /* 0x00000005675a7c20 */ /* 0x000fe20008410000 */
[----:B------:R-:W-:Y:S01]  /*ae00*/  FMUL.FTZ R103, R111, UR5 ;  /* 0x000000056f677c20 */ /* 0x000fe20008410000 */
[----:B------:R-:W-:-:S02]  /*ae10*/  IMAD R111, R20, -0x60, RZ ;  /* 0xffffffa0146f7824 */ /* 0x000fc400078e02ff */
[----:B-1----:R-:W-:Y:S01]  /*ae20*/  FMUL.FTZ R11, R88, UR5 ;  /* 0x00000005580b7c20 */ /* 0x002fe20008410000 */
[----:B------:R-:W-:Y:S01]  /*ae30*/  FMUL.FTZ R137, R89, UR5 ;  /* 0x0000000559897c20 */ /* 0x000fe20008410000 */
[----:B------:R-:W0:Y:S01]  /*ae40*/  @P2 LDC R93, c[0x0][0x44c] ;  /* 0x00011300ff5d2b82 */ /* 0x000e220000000800 */
[----:B------:R-:W-:Y:S01]  /*ae50*/  FMUL.FTZ R2, R91, UR5 ;  /* 0x000000055b027c20 */ /* 0x000fe20008410000 */
[----:B------:R-:W-:Y:S01]  /*ae60*/  FMUL.FTZ R12, R94, UR5 ;  /* 0x000000055e0c7c20 */ /* 0x000fe20008410000 */
[----:B------:R-:W-:Y:S01]  /*ae70*/  FMUL.FTZ R88, R99, UR5 ;  /* 0x0000000563587c20 */ /* 0x000fe20008410000 */
[----:B------:R-:W-:Y:S01]  /*ae80*/  FMUL.FTZ R168, R101, UR5 ;  /* 0x0000000565a87c20 */ /* 0x000fe20008410000 */
[----:B------:R-:W-:Y:S01]  /*ae90*/  R2UR UR6, R10 ;  /* 0x000000000a0672ca */ /* 0x000fe200000e0000 */
[----:B------:R-:W-:Y:S01]  /*aea0*/  FMUL.FTZ R15, R95, UR5 ;  /* 0x000000055f0f7c20 */ /* 0x000fe20008410000 */
[----:B------:R-:W-:Y:S01]  /*aeb0*/  FMUL.FTZ R172, R96, UR5 ;  /* 0x0000000560ac7c20 */ /* 0x000fe20008410000 */
[----:B------:R-:W1:Y:S01]  /*aec0*/  @P2 LDC R92, c[0x0][0x450] ;  /* 0x00011400ff5c2b82 */ /* 0x000e620000000800 */
        /* <DEDUP_REMOVED lines=15> */
[----:B0-----:R-:W-:-:S04]  /*afc0*/  @P2 IMAD.HI.U32 R93, R8, R93, RZ ;  /* 0x0000005d085d2227 */ /* 0x001fc800078e00ff */
[----:B------:R-:W-:Y:S01]  /*afd0*/  FMUL.FTZ R146, R122, UR5 ;  /* 0x000000057a927c20 */ /* 0x000fe20008410000 */
[----:B------:R-:W-:Y:S01]  /*afe0*/  FMUL.FTZ R148, R123, UR5 ;  /* 0x000000057b947c20 */ /* 0x000fe20008410000 */
[----:B------:R-:W-:Y:S01]  /*aff0*/  FMUL.FTZ R152, R126, UR5 ;  /* 0x000000057e987c20 */ /* 0x000fe20008410000 */
[----:B------:R-:W-:Y:S01]  /*b000*/  FMUL.FTZ R154, R127, UR5 ;  /* 0x000000057f9a7c20 */ /* 0x000fe20008410000 */
[----:B------:R-:W-:Y:S01]  /*b010*/  FMUL.FTZ R129, R129, UR5 ;  /* 0x0000000581817c20 */ /* 0x000fe20008410000 */
[----:B------:R-:W-:Y:S01]  /*b020*/  FMUL.FTZ R156, R130, UR5 ;  /* 0x00000005829c7c20 */ /* 0x000fe20008410000 */
[----:B------:R-:W-:Y:S01]  /*b030*/  FMUL.FTZ R91, R131, UR5 ;  /* 0x00000005835b7c20 */ /* 0x000fe20008410000 */
[----:B-1----:R-:W-:Y:S01]  /*b040*/  @P2 SHF.R.U32.HI R105, RZ, R92, R93 ;  /* 0x0000005cff692219 */ /* 0x002fe2000001165d */
[----:B------:R-:W-:Y:S01]  /*b050*/  FMUL.FTZ R132, R132, UR5 ;  /* 0x0000000584847c20 */ /* 0x000fe20008410000 */
[----:B------:R-:W-:Y:S01]  /*b060*/  FMUL.FTZ R133, R133, UR5 ;  /* 0x0000000585857c20 */ /* 0x000fe20008410000 */
[----:B------:R-:W-:Y:S01]  /*b070*/  FMUL.FTZ R92, R134, UR5 ;  /* 0x00000005865c7c20 */ /* 0x000fe20008410000 */
[----:B------:R-:W-:Y:S01]  /*b080*/  VIADD R94, R111, 0x1 ;  /* 0x000000016f5e7836 */ /* 0x000fe20000000000 */
[----:B------:R-:W0:Y:S01]  /*b090*/  SHFL.IDX PT, R114, R105, RZ, 0x1c1f ;  /* 0x001c1fff69727589 */ /* 0x000e2200000e0000 */
[----:B------:R-:W-:Y:S01]  /*b0a0*/  FMUL.FTZ R93, R135, UR5 ;  /* 0x00000005875d7c20 */ /* 0x000fe20008410000 */
[----:B------:R-:W-:Y:S01]  /*b0b0*/  FMUL.FTZ R116, R116, UR5 ;  /* 0x0000000574747c20 */ /* 0x000fe20008410000 */
[----:B------:R-:W-:Y:S01]  /*b0c0*/  FMUL.FTZ R120, R120, UR5 ;  /* 0x0000000578787c20 */ /* 0x000fe20008410000 */
[----:B------:R-:W-:Y:S01]  /*b0d0*/  FMUL.FTZ R121, R121, UR5 ;  /* 0x0000000579797c20 */ /* 0x000fe20008410000 */
[----:B------:R-:W-:Y:S01]  /*b0e0*/  FMUL.FTZ R124, R124, UR5 ;  /* 0x000000057c7c7c20 */ /* 0x000fe20008410000 */
[----:B------:R-:W-:Y:S01]  /*b0f0*/  FMUL.FTZ R125, R125, UR5 ;  /* 0x000000057d7d7c20 */ /* 0x000fe20008410000 */
[----:B------:R-:W-:Y:S01]  /*b100*/  FMUL.FTZ R128, R128, UR5 ;  /* 0x0000000580807c20 */ /* 0x000fe20008410000 */
[----:B------:R-:W-:Y:S01]  /*b110*/  UIADD3 UR59, UR59, 0x2a840, URZ ;  /* 0x0002a8403b3b7890 */ /* 0x000fe2000fffe03f */
[----:B------:R-:W-:Y:S01]  /*b120*/  LOP3.LUT P1, RZ, R18, 0x80000, RZ, 0xc0, !PT ;  /* 0x0008000012ff7812 */ /* 0x000fe2000782c0ff */
[----:B------:R-:W-:Y:S01]  /*b130*/  IMAD R95, R9, -0x2, R94 ;  /* 0xfffffffe095f7824 */ /* 0x000fe200078e025e */
[----:B------:R-:W1:Y:S01]  /*b140*/  MUFU.TANH R11, R11 ;  /* 0x0000000b000b7308 */ /* 0x000e620000002400 */
[----:B---3--:R-:W-:Y:S01]  /*b150*/  UPRMT UR59, UR7, 0x654, UR59 ;  /* 0x00000654073b7896 */ /* 0x008fe2000800003b */
[----:B------:R-:W-:Y:S01]  /*b160*/  FMUL.FTZ R117, R117, UR5 ;  /* 0x0000000575757c20 */ /* 0x000fe20008410000 */
[----:B------:R-:W-:Y:S01]  /*b170*/  ULDC UR11, c[0x0][0x288] ;  /* 0x0000a200000b7ab9 */ /* 0x000fe20000000800 */
[----:B------:R-:W-:Y:S01]  /*b180*/  ULDC UR7, c[0x0][0x9e0] ;  /* 0x0002780000077ab9 */ /* 0x000fe20000000800 */
[C---:B------:R-:W-:Y:S01]  /*b190*/  IADD3 R94, R95.reuse, -UR11, R22 ;  /* 0x8000000b5f5e7c10 */ /* 0x040fe2000fffe016 */
[----:B------:R-:W-:-:S02]  /*b1a0*/  VIADD R122, R95, 0xffffffff ;  /* 0xffffffff5f7a7836 */ /* 0x000fc40000000000 */
[----:B------:R-:W2:Y:S02]  /*b1b0*/  MUFU.TANH R137, R137 ;  /* 0x0000008900897308 */ /* 0x000ea40000002400 */
[C---:B------:R-:W-:Y:S01]  /*b1c0*/  VIADD R115, R94.reuse, UR7 ;  /* 0x000000075e737c36 */ /* 0x040fe20008000000 */
[----:B------:R-:W-:Y:S03]  /*b1d0*/  SYNCS.ARRIVE.TRANS64.RED.A1T0 RZ, [UR59], RZ ;  /* 0x000000ffffff79a7 */ /* 0x000fe6000810043b */
[----:B0-----:R-:W-:Y:S02]  /*b1e0*/  IMAD.IADD R95, R115, 0x1, R114 ;  /* 0x00000001735f7824 */ /* 0x001fe400078e0272 */
[----:B------:R-:W0:Y:S08]  /*b1f0*/  MUFU.TANH R0, R0 ;  /* 0x0000000000007308 */ /* 0x000e300000002400 */
[----:B------:R-:W3:Y:S08]  /*b200*/  MUFU.TANH R2, R2 ;  /* 0x0000000200027308 */ /* 0x000ef00000002400 */
[----:B------:R-:W4:Y:S08]  /*b210*/  MUFU.TANH R139, R139 ;  /* 0x0000008b008b7308 */ /* 0x000f300000002400 */
        /* <DEDUP_REMOVED lines=42> */
[----:B------:R5:W0:Y:S02]  /*b4c0*/  MUFU.TANH R110, R117 ;  /* 0x00000075006e7308 */ /* 0x000a240000002400 */
[----:B-----5:R-:W-:-:S05]  /*b4d0*/  IADD3 R117, R94, UR6, RZ ;  /* 0x000000065e757c10 */ /* 0x020fca000fffe0ff */
[----:B------:R-:W-:Y:S01]  /*b4e0*/  IMAD.IADD R97, R117, 0x1, R114 ;  /* 0x0000000175617824 */ /* 0x000fe200078e0272 */
[----:B-1234-:R-:W-:Y:S06]  /*b4f0*/  @!P1 BRA `(.L_x_1040) ;  /* 0x0000000000609947 */ /* 0x01efec0003800000 */
[----:B------:R-:W-:Y:S01]  /*b500*/  ULDC UR7, c[0x0][0x2f0] ;  /* 0x0000bc0000077ab9 */ /* 0x000fe20000000800 */
[----:B------:R-:W-:Y:S01]  /*b510*/  ULDC UR6, c[0x0][0x288] ;  /* 0x0000a20000067ab9 */ /* 0x000fe20000000800 */
        /* <DEDUP_REMOVED lines=8> */
[----:B------:R-:W1:Y:S02]  /*b5a0*/  @P1 LDC.64 R118, c[0x0][0x9e8] ;  /* 0x00027a00ff761b82 */ /* 0x000e640000000a00 */
[----:B-1----:R-:W-:-:S05]  /*b5b0*/  @P1 IMAD.HI.U32 R94, R107, R118, RZ ;  /* 0x000000766b5e1227 */ /* 0x002fca00078e00ff */
[----:B------:R-:W-:-:S04]  /*b5c0*/  @P1 SHF.R.U32.HI R107, RZ, R119, R94 ;  /* 0x00000077ff6b1219 */ /* 0x000fc8000001165e */
[----:B------:R-:W-:Y:S01]  /*b5d0*/  LOP3.LUT R107, RZ, R107, RZ, 0x33, !PT ;  /* 0x0000006bff6b7212 */ /* 0x000fe200078e33ff */
[----:B------:R-:W-:Y:S06]  /*b5e0*/  BRA `(.L_x_1043) ;  /* 0x0000000000147947 */ /* 0x000fec0003800000 */
.L_x_1042:
[----:B------:R-:W-:-:S05]  /*b5f0*/  IMAD.U32 R114, RZ, RZ, UR61 ;  /* 0x0000003dff727e24 */ /* 0x000fca000f8e00ff */
[----:B------:R-:W-:-:S13]  /*b600*/  ISETP.NE.AND P1, PT, R114, 0x1, PT ;  /* 0x000000017200780c */ /* 0x000fda0003f25270 */
[----:B------:R-:W1:Y:S02]  /*b610*/  @P1 LDC.64 R118, c[0x0][0x9e8] ;  /* 0x00027a00ff761b82 */ /* 0x000e640000000a00 */
[----:B-1----:R-:W-:-:S05]  /*b620*/  @P1 IMAD.HI.U32 R94, R107, R118, RZ ;  /* 0x000000766b5e1227 */ /* 0x002fca00078e00ff */
[----:B------:R-:W-:-:S07]  /*b630*/  @P1 SHF.R.U32.HI R107, RZ, R119, R94 ;  /* 0x00000077ff6b1219 */ /* 0x000fce000001165e */
.L_x_1043:
[----:B------:R-:W-:Y:S05]  /*b640*/  BSYNC B0 ;  /* 0x0000000000007941 */ /* 0x000fea0003800000 */
.L_x_1041:
[----:B------:R-:W-:-:S05]  /*b650*/  IMAD R94, R107, R114, R122 ;  /* 0x000000726b5e7224 */ /* 0x000fca00078e027a */
[----:B------:R-:W-:Y:S02]  /*b660*/  VIADDMNMX R95, R94, R114, R95, PT ;  /* 0x000000725e5f7246 */ /* 0x000fe4000380015f */
[----:B------:R-:W-:-:S07]  /*b670*/  VIMNMX R97, R97, R94, !PT ;  /* 0x0000005e61617248 */ /* 0x000fce0007fe0100 */
.L_x_1040:
        /* <DEDUP_REMOVED lines=13> */
[----:B0-----:R-:W-:Y:S02]  /*b750*/  FSEL R164, R164, -INF , !P3 ;  /* 0xff800000a4a47808 */ /* 0x001fe40005800000 */
        /* <DEDUP_REMOVED lines=100> */
[----:B-1----:R-:W-:-:S03]  /*bda0*/  IMAD.IADD R97, R117, 0x1, R118 ;  /* 0x0000000175617824 */ /* 0x002fc600078e0276 */
[----:B------:R-:W-:Y:S01]  /*bdb0*/  ISETP.LT.OR P6, PT, R95, 0x5a, P6 ;  /* 0x0000005a5f00780c */ /* 0x000fe200037c1670 */
[----:B------:R-:W-:-:S03]  /*bdc0*/  IMAD.IADD R95, R115, 0x1, R118 ;  /* 0x00000001735f7824 */ /* 0x000fc600078e0276 */
[----:B------:R-:W-:Y:S02]  /*bdd0*/  FSEL R98, R133, -INF , !P6 ;  /* 0xff80000085627808 */ /* 0x000fe40007000000 */
[----:B------:R-:W-:-:S13]  /*bde0*/  LOP3.LUT P6, RZ, R18, 0x80000, RZ, 0xc0, !PT ;  /* 0x0008000012ff7812 */ /* 0x000fda00078cc0ff */
[----:B------:R-:W-:Y:S05]  /*bdf0*/  @!P6 BRA `(.L_x_1044) ;  /* 0x000000000060e947 */ /* 0x000fea0003800000 */
        /* <DEDUP_REMOVED lines=15> */
.L_x_1046:
[----:B------:R-:W-:-:S05]  /*bef0*/  IMAD.U32 R105, RZ, RZ, UR61 ;  /* 0x0000003dff697e24 */ /* 0x000fca000f8e00ff */
[----:B------:R-:W-:-:S13]  /*bf00*/  ISETP.NE.AND P6, PT, R105, 0x1, PT ;  /* 0x000000016900780c */ /* 0x000fda0003fc5270 */
[----:B------:R-:W0:Y:S02]  /*bf10*/  @P6 LDC.64 R118, c[0x0][0x9e8] ;  /* 0x00027a00ff766b82 */ /* 0x000e240000000a00 */
[----:B0-----:R-:W-:-:S05]  /*bf20*/  @P6 IMAD.HI.U32 R118, R11, R118, RZ ;  /* 0x000000760b766227 */ /* 0x001fca00078e00ff */
[----:B------:R-:W-:-:S07]  /*bf30*/  @P6 SHF.R.U32.HI R11, RZ, R119, R118 ;  /* 0x00000077ff0b6219 */ /* 0x000fce0000011676 */
.L_x_1047:
[----:B------:R-:W-:Y:S05]  /*bf40*/  BSYNC B0 ;  /* 0x0000000000007941 */ /* 0x000fea0003800000 */
.L_x_1045:
[----:B------:R-:W-:-:S05]  /*bf50*/  IMAD R118, R11, R105, R122 ;  /* 0x000000690b767224 */ /* 0x000fca00078e027a */
[----:B------:R-:W-:Y:S02]  /*bf60*/  VIADDMNMX R95, R118, R105, R95, PT ;  /* 0x00000069765f7246 */ /* 0x000fe4000380015f */
[----:B------:R-:W-:-:S07]  /*bf70*/  VIMNMX R97, R97, R118, !PT ;  /* 0x0000007661617248 */ /* 0x000fce0007fe0100 */
.L_x_1044:
        /* <DEDUP_REMOVED lines=34> */
[----:B------:R-:W-:Y:S02]  /*c1a0*/  ISETP.NE.AND P2, PT, R130, RZ, PT ;  /* 0x000000ff8200720c */ /* 0x000fe40003f45270 */
        /* <DEDUP_REMOVED lines=35> */
[----:B------:R-:W-:Y:S01]  /*c3e0*/  FSEL R138, R138, -INF , !P1 ;  /* 0xff8000008a8a7808 */ /* 0x000fe20004800000 */
[----:B------:R-:W0:Y:S01]  /*c3f0*/  LDC R11, c[0x0][0x988] ;  /* 0x00026200ff0b7b82 */ /* 0x000e220000000800 */
[----:B------:R-:W-:Y:S01]  /*c400*/  ISETP.NE.AND P1, PT, R137, RZ, PT ;  /* 0x000000ff8900720c */ /* 0x000fe20003f25270 */
[----:B------:R-:W1:Y:S01]  /*c410*/  SHFL.BFLY PT, R12, R15, 0x2, 0x1f ;  /* 0x0c401f000f0c7f89 */ /* 0x000e6200000e0000 */
[----:B------:R-:W-:-:S02]  /*c420*/  ISETP.NE.AND P6, PT, R145, RZ, PT ;  /* 0x000000ff9100720c */ /* 0x000fc40003fc5270 */
[C---:B------:R-:W-:Y:S02]  /*c430*/  ISETP.GT.AND P1, PT, R97.reuse, 0x31, !P1 ;  /* 0x000000316100780c */ /* 0x040fe40004f24270 */
[----:B------:R-:W-:Y:S02]  /*c440*/  ISETP.GT.AND P3, PT, R97, 0x50, !P3 ;  /* 0x000000506100780c */ /* 0x000fe40005f64270 */
[C---:B------:R-:W-:Y:S02]  /*c450*/  ISETP.LT.OR P1, PT, R95.reuse, 0x32, P1 ;  /* 0x000000325f00780c */ /* 0x040fe40000f21670 */
[----:B------:R-:W-:Y:S02]  /*c460*/  ISETP.LT.OR P3, PT, R95, 0x51, P3 ;  /* 0x000000515f00780c */ /* 0x000fe40001f61670 */
[----:B------:R-:W-:Y:S02]  /*c470*/  FSEL R140, R140, -INF , !P1 ;  /* 0xff8000008c8c7808 */ /* 0x000fe40004800000 */
[----:B------:R-:W-:-:S02]  /*c480*/  ISETP.NE.AND P1, PT, R113, RZ, PT ;  /* 0x000000ff7100720c */ /* 0x000fc40003f25270 */
[C---:B------:R-:W-:Y:S02]  /*c490*/  ISETP.GT.AND P4, PT, R97.reuse, 0x51, !P4 ;  /* 0x000000516100780c */ /* 0x040fe40006784270 */
[----:B------:R-:W-:Y:S02]  /*c4a0*/  ISETP.GT.AND P1, PT, R97, 0x38, !P1 ;  /* 0x000000386100780c */ /* 0x000fe40004f24270 */
[----:B------:R-:W-:Y:S02]  /*c4b0*/  FSEL R156, R156, -INF , !P3 ;  /* 0xff8000009c9c7808 */ /* 0x000fe40005800000 */
[----:B------:R-:W-:Y:S02]  /*c4c0*/  ISETP.LT.OR P1, PT, R95, 0x39, P1 ;  /* 0x000000395f00780c */ /* 0x000fe40000f21670 */
[----:B------:R-:W-:Y:S02]  /*c4d0*/  ISETP.GT.AND P5, PT, R97, 0x58, !P5 ;  /* 0x000000586100780c */ /* 0x000fe40006fa4270 */
[----:B------:R-:W-:-:S02]  /*c4e0*/  FSEL R142, R142, -INF , !P1 ;  /* 0xff8000008e8e7808 */ /* 0x000fc40004800000 */
[----:B------:R-:W-:Y:S02]  /*c4f0*/  ISETP.NE.AND P1, PT, R139, RZ, PT ;  /* 0x000000ff8b00720c */ /* 0x000fe40003f25270 */
[----:B-1----:R-:W-:Y:S02]  /*c500*/  FMNMX.FTZ R21, R15, R12, !PT ;  /* 0x0000000c0f157209 */ /* 0x002fe40007810000 */
[----:B------:R-:W-:Y:S02]  /*c510*/  ISETP.GT.AND P1, PT, R97, 0x39, !P1 ;  /* 0x000000396100780c */ /* 0x000fe40004f24270 */
[C---:B------:R-:W-:Y:S01]  /*c520*/  ISETP.LT.OR P4, PT, R95.reuse, 0x52, P4 ;  /* 0x000000525f00780c */ /* 0x040fe20002781670 */
[----:B------:R-:W1:Y:S01]  /*c530*/  SHFL.BFLY PT, R12, R21, 0x1, 0x1f ;  /* 0x0c201f00150c7f89 */ /* 0x000e6200000e0000 */
[C---:B------:R-:W-:Y:S02]  /*c540*/  ISETP.LT.OR P1, PT, R95.reuse, 0x3a, P1 ;  /* 0x0000003a5f00780c */ /* 0x040fe40000f21670 */
[----:B------:R-:W-:-:S02]  /*c550*/  ISETP.LT.OR P5, PT, R95, 0x59, P5 ;  /* 0x000000595f00780c */ /* 0x000fc40002fa1670 */
[----:B------:R-:W-:Y:S02]  /*c560*/  FSEL R144, R144, -INF , !P1 ;  /* 0xff80000090907808 */ /* 0x000fe40004800000 */
[----:B------:R-:W-:-:S04]  /*c570*/  ISETP.NE.AND P1, PT, R141, RZ, PT ;  /* 0x000000ff8d00720c */ /* 0x000fc80003f25270 */
[----:B------:R-:W-:-:S04]  /*c580*/  ISETP.GT.AND P1, PT, R97, 0x40, !P1 ;  /* 0x000000406100780c */ /* 0x000fc80004f24270 */
[----:B------:R-:W-:-:S04]  /*c590*/  ISETP.LT.OR P1, PT, R95, 0x41, P1 ;  /* 0x000000415f00780c */ /* 0x000fc80000f21670 */
[----:B------:R-:W-:Y:S02]  /*c5a0*/  FSEL R146, R146, -INF , !P1 ;  /* 0xff80000092927808 */ /* 0x000fe40004800000 */
[----:B------:R-:W-:Y:S02]  /*c5b0*/  ISETP.NE.AND P1, PT, R143, RZ, PT ;  /* 0x000000ff8f00720c */ /* 0x000fe40003f25270 */
[----:B-1----:R-:W-:Y:S02]  /*c5c0*/  FMNMX.FTZ R12, R21, R12, !PT ;  /* 0x0000000c150c7209 */ /* 0x002fe40007810000 */
        /* <DEDUP_REMOVED lines=40> */
[-C--:B------:R-:W-:Y:S01]  /*c850*/  FMUL.FTZ R96, R96, R11.reuse ;  /* 0x0000000b60607220 */ /* 0x080fe20000410000 */
[----:B------:R-:W-:Y:S01]  /*c860*/  MUFU.EX2 R162, R162 ;  /* 0x000000a200a27308 */ /* 0x000fe20000000800 */
[--C-:B------:R-:W-:Y:S01]  /*c870*/  FFMA.FTZ R166, R166, R11, -R111.reuse ;  /* 0x0000000ba6a67223 */ /* 0x100fe2000001086f */
[----:B------:R-:W-:Y:S01]  /*c880*/  FMNMX.FTZ R89, R90, R89, !PT ;  /* 0x000000595a597209 */ /* 0x000fe20007810000 */
[-CC-:B------:R-:W-:Y:S01]  /*c890*/  FFMA.FTZ R168, R168, R11.reuse, -R111.reuse ;  /* 0x0000000ba8a87223 */ /* 0x180fe2000001086f */
[-CC-:B------:R-:W-:Y:S01]  /*c8a0*/  FFMA.FTZ R150, R150, R11.reuse, -R111.reuse ;  /* 0x0000000b96967223 */ /* 0x180fe2000001086f */
[--C-:B------:R-:W-:Y:S01]  /*c8b0*/  FFMA.FTZ R91, R120, R11, -R111.reuse ;  /* 0x0000000b785b7223 */ /* 0x100fe2000001086f */
[----:B------:R-:W-:Y:S01]  /*c8c0*/  FMNMX.FTZ R89, R130, R89, !PT ;  /* 0x0000005982597209 */ /* 0x000fe20007810000 */
[-CC-:B------:R-:W-:Y:S01]  /*c8d0*/  FFMA.FTZ R95, R112, R11.reuse, -R111.reuse ;  /* 0x0000000b705f7223 */ /* 0x180fe2000001086f */
        /* <DEDUP_REMOVED lines=8> */
[----:B------:R0:W-:Y:S01]  /*c960*/  MUFU.EX2 R89, R172 ;  /* 0x000000ac00597308 */ /* 0x0001e20000000800 */
[----:B------:R-:W-:Y:S01]  /*c970*/  FFMA.FTZ R94, R94, R11, -R111 ;  /* 0x0000000b5e5e7223 */ /* 0x000fe2000001086f */
[----:B------:R-:W-:-:S04]  /*c980*/  FMNMX.FTZ R99, R134, R99, !PT ;  /* 0x0000006386637209 */ /* 0x000fc80007810000 */
[----:B------:R-:W-:Y:S02]  /*c990*/  FMNMX.FTZ R99, R138, R99, !PT ;  /* 0x000000638a637209 */ /* 0x000fe40007810000 */
[----:B------:R-:W-:Y:S01]  /*c9a0*/  MUFU.EX2 R164, R164 ;  /* 0x000000a400a47308 */ /* 0x000fe20000000800 */
[----:B0-----:R-:W-:Y:S01]  /*c9b0*/  FSEL R172, R93, -INF , !P2 ;  /* 0xff8000005dac7808 */ /* 0x001fe20005000000 */
[----:B------:R-:W-:Y:S01]  /*c9c0*/  FFMA.FTZ R93, R114, R11, -R111 ;  /* 0x0000000b725d7223 */ /* 0x000fe2000001086f */
[----:B------:R-:W-:-:S04]  /*c9d0*/  FMNMX.FTZ R101, R140, R99, !PT ;  /* 0x000000638c657209 */ /* 0x000fc80007810000 */
[----:B------:R-:W-:Y:S01]  /*c9e0*/  FMNMX.FTZ R101, R142, R101, !PT ;  /* 0x000000658e657209 */ /* 0x000fe20007810000 */
[----:B------:R0:W-:Y:S03]  /*c9f0*/  MUFU.EX2 R99, R170 ;  /* 0x000000aa00637308 */ /* 0x0001e60000000800 */
[----:B------:R-:W-:-:S04]  /*ca00*/  FMNMX.FTZ R101, R144, R101, !PT ;  /* 0x0000006590657209 */ /* 0x000fc80007810000 */
[----:B------:R-:W-:Y:S01]  /*ca10*/  FMNMX.FTZ R101, R146, R101, !PT ;  /* 0x0000006592657209 */ /* 0x000fe20007810000 */
        /* <DEDUP_REMOVED lines=8> */
[----:B------:R-:W-:Y:S03]  /*caa0*/  MUFU.EX2 R168, R168 ;  /* 0x000000a800a87308 */ /* 0x000fe60000000800 */
[----:B------:R-:W-:-:S04]  /*cab0*/  FMNMX.FTZ R103, R158, R103, !PT ;  /* 0x000000679e677209 */ /* 0x000fc80007810000 */
[----:B------:R-:W-:Y:S01]  /*cac0*/  FMNMX.FTZ R103, R170, R103, !PT ;  /* 0x00000067aa677209 */ /* 0x000fe20007810000 */
[----:B------:R-:W-:Y:S03]  /*cad0*/  MUFU.EX2 R160, R160 ;  /* 0x000000a000a07308 */ /* 0x000fe60000000800 */
[----:B------:R-:W-:-:S05]  /*cae0*/  FMNMX.FTZ R103, R172, R103, !PT ;  /* 0x00000067ac677209 */ /* 0x000fca0007810000 */
[----:B0-----:R-:W0:Y:S01]  /*caf0*/  SHFL.BFLY PT, R0, R103, 0x2, 0x1f ;  /* 0x0c401f0067007f89 */ /* 0x001e2200000e0000 */
[----:B------:R-:W-:Y:S08]  /*cb00*/  MUFU.EX2 R150, R150 ;  /* 0x0000009600967308 */ /* 0x000ff00000000800 */
[----:B------:R-:W-:Y:S08]  /*cb10*/  MUFU.EX2 R91, R91 ;  /* 0x0000005b005b7308 */ /* 0x000ff00000000800 */
[----:B------:R-:W-:Y:S01]  /*cb20*/  MUFU.EX2 R92, R92 ;  /* 0x0000005c005c7308 */ /* 0x000fe20000000800 */
[----:B0-----:R-:W-:-:S07]  /*cb30*/  FMNMX.FTZ R0, R103, R0, !PT ;  /* 0x0000000067007209 */ /* 0x001fce0007810000 */
[----:B------:R-:W-:Y:S01]  /*cb40*/  MUFU.EX2 R93, R93 ;  /* 0x0000005d005d7308 */ /* 0x000fe20000000800 */
[----:B------:R-:W-:Y:S01]  /*cb50*/  FFMA.FTZ R103, R104, R11, -R111 ;  /* 0x0000000b68677223 */ /* 0x000fe2000001086f */
[----:B------:R-:W0:Y:S06]  /*cb60*/  SHFL.BFLY PT, R109, R0, 0x1, 0x1f ;  /* 0x0c201f00006d7f89 */ /* 0x000e2c00000e0000 */
[----:B------:R-:W-:Y:S08]  /*cb70*/  MUFU.EX2 R95, R95 ;  /* 0x0000005f005f7308 */ /* 0x000ff00000000800 */
[----:B------:R-:W-:Y:S08]  /*cb80*/  MUFU.EX2 R110, R110 ;  /* 0x0000006e006e7308 */ /* 0x000ff00000000800 */
[----:B------:R-:W-:Y:S01]  /*cb90*/  MUFU.EX2 R97, R97 ;  /* 0x0000006100617308 */ /* 0x000fe20000000800 */
[----:B0-----:R-:W-:-:S04]  /*cba0*/  FMNMX.FTZ R88, R0, R109, !PT ;  /* 0x0000006d00587209 */ /* 0x001fc80007810000 */
[C---:B------:R-:W-:Y:S01]  /*cbb0*/  FSETP.NEU.FTZ.AND P1, PT, R88.reuse, -INF , PT ;  /* 0xff8000005800780b */ /* 0x040fe20003f3d000 */
[----:B------:R-:W-:Y:S02]  /*cbc0*/  FMUL.FTZ R0, R88, R11 ;  /* 0x0000000b58007220 */ /* 0x000fe40000410000 */
[----:B------:R-:W-:Y:S03]  /*cbd0*/  MUFU.EX2 R106, R106 ;  /* 0x0000006a006a7308 */ /* 0x000fe60000000800 */
[----:B------:R-:W-:-:S05]  /*cbe0*/  FSEL R109, R0, RZ, P1 ;  /* 0x000000ff006d7208 */ /* 0x000fca0000800000 */
[----:B------:R-:W0:Y:S01]  /*cbf0*/  MUFU.EX2 R0, R96 ;  /* 0x0000006000007308 */ /* 0x000e220000000800 */
[-CC-:B------:R-:W-:Y:S01]  /*cc00*/  FFMA.FTZ R157, R107, R11.reuse, -R109.reuse ;  /* 0x0000000b6b9d7223 */ /* 0x180fe2000001086d */
[-CC-:B------:R-:W-:Y:S01]  /*cc10*/  FFMA.FTZ R2, R2, R11.reuse, -R109.reuse ;  /* 0x0000000b02027223 */ /* 0x180fe2000001086d */
[----:B------:R-:W-:Y:S01]  /*cc20*/  FSEL R107, R88, RZ, P1 ;  /* 0x000000ff586b7208 */ /* 0x000fe20000800000 */
        /* <DEDUP_REMOVED lines=11> */
[----:B------:R-:W-:Y:S01]  /*cce0*/  FFMA.FTZ R138, R138, R11, -R109 ;  /* 0x0000000b8a8a7223 */ /* 0x000fe2000001086d */
[----:B------:R-:W-:Y:S01]  /*ccf0*/  MUFU.EX2 R157, R157 ;  /* 0x0000009d009d7308 */ /* 0x000fe20000000800 */
[----:B-1----:R-:W-:Y:S01]  /*cd00*/  FADD.FTZ R2, -R107, R14 ;  /* 0x0000000e6b027221 */ /* 0x002fe20000010100 */
[----:B0-----:R-:W-:Y:S01]  /*cd10*/  FFMA.FTZ R7, R0, R7, R15 ;  /* 0x0000000700077223 */ /* 0x001fe2000001000f */
[-CC-:B------:R-:W-:Y:S01]  /*cd20*/  FFMA.FTZ R140, R140, R11.reuse, -R109.reuse ;  /* 0x0000000b8c8c7223 */ /* 0x180fe2000001086d */
[-C--:B------:R-:W-:Y:S01]  /*cd30*/  FFMA.FTZ R142, R142, R11.reuse, -R109 ;  /* 0x0000000b8e8e7223 */ /* 0x080fe2000001086d */
[-C--:B------:R-:W-:Y:S01]  /*cd40*/  FMUL.FTZ R2, R2, R11.reuse ;  /* 0x0000000b02027220 */ /* 0x080fe20000410000 */
[----:B------:R-:W-:Y:S01]  /*cd50*/  FADD.FTZ R14, R162, R7 ;  /* 0x00000007a20e7221 */ /* 0x000fe20000010000 */
[-CC-:B------:R-:W-:Y:S01]  /*cd60*/  FFMA.FTZ R144, R144, R11.reuse, -R109.reuse ;  /* 0x0000000b90907223 */ /* 0x180fe2000001086d */
[----:B------:R-:W-:Y:S01]  /*cd70*/  MUFU.EX2 R159, R118 ;  /* 0x00000076009f7308 */ /* 0x000fe20000000800 */
[-CC-:B------:R-:W-:Y:S01]  /*cd80*/  FFMA.FTZ R146, R146, R11.reuse, -R109.reuse ;  /* 0x0000000b92927223 */ /* 0x180fe2000001086d */
[----:B------:R-:W-:Y:S01]  /*cd90*/  FADD.FTZ R7, R21, R14 ;  /* 0x0000000e15077221 */ /* 0x000fe20000010000 */
[-CC-:B------:R-:W-:Y:S01]  /*cda0*/  FFMA.FTZ R148, R148, R11.reuse, -R109.reuse ;  /* 0x0000000b94947223 */ /* 0x180fe2000001086d */
[-CC-:B------:R-:W-:Y:S01]  /*cdb0*/  FFMA.FTZ R152, R152, R11.reuse, -R109.reuse ;  /* 0x0000000b98987223 */ /* 0x180fe2000001086d */
[-C--:B------:R-:W-:Y:S01]  /*cdc0*/  FFMA.FTZ R154, R154, R11.reuse, -R109 ;  /* 0x0000000b9a9a7223 */ /* 0x080fe2000001086d */
[----:B------:R-:W-:Y:S01]  /*cdd0*/  FADD.FTZ R14, R164, R7 ;  /* 0x00000007a40e7221 */ /* 0x000fe20000010000 */
[-CC-:B------:R-:W-:Y:S01]  /*cde0*/  FFMA.FTZ R156, R156, R11.reuse, -R109.reuse ;  /* 0x0000000b9c9c7223 */ /* 0x180fe2000001086d */
[----:B------:R-:W0:Y:S01]  /*cdf0*/  MUFU.EX2 R2, R2 ;  /* 0x0000000200027308 */ /* 0x000e220000000800 */
[-CC-:B------:R-:W-:Y:S01]  /*ce00*/  FFMA.FTZ R158, R158, R11.reuse, -R109.reuse ;  /* 0x0000000b9e9e7223 */ /* 0x180fe2000001086d */
[----:B------:R-:W-:Y:S01]  /*ce10*/  FADD.FTZ R7, R89, R14 ;  /* 0x0000000e59077221 */ /* 0x000fe20000010000 */
[-CC-:B------:R-:W-:Y:S01]  /*ce20*/  FFMA.FTZ R170, R170, R11.reuse, -R109.reuse ;  /* 0x0000000baaaa7223 */ /* 0x180fe2000001086d */
[----:B------:R-:W-:-:S02]  /*ce30*/  FFMA.FTZ R109, R172, R11, -R109 ;  /* 0x0000000bac6d7223 */ /* 0x000fc4000001086d */
[----:B------:R-:W-:Y:S02]  /*ce40*/  FADD.FTZ R14, R166, R7 ;  /* 0x00000007a60e7221 */ /* 0x000fe40000010000 */
[----:B------:R-:W1:Y:S02]  /*ce50*/  MUFU.EX2 R122, R122 ;  /* 0x0000007a007a7308 */ /* 0x000e640000000800 */
[----:B------:R-:W-:-:S04]  /*ce60*/  FADD.FTZ R7, R99, R14 ;  /* 0x0000000e63077221 */ /* 0x000fc80000010000 */
[----:B------:R-:W-:Y:S02]  /*ce70*/  FADD.FTZ R14, R168, R7 ;  /* 0x00000007a80e7221 */ /* 0x000fe40000010000 */
[----:B------:R-:W2:Y:S01]  /*ce80*/  MUFU.EX2 R153, R124 ;  /* 0x0000007c00997308 */ /* 0x000ea20000000800 */
[----:B0-----:R-:W-:Y:S01]  /*ce90*/  FFMA.FTZ R6, R2, R6, R157 ;  /* 0x0000000602067223 */ /* 0x001fe2000001009d */
[----:B------:R-:W-:-:S03]  /*cea0*/  FADD.FTZ R7, R101, R14 ;  /* 0x0000000e65077221 */ /* 0x000fc60000010000 */
[----:B------:R-:W-:Y:S01]  /*ceb0*/  FADD.FTZ R6, R98, R6 ;  /* 0x0000000662067221 */ /* 0x000fe20000010000 */
[----:B------:R-:W-:Y:S02]  /*cec0*/  FADD.FTZ R7, R160, R7 ;  /* 0x00000007a0077221 */ /* 0x000fe40000010000 */
[----:B------:R-:W0:Y:S01]  /*ced0*/  MUFU.EX2 R126, R126 ;  /* 0x0000007e007e7308 */ /* 0x000e220000000800 */
[----:B------:R-:W-:Y:S01]  /*cee0*/  FADD.FTZ R6, R159, R6 ;  /* 0x000000069f067221 */ /* 0x000fe20000010000 */
[----:B------:R-:W-:-:S03]  /*cef0*/  FADD.FTZ R14, R150, R7 ;  /* 0x00000007960e7221 */ /* 0x000fc60000010000 */
[----:B-1----:R-:W-:Y:S01]  /*cf00*/  FADD.FTZ R6, R122, R6 ;  /* 0x000000067a067221 */ /* 0x002fe20000010000 */
        /* <DEDUP_REMOVED lines=54> */
[----:B-1----:R-:W-:Y:S01]  /*d270*/  FADD.FTZ R6, R139, R6 ;  /* 0x000000068b067221 */ /* 0x002fe20000010000 */
[----:B--2---:R-:W-:-:S03]  /*d280*/  FADD.FTZ R7, R13, R14 ;  /* 0x0000000e0d077221 */ /* 0x004fc60000010000 */
[----:B0-----:R-:W-:Y:S01]  /*d290*/  FADD.FTZ R6, R109, R6 ;  /* 0x000000066d067221 */ /* 0x001fe20000010000 */
[----:B------:R-:W-:Y:S06]  /*d2a0*/  @!P0 BRA `(.L_x_1048) ;  /* 0x0000000000048947 */ /* 0x000fec0003800000 */
[----:B------:R-:W-:Y:S01]  /*d2b0*/  BPT.TRAP 0x1 ;  /* 0x000000040000795c */ /* 0x000fe20000300000 */
.L_x_1048:
[----:B------:R-:W0:Y:S01]  /*d2c0*/  S2UR UR6, SR_CgaCtaId ;  /* 0x00000000000679c3 */ /* 0x000e220000008800 */
[----:B------:R-:W-:Y:S01]  /*d2d0*/  UIADD3 UR10, UR10, 0x2a860, URZ ;  /* 0x0002a8600a0a7890 */ /* 0x000fe2000fffe03f */
[----:B------:R-:W-:Y:S01]  /*d2e0*/  ISETP.GT.AND P1, PT, R20, R17, PT ;  /* 0x000000111400720c */ /* 0x000fe20003f24270 */
[----:B------:R-:W-:Y:S01]  /*d2f0*/  UMOV UR7, UR4 ;  /* 0x0000000400077c82 */ /* 0x000fe20008000000 */
[----:B------:R-:W-:Y:S01]  /*d300*/  F2FP.BF16.F32.PACK_AB R156, R162, R15 ;  /* 0x0000000fa29c723e */ /* 0x000fe200000010ff */
        /* <DEDUP_REMOVED lines=12> */
[----:B------:R-:W-:Y:S01]  /*d3d0*/  F2FP.BF16.F32.PACK_AB R155, R90, R155 ;  /* 0x0000009b5a9b723e */ /* 0x000fe200000010ff */
[----:B0-----:R-:W-:Y:S01]  /*d3e0*/  UPRMT UR10, UR6, 0x654, UR10 ;  /* 0x00000654060a7896 */ /* 0x001fe2000800000a */
[----:B------:R-:W-:-:S02]  /*d3f0*/  F2FP.BF16.F32.PACK_AB R148, R160, R101 ;  /* 0x00000065a094723e */ /* 0x000fc400000010ff */
[----:B------:R-:W-:Y:S02]  /*d400*/  F2FP.BF16.F32.PACK_AB R149, R132, R149 ;  /* 0x000000958495723e */ /* 0x000fe400000010ff */
[----:B------:R-:W-:Y:S02]  /*d410*/  F2FP.BF16.F32.PACK_AB R150, R91, R150 ;  /* 0x000000965b96723e */ /* 0x000fe400000010ff */
[----:B------:R-:W-:Y:S02]  /*d420*/  F2FP.BF16.F32.PACK_AB R151, R134, R151 ;  /* 0x000000978697723e */ /* 0x000fe400000010ff */
        /* <DEDUP_REMOVED lines=12> */
.L_x_1030:
        /* <DEDUP_REMOVED lines=67> */
.L_x_1050:
[----:B------:R-:W-:Y:S01]  /*d920*/  ULEA UR5, UR4, UR58, 0x3 ;  /* 0x0000003a04057291 */ /* 0x000fe2000f8e183f */
[----:B------:R-:W-:-:S08]  /*d930*/  SHF.L.U32 R3, R3, 0x1f, RZ ;  /* 0x0000001f03037819 */ /* 0x000fd000000006ff */
[----:B------:R0:W1:Y:S01]  /*d940*/  SYNCS.PHASECHK.TRANS64.TRYWAIT P1, [UR5+0x2a850], R3 ;  /* 0x02a85003ff0075a7 */ /* 0x0000620008020145 */
[----:B------:R-:W-:Y:S05]  /*d950*/  @!P0 BRA `(.L_x_1051) ;  /* 0x0000000000048947 */ /* 0x000fea0003800000 */
[----:B------:R-:W-:Y:S01]  /*d960*/  BPT.TRAP 0x1 ;  /* 0x000000040000795c */ /* 0x000fe20000300000 */
.L_x_1051:
[----:B-1----:R-:W-:Y:S05]  /*d970*/  @P1 BRA `(.L_x_1052) ;  /* 0x0000000000081947 */ /* 0x002fea0003800000 */
[----:B------:R-:W1:Y:S02]  /*d980*/  SYNCS.PHASECHK.TRANS64.TRYWAIT P1, [UR5+0x2a850], R3 ;  /* 0x02a85003ff0075a7 */ /* 0x000e640008020145 */
[----:B-1----:R-:W-:Y:S05]  /*d990*/  @!P1 BRA `(.L_x_1053) ;  /* 0x00000060006c9947 */ /* 0x002fea0003800000 */
.L_x_1052:
[----:B------:R-:W-:Y:S01]  /*d9a0*/  UIADD3 UR58, UR58, 0x400, URZ ;  /* 0x000004003a3a7890 */ /* 0x000fe2000fffe03f */
[----:B------:R-:W-:Y:S01]  /*d9b0*/  WARPGROUP.ARRIVE ;  /* 0x00000000000079c5 */ /* 0x000fe20000000000 */
[----:B------:R-:W-:Y:S01]  /*d9c0*/  UMOV UR7, 0x40000040 ;  /* 0x4000004000077882 */ /* 0x000fe20000000000 */
[----:B-1----:R-:W1:Y:S01]  /*d9d0*/  SHFL.BFLY PT, R0, R7, 0x2, 0x1f ;  /* 0x0c401f0007007f89 */ /* 0x002e6200000e0000 */
[----:B------:R-:W-:Y:S01]  /*d9e0*/  USHF.R.U32.HI UR58, URZ, 0x4, UR58 ;  /* 0x000000043f3a7899 */ /* 0x000fe2000801163a */
[----:B------:R-:W-:Y:S02]  /*d9f0*/  MOV R4, RZ ;  /* 0x000000ff00047202 */ /* 0x000fe40000000f00 */
[----:B0-----:R-:W0:Y:S01]  /*da00*/  SHFL.BFLY PT, R3, R6, 0x2, 0x1f ;  /* 0x0c401f0006037f89 */ /* 0x001e2200000e0000 */
[----:B------:R-:W-:-:S04]  /*da10*/  ULOP3.LUT UR58, UR58, 0x3fff, URZ, 0xc0, !UPT ;  /* 0x00003fff3a3a7892 */ /* 0x000fc8000f8ec03f */
[----:B------:R-:W-:-:S04]  /*da20*/  ULOP3.LUT UR58, UR58, 0x3000000, URZ, 0xfc, !UPT ;  /* 0x030000003a3a7892 */ /* 0x000fc8000f8efc3f */
[----:B------:R-:W-:-:S07]  /*da30*/  UIMAD UR4, UR4, 0x600, UR58 ;  /* 0x00000600040478a4 */ /* 0x000fce000f8e023a */
[----:B------:R-:W-:Y:S02]  /*da40*/  UMOV UR6, UR4 ;  /* 0x0000000400067c82 */ /* 0x000fe40008000000 */
[----:B------:R-:W-:Y:S01]  /*da50*/  HGMMA.64x128x16.F32.BF16 R24, R156, gdesc[UR4].tnspB, R24, gsb0 ;  /* 0x41e000049c187df0 */ /* 0x000fe20008001818 */
[----:B------:R-:W-:Y:S01]  /*da60*/  UIADD3 UR6, UR4, 0x80, URZ ;  /* 0x0000008004067890 */ /* 0x000fe2000fffe03f */
[----:B-1----:R-:W-:Y:S01]  /*da70*/  FADD.FTZ R0, R0, R7 ;  /* 0x0000000700007221 */ /* 0x002fe20000010000 */
[----:B------:R-:W-:Y:S01]  /*da80*/  UMOV UR7, 0x40000040 ;  /* 0x4000004000077882 */ /* 0x000fe20000000000 */
[----:B------:R-:W-:Y:S02]  /*da90*/  IMAD.MOV.U32 R7, RZ, RZ, RZ ;  /* 0x000000ffff077224 */ /* 0x000fe400078e00ff */
[----:B0-----:R-:W-:Y:S01]  /*daa0*/  FADD.FTZ R2, R3, R6 ;  /* 0x0000000603027221 */ /* 0x001fe20000010000 */
[----:B------:R-:W-:Y:S01]  /*dab0*/  IMAD.MOV.U32 R6, RZ, RZ, -0x800000 ;  /* 0xff800000ff067424 */ /* 0x000fe200078e00ff */
[----:B------:R-:W0:Y:S04]  /*dac0*/  SHFL.BFLY PT, R3, R0, 0x1, 0x1f ;  /* 0x0c201f0000037f89 */ /* 0x000e2800000e0000 */
[----:B------:R-:W1:Y:S01]  /*dad0*/  SHFL.BFLY PT, R5, R2, 0x1, 0x1f ;  /* 0x0c201f0002057f89 */ /* 0x000e6200000e0000 */
[----:B0-----:R-:W-:Y:S01]  /*dae0*/  FADD.FTZ R9, R0, R3 ;  /* 0x0000000300097221 */ /* 0x001fe20000010000 */
[----:B------:R-:W-:-:S02]  /*daf0*/  IMAD.MOV.U32 R0, RZ, RZ, -0x800000 ;  /* 0xff800000ff007424 */ /* 0x000fc400078e00ff */
        /* <DEDUP_REMOVED lines=40> */
.L_x_1054:
[----:B------:R-:W0:Y:S01]  /*dd80*/  S2UR UR6, SR_CgaCtaId ;  /* 0x00000000000679c3 */ /* 0x000e220000008800 */
[----:B------:R-:W-:Y:S01]  /*dd90*/  UIADD3 UR4, UR5, 0x2a860, URZ ;  /* 0x0002a86005047890 */ /* 0x000fe2000fffe03f */
        /* <DEDUP_REMOVED lines=22> */
[----:B0-----:R-:W-:Y:S01]  /*df00*/  UPRMT UR4, UR6, 0x654, UR4 ;  /* 0x0000065406047896 */ /* 0x001fe20008000004 */
        /* <DEDUP_REMOVED lines=44> */
.L_x_976:
[----:B------:R-:W-:Y:S05]  /*e1d0*/  @P0 BRA `(.L_x_1055) ;  /* 0x0000001400340947 */ /* 0x000fea0003800000 */
[----:B------:R-:W0:Y:S01]  /*e1e0*/  S2R R7, SR_TID.X ;  /* 0x0000000000077919 */ /* 0x000e220000002100 */
[----:B------:R-:W1:Y:S01]  /*e1f0*/  LDC R21, c[0x0][0xbe8] ;  /* 0x0002fa00ff157b82 */ /* 0x000e620000000800 */
[----:B------:R-:W-:Y:S01]  /*e200*/  ULDC.64 UR4, c[0x0][0xbd0] ;  /* 0x0002f40000047ab9 */ /* 0x000fe20000000a00 */
[----:B------:R-:W-:Y:S01]  /*e210*/  ULDC.64 UR6, c[0x0][0xb38] ;  /* 0x0002ce0000067ab9 */ /* 0x000fe20000000a00 */
[----:B------:R-:W2:Y:S01]  /*e220*/  S2R R20, SR_CTAID.X ;  /* 0x0000000000147919 */ /* 0x000ea20000002500 */
[----:B------:R-:W-:Y:S04]  /*e230*/  BSSY B0, `(.L_x_1056) ;  /* 0x00000e3000007945 */ /* 0x000fe80003800000 */
[----:B------:R-:W3:Y:S08]  /*e240*/  S2UR UR9, SR_CTAID.Z ;  /* 0x00000000000979c3 */ /* 0x000ef00000002700 */
[----:B------:R-:W4:Y:S08]  /*e250*/  LDC.64 R72, c[0x0][0xbd8] ;  /* 0x0002f600ff487b82 */ /* 0x000f300000000a00 */
[----:B------:R-:W-:Y:S01]  /*e260*/  BAR.SYNC.DEFER_BLOCKING 0x1, 0x100 ;  /* 0x0044000000007b1d */ /* 0x000fe20000010000 */
[----:B-1----:R-:W-:-:S07]  /*e270*/  ISETP.NE.AND P0, PT, R21, 0x1, PT ;  /* 0x000000011500780c */ /* 0x002fce0003f05270 */
[----:B------:R-:W1:Y:S01]  /*e280*/  S2UR UR8, SR_CTAID.Y ;  /* 0x00000000000879c3 */ /* 0x000e620000002600 */
[----:B0-----:R-:W-:-:S07]  /*e290*/  VIADD R7, R7, 0xffffff80 ;  /* 0xffffff8007077836 */ /* 0x001fce0000000000 */
[----:B------:R-:W1:Y:S01]  /*e2a0*/  LDC R18, c[0x0][0xc50] ;  /* 0x00031400ff127b82 */ /* 0x000e620000000800 */
[----:B------:R-:W-:-:S04]  /*e2b0*/  SHF.R.S32.HI R8, RZ, 0x1f, R7 ;  /* 0x0000001fff087819 */ /* 0x000fc80000011407 */
[----:B------:R-:W-:-:S03]  /*e2c0*/  LEA.HI R9, R8, R7, RZ, 0x7 ;  /* 0x0000000708097211 */ /* 0x000fc600078f38ff */
[----:B------:R-:W0:Y:S01]  /*e2d0*/  @P0 LDC R17, c[0x0][0xbec] ;  /* 0x0002fb00ff110b82 */ /* 0x000e220000000800 */
[----:B------:R-:W-:Y:S02]  /*e2e0*/  LEA.HI R8, R8, R7, RZ, 0x2 ;  /* 0x0000000708087211 */ /* 0x000fe400078f10ff */
[----:B------:R-:W-:Y:S02]  /*e2f0*/  LOP3.LUT R10, R9, 0xffffff80, RZ, 0xc0, !PT ;  /* 0xffffff80090a7812 */ /* 0x000fe400078ec0ff */
[----:B------:R-:W-:-:S03]  /*e300*/  LOP3.LUT R8, R8, 0xfffffffc, RZ, 0xc0, !PT ;  /* 0xfffffffc08087812 */ /* 0x000fc600078ec0ff */
[C---:B------:R-:W-:Y:S01]  /*e310*/  IMAD.IADD R22, R7.reuse, 0x1, -R10 ;  /* 0x0000000107167824 */ /* 0x040fe200078e0a0a */
[----:B------:R-:W-:Y:S01]  /*e320*/  SHF.R.S32.HI R10, RZ, 0x7, R9 ;  /* 0x00000007ff0a7819 */ /* 0x000fe20000011409 */
[----:B------:R-:W-:Y:S01]  /*e330*/  IMAD.IADD R14, R7, 0x1, -R8 ;  /* 0x00000001070e7824 */ /* 0x000fe200078e0a08 */
[----:B------:R-:W5:Y:S02]  /*e340*/  @P0 LDC R23, c[0x0][0xbf0] ;  /* 0x0002fc00ff170b82 */ /* 0x000f640000000800 */
[----:B------:R-:W-:Y:S02]  /*e350*/  SHF.R.S32.HI R11, RZ, 0x1f, R22 ;  /* 0x0000001fff0b7819 */ /* 0x000fe40000011416 */
[----:B------:R-:W-:Y:S02]  /*e360*/  LEA.HI R7, R9, R10, RZ, 0x1 ;  /* 0x0000000a09077211 */ /* 0x000fe400078f08ff */
[CC--:B------:R-:W-:Y:S02]  /*e370*/  LEA.HI R88, R11.reuse, R22.reuse, RZ, 0x2 ;  /* 0x000000160b587211 */ /* 0x0c0fe400078f10ff */
[----:B------:R-:W-:Y:S01]  /*e380*/  LEA.HI R11, R11, R22, RZ, 0x5 ;  /* 0x000000160b0b7211 */ /* 0x000fe200078f28ff */
[----:B------:R-:W1:Y:S01]  /*e390*/  LDC.64 R74, c[0x0][0xb40] ;  /* 0x0002d000ff4a7b82 */ /* 0x000e620000000a00 */
[----:B------:R-:W-:-:S02]  /*e3a0*/  SHF.R.S32.HI R12, RZ, 0x2, R88 ;  /* 0x00000002ff0c7819 */ /* 0x000fc40000011458 */
[----:B------:R-:W-:Y:S02]  /*e3b0*/  SHF.R.S32.HI R13, RZ, 0x1f, R88 ;  /* 0x0000001fff0d7819 */ /* 0x000fe40000011458 */
[----:B------:R-:W-:Y:S02]  /*e3c0*/  LOP3.LUT R7, R7, 0x3fffffe, RZ, 0xc0, !PT ;  /* 0x03fffffe07077812 */ /* 0x000fe400078ec0ff */
[----:B------:R-:W-:Y:S01]  /*e3d0*/  LEA.HI R13, R13, R12, RZ, 0x3 ;  /* 0x0000000c0d0d7211 */ /* 0x000fe200078f18ff */
[----:B------:R-:W1:Y:S01]  /*e3e0*/  @P0 LDC R89, c[0x0][0xbec] ;  /* 0x0002fb00ff590b82 */ /* 0x000e620000000800 */
[----:B------:R-:W-:Y:S01]  /*e3f0*/  LEA.HI R9, R14, R14, RZ, 0x1 ;  /* 0x0000000e0e097211 */ /* 0x000fe200078f08ff */
[----:B------:R-:W-:Y:S01]  /*e400*/  IMAD.IADD R7, R10, 0x1, -R7 ;  /* 0x000000010a077824 */ /* 0x000fe200078e0a07 */
[----:B------:R-:W-:Y:S02]  /*e410*/  LOP3.LUT R13, R13, 0xfffffff8, RZ, 0xc0, !PT ;  /* 0xfffffff80d0d7812 */ /* 0x000fe400078ec0ff */
[----:B------:R-:W-:-:S02]  /*e420*/  SHF.R.S32.HI R11, RZ, 0x5, R11 ;  /* 0x00000005ff0b7819 */ /* 0x000fc4000001140b */
[----:B------:R-:W-:Y:S01]  /*e430*/  LOP3.LUT R9, R9, 0x1ffffffe, RZ, 0xc0, !PT ;  /* 0x1ffffffe09097812 */ /* 0x000fe200078ec0ff */
[----:B------:R-:W-:Y:S01]  /*e440*/  IMAD.IADD R8, R12, 0x1, -R13 ;  /* 0x000000010c087824 */ /* 0x000fe200078e0a0d */
[----:B------:R-:W-:Y:S01]  /*e450*/  SHF.R.S32.HI R12, RZ, 0x1f, R19 ;  /* 0x0000001fff0c7819 */ /* 0x000fe20000011413 */
[----:B------:R-:W1:Y:S02]  /*e460*/  @P0 LDC R90, c[0x0][0xbf0] ;  /* 0x0002fc00ff5a0b82 */ /* 0x000e640000000800 */
[----:B------:R-:W-:Y:S02]  /*e470*/  IMAD R8, R11, 0x10, R8 ;  /* 0x000000100b087824 */ /* 0x000fe400078e0208 */
[----:B------:R-:W-:Y:S02]  /*e480*/  IMAD R10, R12, UR4, RZ ;  /* 0x000000040c0a7c24 */ /* 0x000fe4000f8e02ff */
[----:B------:R-:W-:Y:S02]  /*e490*/  IMAD.IADD R14, R14, 0x1, -R9 ;  /* 0x000000010e0e7824 */ /* 0x000fe400078e0a09 */
[----:B------:R-:W-:-:S02]  /*e4a0*/  IMAD R7, R7, 0x40, R8 ;  /* 0x0000004007077824 */ /* 0x000fc400078e0208 */
[----:B------:R-:W-:Y:S01]  /*e4b0*/  IMAD.WIDE.U32 R8, R19, UR4, RZ ;  /* 0x0000000413087c25 */ /* 0x000fe2000f8e00ff */
[----:B---3--:R-:W-:-:S03]  /*e4c0*/  USHF.R.S32.HI UR4, URZ, 0x1f, UR9 ;  /* 0x0000001f3f047899 */ /* 0x008fc60008011409 */
[----:B------:R-:W-:Y:S02]  /*e4d0*/  IMAD R13, R19, UR5, R10 ;  /* 0x00000005130d7c24 */ /* 0x000fe4000f8e020a */
[----:B------:R-:W-:Y:S02]  /*e4e0*/  IMAD R12, R12, UR6, RZ ;  /* 0x000000060c0c7c24 */ /* 0x000fe4000f8e02ff */
[----:B------:R-:W-:Y:S02]  /*e4f0*/  IMAD.IADD R9, R9, 0x1, R13 ;  /* 0x0000000109097824 */ /* 0x000fe400078e020d */
[----:B------:R-:W-:Y:S02]  /*e500*/  IMAD R13, R19, UR7, R12 ;  /* 0x00000007130d7c24 */ /* 0x000fe4000f8e020c */
[----:B------:R-:W-:Y:S02]  /*e510*/  IMAD R12, R14, 0x8, R7 ;  /* 0x000000080e0c7824 */ /* 0x000fe400078e0207 */
[----:B----4-:R-:W-:-:S02]  /*e520*/  IMAD R14, R72, UR4, RZ ;  /* 0x00000004480e7c24 */ /* 0x010fc4000f8e02ff */
[----:B--2---:R-:W-:Y:S02]  /*e530*/  IMAD R12, R20, 0x80, R12 ;  /* 0x00000080140c7824 */ /* 0x004fe400078e020c */
[C---:B------:R-:W-:Y:S01]  /*e540*/  IMAD.WIDE.U32 R10, R19.reuse, UR6, RZ ;  /* 0x00000006130a7c25 */ /* 0x040fe2000f8e00ff */
[----:B------:R-:W-:Y:S01]  /*e550*/  IADD3 R19, -R19, RZ, RZ ;  /* 0x000000ff13137210 */ /* 0x000fe20007ffe1ff */
[----:B------:R-:W-:Y:S02]  /*e560*/  ULDC.64 UR6, c[0x0][0xb48] ;  /* 0x0002d20000067ab9 */ /* 0x000fe40000000a00 */
[----:B------:R-:W-:Y:S02]  /*e570*/  IMAD R15, R73, UR9, R14 ;  /* 0x00000009490f7c24 */ /* 0x000fe4000f8e020e */
[----:B0-----:R-:W-:-:S04]  /*e580*/  @P0 IMAD.HI.U32 R14, R12, R17, RZ ;  /* 0x000000110c0e0227 */ /* 0x001fc800078e00ff */
[----:B------:R-:W-:Y:S02]  /*e590*/  IMAD.IADD R11, R11, 0x1, R13 ;  /* 0x000000010b0b7824 */ /* 0x000fe400078e020d */
[----:B------:R-:W-:Y:S01]  /*e5a0*/  IMAD.MOV.U32 R13, RZ, RZ, R12 ;  /* 0x000000ffff0d7224 */ /* 0x000fe200078e000c */
[----:B-----5:R-:W-:Y:S01]  /*e5b0*/  @P0 SHF.R.U32.HI R13, RZ, R23, R14 ;  /* 0x00000017ff0d0219 */ /* 0x020fe2000001160e */
[----:B-1----:R-:W-:Y:S01]  /*e5c0*/  IMAD R16, R74, UR4, RZ ;  /* 0x000000044a107c24 */ /* 0x002fe2000f8e02ff */
[----:B------:R-:W-:Y:S01]  /*e5d0*/  ULDC.64 UR4, c[0x0][0xbe0] ;  /* 0x0002f80000047ab9 */ /* 0x000fe20000000a00 */
[----:B------:R-:W-:Y:S02]  /*e5e0*/  IMAD R23, R18, R19, UR8 ;  /* 0x0000000812177e24 */ /* 0x000fe4000f8e0213 */
[----:B------:R-:W-:-:S04]  /*e5f0*/  IMAD.WIDE.U32 R8, R72, UR9, R8 ;  /* 0x0000000948087c25 */ /* 0x000fc8000f8e0008 */
[----:B------:R-:W-:Y:S01]  /*e600*/  IMAD R17, R75, UR9, R16 ;  /* 0x000000094b117c24 */ /* 0x000fe2000f8e0210 */
[----:B------:R-:W-:Y:S01]  /*e610*/  SHF.R.S32.HI R16, RZ, 0x1f, R23 ;  /* 0x0000001fff107819 */ /* 0x000fe20000011417 */
[----:B------:R-:W-:Y:S01]  /*e620*/  IMAD.WIDE.U32 R10, R74, UR9, R10 ;  /* 0x000000094a0a7c25 */ /* 0x000fe2000f8e000a */
[----:B------:R-:W-:-:S03]  /*e630*/  ULDC.64 UR8, c[0x0][0xb28] ;  /* 0x0002ca0000087ab9 */ /* 0x000fc60000000a00 */
[----:B------:R-:W-:Y:S02]  /*e640*/  IMAD.IADD R9, R9, 0x1, R15 ;  /* 0x0000000109097824 */ /* 0x000fe400078e020f */
[----:B------:R-:W-:-:S04]  /*e650*/  @P0 IMAD.HI.U32 R89, R12, R89, RZ ;  /* 0x000000590c590227 */ /* 0x000fc800078e00ff */
[----:B------:R-:W-:Y:S02]  /*e660*/  IMAD.IADD R11, R11, 0x1, R17 ;  /* 0x000000010b0b7824 */ /* 0x000fe400078e0211 */
[----:B------:R-:W-:Y:S02]  /*e670*/  IMAD R17, R16, UR6, RZ ;  /* 0x0000000610117c24 */ /* 0x000fe4000f8e02ff */
[----:B------:R-:W-:-:S04]  /*e680*/  IMAD.WIDE.U32 R8, R23, UR4, R8 ;  /* 0x0000000417087c25 */ /* 0x000fc8000f8e0008 */
[----:B------:R-:W-:Y:S01]  /*e690*/  IMAD.MOV.U32 R15, RZ, RZ, R12 ;  /* 0x000000ffff0f7224 */ /* 0x000fe200078e000c */
[----:B------:R-:W-:Y:S01]  /*e6a0*/  @P0 SHF.R.U32.HI R15, RZ, R90, R89 ;  /* 0x0000005aff0f0219 */ /* 0x000fe20000011659 */
[----:B------:R-:W-:Y:S01]  /*e6b0*/  IMAD R14, R16, UR4, RZ ;  /* 0x00000004100e7c24 */ /* 0x000fe2000f8e02ff */
[----:B------:R-:W-:Y:S01]  /*e6c0*/  IADD3 R8, P0, R13, R8, RZ ;  /* 0x000000080d087210 */ /* 0x000fe20007f1e0ff */
[C---:B------:R-:W-:Y:S01]  /*e6d0*/  IMAD R19, R23.reuse, UR7, R17 ;  /* 0x0000000717137c24 */ /* 0x040fe2000f8e0211 */
[--C-:B------:R-:W-:Y:S01]  /*e6e0*/  SHF.R.S32.HI R17, RZ, 0x1f, R13.reuse ;  /* 0x0000001fff117819 */ /* 0x100fe2000001140d */
[----:B------:R-:W-:Y:S02]  /*e6f0*/  IMAD.MOV R13, RZ, RZ, -R13 ;  /* 0x000000ffff0d7224 */ /* 0x000fe400078e0a0d */
[----:B------:R-:W-:Y:S01]  /*e700*/  IMAD R16, R23, UR5, R14 ;  /* 0x0000000517107c24 */ /* 0x000fe2000f8e020e */
[--C-:B------:R-:W-:Y:S01]  /*e710*/  SHF.R.S32.HI R14, RZ, 0x1f, R15.reuse ;  /* 0x0000001fff0e7819 */ /* 0x100fe2000001140f */
[----:B------:R-:W-:Y:S01]  /*e720*/  IMAD.MOV R18, RZ, RZ, -R15 ;  /* 0x000000ffff127224 */ /* 0x000fe200078e0a0f */
[----:B------:R-:W-:Y:S01]  /*e730*/  ULDC.64 UR4, c[0x0][0xb30] ;  /* 0x0002cc0000047ab9 */ /* 0x000fe20000000a00 */
[----:B------:R-:W-:Y:S01]  /*e740*/  IMAD R13, R21, R13, R12 ;  /* 0x0000000d150d7224 */ /* 0x000fe200078e020c */
[----:B------:R-:W-:Y:S01]  /*e750*/  IADD3.X R9, R17, R9, R16, P0, !PT ;  /* 0x0000000911097210 */ /* 0x000fe200007fe410 */
[----:B------:R-:W-:Y:S01]  /*e760*/  IMAD.WIDE.U32 R10, R23, UR6, R10 ;  /* 0x00000006170a7c25 */ /* 0x000fe2000f8e000a */
[----:B------:R-:W-:-:S03]  /*e770*/  ULDC.64 UR6, c[0x0][0xbc8] ;  /* 0x0002f20000067ab9 */ /* 0x000fc60000000a00 */
[----:B------:R-:W-:Y:S02]  /*e780*/  IMAD R14, R14, UR4, RZ ;  /* 0x000000040e0e7c24 */ /* 0x000fe4000f8e02ff */
[----:B------:R-:W-:Y:S01]  /*e790*/  IMAD R17, R21, R18, R12 ;  /* 0x0000001215117224 */ /* 0x000fe200078e020c */
[----:B------:R-:W-:Y:S01]  /*e7a0*/  SHF.R.S32.HI R12, RZ, 0x1f, R13 ;  /* 0x0000001fff0c7819 */ /* 0x000fe2000001140d */
[----:B------:R-:W-:Y:S02]  /*e7b0*/  IMAD.IADD R11, R11, 0x1, R19 ;  /* 0x000000010b0b7824 */ /* 0x000fe400078e0213 */
[C---:B------:R-:W-:Y:S01]  /*e7c0*/  IMAD R19, R15.reuse, UR5, R14 ;  /* 0x000000050f137c24 */ /* 0x040fe2000f8e020e */
[----:B------:R-:W-:Y:S01]  /*e7d0*/  SHF.R.S32.HI R14, RZ, 0x1f, R17 ;  /* 0x0000001fff0e7819 */ /* 0x000fe20000011411 */
[----:B------:R-:W-:Y:S01]  /*e7e0*/  IMAD.WIDE.U32 R10, R15, UR4, R10 ;  /* 0x000000040f0a7c25 */ /* 0x000fe2000f8e000a */
[----:B------:R-:W0:Y:S01]  /*e7f0*/  S2UR UR5, SR_CgaCtaId ;  /* 0x00000000000579c3 */ /* 0x000e220000008800 */
[----:B------:R-:W-:-:S02]  /*e800*/  UMOV UR4, 0x400 ;  /* 0x0000040000047882 */ /* 0x000fc40000000000 */
[----:B------:R-:W-:Y:S02]  /*e810*/  IMAD R12, R12, UR6, RZ ;  /* 0x000000060c0c7c24 */ /* 0x000fe4000f8e02ff */
[----:B------:R-:W-:Y:S02]  /*e820*/  IMAD.IADD R11, R11, 0x1, R19 ;  /* 0x000000010b0b7824 */ /* 0x000fe400078e0213 */
[----:B------:R-:W-:Y:S02]  /*e830*/  IMAD R14, R14, UR8, RZ ;  /* 0x000000080e0e7c24 */ /* 0x000fe4000f8e02ff */
[C---:B------:R-:W-:Y:S02]  /*e840*/  IMAD R15, R13.reuse, UR7, R12 ;  /* 0x000000070d0f7c24 */ /* 0x040fe4000f8e020c */
[----:B------:R-:W-:Y:S01]  /*e850*/  IMAD.WIDE.U32 R8, R13, UR6, R8 ;  /* 0x000000060d087c25 */ /* 0x000fe2000f8e0008 */
[----:B------:R-:W-:-:S03]  /*e860*/  ULDC.64 UR6, c[0x0][0xba8] ;  /* 0x0002ea0000067ab9 */ /* 0x000fc60000000a00 */
[C---:B------:R-:W-:Y:S01]  /*e870*/  IMAD R19, R17.reuse, UR9, R14 ;  /* 0x0000000911137c24 */ /* 0x040fe2000f8e020e */
[----:B------:R-:W-:Y:S01]  /*e880*/  LEA R12, P0, R8, UR6, 0x2 ;  /* 0x00000006080c7c11 */ /* 0x000fe2000f8010ff */
[----:B------:R-:W-:Y:S01]  /*e890*/  IMAD.WIDE.U32 R10, R17, UR8, R10 ;  /* 0x00000008110a7c25 */ /* 0x000fe2000f8e000a */
[----:B------:R-:W-:Y:S01]  /*e8a0*/  ULDC.64 UR8, c[0x0][0xb00] ;  /* 0x0002c00000087ab9 */ /* 0x000fe20000000a00 */
[----:B------:R-:W-:Y:S02]  /*e8b0*/  ULDC UR6, c[0x0][0xa88] ;  /* 0x0002a20000067ab9 */ /* 0x000fe40000000800 */
[----:B------:R-:W-:Y:S01]  /*e8c0*/  IMAD.IADD R13, R9, 0x1, R15 ;  /* 0x00000001090d7824 */ /* 0x000fe200078e020f */
[----:B------:R-:W-:Y:S01]  /*e8d0*/  LEA R72, P1, R10, UR8, 0x2 ;  /* 0x000000080a487c11 */ /* 0x000fe2000f8210ff */
[----:B------:R-:W-:Y:S01]  /*e8e0*/  IMAD.IADD R9, R11, 0x1, R19 ;  /* 0x000000010b097824 */ /* 0x000fe200078e0213 */
[----:B0-----:R-:W-:Y:S01]  /*e8f0*/  ULEA UR4, UR5, UR4, 0x18 ;  /* 0x0000000405047291 */ /* 0x001fe2000f8ec03f */
[----:B------:R-:W-:Y:S01]  /*e900*/  IMAD R7, R20, 0x80, R7 ;  /* 0x0000008014077824 */ /* 0x000fe200078e0207 */
[----:B------:R-:W-:Y:S01]  /*e910*/  LEA.HI.X R13, R8, UR7, R13, 0x2, P0 ;  /* 0x00000007080d7c11 */ /* 0x000fe200080f140d */
[----:B------:R-:W-:Y:S01]  /*e920*/  IMAD R20, R21, UR6, RZ ;  /* 0x0000000615147c24 */ /* 0x000fe2000f8e02ff */
[----:B------:R-:W-:Y:S01]  /*e930*/  LEA.HI.X R73, R10, UR9, R9, 0x2, P1 ;  /* 0x000000090a497c11 */ /* 0x000fe200088f1409 */
[----:B------:R-:W-:Y:S01]  /*e940*/  SHFL.IDX PT, R8, R12, RZ, 0x1c1f ;  /* 0x001c1fff0c087589 */ /* 0x000fe200000e0000 */
[----:B------:R-:W-:Y:S01]  /*e950*/  LOP3.LUT P0, RZ, R22, 0x3, RZ, 0xc0, !PT ;  /* 0x0000000316ff7812 */ /* 0x000fe2000780c0ff */
[C---:B------:R-:W-:Y:S01]  /*e960*/  VIADD R21, R7.reuse, 0x8 ;  /* 0x0000000807157836 */ /* 0x040fe20000000000 */
[----:B------:R-:W-:Y:S01]  /*e970*/  UIADD3 UR4, UR4, 0x2a820, URZ ;  /* 0x0002a82004047890 */ /* 0x000fe2000fffe03f */
[----:B------:R-:W0:Y:S01]  /*e980*/  SHFL.IDX PT, R9, R13, RZ, 0x1c1f ;  /* 0x001c1fff0d097589 */ /* 0x000e2200000e0000 */
[----:B------:R-:W-:-:S02]  /*e990*/  ISETP.GE.OR P1, PT, R7, R20, P0 ;  /* 0x000000140700720c */ /* 0x000fc40000726670 */
[-C--:B------:R-:W-:Y:S01]  /*e9a0*/  ISETP.GE.OR P0, PT, R21, R20.reuse, P0 ;  /* 0x000000141500720c */ /* 0x080fe20000706670 */
[----:B------:R-:W-:Y:S01]  /*e9b0*/  SHFL.IDX PT, R10, R12, 0x1, 0x1c1f ;  /* 0x003c1f000c0a7f89 */ /* 0x000fe200000e0000 */
[----:B------:R-:W-:Y:S01]  /*e9c0*/  UPRMT UR4, URZ, 0x654, UR4 ;  /* 0x000006543f047896 */ /* 0x000fe20008000004 */
[----:B------:R-:W-:Y:S02]  /*e9d0*/  ISETP.GE.AND P2, PT, R7, R20, PT ;  /* 0x000000140700720c */ /* 0x000fe40003f46270 */
[----:B------:R1:W2:Y:S04]  /*e9e0*/  SHFL.IDX PT, R11, R13, 0x1, 0x1c1f ;  /* 0x003c1f000d0b7f89 */ /* 0x0002a800000e0000 */
[----:B------:R3:W4:Y:S02]  /*e9f0*/  SHFL.IDX PT, R18, R72, RZ, 0x1c1f ;  /* 0x001c1fff48127589 */ /* 0x00072400000e0000 */
[----:B------:R-:W-:Y:S01]  /*ea00*/  SYNCS.ARRIVE.TRANS64.RED.A1T0 RZ, [UR4], RZ ;  /* 0x000000ffffff79a7 */ /* 0x000fe20008100404 */
[----:B-1----:R-:W-:Y:S01]  /*ea10*/  LOP3.LUT R13, R88, 0x7ffffffc, RZ, 0xc0, !PT ;  /* 0x7ffffffc580d7812 */ /* 0x002fe200078ec0ff */
[----:B------:R3:W1:Y:S04]  /*ea20*/  SHFL.IDX PT, R19, R73, RZ, 0x1c1f ;  /* 0x001c1fff49137589 */ /* 0x00066800000e0000 */
[----:B------:R-:W-:Y:S01]  /*ea30*/  IMAD.IADD R13, R22, 0x1, -R13 ;  /* 0x00000001160d7824 */ /* 0x000fe200078e0a0d */
[----:B0-----:R3:W-:Y:S03]  /*ea40*/  @!P1 ST.E desc[UR56][R8.64], R6 ;  /* 0x0000000608009985 */ /* 0x0017e6000c101938 */
[----:B------:R-:W-:Y:S01]  /*ea50*/  IMAD.SHL.U32 R23, R13, 0x2, RZ ;  /* 0x000000020d177824 */ /* 0x000fe200078e00ff */
[----:B--2---:R3:W-:Y:S01]  /*ea60*/  @!P0 ST.E desc[UR56][R10.64], R0 ;  /* 0x000000000a008985 */ /* 0x0047e2000c101938 */
[----:B------:R-:W-:Y:S05]  /*ea70*/  @P2 BRA `(.L_x_1057) ;  /* 0x0000000400782947 */ /* 0x000fea0003800000 */
[C---:B---3--:R-:W-:Y:S01]  /*ea80*/  VIADD R0, R23.reuse, 0x8 ;  /* 0x0000000817007836 */ /* 0x048fe20000000000 */
[----:B------:R-:W-:Y:S01]  /*ea90*/  ULDC UR4, c[0x0][0xac8] ;  /* 0x0002b20000047ab9 */ /* 0x000fe20000000800 */
[C---:B------:R-:W-:Y:S01]  /*eaa0*/  IADD3 R10, R23.reuse, 0x10, RZ ;  /* 0x00000010170a7810 */ /* 0x040fe20007ffe0ff */
        /* <DEDUP_REMOVED lines=8> */
[----:B------:R-:W-:Y:S01]  /*eb30*/  VIADD R15, R23, 0x40 ;  /* 0x00000040170f7836 */ /* 0x000fe20000000000 */
[----:B------:R-:W-:Y:S01]  /*eb40*/  ISETP.GE.AND P4, PT, R13, UR4, PT ;  /* 0x000000040d007c0c */ /* 0x000fe2000bf86270 */
[C---:B------:R-:W-:Y:S01]  /*eb50*/  VIADD R16, R23.reuse, 0x50 ;  /* 0x0000005017107836 */ /* 0x040fe20000000000 */
[----:B------:R-:W-:Y:S01]  /*eb60*/  ISETP.GE.AND P5, PT, R14, UR4, PT ;  /* 0x000000040e007c0c */ /* 0x000fe2000bfa6270 */
[----:B------:R-:W-:Y:S01]  /*eb70*/  VIADD R22, R23, 0x60 ;  /* 0x0000006017167836 */ /* 0x000fe20000000000 */
[----:B------:R-:W-:Y:S01]  /*eb80*/  ISETP.GE.AND P6, PT, R15, UR4, PT ;  /* 0x000000040f007c0c */ /* 0x000fe2000bfc6270 */
[----:B-1--4-:R-:W-:-:S02]  /*eb90*/  @!P2 IMAD.WIDE R6, R23, 0x4, R18 ;  /* 0x000000041706a825 */ /* 0x012fc400078e0212 */
[----:B------:R-:W-:Y:S02]  /*eba0*/  @!P3 LEA.HI R0, R0, R0, RZ, 0x1 ;  /* 0x000000000000b211 */ /* 0x000fe400078f08ff */
[----:B------:R-:W-:Y:S01]  /*ebb0*/  @!P0 LEA.HI R10, R10, R10, RZ, 0x1 ;  /* 0x0000000a0a0a8211 */ /* 0x000fe200078f08ff */
[----:B------:R0:W-:Y:S01]  /*ebc0*/  @!P2 ST.E.64 desc[UR56][R6.64], R24 ;  /* 0x000000180600a985 */ /* 0x0001e2000c101b38 */
[----:B------:R-:W-:Y:S01]  /*ebd0*/  @!P3 LOP3.LUT R9, R0, 0xfffffffe, RZ, 0xc0, !PT ;  /* 0xfffffffe0009b812 */ /* 0x000fe200078ec0ff */
[----:B------:R-:W-:Y:S01]  /*ebe0*/  VIADD R0, R23, 0x20 ;  /* 0x0000002017007836 */ /* 0x000fe20000000000 */
[----:B------:R-:W-:Y:S02]  /*ebf0*/  @!P1 LEA.HI R11, R11, R11, RZ, 0x1 ;  /* 0x0000000b0b0b9211 */ /* 0x000fe400078f08ff */
[----:B------:R-:W-:Y:S01]  /*ec00*/  @!P5 LEA.HI R14, R14, R14, RZ, 0x1 ;  /* 0x0000000e0e0ed211 */ /* 0x000fe200078f08ff */
[----:B------:R-:W-:Y:S01]  /*ec10*/  @!P3 IMAD.WIDE R8, R9, 0x4, R18 ;  /* 0x000000040908b825 */ /* 0x000fe200078e0212 */
[----:B------:R-:W-:-:S02]  /*ec20*/  ISETP.GE.AND P2, PT, R0, UR4, PT ;  /* 0x0000000400007c0c */ /* 0x000fc4000bf46270 */
[----:B------:R-:W-:Y:S02]  /*ec30*/  @!P5 LOP3.LUT R17, R14, 0xfffffffe, RZ, 0xc0, !PT ;  /* 0xfffffffe0e11d812 */ /* 0x000fe400078ec0ff */
[----:B------:R1:W-:Y:S01]  /*ec40*/  @!P3 ST.E.64 desc[UR56][R8.64], R28 ;  /* 0x0000001c0800b985 */ /* 0x0003e2000c101b38 */
[----:B------:R-:W-:Y:S02]  /*ec50*/  ISETP.GE.AND P3, PT, R12, UR4, PT ;  /* 0x000000040c007c0c */ /* 0x000fe4000bf66270 */
[----:B0-----:R-:W-:Y:S02]  /*ec60*/  @!P0 LOP3.LUT R7, R10, 0xfffffffe, RZ, 0xc0, !PT ;  /* 0xfffffffe0a078812 */ /* 0x001fe400078ec0ff */
[----:B------:R-:W-:-:S03]  /*ec70*/  @!P4 LEA.HI R10, R13, R13, RZ, 0x1 ;  /* 0x0000000d0d0ac211 */ /* 0x000fc600078f08ff */
[----:B------:R-:W-:Y:S01]  /*ec80*/  @!P0 IMAD.WIDE R6, R7, 0x4, R18 ;  /* 0x0000000407068825 */ /* 0x000fe200078e0212 */
[----:B------:R-:W-:-:S04]  /*ec90*/  @!P2 LEA.HI R0, R0, R0, RZ, 0x1 ;  /* 0x000000000000a211 */ /* 0x000fc800078f08ff */
[----:B------:R0:W-:Y:S01]  /*eca0*/  @!P0 ST.E.64 desc[UR56][R6.64], R32 ;  /* 0x0000002006008985 */ /* 0x0001e2000c101b38 */
[----:B------:R-:W-:Y:S02]  /*ecb0*/  @!P3 LEA.HI R12, R12, R12, RZ, 0x1 ;  /* 0x0000000c0c0cb211 */ /* 0x000fe400078f08ff */
[----:B-1----:R-:W-:Y:S02]  /*ecc0*/  @!P1 LOP3.LUT R9, R11, 0xfffffffe, RZ, 0xc0, !PT ;  /* 0xfffffffe0b099812 */ /* 0x002fe400078ec0ff */
[----:B------:R-:W-:Y:S02]  /*ecd0*/  @!P2 LOP3.LUT R11, R0, 0xfffffffe, RZ, 0xc0, !PT ;  /* 0xfffffffe000ba812 */ /* 0x000fe400078ec0ff */
        /* <DEDUP_REMOVED lines=8> */
[----:B0-----:R-:W-:-:S02]  /*ed60*/  @!P3 IMAD.WIDE R6, R13, 0x4, R18 ;  /* 0x000000040d06b825 */ /* 0x001fc400078e0212 */
[----:B------:R0:W-:Y:S02]  /*ed70*/  @!P2 ST.E.64 desc[UR56][R10.64], R40 ;  /* 0x000000280a00a985 */ /* 0x0001e4000c101b38 */
[----:B------:R-:W-:Y:S02]  /*ed80*/  VIADD R0, R23, 0x48 ;  /* 0x0000004817007836 */ /* 0x000fe40000000000 */
[--C-:B------:R-:W-:Y:S01]  /*ed90*/  @!P5 IMAD.WIDE R12, R17, 0x4, R18.reuse ;  /* 0x00000004110cd825 */ /* 0x100fe200078e0212 */
[----:B------:R2:W-:Y:S01]  /*eda0*/  @!P3 ST.E.64 desc[UR56][R6.64], R44 ;  /* 0x0000002c0600b985 */ /* 0x0005e2000c101b38 */
[----:B------:R-:W-:Y:S02]  /*edb0*/  ISETP.GE.AND P3, PT, R22, UR4, PT ;  /* 0x0000000416007c0c */ /* 0x000fe4000bf66270 */
[----:B------:R-:W-:Y:S01]  /*edc0*/  VIADD R17, R23, 0x58 ;  /* 0x0000005817117836 */ /* 0x000fe20000000000 */
[----:B------:R-:W-:Y:S01]  /*edd0*/  ISETP.GE.AND P0, PT, R0, UR4, PT ;  /* 0x0000000400007c0c */ /* 0x000fe2000bf06270 */
[----:B-1----:R-:W-:Y:S01]  /*ede0*/  @!P4 IMAD.WIDE R8, R15, 0x4, R18 ;  /* 0x000000040f08c825 */ /* 0x002fe200078e0212 */
[----:B------:R-:W-:-:S02]  /*edf0*/  @!P1 LEA.HI R16, R16, R16, RZ, 0x1 ;  /* 0x0000001010109211 */ /* 0x000fc400078f08ff */
[----:B------:R-:W-:Y:S01]  /*ee00*/  ISETP.GE.AND P2, PT, R17, UR4, PT ;  /* 0x0000000411007c0c */ /* 0x000fe2000bf46270 */
[----:B------:R-:W-:Y:S01]  /*ee10*/  @!P6 IMAD.WIDE R14, R25, 0x4, R18 ;  /* 0x00000004190ee825 */ /* 0x000fe200078e0212 */
[----:B------:R1:W-:Y:S03]  /*ee20*/  @!P4 ST.E.64 desc[UR56][R8.64], R48 ;  /* 0x000000300800c985 */ /* 0x0003e6000c101b38 */
[C---:B0-----:R-:W-:Y:S01]  /*ee30*/  VIADD R10, R23.reuse, 0x68 ;  /* 0x00000068170a7836 */ /* 0x041fe20000000000 */
[----:B------:R0:W-:Y:S01]  /*ee40*/  @!P5 ST.E.64 desc[UR56][R12.64], R52 ;  /* 0x000000340c00d985 */ /* 0x0001e2000c101b38 */
[C---:B--2---:R-:W-:Y:S01]  /*ee50*/  VIADD R7, R23.reuse, 0x78 ;  /* 0x0000007817077836 */ /* 0x044fe20000000000 */
[----:B------:R-:W-:Y:S01]  /*ee60*/  @!P3 LEA.HI R22, R22, R22, RZ, 0x1 ;  /* 0x000000161616b211 */ /* 0x000fe200078f08ff */
[----:B------:R-:W-:Y:S01]  /*ee70*/  VIADD R11, R23, 0x70 ;  /* 0x00000070170b7836 */ /* 0x000fe20000000000 */
[----:B------:R2:W-:Y:S01]  /*ee80*/  @!P6 ST.E.64 desc[UR56][R14.64], R56 ;  /* 0x000000380e00e985 */ /* 0x0005e2000c101b38 */
[----:B------:R-:W-:-:S02]  /*ee90*/  ISETP.GE.AND P4, PT, R10, UR4, PT ;  /* 0x000000040a007c0c */ /* 0x000fc4000bf86270 */
[----:B------:R-:W-:Y:S02]  /*eea0*/  ISETP.GE.AND P6, PT, R7, UR4, PT ;  /* 0x0000000407007c0c */ /* 0x000fe4000bfc6270 */
[----:B------:R-:W-:Y:S02]  /*eeb0*/  ISETP.GE.AND P5, PT, R11, UR4, PT ;  /* 0x000000040b007c0c */ /* 0x000fe4000bfa6270 */
[----:B------:R-:W-:Y:S02]  /*eec0*/  @!P0 LEA.HI R0, R0, R0, RZ, 0x1 ;  /* 0x0000000000008211 */ /* 0x000fe400078f08ff */
[----:B------:R-:W-:Y:S02]  /*eed0*/  @!P2 LEA.HI R17, R17, R17, RZ, 0x1 ;  /* 0x000000111111a211 */ /* 0x000fe400078f08ff */
[----:B-1----:R-:W-:Y:S02]  /*eee0*/  @!P1 LOP3.LUT R9, R16, 0xfffffffe, RZ, 0xc0, !PT ;  /* 0xfffffffe10099812 */ /* 0x002fe400078ec0ff */
[----:B0-----:R-:W-:-:S02]  /*eef0*/  @!P3 LOP3.LUT R13, R22, 0xfffffffe, RZ, 0xc0, !PT ;  /* 0xfffffffe160db812 */ /* 0x001fc400078ec0ff */
[----:B------:R-:W-:Y:S02]  /*ef00*/  @!P4 LEA.HI R10, R10, R10, RZ, 0x1 ;  /* 0x0000000a0a0ac211 */ /* 0x000fe400078f08ff */
[----:B------:R-:W-:Y:S01]  /*ef10*/  @!P6 LEA.HI R8, R7, R7, RZ, 0x1 ;  /* 0x000000070708e211 */ /* 0x000fe200078f08ff */
[----:B------:R-:W-:Y:S01]  /*ef20*/  @!P3 IMAD.WIDE R12, R13, 0x4, R18 ;  /* 0x000000040d0cb825 */ /* 0x000fe200078e0212 */
[----:B------:R-:W-:Y:S02]  /*ef30*/  @!P5 LEA.HI R6, R11, R11, RZ, 0x1 ;  /* 0x0000000b0b06d211 */ /* 0x000fe400078f08ff */
[----:B------:R-:W-:Y:S02]  /*ef40*/  @!P0 LOP3.LUT R7, R0, 0xfffffffe, RZ, 0xc0, !PT ;  /* 0xfffffffe00078812 */ /* 0x000fe400078ec0ff */
[----:B------:R-:W-:Y:S02]  /*ef50*/  @!P2 LOP3.LUT R11, R17, 0xfffffffe, RZ, 0xc0, !PT ;  /* 0xfffffffe110ba812 */ /* 0x000fe400078ec0ff */
[----:B--2---:R-:W-:-:S02]  /*ef60*/  @!P4 LOP3.LUT R15, R10, 0xfffffffe, RZ, 0xc0, !PT ;  /* 0xfffffffe0a0fc812 */ /* 0x004fc400078ec0ff */
[----:B------:R-:W-:Y:S01]  /*ef70*/  @!P5 LOP3.LUT R17, R6, 0xfffffffe, RZ, 0xc0, !PT ;  /* 0xfffffffe0611d812 */ /* 0x000fe200078ec0ff */
[----:B------:R-:W-:Y:S01]  /*ef80*/  @!P0 IMAD.WIDE R6, R7, 0x4, R18 ;  /* 0x0000000407068825 */ /* 0x000fe200078e0212 */
[----:B------:R-:W-:-:S03]  /*ef90*/  @!P6 LOP3.LUT R25, R8, 0xfffffffe, RZ, 0xc0, !PT ;  /* 0xfffffffe0819e812 */ /* 0x000fc600078ec0ff */
        /* <DEDUP_REMOVED lines=12> */
.L_x_1057:
[----:B------:R-:W-:Y:S05]  /*f060*/  BSYNC B0 ;  /* 0x0000000000007941 */ /* 0x000fea0003800000 */
.L_x_1056:
[----:B------:R-:W-:Y:S01]  /*f070*/  ISETP.GE.AND P0, PT, R21, R20, PT ;  /* 0x000000141500720c */ /* 0x000fe20003f06270 */
[----:B0-----:R0:W2:Y:S04]  /*f080*/  SHFL.IDX PT, R15, R73, 0x1, 0x1c1f ;  /* 0x003c1f00490f7f89 */ /* 0x0010a800000e0000 */
[----:B------:R0:W0:Y:S08]  /*f090*/  SHFL.IDX PT, R14, R72, 0x1, 0x1c1f ;  /* 0x003c1f00480e7f89 */ /* 0x00003000000e0000 */
[----:B------:R-:W-:Y:S05]  /*f0a0*/  @P0 BRA `(.L_x_968) ;  /* 0x0000004400e00947 */ /* 0x000fea0003800000 */
[----:B------:R-:W-:Y:S01]  /*f0b0*/  ULDC UR4, c[0x0][0xac8] ;  /* 0x0002b20000047ab9 */ /* 0x000fe20000000800 */
[C---:B---3--:R-:W-:Y:S01]  /*f0c0*/  VIADD R0, R23.reuse, 0x8 ;  /* 0x0000000817007836 */ /* 0x048fe20000000000 */
[C---:B------:R-:W-:Y:S01]  /*f0d0*/  ISETP.GE.AND P0, PT, R23.reuse, UR4, PT ;  /* 0x0000000417007c0c */ /* 0x040fe2000bf06270 */
[C---:B------:R-:W-:Y:S01]  /*f0e0*/  VIADD R6, R23.reuse, 0x10 ;  /* 0x0000001017067836 */ /* 0x040fe20000000000 */
[C---:B------:R-:W-:Y:S01]  /*f0f0*/  IADD3 R8, R23.reuse, 0x18, RZ ;  /* 0x0000001817087810 */ /* 0x040fe20007ffe0ff */
[C---:B------:R-:W-:Y:S01]  /*f100*/  VIADD R10, R23.reuse, 0x20 ;  /* 0x00000020170a7836 */ /* 0x040fe20000000000 */
[----:B------:R-:W-:Y:S01]  /*f110*/  ISETP.GE.AND P5, PT, R0, UR4, PT ;  /* 0x0000000400007c0c */ /* 0x000fe2000bfa6270 */
[C---:B------:R-:W-:Y:S01]  /*f120*/  VIADD R11, R23.reuse, 0x28 ;  /* 0x00000028170b7836 */ /* 0x040fe20000000000 */
[----:B------:R-:W-:Y:S01]  /*f130*/  ISETP.GE.AND P6, PT, R6, UR4, PT ;  /* 0x0000000406007c0c */ /* 0x000fe2000bfc6270 */
[C---:B------:R-:W-:Y:S01]  /*f140*/  VIADD R12, R23.reuse, 0x30 ;  /* 0x00000030170c7836 */ /* 0x040fe20000000000 */
[----:B------:R-:W-:Y:S01]  /*f150*/  ISETP.GE.AND P4, PT, R10, UR4, PT ;  /* 0x000000040a007c0c */ /* 0x000fe2000bf86270 */
[----:B------:R-:W-:Y:S01]  /*f160*/  VIADD R13, R23, 0x38 ;  /* 0x00000038170d7836 */ /* 0x000fe20000000000 */
[----:B------:R-:W-:Y:S01]  /*f170*/  ISETP.GE.AND P3, PT, R11, UR4, PT ;  /* 0x000000040b007c0c */ /* 0x000fe2000bf66270 */
[C---:B----4-:R-:W-:Y:S01]  /*f180*/  VIADD R18, R23.reuse, 0x40 ;  /* 0x0000004017127836 */ /* 0x050fe20000000000 */
[----:B------:R-:W-:Y:S01]  /*f190*/  ISETP.GE.AND P2, PT, R12, UR4, PT ;  /* 0x000000040c007c0c */ /* 0x000fe2000bf46270 */
[----:B0-2---:R-:W-:Y:S01]  /*f1a0*/  @!P0 IMAD.WIDE R2, R23, 0x4, R14 ;  /* 0x0000000417028825 */ /* 0x005fe200078e020e */
[----:B------:R-:W-:-:S03]  /*f1b0*/  ISETP.GE.AND P1, PT, R13, UR4, PT ;  /* 0x000000040d007c0c */ /* 0x000fc6000bf26270 */
[----:B------:R-:W-:Y:S01]  /*f1c0*/  @!P5 LEA.HI R0, R0, R0, RZ, 0x1 ;  /* 0x000000000000d211 */ /* 0x000fe200078f08ff */
[----:B------:R0:W-:Y:S01]  /*f1d0*/  @!P0 ST.E.64 desc[UR56][R2.64], R26 ;  /* 0x0000001a02008985 */ /* 0x0001e2000c101b38 */
[----:B------:R-:W-:Y:S01]  /*f1e0*/  ISETP.GE.AND P0, PT, R8, UR4, PT ;  /* 0x0000000408007c0c */ /* 0x000fe2000bf06270 */
[C---:B------:R-:W-:Y:S01]  /*f1f0*/  VIADD R20, R23.reuse, 0x48 ;  /* 0x0000004817147836 */ /* 0x040fe20000000000 */
[----:B------:R-:W-:Y:S01]  /*f200*/  @!P6 LEA.HI R6, R6, R6, RZ, 0x1 ;  /* 0x000000060606e211 */ /* 0x000fe200078f08ff */
[----:B------:R-:W-:Y:S01]  /*f210*/  VIADD R21, R23, 0x70 ;  /* 0x0000007017157836 */ /* 0x000fe20000000000 */
[----:B------:R-:W-:Y:S02]  /*f220*/  @!P5 LOP3.LUT R7, R0, 0xfffffffe, RZ, 0xc0, !PT ;  /* 0xfffffffe0007d812 */ /* 0x000fe400078ec0ff */
[----:B------:R-:W-:Y:S02]  /*f230*/  @!P6 LOP3.LUT R9, R6, 0xfffffffe, RZ, 0xc0, !PT ;  /* 0xfffffffe0609e812 */ /* 0x000fe400078ec0ff */
[----:B------:R-:W-:-:S02]  /*f240*/  @!P4 LEA.HI R10, R10, R10, RZ, 0x1 ;  /* 0x0000000a0a0ac211 */ /* 0x000fc400078f08ff */
[----:B------:R-:W-:Y:S02]  /*f250*/  @!P3 LEA.HI R0, R11, R11, RZ, 0x1 ;  /* 0x0000000b0b00b211 */ /* 0x000fe400078f08ff */
[----:B------:R-:W-:Y:S01]  /*f260*/  @!P2 LEA.HI R12, R12, R12, RZ, 0x1 ;  /* 0x0000000c0c0ca211 */ /* 0x000fe200078f08ff */
[--C-:B0-----:R-:W-:Y:S01]  /*f270*/  @!P5 IMAD.WIDE R2, R7, 0x4, R14.reuse ;  /* 0x000000040702d825 */ /* 0x101fe200078e020e */
[----:B------:R-:W-:Y:S02]  /*f280*/  @!P0 LEA.HI R8, R8, R8, RZ, 0x1 ;  /* 0x0000000808088211 */ /* 0x000fe400078f08ff */
[----:B------:R-:W-:Y:S01]  /*f290*/  @!P1 LEA.HI R16, R13, R13, RZ, 0x1 ;  /* 0x0000000d0d109211 */ /* 0x000fe200078f08ff */
[----:B------:R-:W-:Y:S01]  /*f2a0*/  @!P6 IMAD.WIDE R6, R9, 0x4, R14 ;  /* 0x000000040906e825 */ /* 0x000fe200078e020e */
[----:B------:R-:W-:Y:S01]  /*f2b0*/  @!P0 LOP3.LUT R9, R8, 0xfffffffe, RZ, 0xc0, !PT ;  /* 0xfffffffe08098812 */ /* 0x000fe200078ec0ff */
[----:B------:R0:W-:Y:S01]  /*f2c0*/  @!P5 ST.E.64 desc[UR56][R2.64], R30 ;  /* 0x0000001e0200d985 */ /* 0x0001e2000c101b38 */
[----:B------:R-:W-:-:S02]  /*f2d0*/  @!P4 LOP3.LUT R11, R10, 0xfffffffe, RZ, 0xc0, !PT ;  /* 0xfffffffe0a0bc812 */ /* 0x000fc400078ec0ff */
[----:B------:R-:W-:Y:S01]  /*f2e0*/  @!P3 LOP3.LUT R13, R0, 0xfffffffe, RZ, 0xc0, !PT ;  /* 0xfffffffe000db812 */ /* 0x000fe200078ec0ff */
[----:B------:R2:W-:Y:S01]  /*f2f0*/  @!P6 ST.E.64 desc[UR56][R6.64], R34 ;  /* 0x000000220600e985 */ /* 0x0005e2000c101b38 */
[----:B------:R-:W-:Y:S01]  /*f300*/  @!P2 LOP3.LUT R17, R12, 0xfffffffe, RZ, 0xc0, !PT ;  /* 0xfffffffe0c11a812 */ /* 0x000fe200078ec0ff */
[C---:B------:R-:W-:Y:S01]  /*f310*/  VIADD R0, R23.reuse, 0x50 ;  /* 0x0000005017007836 */ /* 0x040fe20000000000 */
[----:B-1----:R-:W-:Y:S01]  /*f320*/  @!P1 LOP3.LUT R19, R16, 0xfffffffe, RZ, 0xc0, !PT ;  /* 0xfffffffe10139812 */ /* 0x002fe200078ec0ff */
[----:B------:R-:W-:Y:S01]  /*f330*/  VIADD R16, R23, 0x58 ;  /* 0x0000005817107836 */ /* 0x000fe20000000000 */
[----:B------:R-:W-:Y:S02]  /*f340*/  ISETP.GE.AND P5, PT, R18, UR4, PT ;  /* 0x0000000412007c0c */ /* 0x000fe4000bfa6270 */
[----:B------:R-:W-:Y:S01]  /*f350*/  ISETP.GE.AND P6, PT, R20, UR4, PT ;  /* 0x0000000414007c0c */ /* 0x000fe2000bfc6270 */
[----:B0-----:R-:W-:-:S04]  /*f360*/  @!P0 IMAD.WIDE R2, R9, 0x4, R14 ;  /* 0x0000000409028825 */ /* 0x001fc800078e020e */
[--C-:B--2---:R-:W-:Y:S01]  /*f370*/  @!P4 IMAD.WIDE R6, R11, 0x4, R14.reuse ;  /* 0x000000040b06c825 */ /* 0x104fe200078e020e */
        /* <DEDUP_REMOVED lines=10> */
[----:B------:R-:W-:Y:S02]  /*f420*/  @!P6 LEA.HI R20, R20, R20, RZ, 0x1 ;  /* 0x000000141414e211 */ /* 0x000fe400078f08ff */
[C---:B------:R-:W-:Y:S01]  /*f430*/  VIADD R17, R23.reuse, 0x60 ;  /* 0x0000006017117836 */ /* 0x040fe20000000000 */
[----:B------:R4:W-:Y:S01]  /*f440*/  @!P1 ST.E.64 desc[UR56][R12.64], R54 ;  /* 0x000000360c009985 */ /* 0x0009e2000c101b38 */
[C---:B------:R-:W-:Y:S01]  /*f450*/  VIADD R19, R23.reuse, 0x68 ;  /* 0x0000006817137836 */ /* 0x040fe20000000000 */
[----:B------:R-:W-:Y:S01]  /*f460*/  ISETP.GE.AND P1, PT, R16, UR4, PT ;  /* 0x0000000410007c0c */ /* 0x000fe2000bf26270 */
[----:B------:R-:W-:Y:S01]  /*f470*/  VIADD R23, R23, 0x78 ;  /* 0x0000007817177836 */ /* 0x000fe20000000000 */
[----:B------:R-:W-:Y:S02]  /*f480*/  ISETP.GE.AND P2, PT, R17, UR4, PT ;  /* 0x0000000411007c0c */ /* 0x000fe4000bf46270 */
[----:B------:R-:W-:-:S02]  /*f490*/  ISETP.GE.AND P3, PT, R19, UR4, PT ;  /* 0x0000000413007c0c */ /* 0x000fc4000bf66270 */
        /* <DEDUP_REMOVED lines=33> */
.L_x_1055:
[----:B------:R-:W0:Y:S02]  /*f6b0*/  S2R R0, SR_TID.X ;  /* 0x0000000000007919 */ /* 0x000e240000002100 */
[----:B0-----:R-:W-:-:S05]  /*f6c0*/  VIADD R2, R0, 0xffffff80 ;  /* 0xffffff8000027836 */ /* 0x001fca0000000000 */
        /* <DEDUP_REMOVED lines=13> */
[----:B------:R-:W-:Y:S02]  /*f7a0*/  ULDC.64 UR6, c[0x0][0xbd0] ;  /* 0x0002f40000067ab9 */ /* 0x000fe40000000a00 */
[----:B------:R-:W-:-:S04]  /*f7b0*/  IMAD.WIDE.U32 R2, R19, UR6, RZ ;  /* 0x0000000613027c25 */ /* 0x000fc8000f8e00ff */
[----:B------:R-:W1:Y:S01]  /*f7c0*/  LDC.64 R10, c[0x0][0xbd8] ;  /* 0x0002f600ff0a7b82 */ /* 0x000e620000000a00 */
[----:B------:R-:W-:-:S04]  /*f7d0*/  IMAD R4, R4, UR6, RZ ;  /* 0x0000000604047c24 */ /* 0x000fc8000f8e02ff */
[C---:B------:R-:W-:Y:S01]  /*f7e0*/  IMAD R5, R19.reuse, UR7, R4 ;  /* 0x0000000713057c24 */ /* 0x040fe2000f8e0204 */
[----:B------:R-:W-:Y:S02]  /*f7f0*/  IADD3 R19, -R19, RZ, RZ ;  /* 0x000000ff13137210 */ /* 0x000fe40007ffe1ff */
        /* <DEDUP_REMOVED lines=15> */
[----:B0-----:R-:W-:Y:S02]  /*f8f0*/  @P0 SHF.R.U32.HI R5, RZ, R9, R4 ;  /* 0x00000009ff050219 */ /* 0x001fe40000011604 */
[----:B------:R-:W-:Y:S02]  /*f900*/  SHF.R.S32.HI R4, RZ, 0x1f, R19 ;  /* 0x0000001fff047819 */ /* 0x000fe40000011413 */
[--C-:B------:R-:W-:Y:S01]  /*f910*/  SHF.R.S32.HI R9, RZ, 0x1f, R5.reuse ;  /* 0x0000001fff097819 */ /* 0x100fe20000011405 */
[----:B------:R-:W-:Y:S01]  /*f920*/  IMAD.MOV R7, RZ, RZ, -R5 ;  /* 0x000000ffff077224 */ /* 0x000fe200078e0a05 */
[----:B------:R-:W-:Y:S01]  /*f930*/  IADD3 R2, P0, R5, R2, RZ ;  /* 0x0000000205027210 */ /* 0x000fe20007f1e0ff */
[----:B------:R-:W-:Y:S02]  /*f940*/  IMAD R4, R4, UR4, RZ ;  /* 0x0000000404047c24 */ /* 0x000fe4000f8e02ff */
[----:B------:R-:W-:-:S02]  /*f950*/  IMAD R7, R6, R7, R0 ;  /* 0x0000000706077224 */ /* 0x000fc400078e0200 */
[----:B------:R-:W-:Y:S01]  /*f960*/  IMAD R4, R19, UR5, R4 ;  /* 0x0000000513047c24 */ /* 0x000fe2000f8e0204 */
[----:B------:R-:W-:Y:S02]  /*f970*/  ULDC.64 UR4, c[0x0][0xbc8] ;  /* 0x0002f20000047ab9 */ /* 0x000fe40000000a00 */
[----:B------:R-:W-:Y:S02]  /*f980*/  SHF.R.S32.HI R0, RZ, 0x1f, R7 ;  /* 0x0000001fff007819 */ /* 0x000fe40000011407 */
[----:B------:R-:W-:-:S03]  /*f990*/  IADD3.X R3, R9, R3, R4, P0, !PT ;  /* 0x0000000309037210 */ /* 0x000fc600007fe404 */
[----:B------:R-:W-:Y:S02]  /*f9a0*/  IMAD R0, R0, UR4, RZ ;  /* 0x0000000400007c24 */ /* 0x000fe4000f8e02ff */
[----:B------:R-:W-:-:S04]  /*f9b0*/  IMAD.WIDE.U32 R2, R7, UR4, R2 ;  /* 0x0000000407027c25 */ /* 0x000fc8000f8e0002 */
[----:B------:R-:W-:Y:S01]  /*f9c0*/  IMAD R5, R7, UR5, R0 ;  /* 0x0000000507057c24 */ /* 0x000fe2000f8e0200 */
[----:B------:R-:W-:Y:S02]  /*f9d0*/  ULDC.64 UR4, c[0x0][0xba8] ;  /* 0x0002ea0000047ab9 */ /* 0x000fe40000000a00 */
[----:B------:R-:W-:Y:S01]  /*f9e0*/  LEA R4, P0, R2, UR4, 0x2 ;  /* 0x0000000402047c11 */ /* 0x000fe2000f8010ff */
[----:B------:R-:W-:-:S05]  /*f9f0*/  IMAD.IADD R3, R3, 0x1, R5 ;  /* 0x0000000103037824 */ /* 0x000fca00078e0205 */
[----:B------:R-:W-:Y:S01]  /*fa00*/  LEA.HI.X R5, R2, UR5, R3, 0x2, P0 ;  /* 0x0000000502057c11 */ /* 0x000fe200080f1403 */
[----:B------:R-:W-:-:S05]  /*fa10*/  IMAD.MOV.U32 R3, RZ, RZ, -0x800000 ;  /* 0xff800000ff037424 */ /* 0x000fca00078e00ff */
[----:B------:R0:W-:Y:S01]  /*fa20*/  STG.E desc[UR56][R4.64], R3 ;  /* 0x0000000304007986 */ /* 0x0001e2000c101938 */
[----:B------:R-:W-:Y:S05]  /*fa30*/  BRA `(.L_x_968) ;  /* 0x0000003c007c7947 */ /* 0x000fea0003800000 */
.L_x_966:
[----:B------:R-:W-:-:S08]  /*fa40*/  NOP ;  /* 0x0000000000007918 */ /* 0x000fd00000000000 */
[----:B0-----:R-:W0:-:S00]  /*fa50*/  USETMAXREG.DEALLOC.CTAPOOL 0x28 ;  /* 0x00000028000079c8 */ /* 0x001e0000080e0500 */
        /* <DEDUP_REMOVED lines=16> */
.L_x_1058:
[----:B------:R-:W-:Y:S01]  /*fb60*/  ULDC UR7, c[0x0][0xc50] ;  /* 0x0003140000077ab9 */ /* 0x000fe20000000800 */
[----:B------:R-:W-:Y:S01]  /*fb70*/  UMOV UR39, UR6 ;  /* 0x0000000600277c82 */ /* 0x000fe20008000000 */
[----:B------:R-:W-:-:S11]  /*fb80*/  UISETP.NE.AND UP0, UPT, UR7, 0x1, UPT ;  /* 0x000000010700788c */ /* 0x000fd6000bf05270 */
[----:B------:R-:W-:Y:S01]  /*fb90*/  @UP0 ULDC UR4, c[0x0][0xc54] ;  /* 0x0003150000040ab9 */ /* 0x000fe20000000800 */
[----:B------:R-:W-:Y:S01]  /*fba0*/  @UP0 ULDC UR8, c[0x0][0xc58] ;  /* 0x0003160000080ab9 */ /* 0x000fe20000000800 */
[----:B------:R-:W-:-:S04]  /*fbb0*/  UIMAD.WIDE.U32 UR4, UR6, UR4, URZ ;  /* 0x00000004060472a5 */ /* 0x000fc8000f8e003f */
[----:B------:R-:W-:-:S12]  /*fbc0*/  @UP0 USHF.R.U32.HI UR39, URZ, UR8, UR5 ;  /* 0x000000083f270299 */ /* 0x000fd80008011605 */
.L_x_1059:
[----:B------:R-:W-:Y:S01]  /*fbd0*/  ISETP.GE.AND P0, PT, R28, RZ, PT ;  /* 0x000000ff1c00720c */ /* 0x000fe20003f06270 */
[----:B------:R-:W-:Y:S01]  /*fbe0*/  UIADD3 UR45, -UR39, URZ, URZ ;  /* 0x0000003f272d7290 */ /* 0x000fe2000fffe13f */
[----:B------:R-:W-:Y:S02]  /*fbf0*/  IMAD.MOV.U32 R24, RZ, RZ, 0x1 ;  /* 0x00000001ff187424 */ /* 0x000fe400078e00ff */
[----:B------:R-:W-:Y:S01]  /*fc00*/  IMAD.MOV.U32 R0, RZ, RZ, RZ ;  /* 0x000000ffff007224 */ /* 0x000fe200078e00ff */
[----:B------:R-:W-:Y:S01]  /*fc10*/  UIMAD UR45, UR7, UR45, UR6 ;  /* 0x0000002d072d72a4 */ /* 0x000fe2000f8e0206 */
[----:B------:R-:W-:-:S07]  /*fc20*/  IMAD.MOV.U32 R8, RZ, RZ, 0x1 ;  /* 0x00000001ff087424 */ /* 0x000fce00078e00ff */
[----:B------:R-:W-:Y:S05]  /*fc30*/  @!P0 BRA `(.L_x_1060) ;  /* 0x0000003800348947 */ /* 0x000fea0003800000 */
[----:B------:R-:W0:Y:S01]  /*fc40*/  LDC.64 R2, c[0x0][0xa28] ;  /* 0x00028a00ff027b82 */ /* 0x000e220000000a00 */
[----:B------:R-:W-:Y:S01]  /*fc50*/  IMAD.MOV.U32 R23, RZ, RZ, RZ ;  /* 0x000000ffff177224 */ /* 0x000fe200078e00ff */
[----:B------:R-:W-:Y:S01]  /*fc60*/  ULDC UR4, c[0x0][0x448] ;  /* 0x0001120000047ab9 */ /* 0x000fe20000000800 */
[----:B------:R-:W-:Y:S01]  /*fc70*/  ULDC UR6, c[0x0][0x2f0] ;  /* 0x0000bc0000067ab9 */ /* 0x000fe20000000800 */
[----:B------:R-:W-:Y:S01]  /*fc80*/  ULDC UR10, c[0x0][0x288] ;  /* 0x0000a200000a7ab9 */ /* 0x000fe20000000800 */
[----:B0-----:R-:W-:-:S04]  /*fc90*/  ISETP.NE.U32.AND P0, PT, R2, RZ, PT ;  /* 0x000000ff0200720c */ /* 0x001fc80003f05070 */
[----:B------:R-:W-:-:S13]  /*fca0*/  ISETP.NE.AND.EX P0, PT, R3, RZ, PT, P0 ;  /* 0x000000ff0300720c */ /* 0x000fda0003f05300 */
[----:B------:R-:W0:Y:S02]  /*fcb0*/  @P0 LDC.64 R2, c[0x0][0xa28] ;  /* 0x00028a00ff020b82 */ /* 0x000e240000000a00 */
[----:B0-----:R-:W-:-:S05]  /*fcc0*/  @P0 IMAD.WIDE R2, R28, 0x4, R2 ;  /* 0x000000041c020825 */ /* 0x001fca00078e0202 */
[----:B------:R0:W5:Y:S01]  /*fcd0*/  @P0 LDG.E R23, desc[UR56][R2.64] ;  /* 0x0000003802170981 */ /* 0x000162000c1e1900 */
[----:B------:R-:W1:Y:S01]  /*fce0*/  S2UR UR40, SR_CTAID.X ;  /* 0x00000000002879c3 */ /* 0x000e620000002500 */
[----:B------:R-:W-:-:S03]  /*fcf0*/  UISETP.NE.AND UP1, UPT, UR4, 0x1, UPT ;  /* 0x000000010400788c */ /* 0x000fc6000bf25270 */
[----:B------:R-:W-:Y:S01]  /*fd00*/  ULDC.64 UR4, c[0x0][0x418] ;  /* 0x0001060000047ab9 */ /* 0x000fe20000000a00 */
[----:B------:R-:W-:Y:S02]  /*fd10*/  UP2UR UR48, UPR, URZ, 0x2 ;  /* 0x000000023f307883 */ /* 0x000fe40008000000 */
[----:B------:R-:W-:-:S03]  /*fd20*/  UISETP.NE.U32.AND UP0, UPT, UR4, URZ, UPT ;  /* 0x0000003f0400728c */ /* 0x000fc6000bf05070 */
[----:B------:R-:W-:Y:S01]  /*fd30*/  ULDC UR4, c[0x0][0x424] ;  /* 0x0001090000047ab9 */ /* 0x000fe20000000800 */
[----:B------:R-:W-:Y:S01]  /*fd40*/  UISETP.NE.AND.EX UP0, UPT, UR5, URZ, UPT, UP0 ;  /* 0x0000003f0500728c */ /* 0x000fe2000bf05300 */
[----:B------:R-:W-:Y:S02]  /*fd50*/  @UP1 ULDC UR9, c[0x0][0x450] ;  /* 0x0001140000091ab9 */ /* 0x000fe40000000800 */
[----:B------:R-:W-:Y:S01]  /*fd60*/  @UP1 ULDC UR5, c[0x0][0x44c] ;  /* 0x0001130000051ab9 */ /* 0x000fe20000000800 */
[----:B------:R-:W-:-:S04]  /*fd70*/  USEL UR41, UR4, 0x1, UP0 ;  /* 0x0000000104297887 */ /* 0x000fc80008000000 */
[----:B------:R-:W-:Y:S02]  /*fd80*/  UIMAD UR7, UR41, UR6, 0x5f ;  /* 0x0000005f290774a4 */ /* 0x000fe4000f8e0206 */
[----:B------:R-:W-:Y:S02]  /*fd90*/  UIMAD UR41, UR41, UR6, URZ ;  /* 0x00000006292972a4 */ /* 0x000fe4000f8e023f */
[----:B------:R-:W-:Y:S02]  /*fda0*/  UIMAD.WIDE UR6, UR7, 0x2aaaaaab, URZ ;  /* 0x2aaaaaab070678a5 */ /* 0x000fe4000f8e023f */
[----:B-1----:R-:W-:Y:S02]  /*fdb0*/  USHF.L.U32 UR40, UR40, 0x7, URZ ;  /* 0x0000000728287899 */ /* 0x002fe4000800063f */
[----:B------:R-:W-:Y:S02]  /*fdc0*/  USHF.R.U32.HI UR42, URZ, 0x1f, UR7 ;  /* 0x0000001f3f2a7899 */ /* 0x000fe40008011607 */
[----:B------:R-:W-:-:S02]  /*fdd0*/  UIADD3 UR8, UR40, 0x7f, URZ ;  /* 0x0000007f28087890 */ /* 0x000fc4000fffe03f */
[----:B------:R-:W-:Y:S02]  /*fde0*/  ULEA.HI.SX32 UR42, UR7, UR42, 0x1c ;  /* 0x0000002a072a7291 */ /* 0x000fe4000f8fe23f */
[----:B------:R-:W-:-:S04]  /*fdf0*/  UIMAD.WIDE.U32 UR4, UR8, UR5, URZ ;  /* 0x00000005080472a5 */ /* 0x000fc8000f8e003f */
[----:B------:R-:W-:Y:S02]  /*fe00*/  @UP1 USHF.R.U32.HI UR8, URZ, UR9, UR5 ;  /* 0x000000093f081299 */ /* 0x000fe40008011605 */
[----:B------:R-:W-:Y:S01]  /*fe10*/  UIADD3 UR9, UR41, 0x1, -UR10 ;  /* 0x0000000129097890 */ /* 0x000fe2000fffe80a */
[----:B------:R-:W-:Y:S02]  /*fe20*/  ULDC.64 UR4, c[0x0][0x9e0] ;  /* 0x0002780000047ab9 */ /* 0x000fe40000000a00 */
[----:B------:R-:W-:Y:S02]  /*fe30*/  UISETP.GE.AND UP0, UPT, UR5, 0x1, UPT ;  /* 0x000000010500788c */ /* 0x000fe4000bf06270 */
[----:B------:R-:W-:-:S04]  /*fe40*/  UIADD3 UR9, UR9, UR8, URZ ;  /* 0x0000000809097290 */ /* 0x000fc8000fffe03f */
[----:B------:R-:W-:Y:S01]  /*fe50*/  PLOP3.LUT P1, PT, PT, PT, UP0, 0x80, 0x0 ;  /* 0x000000000000781c */ /* 0x000fe20003f2f008 */
[----:B------:R-:W-:-:S12]  /*fe60*/  UIADD3 UR4, UR9, UR4, URZ ;  /* 0x0000000409047290 */ /* 0x000fd8000fffe03f */
[----:B0-----:R-:W-:Y:S05]  /*fe70*/  @!P1 BRA `(.L_x_1061) ;  /* 0x0000000000449947 */ /* 0x001fea0003800000 */
[----:B------:R-:W-:Y:S01]  /*fe80*/  ISETP.LT.AND P0, PT, RZ, UR9, PT ;  /* 0x00000009ff007c0c */ /* 0x000fe2000bf01270 */
[----:B------:R-:W-:-:S12]  /*fe90*/  UIADD3 UR8, UR9, -0x1, URZ ;  /* 0xffffffff09087890 */ /* 0x000fd8000fffe03f */
[----:B------:R-:W-:Y:S05]  /*fea0*/  @P0 BRA `(.L_x_1062) ;  /* 0x00000000001c0947 */ /* 0x000fea0003800000 */
[----:B------:R-:W-:Y:S02]  /*feb0*/  UISETP.NE.AND UP0, UPT, UR5, 0x1, UPT ;  /* 0x000000010500788c */ /* 0x000fe4000bf05270 */
[----:B------:R-:W-:-:S09]  /*fec0*/  UIADD3 UR8, -UR9, URZ, URZ ;  /* 0x0000003f09087290 */ /* 0x000fd2000fffe13f */
[----:B------:R-:W-:Y:S02]  /*fed0*/  @UP0 ULDC.64 UR12, c[0x0][0x9e8] ;  /* 0x00027a00000c0ab9 */ /* 0x000fe40000000a00 */
[----:B------:R-:W-:-:S04]  /*fee0*/  UIMAD.WIDE.U32 UR6, UR8, UR12, URZ ;  /* 0x0000000c080672a5 */ /* 0x000fc8000f8e003f */
[----:B------:R-:W-:-:S04]  /*fef0*/  @UP0 USHF.R.U32.HI UR8, URZ, UR13, UR7 ;  /* 0x0000000d3f080299 */ /* 0x000fc80008011607 */
[----:B------:R-:W-:Y:S01]  /*ff00*/  ULOP3.LUT UR8, URZ, UR8, URZ, 0x33, !UPT ;  /* 0x000000083f087292 */ /* 0x000fe2000f8e333f */
[----:B------:R-:W-:Y:S11]  /*ff10*/  BRA `(.L_x_1063) ;  /* 0x0000000000107947 */ /* 0x000ff60003800000 */
.L_x_1062:
[----:B------:R-:W-:-:S11]  /*ff20*/  UISETP.NE.AND UP0, UPT, UR5, 0x1, UPT ;  /* 0x000000010500788c */ /* 0x000fd6000bf05270 */
[----:B------:R-:W-:Y:S02]  /*ff30*/  @UP0 ULDC.64 UR12, c[0x0][0x9e8] ;  /* 0x00027a00000c0ab9 */ /* 0x000fe40000000a00 */
[----:B------:R-:W-:-:S04]  /*ff40*/  UIMAD.WIDE.U32 UR6, UR8, UR12, URZ ;  /* 0x0000000c080672a5 */ /* 0x000fc8000f8e003f */
[----:B------:R-:W-:-:S12]  /*ff50*/  @UP0 USHF.R.U32.HI UR8, URZ, UR13, UR7 ;  /* 0x0000000d3f080299 */ /* 0x000fd80008011607 */
.L_x_1063:
[----:B------:R-:W-:-:S04]  /*ff60*/  UIMAD UR8, UR8, UR5, UR5 ;  /* 0x00000005080872a4 */ /* 0x000fc8000f8e0205 */
[----:B------:R-:W-:-:S04]  /*ff70*/  UISETP.LT.AND UP0, UPT, UR4, UR8, UPT ;  /* 0x000000080400728c */ /* 0x000fc8000bf01270 */
[----:B------:R-:W-:-:S12]  /*ff80*/  USEL UR4, UR4, UR8, UP0 ;  /* 0x0000000804047287 */ /* 0x000fd80008000000 */
.L_x_1061:
[----:B------:R-:W-:Y:S02]  /*ff90*/  UISETP.NE.AND UP0, UPT, UR48, URZ, UPT ;  /* 0x0000003f3000728c */ /* 0x000fe4000bf05270 */
[----:B------:R-:W-:-:S03]  /*ffa0*/  UIADD3 UR6, UR4, 0x5f, URZ ;  /* 0x0000005f04067890 */ /* 0x000fc6000fffe03f */
[----:B------:R-:W-:Y:S01]  /*ffb0*/  UMOV UR4, UR40 ;  /* 0x0000002800047c82 */ /* 0x000fe20008000000 */
[----:B------:R-:W-:-:S04]  /*ffc0*/  UIMAD.WIDE UR6, UR6, 0x2aaaaaab, URZ ;  /* 0x2aaaaaab060678a5 */ /* 0x000fc8000f8e023f */
[----:B------:R-:W-:Y:S01]  /*ffd0*/  USHF.R.U32.HI UR43, URZ, 0x1f, UR7 ;  /* 0x0000001f3f2b7899 */ /* 0x000fe20008011607 */
[----:B------:R-:W-:Y:S02]  /*ffe0*/  @UP0 ULDC UR8, c[0x0][0x44c] ;  /* 0x0001130000080ab9 */ /* 0x000fe40000000800 */
[----:B------:R-:W-:Y:S01]  /*fff0*/  @UP0 ULDC UR6, c[0x0][0x450] ;  /* 0x0001140000060ab9 */ /* 0x000fe20000000800 */
[----:B------:R-:W-:Y:S02]  /*10000*/  UIMAD.WIDE.U32 UR8, UR40, UR8, URZ ;  /* 0x00000008280872a5 */ /* 0x000fe4000f8e003f */
[----:B------:R-:W-:Y:S02]  /*10010*/  ULEA.HI.SX32 UR43, UR7, UR43, 0x1c ;  /* 0x0000002b072b7291 */ /* 0x000fe4000f8fe23f */
[----:B------:R-:W-:Y:S02]  /*10020*/  @UP0 USHF.R.U32.HI UR4, URZ, UR6, UR9 ;  /* 0x000000063f040299 */ /* 0x000fe40008011609 */
[----:B------:R-:W-:-:S02]  /*10030*/  UISETP.LT.AND UP0, UPT, UR42, UR43, UPT ;  /* 0x0000002b2a00728c */ /* 0x000fc4000bf01270 */
[----:B------:R-:W-:Y:S01]  /*10040*/  UIADD3 UR4, UR4, -UR10, UR41 ;  /* 0x8000000a04047290 */ /* 0x000fe2000fffe029 */
[----:B------:R-:W-:Y:S01]  /*10050*/  ULDC UR8, c[0x0][0x9dc] ;  /* 0x0002770000087ab9 */ /* 0x000fe20000000800 */
[----:B------:R-:W-:Y:S02]  /*10060*/  USEL UR12, UR42, UR43, UP0 ;  /* 0x0000002b2a0c7287 */ /* 0x000fe40008000000 */
[----:B------:R-:W-:Y:S01]  /*10070*/  UIADD3 UR8, UR4, -UR8, URZ ;  /* 0x8000000804087290 */ /* 0x000fe2000fffe03f */
[----:B------:R-:W-:Y:S11]  /*10080*/  @!P1 BRA `(.L_x_1064) ;  /* 0x0000000000449947 */ /* 0x000ff60003800000 */
[----:B------:R-:W-:-:S06]  /*10090*/  UISETP.GT.AND UP0, UPT, UR4, -0x1, UPT ;  /* 0xffffffff0400788c */ /* 0x000fcc000bf04270 */
[----:B------:R-:W-:-:S13]  /*100a0*/  PLOP3.LUT P0, PT, PT, PT, UP0, 0x80, 0x0 ;  /* 0x000000000000781c */ /* 0x000fda0003f0f008 */
[----:B------:R-:W-:Y:S05]  /*100b0*/  @P0 BRA `(.L_x_1065) ;  /* 0x00000000001c0947 */ /* 0x000fea0003800000 */
[----:B------:R-:W-:Y:S02]  /*100c0*/  UISETP.NE.AND UP0, UPT, UR5, 0x1, UPT ;  /* 0x000000010500788c */ /* 0x000fe4000bf05270 */
[----:B------:R-:W-:-:S09]  /*100d0*/  ULOP3.LUT UR4, URZ, UR4, URZ, 0x33, !UPT ;  /* 0x000000043f047292 */ /* 0x000fd2000f8e333f */
[----:B------:R-:W-:Y:S02]  /*100e0*/  @UP0 ULDC.64 UR10, c[0x0][0x9e8] ;  /* 0x00027a00000a0ab9 */ /* 0x000fe40000000a00 */
[----:B------:R-:W-:-:S04]  /*100f0*/  UIMAD.WIDE.U32 UR6, UR4, UR10, URZ ;  /* 0x0000000a040672a5 */ /* 0x000fc8000f8e003f */
[----:B------:R-:W-:-:S04]  /*10100*/  @UP0 USHF.R.U32.HI UR4, URZ, UR11, UR7 ;  /* 0x0000000b3f040299 */ /* 0x000fc80008011607 */
[----:B------:R-:W-:Y:S01]  /*10110*/  ULOP3.LUT UR4, URZ, UR4, URZ, 0x33, !UPT ;  /* 0x000000043f047292 */ /* 0x000fe2000f8e333f */
[----:B------:R-:W-:Y:S11]  /*10120*/  BRA `(.L_x_1066) ;  /* 0x0000000000107947 */ /* 0x000ff60003800000 */
.L_x_1065:
[----:B------:R-:W-:-:S11]  /*10130*/  UISETP.NE.AND UP0, UPT, UR5, 0x1, UPT ;  /* 0x000000010500788c */ /* 0x000fd6000bf05270 */
[----:B------:R-:W-:Y:S02]  /*10140*/  @UP0 ULDC.64 UR10, c[0x0][0x9e8] ;  /* 0x00027a00000a0ab9 */ /* 0x000fe40000000a00 */
[----:B------:R-:W-:-:S04]  /*10150*/  UIMAD.WIDE.U32 UR6, UR4, UR10, URZ ;  /* 0x0000000a040672a5 */ /* 0x000fc8000f8e003f */
[----:B------:R-:W-:-:S12]  /*10160*/  @UP0 USHF.R.U32.HI UR4, URZ, UR11, UR7 ;  /* 0x0000000b3f040299 */ /* 0x000fd80008011607 */
.L_x_1066:
[----:B------:R-:W-:-:S04]  /*10170*/  UIMAD UR4, UR4, UR5, URZ ;  /* 0x00000005040472a4 */ /* 0x000fc8000f8e023f */
[----:B------:R-:W-:-:S04]  /*10180*/  UISETP.LT.AND UP0, UPT, UR8, UR4, UPT ;  /* 0x000000040800728c */ /* 0x000fc8000bf01270 */
[----:B------:R-:W-:-:S12]  /*10190*/  USEL UR8, UR8, UR4, !UP0 ;  /* 0x0000000408087287 */ /* 0x000fd8000c000000 */
.L_x_1064:
[----:B------:R-:W-:Y:S02]  /*101a0*/  UIMAD.WIDE UR4, UR8, 0x2aaaaaab, URZ ;  /* 0x2aaaaaab080478a5 */ /* 0x000fe4000f8e023f */
[----:B------:R-:W-:Y:S02]  /*101b0*/  USHF.R.U32.HI UR9, URZ, 0x10, UR45 ;  /* 0x000000103f097899 */ /* 0x000fe4000801162d */
[----:B------:R-:W-:Y:S02]  /*101c0*/  USHF.R.U32.HI UR4, URZ, 0x1f, UR5 ;  /* 0x0000001f3f047899 */ /* 0x000fe40008011605 */
[----:B------:R-:W-:Y:S02]  /*101d0*/  ULOP3.LUT UR45, UR45, 0xffff, URZ, 0xc0, !UPT ;  /* 0x0000ffff2d2d7892 */ /* 0x000fe4000f8ec03f */
[----:B------:R-:W-:Y:S01]  /*101e0*/  ULEA.HI.SX32 UR4, UR5, UR4, 0x1c ;  /* 0x0000000405047291 */ /* 0x000fe2000f8fe23f */
[----:B------:R-:W-:-:S03]  /*101f0*/  UMOV UR38, URZ ;  /* 0x0000003f00267c82 */ /* 0x000fc60008000000 */
[----:B------:R-:W-:-:S04]  /*10200*/  UISETP.LT.AND UP0, UPT, URZ, UR4, UPT ;  /* 0x000000043f00728c */ /* 0x000fc8000bf01270 */
[----:B------:R-:W-:Y:S02]  /*10210*/  USEL UR44, URZ, UR4, !UP0 ;  /* 0x000000043f2c7287 */ /* 0x000fe4000c000000 */
[----:B------:R-:W-:Y:S02]  /*10220*/  UISETP.NE.AND UP0, UPT, UR9, URZ, UPT ;  /* 0x0000003f0900728c */ /* 0x000fe4000bf05270 */
[----:B------:R-:W-:-:S06]  /*10230*/  UISETP.GT.AND UP1, UPT, UR12, UR44, UPT ;  /* 0x0000002c0c00728c */ /* 0x000fcc000bf24270 */
[----:B------:R-:W-:-:S03]  /*10240*/  PLOP3.LUT P0, PT, PT, PT, UP1, 0x80, 0x0 ;  /* 0x000000000000781c */ /* 0x000fc60003f0f018 */
[----:B------:R-:W-:-:S10]  /*10250*/  @!UP0 ULDC UR9, c[0x0][0x9f0] ;  /* 0x00027c0000098ab9 */ /* 0x000fd40000000800 */
[----:B------:R-:W-:Y:S05]  /*10260*/  @!P0 BRA `(.L_x_1067) ;  /* 0x00000000007c8947 */ /* 0x000fea0003800000 */
[----:B------:R-:W-:Y:S01]  /*10270*/  IABS R0, UR9 ;  /* 0x0000000900007c13 */ /* 0x000fe20008000000 */
[----:B------:R-:W-:Y:S02]  /*10280*/  UIADD3 UR4, UR9, -0x1, UR12 ;  /* 0xffffffff09047890 */ /* 0x000fe4000fffe00c */
[----:B------:R-:W-:Y:S02]  /*10290*/  IABS R4, UR9 ;  /* 0x0000000900047c13 */ /* 0x000fe40008000000 */
[----:B------:R-:W-:Y:S01]  /*102a0*/  R2UR UR10, R0 ;  /* 0x00000000000a72ca */ /* 0x000fe200000e0000 */
[----:B------:R-:W-:-:S03]  /*102b0*/  UIADD3 UR6, -UR44, UR4, URZ ;  /* 0x000000042c067290 */ /* 0x000fc6000fffe13f */
[----:B------:R-:W-:-:S03]  /*102c0*/  UMOV UR4, URZ ;  /* 0x0000003f00047c82 */ /* 0x000fc60008000000 */
[----:B------:R-:W-:Y:S01]  /*102d0*/  IABS R3, UR6 ;  /* 0x0000000600037c13 */ /* 0x000fe20008000000 */
[----:B------:R-:W-:-:S03]  /*102e0*/  ULOP3.LUT UR6, UR6, UR9, URZ, 0x3c, !UPT ;  /* 0x0000000906067292 */ /* 0x000fc6000f8e3c3f */
[----:B------:R-:W-:Y:S02]  /*102f0*/  R2UR UR8, R3 ;  /* 0x00000000030872ca */ /* 0x000fe400000e0000 */
        /* <DEDUP_REMOVED lines=22> */
.L_x_1067:
[----:B------:R-:W-:Y:S02]  /*10460*/  UIMAD UR49, UR45, UR38, UR44 ;  /* 0x000000262d3172a4 */ /* 0x000fe4000f8e022c */
[----:B------:R-:W-:Y:S01]  /*10470*/  IMAD.U32 R0, RZ, RZ, UR38 ;  /* 0x00000026ff007e24 */ /* 0x000fe2000f8e00ff */
[----:B------:R-:W-:Y:S01]  /*10480*/  MOV R24, 0x1 ;  /* 0x0000000100187802 */ /* 0x000fe20000000f00 */
[----:B------:R-:W-:Y:S02]  /*10490*/  IMAD.MOV.U32 R8, RZ, RZ, 0x1 ;  /* 0x00000001ff087424 */ /* 0x000fe400078e00ff */
[----:B------:R-:W-:-:S05]  /*104a0*/  IMAD.U32 R19, RZ, RZ, UR49 ;  /* 0x00000031ff137e24 */ /* 0x000fca000f8e00ff */
[----:B------:R-:W-:Y:S01]  /*104b0*/  VIADDMNMX R19, R19, R0, UR12, PT ;  /* 0x0000000c13137e46 */ /* 0x000fe2000b800100 */
[----:B------:R-:W-:-:S03]  /*104c0*/  IMAD.MOV.U32 R0, RZ, RZ, RZ ;  /* 0x000000ffff007224 */ /* 0x000fc600078e00ff */
[----:B------:R-:W-:-:S13]  /*104d0*/  ISETP.GT.AND P0, PT, R19, UR49, PT ;  /* 0x0000003113007c0c */ /* 0x000fda000bf04270 */
        /* <DEDUP_REMOVED lines=11> */
[----:B------:R-:W-:Y:S02]  /*10590*/  IMAD.U32 R4, RZ, RZ, UR4 ;  /* 0x00000004ff047e24 */ /* 0x000fe4000f8e00ff */
[----:B------:R-:W-:Y:S01]  /*105a0*/  IMAD.U32 R5, RZ, RZ, UR5 ;  /* 0x00000005ff057e24 */ /* 0x000fe2000f8e00ff */
[----:B------:R-:W0:Y:S01]  /*105b0*/  LDC.64 R2, c[0x4][R2] ;  /* 0x0100000002027b82 */ /* 0x000e220000000a00 */
[----:B------:R-:W-:Y:S01]  /*105c0*/  ULDC.64 UR4, c[0x4][0x8] ;  /* 0x0100020000047ab9 */ /* 0x000fe20000000a00 */
[----:B------:R-:W-:Y:S02]  /*105d0*/  IMAD.U32 R6, RZ, RZ, UR6 ;  /* 0x00000006ff067e24 */ /* 0x000fe4000f8e00ff */
[----:B------:R-:W-:-:S02]  /*105e0*/  IMAD.U32 R7, RZ, RZ, UR7 ;  /* 0x00000007ff077e24 */ /* 0x000fc4000f8e00ff */
[----:B------:R-:W-:Y:S02]  /*105f0*/  IMAD.U32 R10, RZ, RZ, UR4 ;  /* 0x00000004ff0a7e24 */ /* 0x000fe4000f8e00ff */
[----:B------:R-:W-:Y:S02]  /*10600*/  IMAD.U32 R11, RZ, RZ, UR5 ;  /* 0x00000005ff0b7e24 */ /* 0x000fe4000f8e00ff */
[----:B------:R-:W-:Y:S02]  /*10610*/  IMAD.MOV.U32 R8, RZ, RZ, 0x70 ;  /* 0x00000070ff087424 */ /* 0x000fe400078e00ff */
[----:B------:R-:W-:Y:S02]  /*10620*/  IMAD.MOV.U32 R12, RZ, RZ, 0x1 ;  /* 0x00000001ff0c7424 */ /* 0x000fe400078e00ff */
[----:B------:R-:W-:-:S07]  /*10630*/  IMAD.MOV.U32 R13, RZ, RZ, RZ ;  /* 0x000000ffff0d7224 */ /* 0x000fce00078e00ff */
[----:B------:R-:W-:-:S07]  /*10640*/  LEPC R20, `(.L_x_1068) ;  /* 0x000000001014794e */ /* 0x000fce0000000000 */
[----:B0----5:R-:W-:Y:S05]  /*10650*/  CALL.ABS.NOINC R2 ;  /* 0x0000000002007343 */ /* 0x021fea0003c00000 */
.L_x_1068:
[----:B------:R-:W-:-:S04]  /*10660*/  UIADD3 UR4, UR46, 0x400, URZ ;  /* 0x000004002e047890 */ /* 0x000fc8000fffe03f */
[----:B------:R-:W-:-:S06]  /*10670*/  ULOP3.LUT UP0, URZ, UR4, 0x3ff, URZ, 0xc0, !UPT ;  /* 0x000003ff043f7892 */ /* 0x000fcc000f80c03f */
[----:B------:R-:W-:-:S13]  /*10680*/  PLOP3.LUT P0, PT, PT, PT, UP0, 0x80, 0x0 ;  /* 0x000000000000781c */ /* 0x000fda0003f0f008 */
[----:B------:R-:W-:Y:S05]  /*10690*/  @!P0 BRA `(.L_x_1069) ;  /* 0x00000000007c8947 */ /* 0x000fea0003800000 */
        /* <DEDUP_REMOVED lines=15> */
[----:B-1---5:R-:W-:Y:S05]  /*10790*/  CALL.ABS.NOINC R2 ;  /* 0x0000000002007343 */ /* 0x022fea0003c00000 */
.L_x_1070:
[----:B------:R0:W1:Y:S01]  /*107a0*/  LDC.64 R2, c[0x4][R16] ;  /* 0x0100000010027b82 */ /* 0x0000620000000a00 */
[----:B------:R-:W-:Y:S01]  /*107b0*/  ULDC.64 UR4, c[0x4][0x90] ;  /* 0x0100240000047ab9 */ /* 0x000fe20000000a00 */
[----:B------:R-:W-:Y:S01]  /*107c0*/  ULDC.64 UR6, c[0x4][0x98] ;  /* 0x0100260000067ab9 */ /* 0x000fe20000000a00 */
[----:B------:R-:W-:Y:S02]  /*107d0*/  IMAD.U32 R4, RZ, RZ, UR4 ;  /* 0x00000004ff047e24 */ /* 0x000fe4000f8e00ff */
[----:B------:R-:W-:Y:S01]  /*107e0*/  IMAD.U32 R5, RZ, RZ, UR5 ;  /* 0x00000005ff057e24 */ /* 0x000fe2000f8e00ff */
[----:B------:R-:W-:Y:S01]  /*107f0*/  ULDC.64 UR4, c[0x4][0x18] ;  /* 0x0100060000047ab9 */ /* 0x000fe20000000a00 */
        /* <DEDUP_REMOVED lines=9> */
.L_x_1069:
[----:B------:R-:W0:Y:S01]  /*10890*/  LDC.64 R2, c[0x0][0x9f8] ;  /* 0x00027e00ff027b82 */ /* 0x000e220000000a00 */
[----:B------:R-:W-:-:S07]  /*108a0*/  IMAD.MOV.U32 R32, RZ, RZ, R28 ;  /* 0x000000ffff207224 */ /* 0x000fce00078e001c */
[----:B------:R-:W1:Y:S01]  /*108b0*/  LDC R37, c[0x0][0x430] ;  /* 0x00010c00ff257b82 */ /* 0x000e620000000800 */
[C---:B------:R-:W-:Y:S01]  /*108c0*/  IMAD.SHL.U32 R26, R25.reuse, 0x10, RZ ;  /* 0x00000010191a7824 */ /* 0x040fe200078e00ff */
[----:B------:R-:W-:Y:S01]  /*108d0*/  LOP3.LUT R8, R25, 0x7f, RZ, 0xc0, !PT ;  /* 0x0000007f19087812 */ /* 0x000fe200078ec0ff */
[----:B------:R-:W-:Y:S01]  /*108e0*/  VIADD R27, R19, 0xffffffff ;  /* 0xffffffff131b7836 */ /* 0x000fe20000000000 */
[----:B------:R-:W-:Y:S01]  /*108f0*/  LOP3.LUT R18, R18, 0xffffffdf, RZ, 0xc0, !PT ;  /* 0xffffffdf12127812 */ /* 0x000fe200078ec0ff */
[----:B------:R-:W-:Y:S01]  /*10900*/  ULDC UR4, c[0x0][0x2f4] ;  /* 0x0000bd0000047ab9 */ /* 0x000fe20000000800 */
[----:B------:R-:W-:Y:S01]  /*10910*/  ULDC UR5, c[0x0][0x320] ;  /* 0x0000c80000057ab9 */ /* 0x000fe20000000800 */
[----:B0-----:R-:W-:-:S04]  /*10920*/  ISETP.NE.U32.AND P0, PT, R2, RZ, PT ;  /* 0x000000ff0200720c */ /* 0x001fc80003f05070 */
[----:B------:R-:W-:-:S13]  /*10930*/  ISETP.NE.AND.EX P0, PT, R3, RZ, PT, P0 ;  /* 0x000000ff0300720c */ /* 0x000fda0003f05300 */
[----:B------:R-:W0:Y:S02]  /*10940*/  @P0 LDC.64 R2, c[0x0][0x9f8] ;  /* 0x00027e00ff020b82 */ /* 0x000e240000000a00 */
[----:B0-----:R-:W-:-:S05]  /*10950*/  @P0 IMAD.WIDE R2, R28, 0x4, R2 ;  /* 0x000000041c020825 */ /* 0x001fca00078e0202 */
[----:B------:R0:W2:Y:S01]  /*10960*/  @P0 LDG.E R32, desc[UR56][R2.64] ;  /* 0x0000003802200981 */ /* 0x0000a2000c1e1900 */
[----:B------:R-:W-:Y:S02]  /*10970*/  LOP3.LUT R26, R26, 0x70, RZ, 0xc0, !PT ;  /* 0x000000701a1a7812 */ /* 0x000fe400078ec0ff */
[----:B------:R-:W-:Y:S02]  /*10980*/  SHF.R.U32.HI R36, RZ, 0x3, R8 ;  /* 0x00000003ff247819 */ /* 0x000fe40000011608 */
[----:B-1----:R-:W-:Y:S02]  /*10990*/  ISETP.NE.AND P1, PT, R37, 0x1, PT ;  /* 0x000000012500780c */ /* 0x002fe40003f25270 */
[----:B------:R-:W-:-:S05]  /*109a0*/  LOP3.LUT R33, R26, R36, RZ, 0xfc, !PT ;  /* 0x000000241a217212 */ /* 0x000fca00078efcff */
[----:B------:R-:W-:-:S05]  /*109b0*/  IMAD R10, R27, 0x60, R33 ;  /* 0x000000601b0a7824 */ /* 0x000fca00078e0221 */
[C---:B------:R-:W-:Y:S01]  /*109c0*/  ISETP.GE.AND P0, PT, R10.reuse, UR41, PT ;  /* 0x000000290a007c0c */ /* 0x040fe2000bf06270 */
[----:B0-----:R-:W0:Y:S01]  /*109d0*/  @P1 LDC R3, c[0x0][0x434] ;  /* 0x00010d00ff031b82 */ /* 0x001e220000000800 */
[----:B-----5:R-:W-:Y:S02]  /*109e0*/  IADD3 R10, R10, R23, RZ ;  /* 0x000000170a0a7210 */ /* 0x020fe40007ffe0ff */
[----:B------:R-:W-:Y:S02]  /*109f0*/  ISETP.GT.U32.OR P0, PT, R33, 0x5f, P0 ;  /* 0x0000005f2100780c */ /* 0x000fe40000704470 */
[----:B------:R-:W-:Y:S01]  /*10a00*/  @P1 LOP3.LUT R18, R18, 0x20, RZ, 0xfc, !PT ;  /* 0x0000002012121812 */ /* 0x000fe200078efcff */
[----:B------:R-:W-:Y:S02]  /*10a10*/  IMAD.MOV.U32 R9, RZ, RZ, R10 ;  /* 0x000000ffff097224 */ /* 0x000fe400078e000a */
[----:B------:R-:W1:Y:S08]  /*10a20*/  @P1 LDC R11, c[0x0][0x438] ;  /* 0x00010e00ff0b1b82 */ /* 0x000e700000000800 */
[----:B------:R-:W3:Y:S08]  /*10a30*/  @!P0 LDC.64 R6, c[0x0][0x428] ;  /* 0x00010a00ff068b82 */ /* 0x000ef00000000a00 */
[----:B------:R-:W4:Y:S01]  /*10a40*/  @!P0 LDC.64 R4, c[0x0][0x418] ;  /* 0x00010600ff048b82 */ /* 0x000f220000000a00 */
[----:B0-----:R-:W-:-:S05]  /*10a50*/  @P1 IMAD.HI.U32 R0, R10, R3, RZ ;  /* 0x000000030a001227 */ /* 0x001fca00078e00ff */
[----:B-1----:R-:W-:-:S04]  /*10a60*/  @P1 SHF.R.U32.HI R9, RZ, R11, R0 ;  /* 0x0000000bff091219 */ /* 0x002fc80000011600 */
[--C-:B------:R-:W-:Y:S01]  /*10a70*/  @!P0 SHF.R.S32.HI R3, RZ, 0x1f, R9.reuse ;  /* 0x0000001fff038819 */ /* 0x100fe20000011409 */
[----:B------:R-:W-:Y:S01]  /*10a80*/  @!P0 IMAD.MOV.U32 R2, RZ, RZ, R9 ;  /* 0x000000ffff028224 */ /* 0x000fe200078e0009 */
[----:B------:R-:W-:Y:S01]  /*10a90*/  LOP3.LUT R18, R18, 0xfffffffb, RZ, 0xc0, !PT ;  /* 0xfffffffb12127812 */ /* 0x000fe200078ec0ff */
[----:B------:R-:W-:Y:S01]  /*10aa0*/  UMOV UR6, 0xffffffff ;  /* 0xffffffff00067882 */ /* 0x000fe20000000000 */
[----:B--2---:R-:W-:Y:S01]  /*10ab0*/  SHF.R.S32.HI R34, RZ, 0x1f, R32 ;  /* 0x0000001fff227819 */ /* 0x004fe20000011420 */
[----:B---3--:R-:W-:-:S04]  /*10ac0*/  @!P0 IMAD.WIDE.U32 R2, R32, R6, R2 ;  /* 0x0000000620028225 */ /* 0x008fc800078e0002 */
[----:B------:R-:W-:Y:S01]  /*10ad0*/  @!P0 IMAD R0, R34, R6, RZ ;  /* 0x0000000622008224 */ /* 0x000fe200078e02ff */
[----:B----4-:R-:W-:-:S03]  /*10ae0*/  @!P0 LEA R4, P1, R2, R4, 0x2 ;  /* 0x0000000402048211 */ /* 0x010fc600078210ff */
[----:B------:R-:W-:-:S04]  /*10af0*/  @!P0 IMAD R7, R32, R7, R0 ;  /* 0x0000000720078224 */ /* 0x000fc800078e0200 */
[----:B------:R-:W-:-:S05]  /*10b00*/  @!P0 IMAD.IADD R0, R3, 0x1, R7 ;  /* 0x0000000103008824 */ /* 0x000fca00078e0207 */
[----:B------:R-:W-:Y:S01]  /*10b10*/  @!P0 LEA.HI.X R5, R2, R5, R0, 0x2, P1 ;  /* 0x0000000502058211 */ /* 0x000fe200008f1400 */
[----:B------:R-:W-:-:S06]  /*10b20*/  IMAD.MOV.U32 R0, RZ, RZ, RZ ;  /* 0x000000ffff007224 */ /* 0x000fcc00078e00ff */
[----:B------:R0:W5:Y:S02]  /*10b30*/  @!P0 LDG.E R0, desc[UR56][R4.64] ;  /* 0x0000003804008981 */ /* 0x000164000c1e1900 */
[----:B0-----:R-:W-:-:S05]  /*10b40*/  IMAD.SHL.U32 R4, R25, 0x8, RZ ;  /* 0x0000000819047824 */ /* 0x001fca00078e00ff */
[----:B------:R-:W-:-:S04]  /*10b50*/  LOP3.LUT R30, R4, 0x38, RZ, 0xc0, !PT ;  /* 0x00000038041e7812 */ /* 0x000fc800078ec0ff */
[C---:B------:R-:W-:Y:S02]  /*10b60*/  ISETP.GE.AND P1, PT, R30.reuse, UR4, PT ;  /* 0x000000041e007c0c */ /* 0x040fe4000bf26270 */
[C---:B------:R-:W-:Y:S02]  /*10b70*/  LOP3.LUT R22, R30.reuse, 0x40, RZ, 0xfc, !PT ;  /* 0x000000401e167812 */ /* 0x040fe400078efcff */
[----:B------:R-:W-:Y:S02]  /*10b80*/  LOP3.LUT R24, R30, 0x80, RZ, 0xfc, !PT ;  /* 0x000000801e187812 */ /* 0x000fe400078efcff */
[----:B------:R-:W-:Y:S02]  /*10b90*/  ISETP.GE.AND P3, PT, R22, UR4, PT ;  /* 0x0000000416007c0c */ /* 0x000fe4000bf66270 */
[----:B------:R-:W-:Y:S02]  /*10ba0*/  ISETP.GE.AND P2, PT, R24, UR4, PT ;  /* 0x0000000418007c0c */ /* 0x000fe4000bf46270 */
[----:B------:R-:W-:-:S03]  /*10bb0*/  ISETP.GE.AND P0, PT, R30, UR5, PT ;  /* 0x000000051e007c0c */ /* 0x000fc6000bf06270 */
[----:B------:R-:W-:Y:S02]  /*10bc0*/  @P1 LOP3.LUT R18, R18, 0x4, RZ, 0xfc, !PT ;  /* 0x0000000412121812 */ /* 0x000fe400078efcff */
[----:B------:R-:W-:Y:S02]  /*10bd0*/  ISETP.GE.AND P1, PT, R22, UR5, PT ;  /* 0x0000000516007c0c */ /* 0x000fe4000bf26270 */
[----:B------:R-:W-:-:S04]  /*10be0*/  LOP3.LUT R18, R18, 0xfffffffd, RZ, 0xc0, !PT ;  /* 0xfffffffd12127812 */ /* 0x000fc800078ec0ff */
[----:B------:R-:W-:-:S04]  /*10bf0*/  @P3 LOP3.LUT R18, R18, 0x2, RZ, 0xfc, !PT ;  /* 0x0000000212123812 */ /* 0x000fc800078efcff */
[----:B------:R-:W-:-:S04]  /*10c00*/  LOP3.LUT R18, R18, 0xfffffffe, RZ, 0xc0, !PT ;  /* 0xfffffffe12127812 */ /* 0x000fc800078ec0ff */
[----:B------:R-:W-:Y:S01]  /*10c10*/  @P2 LOP3.LUT R18, R18, 0x1, RZ, 0xfc, !PT ;  /* 0x0000000112122812 */ /* 0x000fe200078efcff */
[----:B------:R-:W-:Y:S06]  /*10c20*/  BRA.DIV UR6, `(.L_x_1071) ;  /* 0x0000002e06e07947 */ /* 0x000fec000b800000 */
.L_x_1113:
[----:B------:R-:W2:Y:S01]  /*10c30*/  LDL R2, [R1] ;  /* 0x0000000001027983 */ /* 0x000ea20000100800 */
[----:B------:R-:W-:Y:S01]  /*10c40*/  SEL R29, RZ, 0x1, P0 ;  /* 0x00000001ff1d7807 */ /* 0x000fe20000000000 */
[----:B------:R-:W-:Y:S01]  /*10c50*/  IMAD.U32 R31, RZ, RZ, UR39 ;  /* 0x00000027ff1f7e24 */ /* 0x000fe2000f8e00ff */
[----:B------:R-:W-:Y:S01]  /*10c60*/  ISETP.GT.U32.AND P0, PT, R33, 0x5f, PT ;  /* 0x0000005f2100780c */ /* 0x000fe20003f04070 */
[----:B------:R-:W-:Y:S01]  /*10c70*/  IMAD.MOV R6, RZ, RZ, -R9 ;  /* 0x000000ffff067224 */ /* 0x000fe200078e0a09 */
[----:B------:R-:W-:Y:S02]  /*10c80*/  LOP3.LUT R18, R18, 0xffffffef, RZ, 0xc0, !PT ;  /* 0xffffffef12127812 */ /* 0x000fe400078ec0ff */
[----:B------:R-:W-:Y:S01]  /*10c90*/  SHF.R.S32.HI R31, RZ, 0x1f, R31 ;  /* 0x0000001fff1f7819 */ /* 0x000fe2000001141f */
[----:B------:R-:W-:Y:S01]  /*10ca0*/  IMAD R6, R37, R6, R10 ;  /* 0x0000000625067224 */ /* 0x000fe200078e020a */
[----:B------:R-:W-:-:S07]  /*10cb0*/  LOP3.LUT R18, R18, 0xfffffff7, RZ, 0xc0, !PT ;  /* 0xfffffff712127812 */ /* 0x000fce00078ec0ff */
[----:B------:R-:W-:Y:S02]  /*10cc0*/  @P0 LOP3.LUT R18, R18, 0x8, RZ, 0xfc, !PT ;  /* 0x0000000812120812 */ /* 0x000fe400078efcff */
[----:B--2---:R-:W-:Y:S02]  /*10cd0*/  R2UR UR4, R2 ;  /* 0x00000000020472ca */ /* 0x004fe400000e0000 */
[----:B------:R-:W-:-:S05]  /*10ce0*/  SEL R2, RZ, 0xffffffff, P1 ;  /* 0xffffffffff027807 */ /* 0x000fca0000800000 */
[----:B------:R-:W-:-:S05]  /*10cf0*/  IMAD.SHL.U32 R2, R2, 0x2, RZ ;  /* 0x0000000202027824 */ /* 0x000fca00078e00ff */
[----:B------:R-:W-:Y:S01]  /*10d00*/  LOP3.LUT R29, R2, 0x2, R29, 0xe2, !PT ;  /* 0x00000002021d7812 */ /* 0x000fe200078ee21d */
[----:B------:R-:W-:-:S06]  /*10d10*/  ULOP3.LUT UR4, UR4, 0x2, URZ, 0xfc, !UPT ;  /* 0x0000000204047892 */ /* 0x000fcc000f8efc3f */
[----:B------:R-:W-:-:S05]  /*10d20*/  IMAD.U32 R3, RZ, RZ, UR4 ;  /* 0x00000004ff037e24 */ /* 0x000fca000f8e00ff */
[----:B------:R-:W-:-:S13]  /*10d30*/  ISETP.NE.AND P2, PT, R3, 0x3, PT ;  /* 0x000000030300780c */ /* 0x000fda0003f45270 */
[----:B------:R-:W-:Y:S01]  /*10d40*/  @P2 LOP3.LUT R18, R18, 0x10, RZ, 0xfc, !PT ;  /* 0x0000001012122812 */ /* 0x000fe200078efcff */
[----:B------:R-:W-:Y:S06]  /*10d50*/  @!P2 BRA `(.L_x_1072) ;  /* 0x000000000004a947 */ /* 0x000fec0003800000 */
[----:B------:R-:W-:Y:S01]  /*10d60*/  BPT.TRAP 0x1 ;  /* 0x000000040000795c */ /* 0x000fe20000300000 */
.L_x_1072:
[----:B------:R-:W-:Y:S01]  /*10d70*/  SHF.R.S32.HI R7, RZ, 0x1f, R6 ;  /* 0x0000001fff077819 */ /* 0x000fe20000011406 */
[----:B------:R-:W-:Y:S01]  /*10d80*/  ULDC.64 UR4, c[0x0][0x328] ;  /* 0x0000ca0000047ab9 */ /* 0x000fe20000000a00 */
[----:B------:R-:W-:-:S03]  /*10d90*/  R2UR UR6, R31 ;  /* 0x000000001f0672ca */ /* 0x000fc600000e0000 */
        /* <DEDUP_REMOVED lines=11> */
[----:B------:R-:W-:Y:S01]  /*10e50*/  IMAD.U32 R9, RZ, RZ, UR4 ;  /* 0x00000004ff097e24 */ /* 0x000fe2000f8e00ff */
[----:B------:R-:W-:-:S03]  /*10e60*/  UIMAD UR4, UR6, UR4, URZ ;  /* 0x00000004060472a4 */ /* 0x000fc6000f8e023f */
[----:B------:R-:W-:Y:S01]  /*10e70*/  IMAD.WIDE.U32 R2, R9, UR39, R2 ;  /* 0x0000002709027c25 */ /* 0x000fe2000f8e0002 */
[----:B------:R-:W-:Y:S01]  /*10e80*/  UIMAD UR4, UR39, UR5, UR4 ;  /* 0x00000005270472a4 */ /* 0x000fe2000f8e0204 */
[----:B------:R-:W-:Y:S02]  /*10e90*/  ULDC.64 UR6, c[0x0][0x318] ;  /* 0x0000c60000067ab9 */ /* 0x000fe40000000a00 */
[----:B------:R-:W-:-:S03]  /*10ea0*/  LEA R16, P0, R2, UR6, 0x1 ;  /* 0x0000000602107c11 */ /* 0x000fc6000f8008ff */
[----:B------:R-:W-:-:S05]  /*10eb0*/  VIADD R17, R3, UR4 ;  /* 0x0000000403117c36 */ /* 0x000fca0008000000 */
[----:B------:R-:W-:Y:S01]  /*10ec0*/  LEA.HI.X R17, R2, UR7, R17, 0x1, P0 ;  /* 0x0000000702117c11 */ /* 0x000fe200080f0c11 */
[----:B------:R-:W-:-:S05]  /*10ed0*/  IMAD.MOV.U32 R2, RZ, RZ, 0x1 ;  /* 0x00000001ff027424 */ /* 0x000fca00078e00ff */
[----:B------:R-:W-:-:S04]  /*10ee0*/  SHF.L.U32 R2, R2, 0x1f, RZ ;  /* 0x0000001f02027819 */ /* 0x000fc800000006ff */
[----:B------:R-:W0:Y:S02]  /*10ef0*/  SYNCS.PHASECHK.TRANS64.TRYWAIT P0, [UR46+0x2a840], R2 ;  /* 0x02a84002ff0075a7 */ /* 0x000e24000800016e */
[----:B0-----:R-:W-:Y:S05]  /*10f00*/  @!P0 BRA `(.L_x_1073) ;  /* 0x0000002c00488947 */ /* 0x001fea0003800000 */
.L_x_1114:
[----:B------:R-:W-:Y:S01]  /*10f10*/  ULDC.64 UR4, c[0x0][0x300] ;  /* 0x0000c00000047ab9 */ /* 0x000fe20000000a00 */
[----:B------:R-:W-:Y:S01]  /*10f20*/  R2UR UR6, R31 ;  /* 0x000000001f0672ca */ /* 0x000fe200000e0000 */
[----:B------:R-:W-:Y:S01]  /*10f30*/  IMAD R7, R7, UR4, RZ ;  /* 0x0000000407077c24 */ /* 0x000fe2000f8e02ff */
[----:B------:R-:W-:Y:S01]  /*10f40*/  LOP3.LUT P3, RZ, R18, 0x4, RZ, 0xc0, !PT ;  /* 0x0000000412ff7812 */ /* 0x000fe2000786c0ff */
[----:B0-----:R-:W-:Y:S01]  /*10f50*/  IMAD.WIDE.U32 R2, R6, UR4, RZ ;  /* 0x0000000406027c25 */ /* 0x001fe2000f8e00ff */
[C---:B------:R-:W-:Y:S02]  /*10f60*/  LOP3.LUT P2, RZ, R18.reuse, 0x2, RZ, 0xc0, !PT ;  /* 0x0000000212ff7812 */ /* 0x040fe4000784c0ff */
[----:B------:R-:W-:Y:S01]  /*10f70*/  LOP3.LUT P1, RZ, R18, 0x1, RZ, 0xc0, !PT ;  /* 0x0000000112ff7812 */ /* 0x000fe2000782c0ff */
[----:B------:R-:W-:Y:S01]  /*10f80*/  IMAD R7, R6, UR5, R7 ;  /* 0x0000000506077c24 */ /* 0x000fe2000f8e0207 */
[----:B------:R-:W-:Y:S02]  /*10f90*/  ULDC.64 UR4, c[0x0][0x310] ;  /* 0x0000c40000047ab9 */ /* 0x000fe40000000a00 */
[----:B------:R-:W-:-:S02]  /*10fa0*/  IMAD R5, R5, UR4, RZ ;  /* 0x0000000405057c24 */ /* 0x000fc4000f8e02ff */
[----:B------:R-:W-:Y:S02]  /*10fb0*/  IMAD.IADD R3, R3, 0x1, R7 ;  /* 0x0000000103037824 */ /* 0x000fe400078e0207 */
[C---:B------:R-:W-:Y:S02]  /*10fc0*/  IMAD R5, R0.reuse, UR5, R5 ;  /* 0x0000000500057c24 */ /* 0x040fe4000f8e0205 */
[----:B------:R-:W-:Y:S01]  /*10fd0*/  IMAD.WIDE.U32 R2, R0, UR4, R2 ;  /* 0x0000000400027c25 */ /* 0x000fe2000f8e0002 */
        /* <DEDUP_REMOVED lines=8> */
[----:B------:R-:W-:Y:S01]  /*11060*/  VIADD R7, R3, UR4 ;  /* 0x0000000403077c36 */ /* 0x000fe20008000000 */
[----:B------:R-:W-:Y:S01]  /*11070*/  LOP3.LUT R3, R4, 0x1c0, RZ, 0xc0, !PT ;  /* 0x000001c004037812 */ /* 0x000fe200078ec0ff */
[----:B------:R-:W-:-:S03]  /*11080*/  UMOV UR4, 0xffffffff ;  /* 0xffffffff00047882 */ /* 0x000fc60000000000 */
[----:B------:R-:W-:Y:S01]  /*11090*/  LEA.HI.X R7, R2, UR7, R7, 0x1, P0 ;  /* 0x0000000702077c11 */ /* 0x000fe200080f0c07 */
[----:B------:R-:W-:Y:S01]  /*110a0*/  IMAD.MOV.U32 R2, RZ, RZ, -0x60 ;  /* 0xffffffa0ff027424 */ /* 0x000fe200078e00ff */
[----:B------:R-:W-:-:S03]  /*110b0*/  LOP3.LUT R4, R3, 0x38, R4, 0xf8, !PT ;  /* 0x0000003803047812 */ /* 0x000fc600078ef804 */
[----:B------:R-:W-:Y:S01]  /*110c0*/  IMAD R5, R27, R2, UR41 ;  /* 0x000000291b057e24 */ /* 0x000fe2000f8e0202 */
[----:B------:R-:W-:Y:S01]  /*110d0*/  LOP3.LUT R4, R4, 0x38, R25, 0x78, !PT ;  /* 0x0000003804047812 */ /* 0x000fe200078e7819 */
[----:B------:R-:W-:Y:S02]  /*110e0*/  IMAD.SHL.U32 R25, R8, 0x8, RZ ;  /* 0x0000000808197824 */ /* 0x000fe400078e00ff */
[----:B------:R-:W-:-:S03]  /*110f0*/  IMAD.IADD R6, R5, 0x1, -R36 ;  /* 0x0000000105067824 */ /* 0x000fc600078e0a24 */
[----:B------:R-:W-:Y:S02]  /*11100*/  LOP3.LUT R25, R4, 0x200, R25, 0xf8, !PT ;  /* 0x0000020004197812 */ /* 0x000fe400078ef819 */
[----:B------:R-:W-:Y:S01]  /*11110*/  ISETP.GE.AND P0, PT, R6, 0x1, PT ;  /* 0x000000010600780c */ /* 0x000fe20003f06270 */
[----:B------:R-:W-:-:S12]  /*11120*/  BRA.DIV UR4, `(.L_x_1074) ;  /* 0x0000002a04d87947 */ /* 0x000fd8000b800000 */
[----:B------:R-:W-:Y:S01]  /*11130*/  SHFL.IDX PT, R3, R7, RZ, 0x181f ;  /* 0x00181fff07037589 */ /* 0x000fe200000e0000 */
[----:B------:R-:W-:-:S03]  /*11140*/  @P0 LEA R9, R25, UR46, 0x1 ;  /* 0x0000002e19090c11 */ /* 0x000fc6000f8e08ff */
[----:B------:R-:W0:Y:S04]  /*11150*/  SHFL.IDX PT, R2, R0, RZ, 0x181f ;  /* 0x00181fff00027589 */ /* 0x000e2800000e0000 */
[----:B------:R-:W-:Y:S04]  /*11160*/  SHFL.IDX PT, R5, R7, 0x1, 0x181f ;  /* 0x00381f0007057f89 */ /* 0x000fe800000e0000 */
[----:B------:R-:W-:Y:S04]  /*11170*/  SHFL.IDX PT, R4, R0, 0x1, 0x181f ;  /* 0x00381f0000047f89 */ /* 0x000fe800000e0000 */
[----:B------:R-:W-:Y:S04]  /*11180*/  SHFL.IDX PT, R8, R7, 0x2, 0x181f ;  /* 0x00581f0007087f89 */ /* 0x000fe800000e0000 */
[----:B------:R-:W1:Y:S04]  /*11190*/  SHFL.IDX PT, R14, R0, 0x2, 0x181f ;  /* 0x00581f00000e7f89 */ /* 0x000e6800000e0000 */
[----:B------:R-:W2:Y:S01]  /*111a0*/  SHFL.IDX PT, R10, R0, 0x3, 0x181f ;  /* 0x00781f00000a7f89 */ /* 0x000ea200000e0000 */
[----:B0-----:R-:W-:-:S05]  /*111b0*/  @P0 IMAD.WIDE.U32 R2, R30, 0x2, R2 ;  /* 0x000000021e020825 */ /* 0x001fca00078e0002 */
[----:B------:R-:W-:Y:S04]  /*111c0*/  @P0 LDGSTS.E.BYPASS.LTC128B.128 [R9+0x18400], desc[UR56][R2.64], !P3 ;  /* 0x1840000002090fae */ /* 0x000fe8000d901d78 */
[----:B------:R-:W-:Y:S04]  /*111d0*/  @P0 LDGSTS.E.BYPASS.LTC128B.128 [R9+0x1b400], desc[UR56][R2.64+0x80], !P2 ;  /* 0x1b40008002090fae */ /* 0x000fe8000d101d78 */
[----:B------:R0:W-:Y:S01]  /*111e0*/  @P0 LDGSTS.E.BYPASS.LTC128B.128 [R9+0x1e400], desc[UR56][R2.64+0x100], !P1 ;  /* 0x1e40010002090fae */ /* 0x0001e2000c901d78 */
[----:B------:R-:W-:-:S03]  /*111f0*/  ISETP.GE.AND P0, PT, R6, 0x11, PT ;  /* 0x000000110600780c */ /* 0x000fc60003f06270 */
[----:B0-----:R-:W0:Y:S01]  /*11200*/  SHFL.IDX PT, R9, R7, 0x3, 0x181f ;  /* 0x00781f0007097f89 */ /* 0x001e2200000e0000 */
[----:B-1----:R-:W-:-:S09]  /*11210*/  IMAD.MOV.U32 R2, RZ, RZ, R14 ;  /* 0x000000ffff027224 */ /* 0x002fd200078e000e */
[----:B------:R-:W-:Y:S01]  /*11220*/  @P0 LEA R21, R25, UR46, 0x1 ;  /* 0x0000002e19150c11 */ /* 0x000fe2000f8e08ff */
[----:B------:R-:W-:Y:S01]  /*11230*/  @P0 IMAD.WIDE.U32 R4, R30, 0x2, R4 ;  /* 0x000000021e040825 */ /* 0x000fe200078e0004 */
[----:B------:R-:W1:Y:S03]  /*11240*/  SHFL.IDX PT, R14, R0, 0x4, 0x181f ;  /* 0x00981f00000e7f89 */ /* 0x000e6600000e0000 */
[----:B------:R-:W-:Y:S01]  /*11250*/  IMAD.MOV.U32 R3, RZ, RZ, R8 ;  /* 0x000000ffff037224 */ /* 0x000fe200078e0008 */
[----:B------:R-:W-:Y:S04]  /*11260*/  @P0 LDGSTS.E.BYPASS.LTC128B.128 [R21+0x18c00], desc[UR56][R4.64], !P3 ;  /* 0x18c0000004150fae */ /* 0x000fe8000d901d78 */
[----:B------:R-:W-:Y:S04]  /*11270*/  @P0 LDGSTS.E.BYPASS.LTC128B.128 [R21+0x1bc00], desc[UR56][R4.64+0x80], !P2 ;  /* 0x1bc0008004150fae */ /* 0x000fe8000d101d78 */
[----:B------:R2:W-:Y:S01]  /*11280*/  @P0 LDGSTS.E.BYPASS.LTC128B.128 [R21+0x1ec00], desc[UR56][R4.64+0x100], !P1 ;  /* 0x1ec0010004150fae */ /* 0x0005e2000c901d78 */
[----:B------:R-:W-:-:S03]  /*11290*/  ISETP.GE.AND P0, PT, R6, 0x21, PT ;  /* 0x000000210600780c */ /* 0x000fc60003f06270 */
[----:B------:R-:W3:Y:S04]  /*112a0*/  SHFL.IDX PT, R8, R7, 0x4, 0x181f ;  /* 0x00981f0007087f89 */ /* 0x000ee800000e0000 */
[----:B------:R-:W4:Y:S01]  /*112b0*/  SHFL.IDX PT, R7, R7, 0x5, 0x181f ;  /* 0x00b81f0007077f89 */ /* 0x000f2200000e0000 */
[----:B--2---:R-:W-:-:S05]  /*112c0*/  IMAD.MOV.U32 R4, RZ, RZ, R10 ;  /* 0x000000ffff047224 */ /* 0x004fca00078e000a */
[----:B------:R-:W-:Y:S01]  /*112d0*/  @P0 IMAD.WIDE.U32 R2, R30, 0x2, R2 ;  /* 0x000000021e020825 */ /* 0x000fe200078e0002 */
[----:B------:R-:W-:-:S03]  /*112e0*/  @P0 LEA R35, R25, UR46, 0x1 ;  /* 0x0000002e19230c11 */ /* 0x000fc6000f8e08ff */
[----:B0-----:R-:W-:Y:S02]  /*112f0*/  IMAD.MOV.U32 R5, RZ, RZ, R9 ;  /* 0x000000ffff057224 */ /* 0x001fe400078e0009 */
[----:B------:R-:W-:Y:S04]  /*11300*/  @P0 LDGSTS.E.BYPASS.LTC128B.128 [R35+0x19400], desc[UR56][R2.64], !P3 ;  /* 0x1940000002230fae */ /* 0x000fe8000d901d78 */
[----:B------:R-:W-:Y:S04]  /*11310*/  @P0 LDGSTS.E.BYPASS.LTC128B.128 [R35+0x1c400], desc[UR56][R2.64+0x80], !P2 ;  /* 0x1c40008002230fae */ /* 0x000fe8000d101d78 */
[----:B------:R1:W-:Y:S01]  /*11320*/  @P0 LDGSTS.E.BYPASS.LTC128B.128 [R35+0x1f400], desc[UR56][R2.64+0x100], !P1 ;  /* 0x1f40010002230fae */ /* 0x0003e2000c901d78 */
[----:B------:R-:W-:Y:S01]  /*11330*/  ISETP.GE.AND P0, PT, R6, 0x31, PT ;  /* 0x000000310600780c */ /* 0x000fe20003f06270 */
[----:B-1----:R-:W-:-:S12]  /*11340*/  IMAD.MOV.U32 R2, RZ, RZ, R14 ;  /* 0x000000ffff027224 */ /* 0x002fd800078e000e */
[----:B------:R-:W-:Y:S01]  /*11350*/  @P0 IMAD.WIDE.U32 R4, R30, 0x2, R4 ;  /* 0x000000021e040825 */ /* 0x000fe200078e0004 */
[----:B------:R-:W-:Y:S01]  /*11360*/  @P0 LEA R9, R25, UR46, 0x1 ;  /* 0x0000002e19090c11 */ /* 0x000fe2000f8e08ff */
[----:B------:R0:W1:Y:S02]  /*11370*/  SHFL.IDX PT, R14, R0, 0x5, 0x181f ;  /* 0x00b81f00000e7f89 */ /* 0x00006400000e0000 */
[----:B---3--:R-:W-:Y:S02]  /*11380*/  IMAD.MOV.U32 R3, RZ, RZ, R8 ;  /* 0x000000ffff037224 */ /* 0x008fe400078e0008 */
        /* <DEDUP_REMOVED lines=8> */
[----:B-1--4-:R0:W-:Y:S02]  /*11410*/  @P0 LDGSTS.E.BYPASS.LTC128B.128 [R21+0x20400], desc[UR56][R2.64+0x100], !P1 ;  /* 0x2040010002150fae */ /* 0x0121e4000c901d78 */
.L_x_1128:
[----:B------:R-:W-:Y:S01]  /*11420*/  ISETP.GE.AND P0, PT, R6, 0x51, PT ;  /* 0x000000510600780c */ /* 0x000fe20003f06270 */
[----:B0-----:R-:W-:Y:S02]  /*11430*/  IMAD.MOV.U32 R2, RZ, RZ, R14 ;  /* 0x000000ffff027224 */ /* 0x001fe400078e000e */
[----:B------:R-:W-:-:S10]  /*11440*/  IMAD.MOV.U32 R3, RZ, RZ, R7 ;  /* 0x000000ffff037224 */ /* 0x000fd400078e0007 */
        /* <DEDUP_REMOVED lines=12> */
[----:B------:R-:W-:-:S13]  /*11510*/  LOP3.LUT P1, RZ, R18, 0x10, RZ, 0xc0, !PT ;  /* 0x0000001012ff7812 */ /* 0x000fda000782c0ff */
[----:B0-----:R-:W-:Y:S05]  /*11520*/  @!P1 BRA `(.L_x_1075) ;  /* 0x0000000000049947 */ /* 0x001fea0003800000 */
[----:B------:R-:W-:Y:S01]  /*11530*/  BPT.TRAP 0x1 ;  /* 0x000000040000795c */ /* 0x000fe20000300000 */
.L_x_1075:
        /* <DEDUP_REMOVED lines=23> */
[----:B------:R-:W-:-:S02]  /*116b0*/  IMAD.U32 R10, RZ, RZ, UR4 ;  /* 0x00000004ff0a7e24 */ /* 0x000fc4000f8e00ff */
[----:B------:R-:W-:Y:S02]  /*116c0*/  IMAD.U32 R11, RZ, RZ, UR5 ;  /* 0x00000005ff0b7e24 */ /* 0x000fe4000f8e00ff */
[----:B------:R-:W-:Y:S02]  /*116d0*/  IMAD.MOV.U32 R8, RZ, RZ, 0x70 ;  /* 0x00000070ff087424 */ /* 0x000fe400078e00ff */
[----:B------:R-:W-:Y:S02]  /*116e0*/  IMAD.MOV.U32 R12, RZ, RZ, 0x1 ;  /* 0x00000001ff0c7424 */ /* 0x000fe400078e00ff */
[----:B------:R-:W-:-:S07]  /*116f0*/  IMAD.MOV.U32 R13, RZ, RZ, RZ ;  /* 0x000000ffff0d7224 */ /* 0x000fce00078e00ff */
[----:B------:R-:W-:-:S07]  /*11700*/  LEPC R20, `(.L_x_1076) ;  /* 0x000000001014794e */ /* 0x000fce0000000000 */
[----:B0-----:R-:W-:Y:S05]  /*11710*/  CALL.ABS.NOINC R2 ;  /* 0x0000000002007343 */ /* 0x001fea0003c00000 */
.L_x_1076:
[----:B------:R-:W-:Y:S01]  /*11720*/  UISETP.NE.AND UP0, UPT, UR48, URZ, UPT ;  /* 0x0000003f3000728c */ /* 0x000fe2000bf05270 */
[----:B------:R-:W-:Y:S01]  /*11730*/  VIADD R7, R33, UR40 ;  /* 0x0000002821077c36 */ /* 0x000fe20008000000 */
[----:B------:R-:W0:Y:S01]  /*11740*/  LDC R6, c[0x0][0x448] ;  /* 0x00011200ff067b82 */ /* 0x000e220000000800 */
[----:B------:R-:W-:Y:S01]  /*11750*/  IMAD.U32 R4, RZ, RZ, UR36 ;  /* 0x00000024ff047e24 */ /* 0x000fe2000f8e00ff */
[----:B------:R-:W-:Y:S01]  /*11760*/  ULDC.64 UR4, c[0x0][0x2e0] ;  /* 0x0000b80000047ab9 */ /* 0x000fe20000000a00 */
[----:B------:R-:W-:Y:S01]  /*11770*/  IMAD.U32 R3, RZ, RZ, UR47 ;  /* 0x0000002fff037e24 */ /* 0x000fe2000f8e00ff */
[----:B------:R-:W-:Y:S01]  /*11780*/  PLOP3.LUT P0, PT, PT, PT, UP0, 0x80, 0x0 ;  /* 0x000000000000781c */ /* 0x000fe20003f0f008 */
[----:B------:R-:W-:Y:S02]  /*11790*/  IMAD.MOV.U32 R2, RZ, RZ, R4 ;  /* 0x000000ffff027224 */ /* 0x000fe400078e0004 */
[----:B------:R-:W-:Y:S02]  /*117a0*/  IMAD R35, R35, UR4, RZ ;  /* 0x0000000423237c24 */ /* 0x000fe4000f8e02ff */
[----:B------:R-:W-:Y:S01]  /*117b0*/  @UP0 ULDC UR6, c[0x0][0x44c] ;  /* 0x0001130000060ab9 */ /* 0x000fe20000000800 */
[----:B------:R-:W-:Y:S01]  /*117c0*/  IMAD.WIDE.U32 R2, R28, UR4, R2 ;  /* 0x000000041c027c25 */ /* 0x000fe2000f8e0002 */
[----:B------:R-:W-:-:S03]  /*117d0*/  @UP0 ULDC UR4, c[0x0][0x450] ;  /* 0x0001140000040ab9 */ /* 0x000fc60000000800 */
[----:B------:R-:W-:Y:S02]  /*117e0*/  IMAD.U32 R5, RZ, RZ, UR37 ;  /* 0x00000025ff057e24 */ /* 0x000fe4000f8e00ff */
[----:B------:R-:W-:Y:S02]  /*117f0*/  IMAD.MOV.U32 R5, RZ, RZ, R7 ;  /* 0x000000ffff057224 */ /* 0x000fe400078e0007 */
[----:B------:R-:W-:Y:S01]  /*11800*/  @P0 IMAD.HI.U32 R0, R7, UR6, RZ ;  /* 0x0000000607000c27 */ /* 0x000fe2000f8e00ff */
[----:B------:R-:W-:-:S03]  /*11810*/  PLOP3.LUT P0, PT, PT, PT, UP0, 0x80, 0x0 ;  /* 0x000000000000781c */ /* 0x000fc60003f0f008 */
[----:B------:R-:W-:-:S04]  /*11820*/  IMAD R35, R28, UR5, R35 ;  /* 0x000000051c237c24 */ /* 0x000fc8000f8e0223 */
[----:B------:R-:W-:-:S06]  /*11830*/  IMAD.IADD R3, R3, 0x1, R35 ;  /* 0x0000000103037824 */ /* 0x000fcc00078e0223 */
[----:B------:R-:W-:Y:S01]  /*11840*/  @P0 SHF.R.U32.HI R5, RZ, UR4, R0 ;  /* 0x00000004ff050c19 */ /* 0x000fe20008011600 */
[----:B------:R-:W-:-:S04]  /*11850*/  ULDC.64 UR4, c[0x0][0x2d0] ;  /* 0x0000b40000047ab9 */ /* 0x000fc80000000a00 */
[----:B------:R-:W-:Y:S02]  /*11860*/  IMAD.MOV R0, RZ, RZ, -R5 ;  /* 0x000000ffff007224 */ /* 0x000fe400078e0a05 */
[----:B------:R-:W-:-:S04]  /*11870*/  IMAD.WIDE.U32 R2, R5, UR4, R2 ;  /* 0x0000000405027c25 */ /* 0x000fc8000f8e0002 */
[----:B0-----:R-:W-:Y:S01]  /*11880*/  IMAD R7, R6, R0, R7 ;  /* 0x0000000006077224 */ /* 0x001fe200078e0207 */
[----:B------:R-:W-:-:S05]  /*11890*/  SHF.R.S32.HI R0, RZ, 0x1f, R5 ;  /* 0x0000001fff007819 */ /* 0x000fca0000011405 */
[----:B------:R-:W-:-:S04]  /*118a0*/  IMAD R0, R0, UR4, RZ ;  /* 0x0000000400007c24 */ /* 0x000fc8000f8e02ff */
[----:B------:R-:W-:Y:S01]  /*118b0*/  IMAD R5, R5, UR5, R0 ;  /* 0x0000000505057c24 */ /* 0x000fe2000f8e0200 */
[----:B------:R-:W-:Y:S01]  /*118c0*/  SHF.R.S32.HI R0, RZ, 0x1f, R7 ;  /* 0x0000001fff007819 */ /* 0x000fe20000011407 */
[----:B------:R-:W-:Y:S02]  /*118d0*/  ULDC.64 UR4, c[0x0][0x2c8] ;  /* 0x0000b20000047ab9 */ /* 0x000fe40000000a00 */
[----:B------:R-:W-:Y:S02]  /*118e0*/  IMAD.IADD R3, R3, 0x1, R5 ;  /* 0x0000000103037824 */ /* 0x000fe400078e0205 */
[----:B------:R-:W-:Y:S02]  /*118f0*/  IMAD R0, R0, UR4, RZ ;  /* 0x0000000400007c24 */ /* 0x000fe4000f8e02ff */
[----:B------:R-:W-:-:S04]  /*11900*/  IMAD.WIDE.U32 R2, R7, UR4, R2 ;  /* 0x0000000407027c25 */ /* 0x000fc8000f8e0002 */
[----:B------:R-:W-:Y:S01]  /*11910*/  IMAD R5, R7, UR5, R0 ;  /* 0x0000000507057c24 */ /* 0x000fe2000f8e0200 */
[----:B------:R-:W-:Y:S02]  /*11920*/  ULDC.64 UR4, c[0x0][0x280] ;  /* 0x0000a00000047ab9 */ /* 0x000fe40000000a00 */
[----:B------:R-:W-:Y:S01]  /*11930*/  LEA R0, P0, R2, UR4, 0x1 ;  /* 0x0000000402007c11 */ /* 0x000fe2000f8008ff */
[----:B------:R-:W-:Y:S01]  /*11940*/  ULDC UR4, c[0x0][0x2b8] ;  /* 0x0000ae0000047ab9 */ /* 0x000fe20000000800 */
[----:B------:R-:W-:Y:S02]  /*11950*/  IADD3 R3, R3, R5, RZ ;  /* 0x0000000503037210 */ /* 0x000fe40007ffe0ff */
[----:B------:R-:W-:Y:S02]  /*11960*/  ISETP.GE.AND P2, PT, R22, UR4, PT ;  /* 0x0000000416007c0c */ /* 0x000fe4000bf46270 */
[----:B------:R-:W-:Y:S01]  /*11970*/  LEA.HI.X R8, R2, UR5, R3, 0x1, P0 ;  /* 0x0000000502087c11 */ /* 0x000fe200080f0c03 */
[----:B------:R-:W-:Y:S01]  /*11980*/  UMOV UR5, 0xffffffff ;  /* 0xffffffff00057882 */ /* 0x000fe20000000000 */
[----:B------:R-:W-:-:S02]  /*11990*/  ISETP.GE.AND P0, PT, R24, UR4, PT ;  /* 0x0000000418007c0c */ /* 0x000fc4000bf06270 */
[----:B------:R-:W-:Y:S01]  /*119a0*/  ISETP.GE.AND P3, PT, R30, UR4, PT ;  /* 0x000000041e007c0c */ /* 0x000fe2000bf66270 */
[----:B------:R-:W-:-:S12]  /*119b0*/  BRA.DIV UR5, `(.L_x_1077) ;  /* 0x0000002a05987947 */ /* 0x000fd8000b800000 */
[----:B------:R-:W-:Y:S01]  /*119c0*/  SHFL.IDX PT, R3, R8, RZ, 0x181f ;  /* 0x00181fff08037589 */ /* 0x000fe200000e0000 */
[----:B------:R-:W-:Y:S01]  /*119d0*/  ULDC UR4, c[0x0][0x288] ;  /* 0x0000a20000047ab9 */ /* 0x000fe20000000800 */
[----:B------:R-:W-:Y:S02]  /*119e0*/  VIADD R7, R36, UR40 ;  /* 0x0000002824077c36 */ /* 0x000fe40008000000 */
[----:B------:R-:W0:Y:S01]  /*119f0*/  SHFL.IDX PT, R2, R0, RZ, 0x181f ;  /* 0x00181fff00027589 */ /* 0x000e2200000e0000 */
[----:B------:R-:W-:Y:S02]  /*11a00*/  IMAD R6, R6, UR4, RZ ;  /* 0x0000000406067c24 */ /* 0x000fe4000f8e02ff */
[C---:B------:R-:W-:Y:S01]  /*11a10*/  VIADD R11, R7.reuse, 0x10 ;  /* 0x00000010070b7836 */ /* 0x040fe20000000000 */
        /* <DEDUP_REMOVED lines=61> */
.L_x_1145:
[----:B------:R-:W-:Y:S01]  /*11df0*/  VIADD R7, R7, 0x70 ;  /* 0x0000007007077836 */ /* 0x000fe20000000000 */
[----:B------:R-:W-:Y:S01]  /*11e00*/  BSSY B0, `(.L_x_1078) ;  /* 0x000000d000007945 */ /* 0x000fe20003800000 */
[----:B-1----:R-:W-:Y:S02]  /*11e10*/  IMAD.MOV.U32 R2, RZ, RZ, R14 ;  /* 0x000000ffff027224 */ /* 0x002fe400078e000e */
[----:B--2---:R-:W-:Y:S01]  /*11e20*/  IMAD.MOV.U32 R3, RZ, RZ, R4 ;  /* 0x000000ffff037224 */ /* 0x004fe200078e0004 */
[----:B------:R-:W-:-:S13]  /*11e30*/  ISETP.GE.AND P1, PT, R7, R6, PT ;  /* 0x000000060700720c */ /* 0x000fda0003f26270 */
        /* <DEDUP_REMOVED lines=9> */
.L_x_1079:
[----:B------:R-:W-:Y:S05]  /*11ed0*/  BSYNC B0 ;  /* 0x0000000000007941 */ /* 0x000fea0003800000 */
.L_x_1078:
[----:B------:R-:W-:Y:S01]  /*11ee0*/  NOP ;  /* 0x0000000000007918 */ /* 0x000fe20000000000 */
[----:B------:R-:W-:Y:S01]  /*11ef0*/  SYNCS.ARRIVE.TRANS64.RED.A0T1 RZ, [UR46+0x2a800], RZ ;  /* 0x02a800ffffff79a7 */ /* 0x000fe2000820042e */
[----:B------:R-:W-:Y:S01]  /*11f00*/  IMAD.MOV.U32 R0, RZ, RZ, 0x1 ;  /* 0x00000001ff007424 */ /* 0x000fe200078e00ff */
[----:B------:R-:W-:Y:S04]  /*11f10*/  ARRIVES.LDGSTSBAR.64.TRANSCNT [UR46+0x2a800] ;  /* 0x02a80000ff0079b0 */ /* 0x000fe80008000aae */
[----:B------:R-:W-:Y:S01]  /*11f20*/  SHF.L.U32 R0, R0, 0x1f, RZ ;  /* 0x0000001f00007819 */ /* 0x000fe200000006ff */
[----:B------:R-:W-:Y:S01]  /*11f30*/  NOP ;  /* 0x0000000000007918 */ /* 0x000fe20000000000 */
[----:B------:R-:W-:Y:S01]  /*11f40*/  SYNCS.ARRIVE.TRANS64.A1T0 RZ, [UR46+0x2a800], RZ ;  /* 0x02a800ffffff79a7 */ /* 0x000fe2000810002e */
[----:B------:R-:W-:Y:S01]  /*11f50*/  VIADD R19, R19, 0xfffffffe ;  /* 0xfffffffe13137836 */ /* 0x000fe20000000000 */
[----:B------:R-:W1:Y:S02]  /*11f60*/  SYNCS.PHASECHK.TRANS64.TRYWAIT P0, [UR46+0x2a820], R0 ;  /* 0x02a82000ff0075a7 */ /* 0x000e64000800016e */
[----:B-1----:R-:W-:Y:S05]  /*11f70*/  @!P0 BRA `(.L_x_1080) ;  /* 0x0000002c00b08947 */ /* 0x002fea0003800000 */
.L_x_1146:
[----:B------:R-:W-:Y:S01]  /*11f80*/  ISETP.GE.AND P0, PT, R19, UR49, PT ;  /* 0x0000003113007c0c */ /* 0x000fe2000bf06270 */
[----:B------:R-:W-:Y:S02]  /*11f90*/  IMAD.MOV.U32 R24, RZ, RZ, 0x1 ;  /* 0x00000001ff187424 */ /* 0x000fe400078e00ff */
[----:B------:R-:W-:-:S10]  /*11fa0*/  IMAD.MOV.U32 R22, RZ, RZ, RZ ;  /* 0x000000ffff167224 */ /* 0x000fd400078e00ff */
[----:B------:R-:W-:Y:S05]  /*11fb0*/  @!P0 BRA `(.L_x_1081) ;  /* 0x0000000c00e08947 */ /* 0x000fea0003800000 */
[----:B------:R-:W-:Y:S01]  /*11fc0*/  UIADD3 UR4, UR45, 0x1, URZ ;  /* 0x000000012d047890 */ /* 0x000fe2000fffe03f */
[----:B0-----:R-:W-:Y:S01]  /*11fd0*/  LOP3.LUT R3, RZ, UR43, RZ, 0x33, !PT ;  /* 0x0000002bff037c12 */ /* 0x001fe2000f8e33ff */
[----:B------:R-:W-:Y:S01]  /*11fe0*/  BSSY B0, `(.L_x_1081) ;  /* 0x00000f5000007945 */ /* 0x000fe20003800000 */
[----:B------:R-:W-:Y:S01]  /*11ff0*/  LOP3.LUT R5, RZ, UR42, RZ, 0x33, !PT ;  /* 0x0000002aff057c12 */ /* 0x000fe2000f8e33ff */
[----:B------:R-:W-:Y:S01]  /*12000*/  UIMAD UR4, UR4, UR38, URZ ;  /* 0x00000026040472a4 */ /* 0x000fe2000f8e023f */
[----:B------:R-:W-:Y:S01]  /*12010*/  IADD3 R23, R26, R23, R36 ;  /* 0x000000171a177210 */ /* 0x000fe20007ffe024 */
[----:B------:R-:W-:Y:S01]  /*12020*/  IMAD.MOV.U32 R20, RZ, RZ, RZ ;  /* 0x000000ffff147224 */ /* 0x000fe200078e00ff */
[----:B------:R-:W-:-:S03]  /*12030*/  SHF.L.U32 R35, R30, 0x1, RZ ;  /* 0x000000011e237819 */ /* 0x000fc600000006ff */
[----:B------:R-:W-:Y:S01]  /*12040*/  LOP3.LUT R0, RZ, UR4, RZ, 0x33, !PT ;  /* 0x00000004ff007c12 */ /* 0x000fe2000f8e33ff */
[----:B------:R-:W-:Y:S02]  /*12050*/  VIADD R9, R23, 0xfffffee0 ;  /* 0xfffffee017097836 */ /* 0x000fe40000000000 */
[----:B------:R-:W-:Y:S01]  /*12060*/  IMAD.MOV.U32 R23, RZ, RZ, 0x1 ;  /* 0x00000001ff177424 */ /* 0x000fe200078e00ff */
[----:B------:R-:W-:Y:S02]  /*12070*/  VIADDMNMX R0, R0, -UR44, R3, !PT ;  /* 0x8000002c00007c46 */ /* 0x000fe4000f800103 */
[----:B------:R-:W-:Y:S02]  /*12080*/  IADD3 R3, -R36, UR41, RZ ;  /* 0x0000002924037c10 */ /* 0x000fe4000fffe1ff */
[----:B------:R-:W-:-:S04]  /*12090*/  VIMNMX R0, R0, R5, !PT ;  /* 0x0000000500007248 */ /* 0x000fc80007fe0100 */
[C---:B------:R-:W-:Y:S01]  /*120a0*/  IADD3 R27, -R0.reuse, -0x2, RZ ;  /* 0xfffffffe001b7810 */ /* 0x040fe20007ffe1ff */
[C---:B------:R-:W-:Y:S02]  /*120b0*/  IMAD R3, R0.reuse, 0x60, R3 ;  /* 0x0000006000037824 */ /* 0x040fe400078e0203 */
[----:B------:R-:W-:Y:S02]  /*120c0*/  IMAD R9, R0, -0x60, R9 ;  /* 0xffffffa000097824 */ /* 0x000fe400078e0209 */
[----:B------:R-:W-:-:S07]  /*120d0*/  VIADD R0, R3, 0xc0 ;  /* 0x000000c003007836 */ /* 0x000fce0000000000 */
.L_x_1094:
[----:B------:R-:W-:Y:S01]  /*120e0*/  ISETP.NE.AND P0, PT, R37, 0x1, PT ;  /* 0x000000012500780c */ /* 0x000fe20003f05270 */
[----:B------:R-:W-:Y:S01]  /*120f0*/  IMAD.MOV.U32 R10, RZ, RZ, R9 ;  /* 0x000000ffff0a7224 */ /* 0x000fe200078e0009 */
[----:B------:R-:W-:Y:S02]  /*12100*/  ISETP.GT.U32.AND P2, PT, R33, 0x5f, PT ;  /* 0x0000005f2100780c */ /* 0x000fe40003f44070 */
[----:B------:R-:W-:-:S09]  /*12110*/  LOP3.LUT P1, RZ, R18, 0x10, RZ, 0xc0, !PT ;  /* 0x0000001012ff7812 */ /* 0x000fd2000782c0ff */
[----:B------:R-:W0:Y:S08]  /*12120*/  @P0 LDC R2, c[0x0][0x434] ;  /* 0x00010d00ff020b82 */ /* 0x000e300000000800 */
[----:B------:R-:W1:Y:S08]  /*12130*/  @P0 LDC R3, c[0x0][0x438] ;  /* 0x00010e00ff030b82 */ /* 0x000e700000000800 */
[----:B------:R-:W2:Y:S08]  /*12140*/  @!P2 LDC.64 R6, c[0x0][0x428] ;  /* 0x00010a00ff06ab82 */ /* 0x000eb00000000a00 */
[----:B------:R-:W3:Y:S01]  /*12150*/  @!P2 LDC.64 R4, c[0x0][0x418] ;  /* 0x00010600ff04ab82 */ /* 0x000ee20000000a00 */
[----:B0-----:R-:W-:-:S05]  /*12160*/  @P0 IMAD.HI.U32 R2, R9, R2, RZ ;  /* 0x0000000209020227 */ /* 0x001fca00078e00ff */
[----:B-1----:R-:W-:-:S04]  /*12170*/  @P0 SHF.R.U32.HI R10, RZ, R3, R2 ;  /* 0x00000003ff0a0219 */ /* 0x002fc80000011602 */
[----:B------:R-:W-:Y:S01]  /*12180*/  @!P2 SHF.R.S32.HI R3, RZ, 0x1f, R10 ;  /* 0x0000001fff03a819 */ /* 0x000fe2000001140a */
[----:B--2---:R-:W-:-:S04]  /*12190*/  @!P2 IMAD R2, R34, R6, RZ ;  /* 0x000000062202a224 */ /* 0x004fc800078e02ff */
[----:B------:R-:W-:Y:S02]  /*121a0*/  @!P2 IMAD R7, R32, R7, R2 ;  /* 0x000000072007a224 */ /* 0x000fe400078e0202 */
[----:B------:R-:W-:-:S04]  /*121b0*/  @!P2 IMAD.MOV.U32 R2, RZ, RZ, R10 ;  /* 0x000000ffff02a224 */ /* 0x000fc800078e000a */
[----:B------:R-:W-:-:S04]  /*121c0*/  @!P2 IMAD.WIDE.U32 R2, R32, R6, R2 ;  /* 0x000000062002a225 */ /* 0x000fc800078e0002 */
[----:B------:R-:W-:Y:S01]  /*121d0*/  @!P2 IMAD.IADD R3, R7, 0x1, R3 ;  /* 0x000000010703a824 */ /* 0x000fe200078e0203 */
[----:B---3--:R-:W-:Y:S01]  /*121e0*/  @!P2 LEA R4, P0, R2, R4, 0x2 ;  /* 0x000000040204a211 */ /* 0x008fe200078010ff */
[----:B------:R-:W-:-:S03]  /*121f0*/  IMAD.MOV.U32 R6, RZ, RZ, RZ ;  /* 0x000000ffff067224 */ /* 0x000fc600078e00ff */
[----:B------:R-:W-:-:S05]  /*12200*/  @!P2 LEA.HI.X R5, R2, R5, R3, 0x2, P0 ;  /* 0x000000050205a211 */ /* 0x000fca00000f1403 */
[----:B------:R0:W5:Y:S01]  /*12210*/  @!P2 LDG.E R6, desc[UR56][R4.64] ;  /* 0x000000380406a981 */ /* 0x000162000c1e1900 */
[----:B------:R-:W-:-:S05]  /*12220*/  VIADD R22, R20, 0x1 ;  /* 0x0000000114167836 */ /* 0x000fca0000000000 */
[----:B------:R-:W-:-:S04]  /*12230*/  ISETP.NE.AND P0, PT, R22, 0x2, PT ;  /* 0x000000021600780c */ /* 0x000fc80003f05270 */
[----:B------:R-:W-:Y:S02]  /*12240*/  SEL R24, RZ, 0x1, P0 ;  /* 0x00000001ff187807 */ /* 0x000fe40000000000 */
[----:B------:R-:W-:Y:S02]  /*12250*/  SEL R22, R22, RZ, P0 ;  /* 0x000000ff16167207 */ /* 0x000fe40000000000 */
[----:B------:R-:W-:Y:S01]  /*12260*/  LOP3.LUT R24, R23, R24, RZ, 0x3c, !PT ;  /* 0x0000001817187212 */ /* 0x000fe200078e3cff */
[----:B0-----:R-:W-:Y:S06]  /*12270*/  @!P1 BRA `(.L_x_1082) ;  /* 0x0000000000049947 */ /* 0x001fec0003800000 */
[----:B------:R-:W-:Y:S01]  /*12280*/  BPT.TRAP 0x1 ;  /* 0x000000040000795c */ /* 0x000fe20000300000 */
.L_x_1082:
[----:B------:R-:W-:Y:S01]  /*12290*/  LEA R8, R22, UR46, 0x3 ;  /* 0x0000002e16087c11 */ /* 0x000fe2000f8e18ff */
[----:B------:R-:W-:Y:S01]  /*122a0*/  BSSY B1, `(.L_x_1083) ;  /* 0x0000004000017945 */ /* 0x000fe20003800000 */
[----:B------:R-:W-:-:S04]  /*122b0*/  SHF.L.U32 R3, R24, 0x1f, RZ ;  /* 0x0000001f18037819 */ /* 0x000fc800000006ff */
[----:B------:R-:W0:Y:S02]  /*122c0*/  SYNCS.PHASECHK.TRANS64.TRYWAIT P0, [R8+URZ+0x2a840], R3 ;  /* 0x02a84003080075a7 */ /* 0x000e24000800017f */
[----:B0-----:R-:W-:Y:S05]  /*122d0*/  @!P0 BRA `(.L_x_1084) ;  /* 0x0000002800f08947 */ /* 0x001fea0003800000 */
.L_x_1147:
[----:B------:R-:W-:Y:S05]  /*122e0*/  BSYNC B1 ;  /* 0x0000000000017941 */ /* 0x000fea0003800000 */
.L_x_1083:
[----:B------:R-:W-:Y:S01]  /*122f0*/  ULDC UR4, c[0x0][0x430] ;  /* 0x00010c0000047ab9 */ /* 0x000fe20000000800 */
[----:B-----5:R-:W-:Y:S01]  /*12300*/  SHF.R.S32.HI R28, RZ, 0x1f, R6 ;  /* 0x0000001fff1c7819 */ /* 0x020fe20000011406 */
[----:B------:R-:W-:Y:S01]  /*12310*/  UIADD3 UR4, -UR4, URZ, URZ ;  /* 0x0000003f04047290 */ /* 0x000fe2000fffe13f */
[----:B------:R-:W-:Y:S01]  /*12320*/  R2UR UR6, R31 ;  /* 0x000000001f0672ca */ /* 0x000fe200000e0000 */
[----:B------:R-:W-:Y:S01]  /*12330*/  IMAD R19, R22, 0x4800, R25 ;  /* 0x0000480016137824 */ /* 0x000fe200078e0219 */
[C---:B------:R-:W-:Y:S02]  /*12340*/  LOP3.LUT P3, RZ, R18.reuse, 0x4, RZ, 0xc0, !PT ;  /* 0x0000000412ff7812 */ /* 0x040fe4000786c0ff */
[----:B------:R-:W-:Y:S01]  /*12350*/  LOP3.LUT P2, RZ, R18, 0x2, RZ, 0xc0, !PT ;  /* 0x0000000212ff7812 */ /* 0x000fe2000784c0ff */
        /* <DEDUP_REMOVED lines=20> */
[----:B------:R-:W-:Y:S01]  /*124a0*/  VIADD R21, R3, UR4 ;  /* 0x0000000403157c36 */ /* 0x000fe20008000000 */
[----:B------:R-:W-:-:S04]  /*124b0*/  UMOV UR4, 0xffffffff ;  /* 0xffffffff00047882 */ /* 0x000fc80000000000 */
[----:B------:R-:W-:Y:S01]  /*124c0*/  LEA.HI.X R21, R2, UR7, R21, 0x1, P0 ;  /* 0x0000000702157c11 */ /* 0x000fe200080f0c15 */
[----:B------:R-:W-:Y:S06]  /*124d0*/  BRA.DIV UR4, `(.L_x_1085) ;  /* 0x0000002a04847947 */ /* 0x000fec000b800000 */
        /* <DEDUP_REMOVED lines=13> */
[----:B------:R-:W0:Y:S03]  /*125b0*/  SHFL.IDX PT, R14, R10, 0x3, 0x181f ;  /* 0x00781f000a0e7f89 */ /* 0x000e2600000e0000 */
[----:B------:R-:W-:Y:S01]  /*125c0*/  IMAD.X R3, RZ, RZ, R4, P0 ;  /* 0x000000ffff037224 */ /* 0x000fe200000e0604 */
        /* <DEDUP_REMOVED lines=14> */
[----:B-1----:R-:W-:-:S05]  /*126b0*/  IADD3.X R3, RZ, R3, RZ, P0, !PT ;  /* 0x00000003ff037210 */ /* 0x002fca00007fe4ff */
[----:B------:R-:W-:Y:S04]  /*126c0*/  LDGSTS.E.BYPASS.LTC128B.128 [R19+0x19c00], desc[UR56][R2.64], !P3 ;  /* 0x19c0000002137fae */ /* 0x000fe8000d901d78 */
[----:B------:R-:W-:Y:S04]  /*126d0*/  LDGSTS.E.BYPASS.LTC128B.128 [R19+0x1cc00], desc[UR56][R2.64+0x80], !P2 ;  /* 0x1cc0008002137fae */ /* 0x000fe8000d101d78 */
[----:B------:R1:W-:Y:S02]  /*126e0*/  LDGSTS.E.BYPASS.LTC128B.128 [R19+0x1fc00], desc[UR56][R2.64+0x100], !P1 ;  /* 0x1fc0010002137fae */ /* 0x0003e4000c901d78 */
[----:B-1----:R-:W-:-:S05]  /*126f0*/  IADD3 R2, P0, R12, R35, RZ ;  /* 0x000000230c027210 */ /* 0x002fca0007f1e0ff */
[----:B0-----:R-:W-:-:S05]  /*12700*/  IMAD.X R3, RZ, RZ, R4, P0 ;  /* 0x000000ffff037224 */ /* 0x001fca00000e0604 */
[----:B------:R0:W-:Y:S04]  /*12710*/  LDGSTS.E.BYPASS.LTC128B.128 [R19+0x1a400], desc[UR56][R2.64], !P3 ;  /* 0x1a40000002137fae */ /* 0x0001e8000d901d78 */
[----:B------:R0:W-:Y:S04]  /*12720*/  LDGSTS.E.BYPASS.LTC128B.128 [R19+0x1d400], desc[UR56][R2.64+0x80], !P2 ;  /* 0x1d40008002137fae */ /* 0x0001e8000d101d78 */
[----:B--2---:R0:W-:Y:S02]  /*12730*/  LDGSTS.E.BYPASS.LTC128B.128 [R19+0x20400], desc[UR56][R2.64+0x100], !P1 ;  /* 0x2040010002137fae */ /* 0x0041e4000c901d78 */
.L_x_1161:
        /* <DEDUP_REMOVED lines=10> */
.L_x_1086:
        /* <DEDUP_REMOVED lines=10> */
.L_x_1087:
[----:B------:R1:W-:Y:S01]  /*12880*/  SYNCS.ARRIVE.TRANS64.A1T0 RZ, [R8+URZ+0x2a830], RZ ;  /* 0x02a830ff08ff79a7 */ /* 0x0003e2000810003f */
[----:B------:R-:W-:Y:S05]  /*12890*/  @!P2 BRA `(.L_x_1088) ;  /* 0x000000000004a947 */ /* 0x000fea0003800000 */
[----:B------:R-:W-:Y:S01]  /*128a0*/  BPT.TRAP 0x1 ;  /* 0x000000040000795c */ /* 0x000fe20000300000 */
.L_x_1088:
[----:B0-----:R-:W-:Y:S01]  /*128b0*/  SHF.L.U32 R3, R23, 0x1f, RZ ;  /* 0x0000001f17037819 */ /* 0x001fe200000006ff */
[----:B------:R-:W-:Y:S01]  /*128c0*/  BSSY B1, `(.L_x_1089) ;  /* 0x0000004000017945 */ /* 0x000fe20003800000 */
[----:B------:R-:W-:-:S04]  /*128d0*/  LEA R4, R20, UR46, 0x3 ;  /* 0x0000002e14047c11 */ /* 0x000fc8000f8e18ff */
[----:B------:R-:W0:Y:S02]  /*128e0*/  SYNCS.PHASECHK.TRANS64.TRYWAIT P0, [R4+URZ+0x2a860], R3 ;  /* 0x02a86003040075a7 */ /* 0x000e24000800017f */
[----:B0-----:R-:W-:Y:S05]  /*128f0*/  @!P0 BRA `(.L_x_1090) ;  /* 0x0000002c00388947 */ /* 0x001fea0003800000 */
.L_x_1162:
[----:B------:R-:W-:Y:S05]  /*12900*/  BSYNC B1 ;  /* 0x0000000000017941 */ /* 0x000fea0003800000 */
.L_x_1089:
        /* <DEDUP_REMOVED lines=17> */
[----:B------:R-:W0:Y:S03]  /*12a20*/  SHFL.IDX PT, R14, R16, 0x2, 0x181f ;  /* 0x00581f00100e7f89 */ /* 0x000e2600000e0000 */
[----:B------:R-:W-:Y:S01]  /*12a30*/  IMAD.X R3, RZ, RZ, R8, P2 ;  /* 0x000000ffff037224 */ /* 0x000fe200010e0608 */
        /* <DEDUP_REMOVED lines=22> */
[----:B------:R2:W3:Y:S03]  /*12ba0*/  SHFL.IDX PT, R14, R16, 0x5, 0x181f ;  /* 0x00b81f00100e7f89 */ /* 0x0004e600000e0000 */
[----:B-1----:R-:W-:Y:S01]  /*12bb0*/  IMAD.X R3, RZ, RZ, R8, P2 ;  /* 0x000000ffff037224 */ /* 0x002fe200010e0608 */
[----:B------:R-:W-:Y:S01]  /*12bc0*/  ISETP.LT.OR P2, PT, R0, 0x41, !P1 ;  /* 0x000000410000780c */ /* 0x000fe20004f41670 */
[----:B------:R2:W1:-:S12]  /*12bd0*/  SHFL.IDX PT, R8, R17, 0x5, 0x181f ;  /* 0x00b81f0011087f89 */ /* 0x00045800000e0000 */
[----:B------:R2:W-:Y:S01]  /*12be0*/  LDGSTS.E.BYPASS.LTC128B.128 [R5+0x2400], desc[UR56][R2.64], !P2 ;  /* 0x0240000002057fae */ /* 0x0005e2000d101d78 */
[----:B------:R-:W-:-:S13]  /*12bf0*/  ISETP.LT.OR P2, PT, R0, 0x41, !P0 ;  /* 0x000000410000780c */ /* 0x000fda0004741670 */
[----:B-1-3--:R2:W-:Y:S02]  /*12c00*/  LDGSTS.E.BYPASS.LTC128B.128 [R5+0x5400], desc[UR56][R2.64+0x80], !P2 ;  /* 0x0540008002057fae */ /* 0x00a5e4000d101d78 */
.L_x_1176:
[C---:B------:R-:W-:Y:S01]  /*12c10*/  ISETP.LT.OR P1, PT, R0.reuse, 0x51, !P1 ;  /* 0x000000510000780c */ /* 0x040fe20004f21670 */
[----:B------:R-:W-:Y:S01]  /*12c20*/  ULDC.64 UR4, c[0x0][0x328] ;  /* 0x0000ca0000047ab9 */ /* 0x000fe20000000a00 */
[----:B------:R-:W-:Y:S01]  /*12c30*/  ISETP.LT.OR P0, PT, R0, 0x51, !P0 ;  /* 0x000000510000780c */ /* 0x000fe20004701670 */
[----:B------:R-:W-:Y:S01]  /*12c40*/  IMAD R26, R26, UR4, RZ ;  /* 0x000000041a1a7c24 */ /* 0x000fe2000f8e02ff */
[----:B0-2---:R-:W-:-:S03]  /*12c50*/  IADD3 R2, P2, R14, R35, RZ ;  /* 0x000000230e027210 */ /* 0x005fc60007f5e0ff */
        /* <DEDUP_REMOVED lines=16> */
.L_x_1092:
        /* <DEDUP_REMOVED lines=10> */
.L_x_1093:
        /* <DEDUP_REMOVED lines=14> */
[----:B------:R-:W-:Y:S01]  /*12ee0*/  LEA R16, P0, R2, UR6, 0x1 ;  /* 0x0000000602107c11 */ /* 0x000fe2000f8008ff */
[----:B------:R-:W-:-:S05]  /*12ef0*/  VIADD R17, R3, UR4 ;  /* 0x0000000403117c36 */ /* 0x000fca0008000000 */
[----:B------:R-:W-:Y:S02]  /*12f00*/  LEA.HI.X R17, R2, UR7, R17, 0x1, P0 ;  /* 0x0000000702117c11 */ /* 0x000fe400080f0c11 */
[----:B------:R-:W-:-:S13]  /*12f10*/  ISETP.GT.AND P0, PT, R27, UR49, PT ;  /* 0x000000311b007c0c */ /* 0x000fda000bf04270 */
[----:B0-----:R-:W-:Y:S05]  /*12f20*/  @P0 BRA `(.L_x_1094) ;  /* 0xfffffff0006c0947 */ /* 0x001fea000383ffff */
[----:B------:R-:W-:Y:S05]  /*12f30*/  BSYNC B0 ;  /* 0x0000000000007941 */ /* 0x000fea0003800000 */
.L_x_1081:
[----:B------:R-:W-:-:S13]  /*12f40*/  LOP3.LUT P0, RZ, R18, 0x10, RZ, 0xc0, !PT ;  /* 0x0000001012ff7812 */ /* 0x000fda000780c0ff */
[----:B------:R-:W-:Y:S05]  /*12f50*/  @!P0 BRA `(.L_x_1095) ;  /* 0x0000000000048947 */ /* 0x000fea0003800000 */
[----:B------:R-:W-:Y:S01]  /*12f60*/  BPT.TRAP 0x1 ;  /* 0x000000040000795c */ /* 0x000fe20000300000 */
.L_x_1095:
[----:B0-----:R-:W-:Y:S01]  /*12f70*/  LEA R0, R22, UR46, 0x3 ;  /* 0x0000002e16007c11 */ /* 0x001fe2000f8e18ff */
[----:B------:R-:W-:Y:S01]  /*12f80*/  IMAD.MOV.U32 R2, RZ, RZ, -0x60 ;  /* 0xffffffa0ff027424 */ /* 0x000fe200078e00ff */
[----:B------:R-:W-:Y:S01]  /*12f90*/  SHF.L.U32 R3, R24, 0x1f, RZ ;  /* 0x0000001f18037819 */ /* 0x000fe200000006ff */
[----:B------:R-:W-:Y:S01]  /*12fa0*/  BSSY B0, `(.L_x_1096) ;  /* 0x0000006000007945 */ /* 0x000fe20003800000 */
[----:B------:R-:W-:Y:S02]  /*12fb0*/  IMAD R25, R22, 0x3000, R25 ;  /* 0x0000300016197824 */ /* 0x000fe400078e0219 */
[----:B------:R-:W0:Y:S01]  /*12fc0*/  SYNCS.PHASECHK.TRANS64.TRYWAIT P0, [R0+URZ+0x2a860], R3 ;  /* 0x02a86003000075a7 */ /* 0x000e22000800017f */
[----:B------:R-:W-:-:S04]  /*12fd0*/  IMAD R5, R27, R2, UR41 ;  /* 0x000000291b057e24 */ /* 0x000fc8000f8e0202 */
[----:B------:R-:W-:Y:S01]  /*12fe0*/  IMAD.IADD R5, R5, 0x1, -R36 ;  /* 0x0000000105057824 */ /* 0x000fe200078e0a24 */
[----:B0-----:R-:W-:Y:S06]  /*12ff0*/  @!P0 BRA `(.L_x_1097) ;  /* 0x0000002c00948947 */ /* 0x001fec0003800000 */
.L_x_1177:
[----:B------:R-:W-:Y:S05]  /*13000*/  BSYNC B0 ;  /* 0x0000000000007941 */ /* 0x000fea0003800000 */
.L_x_1096:
        /* <DEDUP_REMOVED lines=8> */
[----:B------:R-:W-:Y:S01]  /*13090*/  SHFL.IDX PT, R6, R17, 0x1, 0x181f ;  /* 0x00381f0011067f89 */ /* 0x000fe200000e0000 */
[----:B------:R-:W-:Y:S02]  /*130a0*/  ISETP.LT.OR P2, PT, R5, 0x1, P1 ;  /* 0x000000010500780c */ /* 0x000fe40000f41670 */
[----:B------:R-:W-:Y:S01]  /*130b0*/  LEA R4, R25, UR46, 0x1 ;  /* 0x0000002e19047c11 */ /* 0x000fe2000f8e08ff */
[----:B------:R-:W1:Y:S01]  /*130c0*/  SHFL.IDX PT, R14, R16, 0x1, 0x181f ;  /* 0x00381f00100e7f89 */ /* 0x000e6200000e0000 */
[----:B------:R-:W-:-:S02]  /*130d0*/  ISETP.LT.OR P4, PT, R5, 0x11, P1 ;  /* 0x000000110500780c */ /* 0x000fc40000f81670 */
[----:B------:R-:W-:Y:S01]  /*130e0*/  ISETP.LT.OR P5, PT, R5, 0x11, !P0 ;  /* 0x000000110500780c */ /* 0x000fe200047a1670 */
[----:B------:R-:W-:Y:S04]  /*130f0*/  SHFL.IDX PT, R10, R17, 0x2, 0x181f ;  /* 0x00581f00110a7f89 */ /* 0x000fe800000e0000 */
[----:B------:R-:W2:Y:S04]  /*13100*/  SHFL.IDX PT, R19, R16, 0x2, 0x181f ;  /* 0x00581f0010137f89 */ /* 0x000ea800000e0000 */
[----:B------:R-:W-:Y:S04]  /*13110*/  SHFL.IDX PT, R9, R17, 0x3, 0x181f ;  /* 0x00781f0011097f89 */ /* 0x000fe800000e0000 */
[----:B------:R-:W3:Y:S01]  /*13120*/  SHFL.IDX PT, R20, R16, 0x3, 0x181f ;  /* 0x00781f0010147f89 */ /* 0x000ee200000e0000 */
[----:B0-----:R-:W-:-:S03]  /*13130*/  IMAD.WIDE.U32 R2, R30, 0x2, R2 ;  /* 0x000000021e027825 */ /* 0x001fc600078e0002 */
[----:B------:R-:W-:Y:S04]  /*13140*/  SHFL.IDX PT, R8, R17, 0x4, 0x181f ;  /* 0x00981f0011087f89 */ /* 0x000fe800000e0000 */
[----:B------:R-:W0:Y:S04]  /*13150*/  SHFL.IDX PT, R21, R16, 0x4, 0x181f ;  /* 0x00981f0010157f89 */ /* 0x000e2800000e0000 */
[----:B------:R-:W-:Y:S01]  /*13160*/  LDGSTS.E.BYPASS.LTC128B.128 [R4+0x400], desc[UR56][R2.64], !P2 ;  /* 0x0040000002047fae */ /* 0x000fe2000d101d78 */
[----:B------:R-:W-:-:S03]  /*13170*/  ISETP.LT.OR P2, PT, R5, 0x21, P1 ;  /* 0x000000210500780c */ /* 0x000fc60000f41670 */
[----:B------:R1:W-:Y:S01]  /*13180*/  LDGSTS.E.BYPASS.LTC128B.128 [R4+0x3400], desc[UR56][R2.64+0x80], !P3 ;  /* 0x0340008002047fae */ /* 0x0003e2000d901d78 */
[----:B------:R-:W-:-:S03]  /*13190*/  ISETP.LT.OR P3, PT, R5, 0x21, !P0 ;  /* 0x000000210500780c */ /* 0x000fc60004761670 */
[----:B------:R-:W4:Y:S01]  /*131a0*/  SHFL.IDX PT, R17, R17, 0x5, 0x181f ;  /* 0x00b81f0011117f89 */ /* 0x000f2200000e0000 */
[----:B-1----:R-:W-:Y:S02]  /*131b0*/  IMAD.MOV.U32 R2, RZ, RZ, R14 ;  /* 0x000000ffff027224 */ /* 0x002fe400078e000e */
[----:B------:R-:W-:Y:S01]  /*131c0*/  IMAD.MOV.U32 R3, RZ, RZ, R6 ;  /* 0x000000ffff037224 */ /* 0x000fe200078e0006 */
[----:B------:R1:W0:Y:S01]  /*131d0*/  SHFL.IDX PT, R14, R16, 0x5, 0x181f ;  /* 0x00b81f00100e7f89 */ /* 0x00022200000e0000 */
[----:B------:R-:W-:-:S04]  /*131e0*/  IMAD.WIDE.U32 R6, R30, 0x2, R2 ;  /* 0x000000021e067825 */ /* 0x000fc800078e0002 */
[----:B--2---:R-:W-:Y:S01]  /*131f0*/  IMAD.MOV.U32 R2, RZ, RZ, R19 ;  /* 0x000000ffff027224 */ /* 0x004fe200078e0013 */
[----:B------:R-:W-:Y:S01]  /*13200*/  LDGSTS.E.BYPASS.LTC128B.128 [R4+0xc00], desc[UR56][R6.64], !P4 ;  /* 0x00c0000006047fae */ /* 0x000fe2000e101d78 */
[----:B------:R-:W-:Y:S01]  /*13210*/  IMAD.MOV.U32 R3, RZ, RZ, R10 ;  /* 0x000000ffff037224 */ /* 0x000fe200078e000a */
[C---:B------:R-:W-:Y:S02]  /*13220*/  ISETP.LT.OR P4, PT, R5.reuse, 0x31, P1 ;  /* 0x000000310500780c */ /* 0x040fe40000f81670 */
[----:B------:R-:W-:Y:S01]  /*13230*/  LDGSTS.E.BYPASS.LTC128B.128 [R4+0x3c00], desc[UR56][R6.64+0x80], !P5 ;  /* 0x03c0008006047fae */ /* 0x000fe2000e901d78 */
[----:B------:R-:W-:Y:S01]  /*13240*/  IMAD.WIDE.U32 R2, R30, 0x2, R2 ;  /* 0x000000021e027825 */ /* 0x000fe200078e0002 */
[----:B------:R-:W-:-:S04]  /*13250*/  ISETP.LT.OR P5, PT, R5, 0x31, !P0 ;  /* 0x000000310500780c */ /* 0x000fc800047a1670 */
[----:B------:R-:W-:Y:S01]  /*13260*/  LDGSTS.E.BYPASS.LTC128B.128 [R4+0x1400], desc[UR56][R2.64], !P2 ;  /* 0x0140000002047fae */ /* 0x000fe2000d101d78 */
[----:B------:R-:W-:-:S03]  /*13270*/  ISETP.LT.OR P2, PT, R5, 0x41, P1 ;  /* 0x000000410500780c */ /* 0x000fc60000f41670 */
[----:B------:R3:W-:Y:S01]  /*13280*/  LDGSTS.E.BYPASS.LTC128B.128 [R4+0x4400], desc[UR56][R2.64+0x80], !P3 ;  /* 0x0440008002047fae */ /* 0x0007e2000d901d78 */
[----:B------:R-:W-:Y:S01]  /*13290*/  ISETP.LT.OR P3, PT, R5, 0x41, !P0 ;  /* 0x000000410500780c */ /* 0x000fe20004761670 */
[----:B---3--:R-:W-:Y:S02]  /*132a0*/  IMAD.MOV.U32 R2, RZ, RZ, R20 ;  /* 0x000000ffff027224 */ /* 0x008fe400078e0014 */
[----:B------:R-:W-:Y:S02]  /*132b0*/  IMAD.MOV.U32 R3, RZ, RZ, R9 ;  /* 0x000000ffff037224 */ /* 0x000fe400078e0009 */
[----:B------:R-:W-:-:S04]  /*132c0*/  IMAD.WIDE.U32 R6, R30, 0x2, R2 ;  /* 0x000000021e067825 */ /* 0x000fc800078e0002 */
[----:B0-----:R-:W-:Y:S01]  /*132d0*/  IMAD.MOV.U32 R2, RZ, RZ, R21 ;  /* 0x000000ffff027224 */ /* 0x001fe200078e0015 */
[----:B------:R1:W-:Y:S01]  /*132e0*/  LDGSTS.E.BYPASS.LTC128B.128 [R4+0x1c00], desc[UR56][R6.64], !P4 ;  /* 0x01c0000006047fae */ /* 0x0003e2000e101d78 */
[----:B------:R-:W-:Y:S02]  /*132f0*/  IMAD.MOV.U32 R3, RZ, RZ, R8 ;  /* 0x000000ffff037224 */ /* 0x000fe400078e0008 */
[----:B------:R-:W-:Y:S01]  /*13300*/  IMAD.MOV.U32 R8, RZ, RZ, RZ ;  /* 0x000000ffff087224 */ /* 0x000fe200078e00ff */
[----:B------:R1:W-:Y:S01]  /*13310*/  LDGSTS.E.BYPASS.LTC128B.128 [R4+0x4c00], desc[UR56][R6.64+0x80], !P5 ;  /* 0x04c0008006047fae */ /* 0x0003e2000e901d78 */
[----:B------:R-:W-:-:S05]  /*13320*/  IMAD.WIDE.U32 R2, R30, 0x2, R2 ;  /* 0x000000021e027825 */ /* 0x000fca00078e0002 */
[----:B------:R1:W-:Y:S04]  /*13330*/  LDGSTS.E.BYPASS.LTC128B.128 [R4+0x2400], desc[UR56][R2.64], !P2 ;  /* 0x0240000002047fae */ /* 0x0003e8000d101d78 */
[----:B----4-:R1:W-:Y:S02]  /*13340*/  LDGSTS.E.BYPASS.LTC128B.128 [R4+0x5400], desc[UR56][R2.64+0x80], !P3 ;  /* 0x0540008002047fae */ /* 0x0103e4000d901d78 */
.L_x_1191:
[C---:B------:R-:W-:Y:S01]  /*13350*/  ISETP.LT.OR P1, PT, R5.reuse, 0x51, P1 ;  /* 0x000000510500780c */ /* 0x040fe20000f21670 */
[----:B-1----:R-:W-:Y:S01]  /*13360*/  IMAD.MOV.U32 R2, RZ, RZ, R14 ;  /* 0x000000ffff027224 */ /* 0x002fe200078e000e */
[----:B------:R-:W-:Y:S01]  /*13370*/  ISETP.LT.OR P0, PT, R5, 0x51, !P0 ;  /* 0x000000510500780c */ /* 0x000fe20004701670 */
[----:B------:R-:W-:Y:S02]  /*13380*/  IMAD.MOV.U32 R3, RZ, RZ, R17 ;  /* 0x000000ffff037224 */ /* 0x000fe400078e0011 */
[----:B------:R-:W-:-:S08]  /*13390*/  IMAD.WIDE.U32 R2, R30, 0x2, R2 ;  /* 0x000000021e027825 */ /* 0x000fd000078e0002 */
[----:B------:R-:W-:Y:S01]  /*133a0*/  @!PT LDS RZ, [RZ] ;  /* 0x00000000fffff984 */ /* 0x000fe20000000800 */
[----:B------:R-:W-:Y:S01]  /*133b0*/  @!PT LDS RZ, [RZ] ;  /* 0x00000000fffff984 */ /* 0x000fe20000000800 */
[----:B------:R-:W-:Y:S01]  /*133c0*/  @!PT LDS RZ, [RZ] ;  /* 0x00000000fffff984 */ /* 0x000fe20000000800 */
[----:B------:R0:W-:Y:S04]  /*133d0*/  LDGSTS.E.BYPASS.LTC128B.128 [R4+0x2c00], desc[UR56][R2.64], !P1 ;  /* 0x02c0000002047fae */ /* 0x0001e8000c901d78 */
[----:B------:R0:W-:Y:S01]  /*133e0*/  LDGSTS.E.BYPASS.LTC128B.128 [R4+0x5c00], desc[UR56][R2.64+0x80], !P0 ;  /* 0x05c0008002047fae */ /* 0x0001e2000c101d78 */
[----:B------:R-:W-:Y:S01]  /*133f0*/  PLOP3.LUT P0, PT, PT, PT, PT, 0x80, 0x0 ;  /* 0x000000000000781c */ /* 0x000fe20003f0f070 */
[----:B------:R-:W-:-:S12]  /*13400*/  NOP ;  /* 0x0000000000007918 */ /* 0x000fd80000000000 */
.L_x_1099:
        /* <DEDUP_REMOVED lines=10> */
.L_x_1100:
[----:B------:R1:W-:Y:S02]  /*134b0*/  SYNCS.ARRIVE.TRANS64.A1T0 RZ, [R0+URZ+0x2a850], RZ ;  /* 0x02a850ff00ff79a7 */ /* 0x0003e4000810003f */
[----:B-1----:R-:W-:-:S04]  /*134c0*/  IADD3 R0, R22, 0x1, RZ ;  /* 0x0000000116007810 */ /* 0x002fc80007ffe0ff */
[----:B------:R-:W-:-:S04]  /*134d0*/  ISETP.NE.AND P0, PT, R0, 0x2, PT ;  /* 0x000000020000780c */ /* 0x000fc80003f05270 */
[----:B0-----:R-:W-:Y:S02]  /*134e0*/  SEL R3, RZ, 0x1, P0 ;  /* 0x00000001ff037807 */ /* 0x001fe40000000000 */
[----:B------:R-:W-:Y:S02]  /*134f0*/  SEL R0, R0, RZ, P0 ;  /* 0x000000ff00007207 */ /* 0x000fe40000000000 */
[----:B------:R-:W-:-:S07]  /*13500*/  LOP3.LUT R24, R24, R3, RZ, 0x3c, !PT ;  /* 0x0000000318187212 */ /* 0x000fce00078e3cff */
.L_x_1060:
[----:B------:R-:W0:Y:S01]  /*13510*/  S2R R3, SR_CgaCtaId ;  /* 0x0000000000037919 */ /* 0x000e220000008800 */
[----:B------:R-:W-:Y:S02]  /*13520*/  MOV R2, 0x400 ;  /* 0x0000040000027802 */ /* 0x000fe40000000f00 */
[----:B------:R-:W-:Y:S02]  /*13530*/  SHF.L.U32 R8, R8, 0x1f, RZ ;  /* 0x0000001f08087819 */ /* 0x000fe400000006ff */
[----:B0-----:R-:W-:-:S04]  /*13540*/  LEA R7, R3, R2, 0x18 ;  /* 0x0000000203077211 */ /* 0x001fc800078ec0ff */
[----:B------:R-:W0:Y:S02]  /*13550*/  SYNCS.PHASECHK.TRANS64.TRYWAIT P0, [R7+URZ+0x2a820], R8 ;  /* 0x02a82008070075a7 */ /* 0x000e24000800017f */
[----:B0-----:R-:W-:Y:S05]  /*13560*/  @!P0 BRA `(.L_x_1101) ;  /* 0x0000003000408947 */ /* 0x001fea0003800000 */
.L_x_1192:
[----:B------:R-:W-:-:S03]  /*13570*/  UMOV UR4, 0xffffffff ;  /* 0xffffffff00047882 */ /* 0x000fc60000000000 */
[----:B------:R-:W-:Y:S05]  /*13580*/  BRA.DIV UR4, `(.L_x_1102) ;  /* 0x00000032044c7947 */ /* 0x000fea000b800000 */
[----:B------:R-:W1:Y:S02]  /*13590*/  S2R R2, SR_TID.X ;  /* 0x0000000000027919 */ /* 0x000e640000002100 */
[----:B-1----:R-:W-:-:S04]  /*135a0*/  SHF.R.U32.HI R2, RZ, 0x5, R2 ;  /* 0x00000005ff027819 */ /* 0x002fc80000011602 */
[----:B------:R-:W-:-:S05]  /*135b0*/  LOP3.LUT R2, R2, 0x3, RZ, 0xc0, !PT ;  /* 0x0000000302027812 */ /* 0x000fca00078ec0ff */
[----:B------:R1:W2:Y:S02]  /*135c0*/  SHFL.IDX PT, R14, R2, RZ, 0x1f ;  /* 0x00001fff020e7589 */ /* 0x0002a400000e0000 */
.L_x_1195:
[----:B--2---:R-:W-:-:S13]  /*135d0*/  ISETP.NE.AND P0, PT, R14, RZ, PT ;  /* 0x000000ff0e00720c */ /* 0x004fda0003f05270 */
[----:B------:R-:W-:Y:S05]  /*135e0*/  @P0 BRA `(.L_x_968) ;  /* 0x0000000000900947 */ /* 0x000fea0003800000 */
[----:B------:R-:W-:-:S03]  /*135f0*/  UMOV UR4, 0xffffffff ;  /* 0xffffffff00047882 */ /* 0x000fc60000000000 */
[----:B------:R-:W-:Y:S05]  /*13600*/  BRA.DIV UR4, `(.L_x_1103) ;  /* 0x0000003204607947 */ /* 0x000fea000b800000 */
[----:B------:R-:W-:-:S13]  /*13610*/  ELECT P6, URZ, PT ;  /* 0x00000000003f782f */ /* 0x000fda00038c0000 */
.L_x_1198:
[----:B------:R-:W-:Y:S05]  /*13620*/  @!P6 BRA `(.L_x_968) ;  /* 0x000000000080e947 */ /* 0x000fea0003800000 */
[----:B-1----:R-:W2:Y:S02]  /*13630*/  LDL R2, [R1] ;  /* 0x0000000001027983 */ /* 0x002ea40000100800 */
[----:B--2---:R-:W-:-:S13]  /*13640*/  R2UR UR4, R2 ;  /* 0x00000000020472ca */ /* 0x004fda00000e0000 */
[----:B------:R-:W-:-:S06]  /*13650*/  ULOP3.LUT UR4, UR4, 0x2, URZ, 0xfc, !UPT ;  /* 0x0000000204047892 */ /* 0x000fcc000f8efc3f */
[----:B------:R-:W-:-:S05]  /*13660*/  IMAD.U32 R2, RZ, RZ, UR4 ;  /* 0x00000004ff027e24 */ /* 0x000fca000f8e00ff */
[----:B------:R-:W-:-:S13]  /*13670*/  ISETP.NE.AND P0, PT, R2, 0x3, PT ;  /* 0x000000030200780c */ /* 0x000fda0003f05270 */
[----:B------:R-:W-:Y:S05]  /*13680*/  @!P0 BRA `(.L_x_1104) ;  /* 0x0000000000048947 */ /* 0x000fea0003800000 */
[----:B------:R-:W-:Y:S01]  /*13690*/  BPT.TRAP 0x1 ;  /* 0x000000040000795c */ /* 0x000fe20000300000 */
.L_x_1104:
[----:B------:R-:W-:Y:S01]  /*136a0*/  IMAD R5, R0, 0x8, R7 ;  /* 0x0000000800057824 */ /* 0x000fe200078e0207 */
[----:B------:R-:W-:Y:S01]  /*136b0*/  SHF.L.U32 R2, R24, 0x1f, RZ ;  /* 0x0000001f18027819 */ /* 0x000fe200000006ff */
[----:B------:R-:W-:-:S03]  /*136c0*/  VIADD R0, R0, 0x1 ;  /* 0x0000000100007836 */ /* 0x000fc60000000000 */
[----:B------:R-:W1:Y:S02]  /*136d0*/  SYNCS.PHASECHK.TRANS64.TRYWAIT P1, [R5+URZ+0x2a840], R2 ;  /* 0x02a84002050075a7 */ /* 0x000e64000802017f */
[----:B------:R-:W-:-:S04]  /*136e0*/  ISETP.NE.AND P2, PT, R0, 0x2, PT ;  /* 0x000000020000780c */ /* 0x000fc80003f45270 */
[----:B------:R-:W-:Y:S01]  /*136f0*/  SEL R3, RZ, 0x1, P2 ;  /* 0x00000001ff037807 */ /* 0x000fe20001000000 */
[----:B-1----:R-:W-:Y:S08]  /*13700*/  @!P1 BRA `(.L_x_1105) ;  /* 0x0000003000409947 */ /* 0x002ff00003800000 */
.L_x_1199:
[----:B------:R-:W-:Y:S02]  /*13710*/  SEL R0, R0, RZ, P2 ;  /* 0x000000ff00007207 */ /* 0x000fe40001000000 */
[----:B------:R-:W-:Y:S01]  /*13720*/  LOP3.LUT R3, R24, R3, RZ, 0x3c, !PT ;  /* 0x0000000318037212 */ /* 0x000fe200078e3cff */
[----:B------:R-:W-:Y:S06]  /*13730*/  @!P0 BRA `(.L_x_1106) ;  /* 0x0000000000048947 */ /* 0x000fec0003800000 */
[----:B------:R-:W-:Y:S01]  /*13740*/  BPT.TRAP 0x1 ;  /* 0x000000040000795c */ /* 0x000fe20000300000 */
.L_x_1106:
[----:B0-----:R-:W-:Y:S01]  /*13750*/  IMAD R7, R0, 0x8, R7 ;  /* 0x0000000800077824 */ /* 0x001fe200078e0207 */
[----:B------:R-:W-:-:S04]  /*13760*/  SHF.L.U32 R0, R3, 0x1f, RZ ;  /* 0x0000001f03007819 */ /* 0x000fc800000006ff */
[----:B------:R-:W0:Y:S02]  /*13770*/  SYNCS.PHASECHK.TRANS64.TRYWAIT P1, [R7+URZ+0x2a840], R0 ;  /* 0x02a84000070075a7 */ /* 0x000e24000802017f */
[----:B0-----:R-:W-:Y:S05]  /*13780*/  @!P1 BRA `(.L_x_1107) ;  /* 0x0000003000349947 */ /* 0x001fea0003800000 */
.L_x_1200:
[----:B------:R-:W-:Y:S05]  /*13790*/  @!P0 BRA `(.L_x_1108) ;  /* 0x0000000000048947 */ /* 0x000fea0003800000 */
[----:B------:R-:W-:Y:S01]  /*137a0*/  BPT.TRAP 0x1 ;  /* 0x000000040000795c */ /* 0x000fe20000300000 */
.L_x_1108:
[----:B------:R-:W2:Y:S02]  /*137b0*/  SYNCS.PHASECHK.TRANS64.TRYWAIT P1, [R5+URZ+0x2a860], R2 ;  /* 0x02a86002050075a7 */ /* 0x000ea4000802017f */
[----:B--2---:R-:W-:Y:S05]  /*137c0*/  @!P1 BRA `(.L_x_1109) ;  /* 0x0000003000389947 */ /* 0x004fea0003800000 */
.L_x_1201:
[----:B------:R-:W-:Y:S05]  /*137d0*/  @!P0 BRA `(.L_x_1110) ;  /* 0x0000000000048947 */ /* 0x000fea0003800000 */
[----:B------:R-:W-:Y:S01]  /*137e0*/  BPT.TRAP 0x1 ;  /* 0x000000040000795c */ /* 0x000fe20000300000 */
.L_x_1110:
[----:B---3--:R3:W4:Y:S02]  /*137f0*/  SYNCS.PHASECHK.TRANS64.TRYWAIT P0, [R7+URZ+0x2a860], R0 ;  /* 0x02a86000070075a7 */ /* 0x008724000800017f */
[----:B----4-:R-:W-:Y:S05]  /*13800*/  @!P0 NANOSLEEP.SYNCS 0x989680 ;  /* 0x009896800000895d */ /* 0x010fea0003900000 */
[----:B------:R-:W4:Y:S02]  /*13810*/  @!P0 SYNCS.PHASECHK.TRANS64 P0, [R7+URZ+0x2a860], R0 ;  /* 0x02a86000070085a7 */ /* 0x000f24000800007f */
[----:B----4-:R-:W-:Y:S05]  /*13820*/  @!P0 BRA `(.L_x_1110) ;  /* 0xfffffffc00f08947 */ /* 0x010fea000383ffff */
.L_x_968:
[----:B------:R-:W-:Y:S05]  /*13830*/  BSYNC B6 ;  /* 0x0000000000067941 */ /* 0x000fea0003800000 */
.L_x_965:
[----:B------:R-:W-:Y:S05]  /*13840*/  EXIT ;  /* 0x000000000000794d */ /* 0x000fea0003800000 */
.L_x_978:
[----:B0-----:R-:W-:-:S04]  /*13850*/  IMAD.U32 R3, RZ, RZ, UR58 ;  /* 0x0000003aff037e24 */ /* 0x001fc8000f8e00ff */
[----:B------:R0:W1:Y:S03]  /*13860*/  SYNCS.PHASECHK.TRANS64.TRYWAIT P0, [R3+URZ+0x2a800], R0 ;  /* 0x02a80000030075a7 */ /* 0x000066000800017f */
[----:B-1----:R-:W-:Y:S05]  /*13870*/  @!P0 NANOSLEEP.SYNCS 0x989680 ;  /* 0x009896800000895d */ /* 0x002fea0003900000 */
[----:B------:R-:W1:Y:S02]  /*13880*/  @!P0 SYNCS.PHASECHK.TRANS64 P0, [R3+URZ+0x2a800], R0 ;  /* 0x02a80000030085a7 */ /* 0x000e64000800007f */
[----:B-1----:R-:W-:Y:S05]  /*13890*/  @!P0 BRA `(.L_x_978) ;  /* 0xfffffffc00ec8947 */ /* 0x002fea000383ffff */
[----:B------:R-:W-:Y:S05]  /*138a0*/  BRA `(.L_x_1111) ;  /* 0xfffffedc00587947 */ /* 0x000fea000383ffff */
.L_x_982:
[----:B0-----:R-:W-:-:S04]  /*138b0*/  IMAD.U32 R3, RZ, RZ, UR58 ;  /* 0x0000003aff037e24 */ /* 0x001fc8000f8e00ff */
[----:B------:R0:W2:Y:S03]  /*138c0*/  SYNCS.PHASECHK.TRANS64.TRYWAIT P1, [R3+URZ+0x2a830], R0 ;  /* 0x02a83000030075a7 */ /* 0x0000a6000802017f */
[----:B--2---:R-:W-:Y:S05]  /*138d0*/  @!P1 NANOSLEEP.SYNCS 0x989680 ;  /* 0x009896800000995d */ /* 0x004fea0003900000 */
[----:B------:R-:W2:Y:S02]  /*138e0*/  @!P1 SYNCS.PHASECHK.TRANS64 P1, [R3+URZ+0x2a830], R0 ;  /* 0x02a83000030095a7 */ /* 0x000ea4000802007f */
[----:B--2---:R-:W-:Y:S05]  /*138f0*/  @!P1 BRA `(.L_x_982) ;  /* 0xfffffffc00ec9947 */ /* 0x004fea000383ffff */
[----:B------:R-:W-:Y:S05]  /*13900*/  BRA `(.L_x_981) ;  /* 0xfffffedc007c7947 */ /* 0x000fea000383ffff */
.L_x_999:
[----:B-1----:R-:W-:-:S04]  /*13910*/  IMAD.U32 R12, RZ, RZ, UR61 ;  /* 0x0000003dff0c7e24 */ /* 0x002fc8000f8e00ff */
[----:B------:R1:W2:Y:S03]  /*13920*/  SYNCS.PHASECHK.TRANS64.TRYWAIT P1, [R12+URZ+0x2a830], R11 ;  /* 0x02a8300b0c0075a7 */ /* 0x0002a6000802017f */
[----:B--2---:R-:W-:Y:S05]  /*13930*/  @!P1 NANOSLEEP.SYNCS 0x989680 ;  /* 0x009896800000995d */ /* 0x004fea0003900000 */
[----:B------:R-:W2:Y:S02]  /*13940*/  @!P1 SYNCS.PHASECHK.TRANS64 P1, [R12+URZ+0x2a830], R11 ;  /* 0x02a8300b0c0095a7 */ /* 0x000ea4000802007f */
[----:B--2---:R-:W-:Y:S05]  /*13950*/  @!P1 BRA `(.L_x_999) ;  /* 0xfffffffc00ec9947 */ /* 0x004fea000383ffff */
[----:B------:R-:W-:Y:S05]  /*13960*/  BRA `(.L_x_998) ;  /* 0xffffff1000547947 */ /* 0x000fea000383ffff */
.L_x_1003:
[----:B01----:R-:W-:-:S04]  /*13970*/  IMAD.U32 R11, RZ, RZ, UR14 ;  /* 0x0000000eff0b7e24 */ /* 0x003fc8000f8e00ff */
[----:B------:R0:W1:Y:S03]  /*13980*/  SYNCS.PHASECHK.TRANS64.TRYWAIT P1, [R11+URZ+0x2a850], R0 ;  /* 0x02a850000b0075a7 */ /* 0x000066000802017f */
[----:B-1----:R-:W-:Y:S05]  /*13990*/  @!P1 NANOSLEEP.SYNCS 0x989680 ;  /* 0x009896800000995d */ /* 0x002fea0003900000 */
[----:B------:R-:W1:Y:S02]  /*139a0*/  @!P1 SYNCS.PHASECHK.TRANS64 P1, [R11+URZ+0x2a850], R0 ;  /* 0x02a850000b0095a7 */ /* 0x000e64000802007f */
[----:B-1----:R-:W-:Y:S05]  /*139b0*/  @!P1 BRA `(.L_x_1003) ;  /* 0xfffffffc00ec9947 */ /* 0x002fea000383ffff */
[----:B------:R-:W-:Y:S05]  /*139c0*/  BRA `(.L_x_1002) ;  /* 0xffffff1800607947 */ /* 0x000fea000383ffff */
.L_x_1022:
[----:B-1----:R-:W-:-:S04]  /*139d0*/  IMAD.U32 R12, RZ, RZ, UR6 ;  /* 0x00000006ff0c7e24 */ /* 0x002fc8000f8e00ff */
[----:B------:R1:W2:Y:S03]  /*139e0*/  SYNCS.PHASECHK.TRANS64.TRYWAIT P1, [R12+URZ+0x2a830], R11 ;  /* 0x02a8300b0c0075a7 */ /* 0x0002a6000802017f */
[----:B--2---:R-:W-:Y:S05]  /*139f0*/  @!P1 NANOSLEEP.SYNCS 0x989680 ;  /* 0x009896800000995d */ /* 0x004fea0003900000 */
[----:B------:R-:W2:Y:S02]  /*13a00*/  @!P1 SYNCS.PHASECHK.TRANS64 P1, [R12+URZ+0x2a830], R11 ;  /* 0x02a8300b0c0095a7 */ /* 0x000ea4000802007f */
[----:B--2---:R-:W-:Y:S05]  /*13a10*/  @!P1 BRA `(.L_x_1022) ;  /* 0xfffffffc00ec9947 */ /* 0x004fea000383ffff */
[----:B------:R-:W-:Y:S05]  /*13a20*/  BRA `(.L_x_1021) ;  /* 0xffffff44009c7947 */ /* 0x000fea000383ffff */
.L_x_1026:
[----:B01----:R-:W-:-:S04]  /*13a30*/  IMAD.U32 R11, RZ, RZ, UR6 ;  /* 0x00000006ff0b7e24 */ /* 0x003fc8000f8e00ff */
[----:B------:R0:W1:Y:S03]  /*13a40*/  SYNCS.PHASECHK.TRANS64.TRYWAIT P1, [R11+URZ+0x2a850], R0 ;  /* 0x02a850000b0075a7 */ /* 0x000066000802017f */
[----:B-1----:R-:W-:Y:S05]  /*13a50*/  @!P1 NANOSLEEP.SYNCS 0x989680 ;  /* 0x009896800000995d */ /* 0x002fea0003900000 */
[----:B------:R-:W1:Y:S02]  /*13a60*/  @!P1 SYNCS.PHASECHK.TRANS64 P1, [R11+URZ+0x2a850], R0 ;  /* 0x02a850000b0095a7 */ /* 0x000e64000802007f */
[----:B-1----:R-:W-:Y:S05]  /*13a70*/  @!P1 BRA `(.L_x_1026) ;  /* 0xfffffffc00ec9947 */ /* 0x002fea000383ffff */
[----:B------:R-:W-:Y:S05]  /*13a80*/  BRA `(.L_x_1025) ;  /* 0xffffff4c00a87947 */ /* 0x000fea000383ffff */
.L_x_1034:
[----:B-1----:R-:W-:-:S04]  /*13a90*/  IMAD.U32 R12, RZ, RZ, UR59 ;  /* 0x0000003bff0c7e24 */ /* 0x002fc8000f8e00ff */
[----:B------:R1:W2:Y:S03]  /*13aa0*/  SYNCS.PHASECHK.TRANS64.TRYWAIT P1, [R12+URZ+0x2a830], R11 ;  /* 0x02a8300b0c0075a7 */ /* 0x0002a6000802017f */
[----:B--2---:R-:W-:Y:S05]  /*13ab0*/  @!P1 NANOSLEEP.SYNCS 0x989680 ;  /* 0x009896800000995d */ /* 0x004fea0003900000 */
[----:B------:R-:W2:Y:S02]  /*13ac0*/  @!P1 SYNCS.PHASECHK.TRANS64 P1, [R12+URZ+0x2a830], R11 ;  /* 0x02a8300b0c0095a7 */ /* 0x000ea4000802007f */
[----:B--2---:R-:W-:Y:S05]  /*13ad0*/  @!P1 BRA `(.L_x_1034) ;  /* 0xfffffffc00ec9947 */ /* 0x004fea000383ffff */
[----:B------:R-:W-:Y:S05]  /*13ae0*/  BRA `(.L_x_1033) ;  /* 0xffffff6400e87947 */ /* 0x000fea000383ffff */
.L_x_1038:
[----:B01----:R-:W-:-:S04]  /*13af0*/  IMAD.U32 R11, RZ, RZ, UR10 ;  /* 0x0000000aff0b7e24 */ /* 0x003fc8000f8e00ff */
[----:B------:R0:W1:Y:S03]  /*13b00*/  SYNCS.PHASECHK.TRANS64.TRYWAIT P1, [R11+URZ+0x2a850], R0 ;  /* 0x02a850000b0075a7 */ /* 0x000066000802017f */
[----:B-1----:R-:W-:Y:S05]  /*13b10*/  @!P1 NANOSLEEP.SYNCS 0x989680 ;  /* 0x009896800000995d */ /* 0x002fea0003900000 */
[----:B------:R-:W1:Y:S02]  /*13b20*/  @!P1 SYNCS.PHASECHK.TRANS64 P1, [R11+URZ+0x2a850], R0 ;  /* 0x02a850000b0095a7 */ /* 0x000e64000802007f */
[----:B-1----:R-:W-:Y:S05]  /*13b30*/  @!P1 BRA `(.L_x_1038) ;  /* 0xfffffffc00ec9947 */ /* 0x002fea000383ffff */
[----:B------:R-:W-:Y:S05]  /*13b40*/  BRA `(.L_x_1037) ;  /* 0xffffff6c00f47947 */ /* 0x000fea000383ffff */
.L_x_1053:
[----:B-1----:R-:W-:-:S04]  /*13b50*/  IMAD.U32 R0, RZ, RZ, UR5 ;  /* 0x00000005ff007e24 */ /* 0x002fc8000f8e00ff */
[----:B------:R1:W2:Y:S03]  /*13b60*/  SYNCS.PHASECHK.TRANS64.TRYWAIT P1, [R0+URZ+0x2a850], R3 ;  /* 0x02a85003000075a7 */ /* 0x0002a6000802017f */
[----:B--2---:R-:W-:Y:S05]  /*13b70*/  @!P1 NANOSLEEP.SYNCS 0x989680 ;  /* 0x009896800000995d */ /* 0x004fea0003900000 */
[----:B------:R-:W2:Y:S02]  /*13b80*/  @!P1 SYNCS.PHASECHK.TRANS64 P1, [R0+URZ+0x2a850], R3 ;  /* 0x02a85003000095a7 */ /* 0x000ea4000802007f */
[----:B--2---:R-:W-:Y:S05]  /*13b90*/  @!P1 BRA `(.L_x_1053) ;  /* 0xfffffffc00ec9947 */ /* 0x004fea000383ffff */
[----:B------:R-:W-:Y:S05]  /*13ba0*/  BRA `(.L_x_1052) ;  /* 0xffffff9c007c7947 */ /* 0x000fea000383ffff */
.L_x_1071:
[----:B------:R-:W-:Y:S01]  /*13bb0*/  IMAD.MOV.U32 R13, RZ, RZ, R17 ;  /* 0x000000ffff0d7224 */ /* 0x000fe200078e0011 */
[----:B------:R-:W-:Y:S01]  /*13bc0*/  MOV R11, 0x1f ;  /* 0x0000001f000b7802 */ /* 0x000fe20000000f00 */
[----:B------:R-:W-:Y:S02]  /*13bd0*/  IMAD.MOV.U32 R12, RZ, RZ, RZ ;  /* 0x000000ffff0c7224 */ /* 0x000fe400078e00ff */
[----:B------:R-:W-:-:S07]  /*13be0*/  IMAD.MOV.U32 R15, RZ, RZ, -0x1 ;  /* 0xffffffffff0f7424 */ /* 0x000fce00078e00ff */
[----:B-----5:R-:W-:Y:S05]  /*13bf0*/  WARPSYNC.COLLECTIVE R15, `(.L_x_1112) ;  /* 0x000000000f087348 */ /* 0x020fea0003c00000 */
[----:B------:R0:W1:Y:S02]  /*13c00*/  SHFL.IDX P6, R14, R13, R12, R11 ;  /* 0x0000000c0d0e7389 */ /* 0x00006400000c000b */
[----:B01---5:R-:W-:Y:S01]  /*13c10*/  ENDCOLLECTIVE ;  /* 0x000000000000791b */ /* 0x023fe20003800000 */
.L_x_1112:
[----:B------:R-:W-:Y:S05]  /*13c20*/  BRA `(.L_x_1113) ;  /* 0xffffffd000007947 */ /* 0x000fea000383ffff */
.L_x_1073:
[----:B0-----:R-:W-:-:S04]  /*13c30*/  IMAD.U32 R3, RZ, RZ, UR46 ;  /* 0x0000002eff037e24 */ /* 0x001fc8000f8e00ff */
[----:B------:R0:W1:Y:S03]  /*13c40*/  SYNCS.PHASECHK.TRANS64.TRYWAIT P0, [R3+URZ+0x2a840], R2 ;  /* 0x02a84002030075a7 */ /* 0x000066000800017f */
[----:B-1----:R-:W-:Y:S05]  /*13c50*/  @!P0 NANOSLEEP.SYNCS 0x989680 ;  /* 0x009896800000895d */ /* 0x002fea0003900000 */
[----:B------:R-:W1:Y:S02]  /*13c60*/  @!P0 SYNCS.PHASECHK.TRANS64 P0, [R3+URZ+0x2a840], R2 ;  /* 0x02a84002030085a7 */ /* 0x000e64000800007f */
[----:B-1----:R-:W-:Y:S05]  /*13c70*/  @!P0 BRA `(.L_x_1073) ;  /* 0xfffffffc00ec8947 */ /* 0x002fea000383ffff */
[----:B------:R-:W-:Y:S05]  /*13c80*/  BRA `(.L_x_1114) ;  /* 0xffffffd000a07947 */ /* 0x000fea000383ffff */
.L_x_1074:
        /* <DEDUP_REMOVED lines=8> */
.L_x_1116:
[----:B------:R-:W-:Y:S05]  /*13d10*/  BSYNC B0 ;  /* 0x0000000000007941 */ /* 0x000fea0003800000 */
.L_x_1115:
[----:B------:R-:W-:Y:S01]  /*13d20*/  IMAD.MOV.U32 R13, RZ, RZ, R0 ;  /* 0x000000ffff0d7224 */ /* 0x000fe200078e0000 */
[----:B------:R-:W-:Y:S01]  /*13d30*/  @P0 LEA R9, R25, UR46, 0x1 ;  /* 0x0000002e19090c11 */ /* 0x000fe2000f8e08ff */
[----:B------:R-:W-:Y:S02]  /*13d40*/  IMAD.MOV.U32 R12, RZ, RZ, RZ ;  /* 0x000000ffff0c7224 */ /* 0x000fe400078e00ff */
[----:B------:R-:W-:Y:S02]  /*13d50*/  IMAD.MOV.U32 R11, RZ, RZ, 0x181f ;  /* 0x0000181fff0b7424 */ /* 0x000fe400078e00ff */
[----:B------:R-:W-:Y:S02]  /*13d60*/  IMAD.MOV.U32 R15, RZ, RZ, -0x1 ;  /* 0xffffffffff0f7424 */ /* 0x000fe400078e00ff */
[----:B------:R-:W-:-:S07]  /*13d70*/  IMAD.MOV.U32 R3, RZ, RZ, R14 ;  /* 0x000000ffff037224 */ /* 0x000fce00078e000e */
[----:B------:R-:W-:Y:S05]  /*13d80*/  WARPSYNC.COLLECTIVE R15, `(.L_x_1117) ;  /* 0x000000000f087348 */ /* 0x000fea0003c00000 */
[----:B------:R0:W1:Y:S02]  /*13d90*/  SHFL.IDX P6, R14, R13, R12, R11 ;  /* 0x0000000c0d0e7389 */ /* 0x00006400000c000b */
[----:B01----:R-:W-:Y:S01]  /*13da0*/  ENDCOLLECTIVE ;  /* 0x000000000000791b */ /* 0x003fe20003800000 */
.L_x_1117:
[----:B------:R-:W-:Y:S02]  /*13db0*/  IMAD.MOV.U32 R13, RZ, RZ, R7 ;  /* 0x000000ffff0d7224 */ /* 0x000fe400078e0007 */
[----:B------:R-:W-:Y:S02]  /*13dc0*/  IMAD.MOV.U32 R12, RZ, RZ, 0x1 ;  /* 0x00000001ff0c7424 */ /* 0x000fe400078e00ff */
[----:B------:R-:W-:-:S07]  /*13dd0*/  IMAD.MOV.U32 R2, RZ, RZ, R14 ;  /* 0x000000ffff027224 */ /* 0x000fce00078e000e */
[----:B------:R-:W-:Y:S05]  /*13de0*/  WARPSYNC.COLLECTIVE R15, `(.L_x_1118) ;  /* 0x000000000f087348 */ /* 0x000fea0003c00000 */
[----:B------:R0:W1:Y:S02]  /*13df0*/  SHFL.IDX P6, R14, R13, R12, R11 ;  /* 0x0000000c0d0e7389 */ /* 0x00006400000c000b */
[----:B01----:R-:W-:Y:S01]  /*13e00*/  ENDCOLLECTIVE ;  /* 0x000000000000791b */ /* 0x003fe20003800000 */
.L_x_1118:
        /* <DEDUP_REMOVED lines=13> */
.L_x_1119:
[----:B------:R-:W-:Y:S01]  /*13ee0*/  @P0 LEA R21, R25, UR46, 0x1 ;  /* 0x0000002e19150c11 */ /* 0x000fe2000f8e08ff */
[----:B------:R-:W-:Y:S02]  /*13ef0*/  IMAD.MOV.U32 R13, RZ, RZ, R7 ;  /* 0x000000ffff0d7224 */ /* 0x000fe400078e0007 */
[----:B------:R-:W-:Y:S02]  /*13f00*/  IMAD.MOV.U32 R12, RZ, RZ, 0x2 ;  /* 0x00000002ff0c7424 */ /* 0x000fe400078e00ff */
[----:B------:R-:W-:-:S07]  /*13f10*/  IMAD.MOV.U32 R4, RZ, RZ, R14 ;  /* 0x000000ffff047224 */ /* 0x000fce00078e000e */
[----:B------:R-:W-:Y:S05]  /*13f20*/  WARPSYNC.COLLECTIVE R15, `(.L_x_1120) ;  /* 0x000000000f087348 */ /* 0x000fea0003c00000 */
[----:B------:R0:W1:Y:S02]  /*13f30*/  SHFL.IDX P6, R14, R13, R12, R11 ;  /* 0x0000000c0d0e7389 */ /* 0x00006400000c000b */
[----:B01----:R-:W-:Y:S01]  /*13f40*/  ENDCOLLECTIVE ;  /* 0x000000000000791b */ /* 0x003fe20003800000 */
.L_x_1120:
        /* <DEDUP_REMOVED lines=8> */
[----:B------:R-:W-:Y:S01]  /*13fd0*/  ISETP.GE.AND P0, PT, R6, 0x21, PT ;  /* 0x000000210600780c */ /* 0x000fe20003f06270 */
[----:B------:R-:W-:-:S12]  /*13fe0*/  IMAD.MOV.U32 R8, RZ, RZ, R14 ;  /* 0x000000ffff087224 */ /* 0x000fd800078e000e */
[----:B0-----:R-:W-:Y:S05]  /*13ff0*/  WARPSYNC.COLLECTIVE R15, `(.L_x_1121) ;  /* 0x000000000f087348 */ /* 0x001fea0003c00000 */
[----:B------:R1:W2:Y:S02]  /*14000*/  SHFL.IDX P6, R14, R13, R12, R11 ;  /* 0x0000000c0d0e7389 */ /* 0x0002a400000c000b */
[----:B012---:R-:W-:Y:S01]  /*14010*/  ENDCOLLECTIVE ;  /* 0x000000000000791b */ /* 0x007fe20003800000 */
.L_x_1121:
[----:B------:R-:W-:Y:S01]  /*14020*/  IMAD.MOV.U32 R3, RZ, RZ, R8 ;  /* 0x000000ffff037224 */ /* 0x000fe200078e0008 */
[----:B------:R-:W-:Y:S01]  /*14030*/  @P0 LEA R35, R25, UR46, 0x1 ;  /* 0x0000002e19230c11 */ /* 0x000fe2000f8e08ff */
[----:B------:R-:W-:Y:S02]  /*14040*/  IMAD.MOV.U32 R13, RZ, RZ, R7 ;  /* 0x000000ffff0d7224 */ /* 0x000fe400078e0007 */
[----:B------:R-:W-:Y:S02]  /*14050*/  IMAD.MOV.U32 R12, RZ, RZ, 0x3 ;  /* 0x00000003ff0c7424 */ /* 0x000fe400078e00ff */
[----:B------:R-:W-:-:S07]  /*14060*/  IMAD.MOV.U32 R2, RZ, RZ, R14 ;  /* 0x000000ffff027224 */ /* 0x000fce00078e000e */
[----:B------:R-:W-:Y:S05]  /*14070*/  WARPSYNC.COLLECTIVE R15, `(.L_x_1122) ;  /* 0x000000000f087348 */ /* 0x000fea0003c00000 */
[----:B------:R0:W1:Y:S02]  /*14080*/  SHFL.IDX P6, R14, R13, R12, R11 ;  /* 0x0000000c0d0e7389 */ /* 0x00006400000c000b */
[----:B01----:R-:W-:Y:S01]  /*14090*/  ENDCOLLECTIVE ;  /* 0x000000000000791b */ /* 0x003fe20003800000 */
.L_x_1122:
        /* <DEDUP_REMOVED lines=13> */
.L_x_1123:
[----:B------:R-:W-:Y:S01]  /*14170*/  IMAD.MOV.U32 R5, RZ, RZ, R9 ;  /* 0x000000ffff057224 */ /* 0x000fe200078e0009 */
[----:B------:R-:W-:Y:S01]  /*14180*/  @P0 LEA R9, R25, UR46, 0x1 ;  /* 0x0000002e19090c11 */ /* 0x000fe2000f8e08ff */
[----:B------:R-:W-:Y:S01]  /*14190*/  IMAD.MOV.U32 R13, RZ, RZ, R7 ;  /* 0x000000ffff0d7224 */ /* 0x000fe200078e0007 */
[----:B------:R-:W-:Y:S01]  /*141a0*/  MOV R12, 0x4 ;  /* 0x00000004000c7802 */ /* 0x000fe20000000f00 */
[----:B------:R-:W-:-:S07]  /*141b0*/  IMAD.MOV.U32 R10, RZ, RZ, R14 ;  /* 0x000000ffff0a7224 */ /* 0x000fce00078e000e */
[----:B------:R-:W-:Y:S05]  /*141c0*/  WARPSYNC.COLLECTIVE R15, `(.L_x_1124) ;  /* 0x000000000f087348 */ /* 0x000fea0003c00000 */
[----:B------:R0:W1:Y:S02]  /*141d0*/  SHFL.IDX P6, R14, R13, R12, R11 ;  /* 0x0000000c0d0e7389 */ /* 0x00006400000c000b */
[----:B01----:R-:W-:Y:S01]  /*141e0*/  ENDCOLLECTIVE ;  /* 0x000000000000791b */ /* 0x003fe20003800000 */
.L_x_1124:
[----:B------:R-:W-:-:S04]  /*141f0*/  IMAD.MOV.U32 R4, RZ, RZ, R10 ;  /* 0x000000ffff047224 */ /* 0x000fc800078e000a */
[----:B------:R-:W-:-:S05]  /*14200*/  @P0 IMAD.WIDE.U32 R4, R30, 0x2, R4 ;  /* 0x000000021e040825 */ /* 0x000fca00078e0004 */
[----:B------:R-:W-:Y:S01]  /*14210*/  @!PT LDS RZ, [RZ] ;  /* 0x00000000fffff984 */ /* 0x000fe20000000800 */
[----:B------:R-:W-:Y:S01]  /*14220*/  @!PT LDS RZ, [RZ] ;  /* 0x00000000fffff984 */ /* 0x000fe20000000800 */
[----:B------:R-:W-:Y:S01]  /*14230*/  @!PT LDS RZ, [RZ] ;  /* 0x00000000fffff984 */ /* 0x000fe20000000800 */
[----:B------:R0:W-:Y:S01]  /*14240*/  @P0 LDGSTS.E.BYPASS.LTC128B.128 [R9+0x19c00], desc[UR56][R4.64], !P3 ;  /* 0x19c0000004090fae */ /* 0x0001e2000d901d78 */
[----:B------:R-:W-:-:S03]  /*14250*/  IMAD.MOV.U32 R13, RZ, RZ, R0 ;  /* 0x000000ffff0d7224 */ /* 0x000fc600078e0000 */
[----:B------:R0:W-:Y:S04]  /*14260*/  @P0 LDGSTS.E.BYPASS.LTC128B.128 [R9+0x1cc00], desc[UR56][R4.64+0x80], !P2 ;  /* 0x1cc0008004090fae */ /* 0x0001e8000d101d78 */
[----:B------:R0:W-:Y:S01]  /*14270*/  @P0 LDGSTS.E.BYPASS.LTC128B.128 [R9+0x1fc00], desc[UR56][R4.64+0x100], !P1 ;  /* 0x1fc0010004090fae */ /* 0x0001e2000c901d78 */
[----:B------:R-:W-:Y:S01]  /*14280*/  ISETP.GE.AND P0, PT, R6, 0x41, PT ;  /* 0x000000410600780c */ /* 0x000fe20003f06270 */
[----:B------:R-:W-:-:S12]  /*14290*/  IMAD.MOV.U32 R8, RZ, RZ, R14 ;  /* 0x000000ffff087224 */ /* 0x000fd800078e000e */
[----:B0-----:R-:W-:Y:S05]  /*142a0*/  WARPSYNC.COLLECTIVE R15, `(.L_x_1125) ;  /* 0x000000000f087348 */ /* 0x001fea0003c00000 */
[----:B------:R1:W2:Y:S02]  /*142b0*/  SHFL.IDX P6, R14, R13, R12, R11 ;  /* 0x0000000c0d0e7389 */ /* 0x0002a400000c000b */
[----:B012---:R-:W-:Y:S01]  /*142c0*/  ENDCOLLECTIVE ;  /* 0x000000000000791b */ /* 0x007fe20003800000 */
.L_x_1125:
        /* <DEDUP_REMOVED lines=8> */
.L_x_1126:
        /* <DEDUP_REMOVED lines=8> */
[----:B------:R-:W-:-:S07]  /*143d0*/  IMAD.MOV.U32 R7, RZ, RZ, R14 ;  /* 0x000000ffff077224 */ /* 0x000fce00078e000e */
[----:B0-----:R-:W-:Y:S05]  /*143e0*/  WARPSYNC.COLLECTIVE R15, `(.L_x_1127) ;  /* 0x000000000f087348 */ /* 0x001fea0003c00000 */
[----:B------:R1:W2:Y:S02]  /*143f0*/  SHFL.IDX P6, R14, R13, R12, R11 ;  /* 0x0000000c0d0e7389 */ /* 0x0002a400000c000b */
[----:B012---:R-:W-:Y:S01]  /*14400*/  ENDCOLLECTIVE ;  /* 0x000000000000791b */ /* 0x007fe20003800000 */
.L_x_1127:
[----:B------:R-:W-:Y:S05]  /*14410*/  BRA `(.L_x_1128) ;  /* 0xffffffd000007947 */ /* 0x000fea000383ffff */
.L_x_1077:
[----:B------:R-:W-:Y:S01]  /*14420*/  IMAD.MOV.U32 R13, RZ, RZ, R8 ;  /* 0x000000ffff0d7224 */ /* 0x000fe200078e0008 */
[----:B------:R-:W-:Y:S01]  /*14430*/  IADD3 R7, R36, UR40, RZ ;  /* 0x0000002824077c10 */ /* 0x000fe2000fffe0ff */
[----:B------:R-:W-:Y:S02]  /*14440*/  IMAD.MOV.U32 R12, RZ, RZ, RZ ;  /* 0x000000ffff0c7224 */ /* 0x000fe400078e00ff */
[----:B------:R-:W-:Y:S02]  /*14450*/  IMAD.MOV.U32 R11, RZ, RZ, 0x181f ;  /* 0x0000181fff0b7424 */ /* 0x000fe400078e00ff */
[----:B------:R-:W-:Y:S02]  /*14460*/  IMAD.MOV.U32 R15, RZ, RZ, -0x1 ;  /* 0xffffffffff0f7424 */ /* 0x000fe400078e00ff */
[----:B------:R-:W-:-:S07]  /*14470*/  VIADD R5, R7, 0x10 ;  /* 0x0000001007057836 */ /* 0x000fce0000000000 */
[----:B------:R-:W-:Y:S05]  /*14480*/  WARPSYNC.COLLECTIVE R15, `(.L_x_1129) ;  /* 0x000000000f087348 */ /* 0x000fea0003c00000 */
[----:B------:R0:W1:Y:S02]  /*14490*/  SHFL.IDX P6, R14, R13, R12, R11 ;  /* 0x0000000c0d0e7389 */ /* 0x00006400000c000b */
[----:B01----:R-:W-:Y:S01]  /*144a0*/  ENDCOLLECTIVE ;  /* 0x000000000000791b */ /* 0x003fe20003800000 */
.L_x_1129:
[----:B------:R-:W-:Y:S02]  /*144b0*/  IMAD.MOV.U32 R13, RZ, RZ, R0 ;  /* 0x000000ffff0d7224 */ /* 0x000fe400078e0000 */
[----:B------:R-:W-:-:S07]  /*144c0*/  IMAD.MOV.U32 R3, RZ, RZ, R14 ;  /* 0x000000ffff037224 */ /* 0x000fce00078e000e */
[----:B------:R-:W-:Y:S05]  /*144d0*/  WARPSYNC.COLLECTIVE R15, `(.L_x_1130) ;  /* 0x000000000f087348 */ /* 0x000fea0003c00000 */
[----:B------:R0:W1:Y:S02]  /*144e0*/  SHFL.IDX P6, R14, R13, R12, R11 ;  /* 0x0000000c0d0e7389 */ /* 0x00006400000c000b */
[----:B01----:R-:W-:Y:S01]  /*144f0*/  ENDCOLLECTIVE ;  /* 0x000000000000791b */ /* 0x003fe20003800000 */
.L_x_1130:
[----:B------:R-:W-:Y:S02]  /*14500*/  ULDC UR4, c[0x0][0x288] ;  /* 0x0000a20000047ab9 */ /* 0x000fe40000000800 */
[----:B------:R-:W-:-:S05]  /*14510*/  IMAD R6, R6, UR4, RZ ;  /* 0x0000000406067c24 */ /* 0x000fca000f8e02ff */
[----:B------:R-:W-:Y:S01]  /*14520*/  ISETP.GE.AND P1, PT, R7, R6, PT ;  /* 0x000000060700720c */ /* 0x000fe20003f26270 */
[----:B------:R-:W-:Y:S02]  /*14530*/  IMAD.MOV.U32 R13, RZ, RZ, R8 ;  /* 0x000000ffff0d7224 */ /* 0x000fe400078e0008 */
[----:B------:R-:W-:-:S10]  /*14540*/  IMAD.MOV.U32 R12, RZ, RZ, 0x1 ;  /* 0x00000001ff0c7424 */ /* 0x000fd400078e00ff */
[----:B------:R-:W-:Y:S01]  /*14550*/  @!P1 LEA R9, R25, UR46, 0x1 ;  /* 0x0000002e19099c11 */ /* 0x000fe2000f8e08ff */
[----:B------:R-:W-:-:S07]  /*14560*/  IMAD.MOV.U32 R2, RZ, RZ, R14 ;  /* 0x000000ffff027224 */ /* 0x000fce00078e000e */
[----:B------:R-:W-:Y:S05]  /*14570*/  WARPSYNC.COLLECTIVE R15, `(.L_x_1131) ;  /* 0x000000000f087348 */ /* 0x000fea0003c00000 */
[----:B------:R0:W1:Y:S02]  /*14580*/  SHFL.IDX P6, R14, R13, R12, R11 ;  /* 0x0000000c0d0e7389 */ /* 0x00006400000c000b */
[----:B01----:R-:W-:Y:S01]  /*14590*/  ENDCOLLECTIVE ;  /* 0x000000000000791b */ /* 0x003fe20003800000 */
.L_x_1131:
        /* <DEDUP_REMOVED lines=8> */
[----:B------:R-:W-:Y:S01]  /*14620*/  ISETP.GE.AND P1, PT, R5, R6, PT ;  /* 0x000000060500720c */ /* 0x000fe20003f26270 */
[----:B------:R-:W-:-:S12]  /*14630*/  IMAD.MOV.U32 R5, RZ, RZ, R14 ;  /* 0x000000ffff057224 */ /* 0x000fd800078e000e */
[----:B0-----:R-:W-:Y:S05]  /*14640*/  WARPSYNC.COLLECTIVE R15, `(.L_x_1132) ;  /* 0x000000000f087348 */ /* 0x001fea0003c00000 */
[----:B------:R1:W2:Y:S02]  /*14650*/  SHFL.IDX P6, R14, R13, R12, R11 ;  /* 0x0000000c0d0e7389 */ /* 0x0002a400000c000b */
[----:B012---:R-:W-:Y:S01]  /*14660*/  ENDCOLLECTIVE ;  /* 0x000000000000791b */ /* 0x007fe20003800000 */
.L_x_1132:
[----:B------:R-:W-:Y:S01]  /*14670*/  VIADD R3, R7, 0x20 ;  /* 0x0000002007037836 */ /* 0x000fe20000000000 */
[----:B------:R-:W-:Y:S01]  /*14680*/  @!P1 LEA R21, R25, UR46, 0x1 ;  /* 0x0000002e19159c11 */ /* 0x000fe2000f8e08ff */
[----:B------:R-:W-:Y:S02]  /*14690*/  IMAD.MOV.U32 R13, RZ, RZ, R8 ;  /* 0x000000ffff0d7224 */ /* 0x000fe400078e0008 */
[----:B------:R-:W-:Y:S02]  /*146a0*/  IMAD.MOV.U32 R12, RZ, RZ, 0x2 ;  /* 0x00000002ff0c7424 */ /* 0x000fe400078e00ff */
[----:B------:R-:W-:-:S07]  /*146b0*/  IMAD.MOV.U32 R4, RZ, RZ, R14 ;  /* 0x000000ffff047224 */ /* 0x000fce00078e000e */
[----:B------:R-:W-:Y:S05]  /*146c0*/  WARPSYNC.COLLECTIVE R15, `(.L_x_1133) ;  /* 0x000000000f087348 */ /* 0x000fea0003c00000 */
[----:B------:R0:W1:Y:S02]  /*146d0*/  SHFL.IDX P6, R14, R13, R12, R11 ;  /* 0x0000000c0d0e7389 */ /* 0x00006400000c000b */
[----:B01----:R-:W-:Y:S01]  /*146e0*/  ENDCOLLECTIVE ;  /* 0x000000000000791b */ /* 0x003fe20003800000 */
.L_x_1133:
        /* <DEDUP_REMOVED lines=13> */
.L_x_1134:
        /* <DEDUP_REMOVED lines=8> */
.L_x_1135:
        /* <DEDUP_REMOVED lines=13> */
.L_x_1136:
        /* <DEDUP_REMOVED lines=8> */
.L_x_1137:
        /* <DEDUP_REMOVED lines=13> */
.L_x_1138:
        /* <DEDUP_REMOVED lines=8> */
.L_x_1139:
        /* <DEDUP_REMOVED lines=13> */
.L_x_1140:
[----:B------:R-:W-:Y:S01]  /*14bb0*/  VIADD R3, R7, 0x60 ;  /* 0x0000006007037836 */ /* 0x000fe20000000000 */
[----:B------:R-:W-:Y:S02]  /*14bc0*/  @!P1 LEA R21, R25, UR46, 0x1 ;  /* 0x0000002e19159c11 */ /* 0x000fe4000f8e08ff */
[----:B------:R-:W-:Y:S01]  /*14bd0*/  MOV R13, R8 ;  /* 0x00000008000d7202 */ /* 0x000fe20000000f00 */
[----:B------:R-:W-:Y:S02]  /*14be0*/  IMAD.MOV.U32 R12, RZ, RZ, 0x6 ;  /* 0x00000006ff0c7424 */ /* 0x000fe400078e00ff */
[----:B------:R-:W-:-:S07]  /*14bf0*/  IMAD.MOV.U32 R4, RZ, RZ, R14 ;  /* 0x000000ffff047224 */ /* 0x000fce00078e000e */
[----:B------:R-:W-:Y:S05]  /*14c00*/  WARPSYNC.COLLECTIVE R15, `(.L_x_1141) ;  /* 0x000000000f087348 */ /* 0x000fea0003c00000 */
[----:B------:R0:W1:Y:S02]  /*14c10*/  SHFL.IDX P6, R14, R13, R12, R11 ;  /* 0x0000000c0d0e7389 */ /* 0x00006400000c000b */
[----:B01----:R-:W-:Y:S01]  /*14c20*/  ENDCOLLECTIVE ;  /* 0x000000000000791b */ /* 0x003fe20003800000 */
.L_x_1141:
        /* <DEDUP_REMOVED lines=13> */
.L_x_1142:
[----:B------:R-:W-:Y:S01]  /*14d00*/  @!P1 LEA R9, R25, UR46, 0x1 ;  /* 0x0000002e19099c11 */ /* 0x000fe2000f8e08ff */
[----:B------:R-:W-:Y:S02]  /*14d10*/  IMAD.MOV.U32 R13, RZ, RZ, R8 ;  /* 0x000000ffff0d7224 */ /* 0x000fe400078e0008 */
[----:B------:R-:W-:Y:S02]  /*14d20*/  IMAD.MOV.U32 R12, RZ, RZ, 0x7 ;  /* 0x00000007ff0c7424 */ /* 0x000fe400078e00ff */
[----:B------:R-:W-:-:S07]  /*14d30*/  IMAD.MOV.U32 R2, RZ, RZ, R14 ;  /* 0x000000ffff027224 */ /* 0x000fce00078e000e */
[----:B------:R-:W-:Y:S05]  /*14d40*/  WARPSYNC.COLLECTIVE R15, `(.L_x_1143) ;  /* 0x000000000f087348 */ /* 0x000fea0003c00000 */
[----:B------:R0:W1:Y:S02]  /*14d50*/  SHFL.IDX P6, R14, R13, R12, R11 ;  /* 0x0000000c0d0e7389 */ /* 0x00006400000c000b */
[----:B01----:R-:W-:Y:S01]  /*14d60*/  ENDCOLLECTIVE ;  /* 0x000000000000791b */ /* 0x003fe20003800000 */
.L_x_1143:
        /* <DEDUP_REMOVED lines=12> */
.L_x_1144:
[----:B------:R-:W-:Y:S05]  /*14e30*/  BRA `(.L_x_1145) ;  /* 0xffffffcc00ec7947 */ /* 0x000fea000383ffff */
.L_x_1080:
[----:B0-----:R-:W-:-:S04]  /*14e40*/  IMAD.U32 R3, RZ, RZ, UR46 ;  /* 0x0000002eff037e24 */ /* 0x001fc8000f8e00ff */
[----:B------:R0:W1:Y:S03]  /*14e50*/  SYNCS.PHASECHK.TRANS64.TRYWAIT P0, [R3+URZ+0x2a820], R0 ;  /* 0x02a82000030075a7 */ /* 0x000066000800017f */
[----:B-1----:R-:W-:Y:S05]  /*14e60*/  @!P0 NANOSLEEP.SYNCS 0x989680 ;  /* 0x009896800000895d */ /* 0x002fea0003900000 */
[----:B------:R-:W1:Y:S02]  /*14e70*/  @!P0 SYNCS.PHASECHK.TRANS64 P0, [R3+URZ+0x2a820], R0 ;  /* 0x02a82000030085a7 */ /* 0x000e64000800007f */
[----:B-1----:R-:W-:Y:S05]  /*14e80*/  @!P0 BRA `(.L_x_1080) ;  /* 0xfffffffc00ec8947 */ /* 0x002fea000383ffff */
[----:B------:R-:W-:Y:S05]  /*14e90*/  BRA `(.L_x_1146) ;  /* 0xffffffd000387947 */ /* 0x000fea000383ffff */
.L_x_1084:
[----:B0-----:R0:W1:Y:S02]  /*14ea0*/  SYNCS.PHASECHK.TRANS64.TRYWAIT P0, [R8+URZ+0x2a840], R3 ;  /* 0x02a84003080075a7 */ /* 0x001064000800017f */
[----:B-1----:R-:W-:Y:S05]  /*14eb0*/  @!P0 NANOSLEEP.SYNCS 0x989680 ;  /* 0x009896800000895d */ /* 0x002fea0003900000 */
[----:B------:R-:W1:Y:S02]  /*14ec0*/  @!P0 SYNCS.PHASECHK.TRANS64 P0, [R8+URZ+0x2a840], R3 ;  /* 0x02a84003080085a7 */ /* 0x000e64000800007f */
[----:B-1----:R-:W-:Y:S05]  /*14ed0*/  @!P0 BRA `(.L_x_1084) ;  /* 0xfffffffc00f08947 */ /* 0x002fea000383ffff */
[----:B------:R-:W-:Y:S05]  /*14ee0*/  BRA `(.L_x_1147) ;  /* 0xffffffd000fc7947 */ /* 0x000fea000383ffff */
.L_x_1085:
        /* <DEDUP_REMOVED lines=8> */
.L_x_1149:
[----:B------:R-:W-:Y:S05]  /*14f70*/  BSYNC B1 ;  /* 0x0000000000017941 */ /* 0x000fea0003800000 */
.L_x_1148:
[----:B------:R-:W-:Y:S01]  /*14f80*/  IMAD.MOV.U32 R13, RZ, RZ, R10 ;  /* 0x000000ffff0d7224 */ /* 0x000fe200078e000a */
[----:B------:R-:W-:Y:S01]  /*14f90*/  MOV R12, RZ ;  /* 0x000000ff000c7202 */ /* 0x000fe20000000f00 */
[----:B------:R-:W-:Y:S01]  /*14fa0*/  IMAD.MOV.U32 R11, RZ, RZ, 0x181f ;  /* 0x0000181fff0b7424 */ /* 0x000fe200078e00ff */
[----:B------:R-:W-:Y:S01]  /*14fb0*/  LEA R19, R19, UR46, 0x1 ;  /* 0x0000002e13137c11 */ /* 0x000fe2000f8e08ff */
[----:B------:R-:W-:Y:S02]  /*14fc0*/  IMAD.MOV.U32 R15, RZ, RZ, -0x1 ;  /* 0xffffffffff0f7424 */ /* 0x000fe400078e00ff */
[----:B------:R-:W-:-:S07]  /*14fd0*/  IMAD.MOV.U32 R3, RZ, RZ, R14 ;  /* 0x000000ffff037224 */ /* 0x000fce00078e000e */
[----:B------:R-:W-:Y:S05]  /*14fe0*/  WARPSYNC.COLLECTIVE R15, `(.L_x_1150) ;  /* 0x000000000f087348 */ /* 0x000fea0003c00000 */
[----:B------:R0:W1:Y:S02]  /*14ff0*/  SHFL.IDX P6, R14, R13, R12, R11 ;  /* 0x0000000c0d0e7389 */ /* 0x00006400000c000b */
[----:B01----:R-:W-:Y:S01]  /*15000*/  ENDCOLLECTIVE ;  /* 0x000000000000791b */ /* 0x003fe20003800000 */
.L_x_1150:
[----:B------:R-:W-:Y:S02]  /*15010*/  IMAD.MOV.U32 R13, RZ, RZ, R21 ;  /* 0x000000ffff0d7224 */ /* 0x000fe400078e0015 */
[----:B------:R-:W-:Y:S01]  /*15020*/  IMAD.MOV.U32 R12, RZ, RZ, 0x1 ;  /* 0x00000001ff0c7424 */ /* 0x000fe200078e00ff */
[----:B------:R-:W-:-:S13]  /*15030*/  IADD3 R2, P0, R14, R35, RZ ;  /* 0x000000230e027210 */ /* 0x000fda0007f1e0ff */
[----:B------:R-:W-:Y:S05]  /*15040*/  WARPSYNC.COLLECTIVE R15, `(.L_x_1151) ;  /* 0x000000000f087348 */ /* 0x000fea0003c00000 */
[----:B------:R0:W1:Y:S02]  /*15050*/  SHFL.IDX P6, R14, R13, R12, R11 ;  /* 0x0000000c0d0e7389 */ /* 0x00006400000c000b */
[----:B01----:R-:W-:Y:S01]  /*15060*/  ENDCOLLECTIVE ;  /* 0x000000000000791b */ /* 0x003fe20003800000 */
.L_x_1151:
        /* <DEDUP_REMOVED lines=8> */
[----:B------:R-:W-:-:S07]  /*150f0*/  IMAD.MOV.U32 R4, RZ, RZ, R14 ;  /* 0x000000ffff047224 */ /* 0x000fce00078e000e */
[----:B0-----:R-:W-:Y:S05]  /*15100*/  WARPSYNC.COLLECTIVE R15, `(.L_x_1152) ;  /* 0x000000000f087348 */ /* 0x001fea0003c00000 */
[----:B------:R1:W2:Y:S02]  /*15110*/  SHFL.IDX P6, R14, R13, R12, R11 ;  /* 0x0000000c0d0e7389 */ /* 0x0002a400000c000b */
[----:B012---:R-:W-:Y:S01]  /*15120*/  ENDCOLLECTIVE ;  /* 0x000000000000791b */ /* 0x007fe20003800000 */
.L_x_1152:
[----:B------:R-:W-:Y:S02]  /*15130*/  IMAD.MOV.U32 R13, RZ, RZ, R21 ;  /* 0x000000ffff0d7224 */ /* 0x000fe400078e0015 */
[----:B------:R-:W-:Y:S01]  /*15140*/  IMAD.MOV.U32 R12, RZ, RZ, 0x2 ;  /* 0x00000002ff0c7424 */ /* 0x000fe200078e00ff */
[----:B------:R-:W-:-:S13]  /*15150*/  IADD3 R2, P0, R14, R35, RZ ;  /* 0x000000230e027210 */ /* 0x000fda0007f1e0ff */
[----:B------:R-:W-:Y:S05]  /*15160*/  WARPSYNC.COLLECTIVE R15, `(.L_x_1153) ;  /* 0x000000000f087348 */ /* 0x000fea0003c00000 */
[----:B------:R0:W1:Y:S02]  /*15170*/  SHFL.IDX P6, R14, R13, R12, R11 ;  /* 0x0000000c0d0e7389 */ /* 0x00006400000c000b */
[----:B01----:R-:W-:Y:S01]  /*15180*/  ENDCOLLECTIVE ;  /* 0x000000000000791b */ /* 0x003fe20003800000 */
.L_x_1153:
        /* <DEDUP_REMOVED lines=12> */
.L_x_1154:
[----:B------:R-:W-:Y:S02]  /*15250*/  IMAD.MOV.U32 R13, RZ, RZ, R21 ;  /* 0x000000ffff0d7224 */ /* 0x000fe400078e0015 */
[----:B------:R-:W-:-:S05]  /*15260*/  IMAD.MOV.U32 R12, RZ, RZ, R14 ;  /* 0x000000ffff0c7224 */ /* 0x000fca00078e000e */
[----:B------:R-:W-:Y:S02]  /*15270*/  IADD3 R2, P0, R12, R35, RZ ;  /* 0x000000230c027210 */ /* 0x000fe40007f1e0ff */
[----:B------:R-:W-:-:S03]  /*15280*/  MOV R12, 0x3 ;  /* 0x00000003000c7802 */ /* 0x000fc60000000f00 */
[----:B------:R-:W-:-:S08]  /*15290*/  IMAD.X R3, RZ, RZ, R5, P0 ;  /* 0x000000ffff037224 */ /* 0x000fd000000e0605 */
[----:B------:R-:W-:Y:S05]  /*152a0*/  WARPSYNC.COLLECTIVE R15, `(.L_x_1155) ;  /* 0x000000000f087348 */ /* 0x000fea0003c00000 */
[----:B------:R0:W1:Y:S02]  /*152b0*/  SHFL.IDX P6, R14, R13, R12, R11 ;  /* 0x0000000c0d0e7389 */ /* 0x00006400000c000b */
[----:B01----:R-:W-:Y:S01]  /*152c0*/  ENDCOLLECTIVE ;  /* 0x000000000000791b */ /* 0x003fe20003800000 */
.L_x_1155:
[----:B------:R-:W-:Y:S01]  /*152d0*/  @!PT LDS RZ, [RZ] ;  /* 0x00000000fffff984 */ /* 0x000fe20000000800 */
[----:B------:R-:W-:Y:S01]  /*152e0*/  @!PT LDS RZ, [RZ] ;  /* 0x00000000fffff984 */ /* 0x000fe20000000800 */
[----:B------:R-:W-:Y:S01]  /*152f0*/  @!PT LDS RZ, [RZ] ;  /* 0x00000000fffff984 */ /* 0x000fe20000000800 */
[----:B------:R-:W-:Y:S04]  /*15300*/  LDGSTS.E.BYPASS.LTC128B.128 [R19+0x19400], desc[UR56][R2.64], !P3 ;  /* 0x1940000002137fae */ /* 0x000fe8000d901d78 */
[----:B------:R-:W-:Y:S04]  /*15310*/  LDGSTS.E.BYPASS.LTC128B.128 [R19+0x1c400], desc[UR56][R2.64+0x80], !P2 ;  /* 0x1c40008002137fae */ /* 0x000fe8000d101d78 */
[----:B------:R0:W-:Y:S01]  /*15320*/  LDGSTS.E.BYPASS.LTC128B.128 [R19+0x1f400], desc[UR56][R2.64+0x100], !P1 ;  /* 0x1f40010002137fae */ /* 0x0001e2000c901d78 */
[----:B------:R-:W-:Y:S02]  /*15330*/  IMAD.MOV.U32 R13, RZ, RZ, R10 ;  /* 0x000000ffff0d7224 */ /* 0x000fe400078e000a */
[----:B0-----:R-:W-:-:S07]  /*15340*/  IMAD.MOV.U32 R3, RZ, RZ, R14 ;  /* 0x000000ffff037224 */ /* 0x001fce00078e000e */
[----:B------:R-:W-:Y:S05]  /*15350*/  WARPSYNC.COLLECTIVE R15, `(.L_x_1156) ;  /* 0x000000000f087348 */ /* 0x000fea0003c00000 */
[----:B------:R0:W1:Y:S02]  /*15360*/  SHFL.IDX P6, R14, R13, R12, R11 ;  /* 0x0000000c0d0e7389 */ /* 0x00006400000c000b */
[----:B01----:R-:W-:Y:S01]  /*15370*/  ENDCOLLECTIVE ;  /* 0x000000000000791b */ /* 0x003fe20003800000 */
.L_x_1156:
[----:B------:R-:W-:Y:S02]  /*15380*/  IMAD.MOV.U32 R13, RZ, RZ, R21 ;  /* 0x000000ffff0d7224 */ /* 0x000fe400078e0015 */
[----:B------:R-:W-:Y:S01]  /*15390*/  IMAD.MOV.U32 R12, RZ, RZ, 0x4 ;  /* 0x00000004ff0c7424 */ /* 0x000fe200078e00ff */
[----:B------:R-:W-:-:S13]  /*153a0*/  IADD3 R2, P0, R14, R35, RZ ;  /* 0x000000230e027210 */ /* 0x000fda0007f1e0ff */
[----:B------:R-:W-:Y:S05]  /*153b0*/  WARPSYNC.COLLECTIVE R15, `(.L_x_1157) ;  /* 0x000000000f087348 */ /* 0x000fea0003c00000 */
[----:B------:R0:W1:Y:S02]  /*153c0*/  SHFL.IDX P6, R14, R13, R12, R11 ;  /* 0x0000000c0d0e7389 */ /* 0x00006400000c000b */
[----:B01----:R-:W-:Y:S01]  /*153d0*/  ENDCOLLECTIVE ;  /* 0x000000000000791b */ /* 0x003fe20003800000 */
.L_x_1157:
        /* <DEDUP_REMOVED lines=12> */
.L_x_1158:
[----:B------:R-:W-:Y:S02]  /*154a0*/  IMAD.MOV.U32 R13, RZ, RZ, R21 ;  /* 0x000000ffff0d7224 */ /* 0x000fe400078e0015 */
[----:B------:R-:W-:-:S05]  /*154b0*/  IMAD.MOV.U32 R12, RZ, RZ, R14 ;  /* 0x000000ffff0c7224 */ /* 0x000fca00078e000e */
[----:B------:R-:W-:Y:S01]  /*154c0*/  IADD3 R2, P0, R12, R35, RZ ;  /* 0x000000230c027210 */ /* 0x000fe20007f1e0ff */
[----:B------:R-:W-:-:S04]  /*154d0*/  IMAD.MOV.U32 R12, RZ, RZ, 0x5 ;  /* 0x00000005ff0c7424 */ /* 0x000fc800078e00ff */
[----:B------:R-:W-:-:S08]  /*154e0*/  IMAD.X R3, RZ, RZ, R4, P0 ;  /* 0x000000ffff037224 */ /* 0x000fd000000e0604 */
[----:B------:R-:W-:Y:S05]  /*154f0*/  WARPSYNC.COLLECTIVE R15, `(.L_x_1159) ;  /* 0x000000000f087348 */ /* 0x000fea0003c00000 */
[----:B------:R0:W1:Y:S02]  /*15500*/  SHFL.IDX P6, R14, R13, R12, R11 ;  /* 0x0000000c0d0e7389 */ /* 0x00006400000c000b */
[----:B01----:R-:W-:Y:S01]  /*15510*/  ENDCOLLECTIVE ;  /* 0x000000000000791b */ /* 0x003fe20003800000 */
.L_x_1159:
[----:B------:R-:W-:Y:S01]  /*15520*/  @!PT LDS RZ, [RZ] ;  /* 0x00000000fffff984 */ /* 0x000fe20000000800 */
[----:B------:R-:W-:Y:S01]  /*15530*/  @!PT LDS RZ, [RZ] ;  /* 0x00000000fffff984 */ /* 0x000fe20000000800 */
[----:B------:R-:W-:Y:S01]  /*15540*/  @!PT LDS RZ, [RZ] ;  /* 0x00000000fffff984 */ /* 0x000fe20000000800 */
[----:B------:R0:W-:Y:S04]  /*15550*/  LDGSTS.E.BYPASS.LTC128B.128 [R19+0x1a400], desc[UR56][R2.64], !P3 ;  /* 0x1a40000002137fae */ /* 0x0001e8000d901d78 */
[----:B------:R0:W-:Y:S04]  /*15560*/  LDGSTS.E.BYPASS.LTC128B.128 [R19+0x1d400], desc[UR56][R2.64+0x80], !P2 ;  /* 0x1d40008002137fae */ /* 0x0001e8000d101d78 */
[----:B------:R0:W-:Y:S01]  /*15570*/  LDGSTS.E.BYPASS.LTC128B.128 [R19+0x20400], desc[UR56][R2.64+0x100], !P1 ;  /* 0x2040010002137fae */ /* 0x0001e2000c901d78 */
[----:B------:R-:W-:Y:S02]  /*15580*/  IMAD.MOV.U32 R13, RZ, RZ, R10 ;  /* 0x000000ffff0d7224 */ /* 0x000fe400078e000a */
[----:B------:R-:W-:-:S07]  /*15590*/  IMAD.MOV.U32 R21, RZ, RZ, R14 ;  /* 0x000000ffff157224 */ /* 0x000fce00078e000e */
[----:B0-----:R-:W-:Y:S05]  /*155a0*/  WARPSYNC.COLLECTIVE R15, `(.L_x_1160) ;  /* 0x000000000f087348 */ /* 0x001fea0003c00000 */
[----:B------:R1:W2:Y:S02]  /*155b0*/  SHFL.IDX P6, R14, R13, R12, R11 ;  /* 0x0000000c0d0e7389 */ /* 0x0002a400000c000b */
[----:B012---:R-:W-:Y:S01]  /*155c0*/  ENDCOLLECTIVE ;  /* 0x000000000000791b */ /* 0x007fe20003800000 */
.L_x_1160:
[----:B------:R-:W-:Y:S05]  /*155d0*/  BRA `(.L_x_1161) ;  /* 0xffffffd000587947 */ /* 0x000fea000383ffff */
.L_x_1090:
[----:B0-----:R0:W2:Y:S02]  /*155e0*/  SYNCS.PHASECHK.TRANS64.TRYWAIT P0, [R4+URZ+0x2a860], R3 ;  /* 0x02a86003040075a7 */ /* 0x0010a4000800017f */
[----:B--2---:R-:W-:Y:S05]  /*155f0*/  @!P0 NANOSLEEP.SYNCS 0x989680 ;  /* 0x009896800000895d */ /* 0x004fea0003900000 */
[----:B------:R-:W2:Y:S02]  /*15600*/  @!P0 SYNCS.PHASECHK.TRANS64 P0, [R4+URZ+0x2a860], R3 ;  /* 0x02a86003040085a7 */ /* 0x000ea4000800007f */
[----:B--2---:R-:W-:Y:S05]  /*15610*/  @!P0 BRA `(.L_x_1090) ;  /* 0xfffffffc00f08947 */ /* 0x004fea000383ffff */
[----:B------:R-:W-:Y:S05]  /*15620*/  BRA `(.L_x_1162) ;  /* 0xffffffd000b47947 */ /* 0x000fea000383ffff */
.L_x_1091:
[----:B------:R-:W-:Y:S01]  /*15630*/  BSSY B1, `(.L_x_1163) ;  /* 0x0000008000017945 */ /* 0x000fe20003800000 */
[----:B------:R-:W-:Y:S01]  /*15640*/  IMAD.MOV.U32 R13, RZ, RZ, R17 ;  /* 0x000000ffff0d7224 */ /* 0x000fe200078e0011 */
[----:B------:R-:W-:Y:S01]  /*15650*/  MOV R11, 0x181f ;  /* 0x0000181f000b7802 */ /* 0x000fe20000000f00 */
[----:B------:R-:W-:Y:S02]  /*15660*/  IMAD.MOV.U32 R12, RZ, RZ, RZ ;  /* 0x000000ffff0c7224 */ /* 0x000fe400078e00ff */
[----:B------:R-:W-:-:S07]  /*15670*/  IMAD.MOV.U32 R15, RZ, RZ, -0x1 ;  /* 0xffffffffff0f7424 */ /* 0x000fce00078e00ff */
[----:B01----:R-:W-:Y:S05]  /*15680*/  WARPSYNC.COLLECTIVE R15, `(.L_x_1164) ;  /* 0x000000000f087348 */ /* 0x003fea0003c00000 */
[----:B------:R2:W3:Y:S02]  /*15690*/  SHFL.IDX P6, R14, R13, R12, R11 ;  /* 0x0000000c0d0e7389 */ /* 0x0004e400000c000b */
[----:B0123--:R-:W-:Y:S01]  /*156a0*/  ENDCOLLECTIVE ;  /* 0x000000000000791b */ /* 0x00ffe20003800000 */
.L_x_1164:
[----:B------:R-:W-:Y:S05]  /*156b0*/  BSYNC B1 ;  /* 0x0000000000017941 */ /* 0x000fea0003800000 */
.L_x_1163:
[----:B------:R-:W-:Y:S01]  /*156c0*/  IMAD.MOV.U32 R13, RZ, RZ, R16 ;  /* 0x000000ffff0d7224 */ /* 0x000fe200078e0010 */
[----:B------:R-:W-:Y:S01]  /*156d0*/  LEA R5, R5, UR46, 0x1 ;  /* 0x0000002e05057c11 */ /* 0x000fe2000f8e08ff */
[----:B------:R-:W-:Y:S02]  /*156e0*/  IMAD.MOV.U32 R12, RZ, RZ, RZ ;  /* 0x000000ffff0c7224 */ /* 0x000fe400078e00ff */
[----:B------:R-:W-:Y:S02]  /*156f0*/  IMAD.MOV.U32 R11, RZ, RZ, 0x181f ;  /* 0x0000181fff0b7424 */ /* 0x000fe400078e00ff */
[----:B------:R-:W-:Y:S02]  /*15700*/  IMAD.MOV.U32 R15, RZ, RZ, -0x1 ;  /* 0xffffffffff0f7424 */ /* 0x000fe400078e00ff */
[----:B------:R-:W-:-:S07]  /*15710*/  IMAD.MOV.U32 R3, RZ, RZ, R14 ;  /* 0x000000ffff037224 */ /* 0x000fce00078e000e */
[----:B------:R-:W-:Y:S05]  /*15720*/  WARPSYNC.COLLECTIVE R15, `(.L_x_1165) ;  /* 0x000000000f087348 */ /* 0x000fea0003c00000 */
[----:B------:R0:W1:Y:S02]  /*15730*/  SHFL.IDX P6, R14, R13, R12, R11 ;  /* 0x0000000c0d0e7389 */ /* 0x00006400000c000b */
[----:B01----:R-:W-:Y:S01]  /*15740*/  ENDCOLLECTIVE ;  /* 0x000000000000791b */ /* 0x003fe20003800000 */
.L_x_1165:
[----:B------:R-:W-:Y:S02]  /*15750*/  IMAD.MOV.U32 R13, RZ, RZ, R17 ;  /* 0x000000ffff0d7224 */ /* 0x000fe400078e0011 */
[----:B------:R-:W-:Y:S01]  /*15760*/  IMAD.MOV.U32 R12, RZ, RZ, 0x1 ;  /* 0x00000001ff0c7424 */ /* 0x000fe200078e00ff */
[----:B------:R-:W-:-:S13]  /*15770*/  IADD3 R2, P1, R14, R35, RZ ;  /* 0x000000230e027210 */ /* 0x000fda0007f3e0ff */
[----:B------:R-:W-:Y:S05]  /*15780*/  WARPSYNC.COLLECTIVE R15, `(.L_x_1166) ;  /* 0x000000000f087348 */ /* 0x000fea0003c00000 */
[----:B------:R0:W1:Y:S02]  /*15790*/  SHFL.IDX P6, R14, R13, R12, R11 ;  /* 0x0000000c0d0e7389 */ /* 0x00006400000c000b */
[----:B01----:R-:W-:Y:S01]  /*157a0*/  ENDCOLLECTIVE ;  /* 0x000000000000791b */ /* 0x003fe20003800000 */
.L_x_1166:
        /* <DEDUP_REMOVED lines=13> */
.L_x_1167:
[----:B------:R-:W-:Y:S01]  /*15880*/  @!PT LDS RZ, [RZ] ;  /* 0x00000000fffff984 */ /* 0x000fe20000000800 */
[----:B------:R-:W-:Y:S01]  /*15890*/  @!PT LDS RZ, [RZ] ;  /* 0x00000000fffff984 */ /* 0x000fe20000000800 */
[----:B------:R-:W-:Y:S01]  /*158a0*/  @!PT LDS RZ, [RZ] ;  /* 0x00000000fffff984 */ /* 0x000fe20000000800 */
[----:B------:R0:W-:Y:S01]  /*158b0*/  LDGSTS.E.BYPASS.LTC128B.128 [R5+0x3400], desc[UR56][R2.64+0x80], !P2 ;  /* 0x0340008002057fae */ /* 0x0001e2000d101d78 */
[----:B------:R-:W-:Y:S02]  /*158c0*/  IMAD.MOV.U32 R13, RZ, RZ, R17 ;  /* 0x000000ffff0d7224 */ /* 0x000fe400078e0011 */
[----:B------:R-:W-:Y:S01]  /*158d0*/  IMAD.MOV.U32 R12, RZ, RZ, 0x2 ;  /* 0x00000002ff0c7424 */ /* 0x000fe200078e00ff */
[----:B0-----:R-:W-:-:S13]  /*158e0*/  IADD3 R2, P2, R14, R35, RZ ;  /* 0x000000230e027210 */ /* 0x001fda0007f5e0ff */
[----:B------:R-:W-:Y:S05]  /*158f0*/  WARPSYNC.COLLECTIVE R15, `(.L_x_1168) ;  /* 0x000000000f087348 */ /* 0x000fea0003c00000 */
[----:B------:R0:W1:Y:S02]  /*15900*/  SHFL.IDX P6, R14, R13, R12, R11 ;  /* 0x0000000c0d0e7389 */ /* 0x00006400000c000b */
[----:B01----:R-:W-:Y:S01]  /*15910*/  ENDCOLLECTIVE ;  /* 0x000000000000791b */ /* 0x003fe20003800000 */
.L_x_1168:
[----:B------:R-:W-:Y:S01]  /*15920*/  IMAD.X R3, RZ, RZ, R8, P2 ;  /* 0x000000ffff037224 */ /* 0x000fe200010e0608 */
        /* <DEDUP_REMOVED lines=11> */
.L_x_1169:
        /* <DEDUP_REMOVED lines=10> */
.L_x_1170:
        /* <DEDUP_REMOVED lines=12> */
.L_x_1171:
        /* <DEDUP_REMOVED lines=10> */
.L_x_1172:
        /* <DEDUP_REMOVED lines=12> */
.L_x_1173:
        /* <DEDUP_REMOVED lines=10> */
.L_x_1174:
        /* <DEDUP_REMOVED lines=12> */
.L_x_1175:
[----:B------:R-:W-:Y:S01]  /*15e00*/  @!PT LDS RZ, [RZ] ;  /* 0x00000000fffff984 */ /* 0x000fe20000000800 */
[----:B------:R-:W-:Y:S01]  /*15e10*/  @!PT LDS RZ, [RZ] ;  /* 0x00000000fffff984 */ /* 0x000fe20000000800 */
[----:B------:R-:W-:Y:S01]  /*15e20*/  @!PT LDS RZ, [RZ] ;  /* 0x00000000fffff984 */ /* 0x000fe20000000800 */
[----:B------:R0:W-:Y:S01]  /*15e30*/  LDGSTS.E.BYPASS.LTC128B.128 [R5+0x5400], desc[UR56][R2.64+0x80], !P2 ;  /* 0x0540008002057fae */ /* 0x0001e2000d101d78 */
[----:B------:R-:W-:Y:S05]  /*15e40*/  BRA `(.L_x_1176) ;  /* 0xffffffcc00707947 */ /* 0x000fea000383ffff */
.L_x_1097:
[----:B0-----:R0:W1:Y:S02]  /*15e50*/  SYNCS.PHASECHK.TRANS64.TRYWAIT P0, [R0+URZ+0x2a860], R3 ;  /* 0x02a86003000075a7 */ /* 0x001064000800017f */
[----:B-1----:R-:W-:Y:S05]  /*15e60*/  @!P0 NANOSLEEP.SYNCS 0x989680 ;  /* 0x009896800000895d */ /* 0x002fea0003900000 */
[----:B------:R-:W1:Y:S02]  /*15e70*/  @!P0 SYNCS.PHASECHK.TRANS64 P0, [R0+URZ+0x2a860], R3 ;  /* 0x02a86003000085a7 */ /* 0x000e64000800007f */
[----:B-1----:R-:W-:Y:S05]  /*15e80*/  @!P0 BRA `(.L_x_1097) ;  /* 0xfffffffc00f08947 */ /* 0x002fea000383ffff */
[----:B------:R-:W-:Y:S05]  /*15e90*/  BRA `(.L_x_1177) ;  /* 0xffffffd000587947 */ /* 0x000fea000383ffff */
.L_x_1098:
        /* <DEDUP_REMOVED lines=8> */
.L_x_1179:
[----:B------:R-:W-:Y:S05]  /*15f20*/  BSYNC B0 ;  /* 0x0000000000007941 */ /* 0x000fea0003800000 */
.L_x_1178:
        /* <DEDUP_REMOVED lines=9> */
[----:B------:R-:W-:-:S13]  /*15fc0*/  ISETP.LT.OR P2, PT, R5, 0x1, P1 ;  /* 0x000000010500780c */ /* 0x000fda0000f41670 */
[----:B------:R-:W-:Y:S05]  /*15fd0*/  WARPSYNC.COLLECTIVE R15, `(.L_x_1180) ;  /* 0x000000000f087348 */ /* 0x000fea0003c00000 */
[----:B------:R0:W1:Y:S02]  /*15fe0*/  SHFL.IDX P6, R14, R13, R12, R11 ;  /* 0x0000000c0d0e7389 */ /* 0x00006400000c000b */
[----:B01----:R-:W-:Y:S01]  /*15ff0*/  ENDCOLLECTIVE ;  /* 0x000000000000791b */ /* 0x003fe20003800000 */
.L_x_1180:
[----:B------:R-:W-:Y:S01]  /*16000*/  LEA R4, R25, UR46, 0x1 ;  /* 0x0000002e19047c11 */ /* 0x000fe2000f8e08ff */
[----:B------:R-:W-:Y:S02]  /*16010*/  IMAD.MOV.U32 R13, RZ, RZ, R17 ;  /* 0x000000ffff0d7224 */ /* 0x000fe400078e0011 */
[----:B------:R-:W-:Y:S02]  /*16020*/  IMAD.MOV.U32 R12, RZ, RZ, 0x1 ;  /* 0x00000001ff0c7424 */ /* 0x000fe400078e00ff */
[----:B------:R-:W-:-:S07]  /*16030*/  IMAD.MOV.U32 R2, RZ, RZ, R14 ;  /* 0x000000ffff027224 */ /* 0x000fce00078e000e */
[----:B------:R-:W-:Y:S05]  /*16040*/  WARPSYNC.COLLECTIVE R15, `(.L_x_1181) ;  /* 0x000000000f087348 */ /* 0x000fea0003c00000 */
[----:B------:R0:W1:Y:S02]  /*16050*/  SHFL.IDX P6, R14, R13, R12, R11 ;  /* 0x0000000c0d0e7389 */ /* 0x00006400000c000b */
[----:B01----:R-:W-:Y:S01]  /*16060*/  ENDCOLLECTIVE ;  /* 0x000000000000791b */ /* 0x003fe20003800000 */
.L_x_1181:
        /* <DEDUP_REMOVED lines=13> */
.L_x_1182:
[----:B------:R-:W-:Y:S01]  /*16140*/  IMAD.MOV.U32 R3, RZ, RZ, R6 ;  /* 0x000000ffff037224 */ /* 0x000fe200078e0006 */
[----:B------:R-:W-:Y:S01]  /*16150*/  MOV R13, R17 ;  /* 0x00000011000d7202 */ /* 0x000fe20000000f00 */
[----:B------:R-:W-:Y:S02]  /*16160*/  IMAD.MOV.U32 R12, RZ, RZ, 0x2 ;  /* 0x00000002ff0c7424 */ /* 0x000fe400078e00ff */
[----:B------:R-:W-:-:S07]  /*16170*/  IMAD.MOV.U32 R2, RZ, RZ, R14 ;  /* 0x000000ffff027224 */ /* 0x000fce00078e000e */
[----:B------:R-:W-:Y:S05]  /*16180*/  WARPSYNC.COLLECTIVE R15, `(.L_x_1183) ;  /* 0x000000000f087348 */ /* 0x000fea0003c00000 */
[----:B------:R0:W1:Y:S02]  /*16190*/  SHFL.IDX P6, R14, R13, R12, R11 ;  /* 0x0000000c0d0e7389 */ /* 0x00006400000c000b */
[----:B01----:R-:W-:Y:S01]  /*161a0*/  ENDCOLLECTIVE ;  /* 0x000000000000791b */ /* 0x003fe20003800000 */
.L_x_1183:
        /* <DEDUP_REMOVED lines=13> */
.L_x_1184:
[----:B------:R-:W-:Y:S02]  /*16280*/  IMAD.MOV.U32 R3, RZ, RZ, R10 ;  /* 0x000000ffff037224 */ /* 0x000fe400078e000a */
[----:B------:R-:W-:Y:S02]  /*16290*/  IMAD.MOV.U32 R13, RZ, RZ, R17 ;  /* 0x000000ffff0d7224 */ /* 0x000fe400078e0011 */
[----:B------:R-:W-:Y:S02]  /*162a0*/  IMAD.MOV.U32 R12, RZ, RZ, 0x3 ;  /* 0x00000003ff0c7424 */ /* 0x000fe400078e00ff */
[----:B------:R-:W-:-:S07]  /*162b0*/  IMAD.MOV.U32 R19, RZ, RZ, R14 ;  /* 0x000000ffff137224 */ /* 0x000fce00078e000e */
[----:B------:R-:W-:Y:S05]  /*162c0*/  WARPSYNC.COLLECTIVE R15, `(.L_x_1185) ;  /* 0x000000000f087348 */ /* 0x000fea0003c00000 */
[----:B------:R0:W1:Y:S02]  /*162d0*/  SHFL.IDX P6, R14, R13, R12, R11 ;  /* 0x0000000c0d0e7389 */ /* 0x00006400000c000b */
[----:B01----:R-:W-:Y:S01]  /*162e0*/  ENDCOLLECTIVE ;  /* 0x000000000000791b */ /* 0x003fe20003800000 */
.L_x_1185:
[----:B------:R-:W-:-:S04]  /*162f0*/  IMAD.MOV.U32 R2, RZ, RZ, R19 ;  /* 0x000000ffff027224 */ /* 0x000fc800078e0013 */
[----:B------:R-:W-:-:S05]  /*16300*/  IMAD.WIDE.U32 R2, R30, 0x2, R2 ;  /* 0x000000021e027825 */ /* 0x000fca00078e0002 */
[----:B------:R-:W-:Y:S01]  /*16310*/  @!PT LDS RZ, [RZ] ;  /* 0x00000000fffff984 */ /* 0x000fe20000000800 */
[----:B------:R-:W-:Y:S01]  /*16320*/  @!PT LDS RZ, [RZ] ;  /* 0x00000000fffff984 */ /* 0x000fe20000000800 */
[----:B------:R-:W-:Y:S01]  /*16330*/  @!PT LDS RZ, [RZ] ;  /* 0x00000000fffff984 */ /* 0x000fe20000000800 */
[----:B------:R0:W-:Y:S01]  /*16340*/  LDGSTS.E.BYPASS.LTC128B.128 [R4+0x1400], desc[UR56][R2.64], !P2 ;  /* 0x0140000002047fae */ /* 0x0001e2000d101d78 */
[C---:B------:R-:W-:Y:S01]  /*16350*/  ISETP.LT.OR P2, PT, R5.reuse, 0x31, P1 ;  /* 0x000000310500780c */ /* 0x040fe20000f41670 */
[----:B------:R-:W-:Y:S02]  /*16360*/  IMAD.MOV.U32 R13, RZ, RZ, R16 ;  /* 0x000000ffff0d7224 */ /* 0x000fe400078e0010 */
[----:B------:R0:W-:Y:S01]  /*16370*/  LDGSTS.E.BYPASS.LTC128B.128 [R4+0x4400], desc[UR56][R2.64+0x80], !P3 ;  /* 0x0440008002047fae */ /* 0x0001e2000d901d78 */
[----:B------:R-:W-:Y:S01]  /*16380*/  ISETP.LT.OR P3, PT, R5, 0x31, !P0 ;  /* 0x000000310500780c */ /* 0x000fe20004761670 */
[----:B------:R-:W-:-:S12]  /*16390*/  IMAD.MOV.U32 R9, RZ, RZ, R14 ;  /* 0x000000ffff097224 */ /* 0x000fd800078e000e */
[----:B0-----:R-:W-:Y:S05]  /*163a0*/  WARPSYNC.COLLECTIVE R15, `(.L_x_1186) ;  /* 0x000000000f087348 */ /* 0x001fea0003c00000 */
[----:B------:R1:W2:Y:S02]  /*163b0*/  SHFL.IDX P6, R14, R13, R12, R11 ;  /* 0x0000000c0d0e7389 */ /* 0x0002a400000c000b */
[----:B012---:R-:W-:Y:S01]  /*163c0*/  ENDCOLLECTIVE ;  /* 0x000000000000791b */ /* 0x007fe20003800000 */
.L_x_1186:
[----:B------:R-:W-:Y:S02]  /*163d0*/  IMAD.MOV.U32 R3, RZ, RZ, R9 ;  /* 0x000000ffff037224 */ /* 0x000fe400078e0009 */
[----:B------:R-:W-:Y:S02]  /*163e0*/  IMAD.MOV.U32 R13, RZ, RZ, R17 ;  /* 0x000000ffff0d7224 */ /* 0x000fe400078e0011 */
[----:B------:R-:W-:Y:S02]  /*163f0*/  IMAD.MOV.U32 R12, RZ, RZ, 0x4 ;  /* 0x00000004ff0c7424 */ /* 0x000fe400078e00ff */
[----:B------:R-:W-:-:S07]  /*16400*/  IMAD.MOV.U32 R20, RZ, RZ, R14 ;  /* 0x000000ffff147224 */ /* 0x000fce00078e000e */
[----:B------:R-:W-:Y:S05]  /*16410*/  WARPSYNC.COLLECTIVE R15, `(.L_x_1187) ;  /* 0x000000000f087348 */ /* 0x000fea0003c00000 */
[----:B------:R0:W1:Y:S02]  /*16420*/  SHFL.IDX P6, R14, R13, R12, R11 ;  /* 0x0000000c0d0e7389 */ /* 0x00006400000c000b */
[----:B01----:R-:W-:Y:S01]  /*16430*/  ENDCOLLECTIVE ;  /* 0x000000000000791b */ /* 0x003fe20003800000 */
.L_x_1187:
        /* <DEDUP_REMOVED lines=9> */
[----:B------:R-:W-:Y:S02]  /*164d0*/  ISETP.LT.OR P3, PT, R5, 0x41, !P0 ;  /* 0x000000410500780c */ /* 0x000fe40004761670 */
[----:B------:R-:W-:-:S11]  /*164e0*/  MOV R8, R14 ;  /* 0x0000000e00087202 */ /* 0x000fd60000000f00 */
[----:B0-----:R-:W-:Y:S05]  /*164f0*/  WARPSYNC.COLLECTIVE R15, `(.L_x_1188) ;  /* 0x000000000f087348 */ /* 0x001fea0003c00000 */
[----:B------:R1:W2:Y:S02]  /*16500*/  SHFL.IDX P6, R14, R13, R12, R11 ;  /* 0x0000000c0d0e7389 */ /* 0x0002a400000c000b */
[----:B012---:R-:W-:Y:S01]  /*16510*/  ENDCOLLECTIVE ;  /* 0x000000000000791b */ /* 0x007fe20003800000 */
.L_x_1188:
[----:B------:R-:W-:Y:S02]  /*16520*/  IMAD.MOV.U32 R3, RZ, RZ, R8 ;  /* 0x000000ffff037224 */ /* 0x000fe400078e0008 */
[----:B------:R-:W-:Y:S02]  /*16530*/  IMAD.MOV.U32 R8, RZ, RZ, RZ ;  /* 0x000000ffff087224 */ /* 0x000fe400078e00ff */
[----:B------:R-:W-:Y:S02]  /*16540*/  IMAD.MOV.U32 R13, RZ, RZ, R17 ;  /* 0x000000ffff0d7224 */ /* 0x000fe400078e0011 */
[----:B------:R-:W-:Y:S02]  /*16550*/  IMAD.MOV.U32 R12, RZ, RZ, 0x5 ;  /* 0x00000005ff0c7424 */ /* 0x000fe400078e00ff */
[----:B------:R-:W-:-:S07]  /*16560*/  IMAD.MOV.U32 R21, RZ, RZ, R14 ;  /* 0x000000ffff157224 */ /* 0x000fce00078e000e */
[----:B------:R-:W-:Y:S05]  /*16570*/  WARPSYNC.COLLECTIVE R15, `(.L_x_1189) ;  /* 0x000000000f087348 */ /* 0x000fea0003c00000 */
[----:B------:R0:W1:Y:S02]  /*16580*/  SHFL.IDX P6, R14, R13, R12, R11 ;  /* 0x0000000c0d0e7389 */ /* 0x00006400000c000b */
[----:B01----:R-:W-:Y:S01]  /*16590*/  ENDCOLLECTIVE ;  /* 0x000000000000791b */ /* 0x003fe20003800000 */
.L_x_1189:
[----:B------:R-:W-:-:S04]  /*165a0*/  IMAD.MOV.U32 R2, RZ, RZ, R21 ;  /* 0x000000ffff027224 */ /* 0x000fc800078e0015 */
[----:B------:R-:W-:-:S05]  /*165b0*/  IMAD.WIDE.U32 R2, R30, 0x2, R2 ;  /* 0x000000021e027825 */ /* 0x000fca00078e0002 */
        /* <DEDUP_REMOVED lines=10> */
.L_x_1190:
[----:B------:R-:W-:Y:S05]  /*16660*/  BRA `(.L_x_1191) ;  /* 0xffffffcc00387947 */ /* 0x000fea000383ffff */
.L_x_1101:
[----:B0-----:R0:W1:Y:S02]  /*16670*/  SYNCS.PHASECHK.TRANS64.TRYWAIT P0, [R7+URZ+0x2a820], R8 ;  /* 0x02a82008070075a7 */ /* 0x001064000800017f */
[----:B-1----:R-:W-:Y:S05]  /*16680*/  @!P0 NANOSLEEP.SYNCS 0x989680 ;  /* 0x009896800000895d */ /* 0x002fea0003900000 */
[----:B------:R-:W1:Y:S02]  /*16690*/  @!P0 SYNCS.PHASECHK.TRANS64 P0, [R7+URZ+0x2a820], R8 ;  /* 0x02a82008070085a7 */ /* 0x000e64000800007f */
[----:B-1----:R-:W-:Y:S05]  /*166a0*/  @!P0 BRA `(.L_x_1101) ;  /* 0xfffffffc00f08947 */ /* 0x002fea000383ffff */
[----:B------:R-:W-:Y:S05]  /*166b0*/  BRA `(.L_x_1192) ;  /* 0xffffffcc00ac7947 */ /* 0x000fea000383ffff */
.L_x_1102:
[----:B------:R-:W1:Y:S01]  /*166c0*/  S2R R2, SR_TID.X ;  /* 0x0000000000027919 */ /* 0x000e620000002100 */
[----:B------:R-:W-:Y:S01]  /*166d0*/  BSSY B0, `(.L_x_1193) ;  /* 0x000000a000007945 */ /* 0x000fe20003800000 */
[----:B------:R-:W-:Y:S02]  /*166e0*/  IMAD.MOV.U32 R12, RZ, RZ, RZ ;  /* 0x000000ffff0c7224 */ /* 0x000fe400078e00ff */
[----:B------:R-:W-:Y:S02]  /*166f0*/  IMAD.MOV.U32 R11, RZ, RZ, 0x1f ;  /* 0x0000001fff0b7424 */ /* 0x000fe400078e00ff */
[----:B------:R-:W-:Y:S01]  /*16700*/  IMAD.MOV.U32 R15, RZ, RZ, -0x1 ;  /* 0xffffffffff0f7424 */ /* 0x000fe200078e00ff */
[----:B-1----:R-:W-:-:S04]  /*16710*/  SHF.R.U32.HI R2, RZ, 0x5, R2 ;  /* 0x00000005ff027819 */ /* 0x002fc80000011602 */
[----:B------:R-:W-:-:S05]  /*16720*/  LOP3.LUT R2, R2, 0x3, RZ, 0xc0, !PT ;  /* 0x0000000302027812 */ /* 0x000fca00078ec0ff */
[----:B------:R-:W-:-:S07]  /*16730*/  IMAD.MOV.U32 R13, RZ, RZ, R2 ;  /* 0x000000ffff0d7224 */ /* 0x000fce00078e0002 */
[----:B0----5:R-:W-:Y:S05]  /*16740*/  WARPSYNC.COLLECTIVE R15, `(.L_x_1194) ;  /* 0x000000000f087348 */ /* 0x021fea0003c00000 */
[----:B------:R1:W2:Y:S02]  /*16750*/  SHFL.IDX P6, R14, R13, R12, R11 ;  /* 0x0000000c0d0e7389 */ /* 0x0002a400000c000b */
[----:B012--5:R-:W-:Y:S01]  /*16760*/  ENDCOLLECTIVE ;  /* 0x000000000000791b */ /* 0x027fe20003800000 */
.L_x_1194:
[----:B------:R-:W-:Y:S05]  /*16770*/  BSYNC B0 ;  /* 0x0000000000007941 */ /* 0x000fea0003800000 */
.L_x_1193:
[----:B------:R-:W-:Y:S05]  /*16780*/  BRA `(.L_x_1195) ;  /* 0xffffffcc00907947 */ /* 0x000fea000383ffff */
.L_x_1103:
[----:B------:R-:W-:Y:S01]  /*16790*/  BSSY B0, `(.L_x_1196) ;  /* 0x0000006000007945 */ /* 0x000fe20003800000 */
[----:B------:R-:W-:-:S07]  /*167a0*/  IMAD.MOV.U32 R15, RZ, RZ, -0x1 ;  /* 0xffffffffff0f7424 */ /* 0x000fce00078e00ff */
[----:B01---5:R-:W-:Y:S05]  /*167b0*/  WARPSYNC.COLLECTIVE R15, `(.L_x_1197) ;  /* 0x000000000f0c7348 */ /* 0x023fea0003c00000 */
[----:B------:R-:W-:Y:S02]  /*167c0*/  ELECT P6, UR62, PT ;  /* 0x00000000003e782f */ /* 0x000fe400038c0000 */
[----:B------:R-:W-:Y:S01]  /*167d0*/  MOV R14, UR62 ;  /* 0x0000003e000e7c02 */ /* 0x000fe20008000f00 */
[----:B01---5:R-:W-:Y:S10]  /*167e0*/  ENDCOLLECTIVE ;  /* 0x000000000000791b */ /* 0x023ff40003800000 */
.L_x_1197:
[----:B------:R-:W-:Y:S05]  /*167f0*/  BSYNC B0 ;  /* 0x0000000000007941 */ /* 0x000fea0003800000 */
.L_x_1196:
[----:B------:R-:W-:Y:S05]  /*16800*/  BRA `(.L_x_1198) ;  /* 0xffffffcc00847947 */ /* 0x000fea000383ffff */
.L_x_1105:
[----:B-1----:R1:W2:Y:S02]  /*16810*/  SYNCS.PHASECHK.TRANS64.TRYWAIT P1, [R5+URZ+0x2a840], R2 ;  /* 0x02a84002050075a7 */ /* 0x0022a4000802017f */
[----:B--2---:R-:W-:Y:S05]  /*16820*/  @!P1 NANOSLEEP.SYNCS 0x989680 ;  /* 0x009896800000995d */ /* 0x004fea0003900000 */
[----:B------:R-:W2:Y:S02]  /*16830*/  @!P1 SYNCS.PHASECHK.TRANS64 P1, [R5+URZ+0x2a840], R2 ;  /* 0x02a84002050095a7 */ /* 0x000ea4000802007f */
[----:B--2---:R-:W-:Y:S05]  /*16840*/  @!P1 BRA `(.L_x_1105) ;  /* 0xfffffffc00f09947 */ /* 0x004fea000383ffff */
[----:B------:R-:W-:Y:S05]  /*16850*/  BRA `(.L_x_1199) ;  /* 0xffffffcc00ac7947 */ /* 0x000fea000383ffff */
.L_x_1107:
[----:B0-----:R0:W2:Y:S02]  /*16860*/  SYNCS.PHASECHK.TRANS64.TRYWAIT P1, [R7+URZ+0x2a840], R0 ;  /* 0x02a84000070075a7 */ /* 0x0010a4000802017f */
[----:B--2---:R-:W-:Y:S05]  /*16870*/  @!P1 NANOSLEEP.SYNCS 0x989680 ;  /* 0x009896800000995d */ /* 0x004fea0003900000 */
[----:B------:R-:W2:Y:S02]  /*16880*/  @!P1 SYNCS.PHASECHK.TRANS64 P1, [R7+URZ+0x2a840], R0 ;  /* 0x02a84000070095a7 */ /* 0x000ea4000802007f */
[----:B--2---:R-:W-:Y:S05]  /*16890*/  @!P1 BRA `(.L_x_1107) ;  /* 0xfffffffc00f09947 */ /* 0x004fea000383ffff */
[----:B------:R-:W-:Y:S05]  /*168a0*/  BRA `(.L_x_1200) ;  /* 0xffffffcc00b87947 */ /* 0x000fea000383ffff */
.L_x_1109:
[----:B--2---:R2:W3:Y:S02]  /*168b0*/  SYNCS.PHASECHK.TRANS64.TRYWAIT P1, [R5+URZ+0x2a860], R2 ;  /* 0x02a86002050075a7 */ /* 0x0044e4000802017f */
[----:B---3--:R-:W-:Y:S05]  /*168c0*/  @!P1 NANOSLEEP.SYNCS 0x989680 ;  /* 0x009896800000995d */ /* 0x008fea0003900000 */
[----:B------:R-:W3:Y:S02]  /*168d0*/  @!P1 SYNCS.PHASECHK.TRANS64 P1, [R5+URZ+0x2a860], R2 ;  /* 0x02a86002050095a7 */ /* 0x000ee4000802007f */
[----:B---3--:R-:W-:Y:S05]  /*168e0*/  @!P1 BRA `(.L_x_1109) ;  /* 0xfffffffc00f09947 */ /* 0x008fea000383ffff */
[----:B------:R-:W-:Y:S05]  /*168f0*/  BRA `(.L_x_1201) ;  /* 0xffffffcc00b47947 */ /* 0x000fea000383ffff */
.L_x_1202:
        /* <DEDUP_REMOVED lines=16> */
.L_x_3207:


//--------------------- .text._ZN7cutlass13device_kernelIN5flash11enable_sm90INS1_16FlashAttnFwdSm90INS1_25CollectiveMainloopFwdSm90ILi2EN4cute5tupleIJNS5_1CILi1EEES8_S8_EEENS6_IJNS7_ILi128EEENS7_ILi96EEENS7_ILi192EEEEEELi128ENS_10bfloat16_tEfNS_4arch4Sm90ELb0ELb1ELb1ELb1ELb1ELb0ELb0ELb1ELb1ELb1ELb1ELb0EEENS1_21CollectiveEpilogueFwdINS6_IJSA_SA_SB_EEES9_SE_SG_Li256ELb1ELb1ELb1ELb0EEENS1_36VarlenDynamicPersistentTileSchedulerILi128ELi96ELi256ELi128ELb1ELb1ELb1ELb1ELb0ELb1EEEEEEEEEvNT_6ParamsE --------------------------
	.section	.text._ZN7cutlass13device_kernelIN5flash11enable_sm90INS1_16FlashAttnFwdSm90INS1_25CollectiveMainloopFwdSm90ILi2EN4cute5tupleIJNS5_1CILi1EEES8_S8_EEENS6_IJNS7_ILi128EEENS7_ILi96EEENS7_ILi192EEEEEELi128ENS_10bfloat16_tEfNS_4arch4Sm90ELb0ELb1ELb1ELb1ELb1ELb0ELb0ELb1ELb1ELb1ELb1ELb0EEENS1_21CollectiveEpilogueFwdINS6_IJSA_SA_SB_EEES9_SE_SG_Li256ELb1ELb1ELb1ELb0EEENS1_36VarlenDynamicPersistentTileSchedulerILi128ELi96ELi256ELi128ELb1ELb1ELb1ELb1ELb0ELb1EEEEEEEEEvNT_6ParamsE,"ax",@progbits
	.align	128
.text._ZN7cutlass13device_kernelIN5flash11enable_sm90INS1_16FlashAttnFwdSm90INS1_25CollectiveMainloopFwdSm90ILi2EN4cute5tupleIJNS5_1CILi1EEES8_S8_EEENS6_IJNS7_ILi128EEENS7_ILi96EEENS7_ILi192EEEEEELi128ENS_10bfloat16_tEfNS_4arch4Sm90ELb0ELb1ELb1ELb1ELb1ELb0ELb0ELb1ELb1ELb1ELb1ELb0EEENS1_21CollectiveEpilogueFwdINS6_IJSA_SA_SB_EEES9_SE_SG_Li256ELb1ELb1ELb1ELb0EEENS1_36VarlenDynamicPersistentTileSchedulerILi128ELi96ELi256ELi128ELb1ELb1ELb1ELb1ELb0ELb1EEEEEEEEEvNT_6ParamsE:
        .type           _ZN7cutlass13device_kernelIN5flash11enable_sm90INS1_16FlashAttnFwdSm90INS1_25CollectiveMainloopFwdSm90ILi2EN4cute5tupleIJNS5_1CILi1EEES8_S8_EEENS6_IJNS7_ILi128EEENS7_ILi96EEENS7_ILi192EEEEEELi128ENS_10bfloat16_tEfNS_4arch4Sm90ELb0ELb1ELb1ELb1ELb1ELb0ELb0ELb1ELb1ELb1ELb1ELb0EEENS1_21CollectiveEpilogueFwdINS6_IJSA_SA_SB_EEES9_SE_SG_Li256ELb1ELb1ELb1ELb0EEENS1_36VarlenDynamicPersistentTileSchedulerILi128ELi96ELi256ELi128ELb1ELb1ELb1ELb1ELb0ELb1EEEEEEEEEvNT_6ParamsE,@function
        .size           _ZN7cutlass13device_kernelIN5flash11enable_sm90INS1_16FlashAttnFwdSm90INS1_25CollectiveMainloopFwdSm90ILi2EN4cute5tupleIJNS5_1CILi1EEES8_S8_EEENS6_IJNS7_ILi128EEENS7_ILi96EEENS7_ILi192EEEEEELi128ENS_10bfloat16_tEfNS_4arch4Sm90ELb0ELb1ELb1ELb1ELb1ELb0ELb0ELb1ELb1ELb1ELb1ELb0EEENS1_21CollectiveEpilogueFwdINS6_IJSA_SA_SB_EEES9_SE_SG_Li256ELb1ELb1ELb1ELb0EEENS1_36VarlenDynamicPersistentTileSchedulerILi128ELi96ELi256ELi128ELb1ELb1ELb1ELb1ELb0ELb1EEEEEEEEEvNT_6ParamsE,(.L_x_3208 - _ZN7cutlass13device_kernelIN5flash11enable_sm90INS1_16FlashAttnFwdSm90INS1_25CollectiveMainloopFwdSm90ILi2EN4cute5tupleIJNS5_1CILi1EEES8_S8_EEENS6_IJNS7_ILi128EEENS7_ILi96EEENS7_ILi192EEEEEELi128ENS_10bfloat16_tEfNS_4arch4Sm90ELb0ELb1ELb1ELb1ELb1ELb0ELb0ELb1ELb1ELb1ELb1ELb0EEENS1_21CollectiveEpilogueFwdINS6_IJSA_SA_SB_EEES9_SE_SG_Li256ELb1ELb1ELb1ELb0EEENS1_36VarlenDynamicPersistentTileSchedulerILi128ELi96ELi256ELi128ELb1ELb1ELb1ELb1ELb0ELb1EEEEEEEEEvNT_6ParamsE)
        .other          _ZN7cutlass13device_kernelIN5flash11enable_sm90INS1_16FlashAttnFwdSm90INS1_25CollectiveMainloopFwdSm90ILi2EN4cute5tupleIJNS5_1CILi1EEES8_S8_EEENS6_IJNS7_ILi128EEENS7_ILi96EEENS7_ILi192EEEEEELi128ENS_10bfloat16_tEfNS_4arch4Sm90ELb0ELb1ELb1ELb1ELb1ELb0ELb0ELb1ELb1ELb1ELb1ELb0EEENS1_21CollectiveEpilogueFwdINS6_IJSA_SA_SB_EEES9_SE_SG_Li256ELb1ELb1ELb1ELb0EEENS1_36VarlenDynamicPersistentTileSchedulerILi128ELi96ELi256ELi128ELb1ELb1ELb1ELb1ELb0ELb1EEEEEEEEEvNT_6ParamsE,@"STO_CUDA_ENTRY STV_DEFAULT"
_ZN7cutlass13device_kernelIN5flash11enable_sm90INS1_16FlashAttnFwdSm90INS1_25CollectiveMainloopFwdSm90ILi2EN4cute5tupleIJNS5_1CILi1EEES8_S8_EEENS6_IJNS7_ILi128EEENS7_ILi96EEENS7_ILi192EEEEEELi128ENS_10bfloat16_tEfNS_4arch4Sm90ELb0ELb1ELb1ELb1ELb1ELb0ELb0ELb1ELb1ELb1ELb1ELb0EEENS1_21CollectiveEpilogueFwdINS6_IJSA_SA_SB_EEES9_SE_SG_Li256ELb1ELb1ELb1ELb0EEENS1_36VarlenDynamicPersistentTileSchedulerILi128ELi96ELi256ELi128ELb1ELb1ELb1ELb1ELb0ELb1EEEEEEEEEvNT_6ParamsE:
        /* <DEDUP_REMOVED lines=45> */
.L_x_1203:
        /* <DEDUP_REMOVED lines=22> */
.L_x_1204:
        /* <DEDUP_REMOVED lines=18> */
.L_x_1205:
        /* <DEDUP_REMOVED lines=22> */
.L_x_1206:
        /* <DEDUP_REMOVED lines=23> */
.L_x_1207:
        /* <DEDUP_REMOVED lines=10> */
.L_x_1209:
        /* <DEDUP_REMOVED lines=14> */
[----:B------:R-:W2:Y:S01]  /*09a0*/  LDL R2, [R1+0x14] ;  /* 0x0000140001027983 */ /* 0x000ea20000100800 */
[----:B------:R-:W-:Y:S01]  /*09b0*/  VIADD R207, R0, 0xffffff80 ;  /* 0xffffff8000cf7836 */ /* 0x000fe20000000000 */
[----:B------:R-:W-:Y:S01]  /*09c0*/  R2UR UR6, R13 ;  /* 0x000000000d0672ca */ /* 0x000fe200000e0000 */
[----:B------:R-:W-:Y:S01]  /*09d0*/  UMOV UR39, URZ ;  /* 0x0000003f00277c82 */ /* 0x000fe20008000000 */
[----:B------:R-:W-:Y:S01]  /*09e0*/  R2UR UR5, R14 ;  /* 0x000000000e0572ca */ /* 0x000fe200000e0000 */
[----:B------:R-:W-:Y:S01]  /*09f0*/  UMOV UR38, URZ ;  /* 0x0000003f00267c82 */ /* 0x000fe20008000000 */
[----:B------:R-:W-:Y:S02]  /*0a00*/  SHF.R.S32.HI R0, RZ, 0x1f, R207 ;  /* 0x0000001fff007819 */ /* 0x000fe400000114cf */
[----:B------:R-:W-:Y:S02]  /*0a10*/  R2UR UR7, R15 ;  /* 0x000000000f0772ca */ /* 0x000fe400000e0000 */
[----:B0-----:R-:W-:-:S04]  /*0a20*/  LEA.HI R3, R0, R207, RZ, 0x4 ;  /* 0x000000cf00037211 */ /* 0x001fc800078f20ff */
[----:B------:R-:W-:Y:S02]  /*0a30*/  SHF.R.S32.HI R6, RZ, 0x4, R3 ;  /* 0x00000004ff067819 */ /* 0x000fe40000011403 */
[----:B--2---:R-:W-:Y:S02]  /*0a40*/  R2UR UR4, R2 ;  /* 0x00000000020472ca */ /* 0x004fe400000e0000 */
[----:B------:R-:W-:-:S04]  /*0a50*/  LEA.HI R2, R0, R207, RZ, 0x7 ;  /* 0x000000cf00027211 */ /* 0x000fc800078f38ff */
[----:B------:R-:W-:Y:S02]  /*0a60*/  LOP3.LUT R4, R2, 0xffffff80, RZ, 0xc0, !PT ;  /* 0xffffff8002047812 */ /* 0x000fe400078ec0ff */
[----:B------:R-:W-:-:S03]  /*0a70*/  SHF.R.S32.HI R201, RZ, 0x7, R2 ;  /* 0x00000007ffc97819 */ /* 0x000fc60000011402 */
[----:B------:R-:W-:Y:S01]  /*0a80*/  IMAD.IADD R185, R207, 0x1, -R4 ;  /* 0x00000001cfb97824 */ /* 0x000fe200078e0a04 */
[----:B------:R-:W-:Y:S01]  /*0a90*/  LEA.HI R4, R0, R207, RZ, 0x5 ;  /* 0x000000cf00047211 */ /* 0x000fe200078f28ff */
[----:B------:R-:W-:Y:S01]  /*0aa0*/  ULOP3.LUT UR8, UR4, 0x1, URZ, 0xfc, !UPT ;  /* 0x0000000104087892 */ /* 0x000fe2000f8efc3f */
[----:B------:R-:W-:Y:S02]  /*0ab0*/  LEA.HI R2, R2, R201, RZ, 0x1 ;  /* 0x000000c902027211 */ /* 0x000fe400078f08ff */
[----:B------:R-:W-:Y:S01]  /*0ac0*/  SHF.R.S32.HI R8, RZ, 0x1f, R185 ;  /* 0x0000001fff087819 */ /* 0x000fe200000114b9 */
[----:B------:R-:W-:Y:S01]  /*0ad0*/  IMAD.SHL.U32 R5, R4, 0x20, RZ ;  /* 0x0000002004057824 */ /* 0x000fe200078e00ff */
[C---:B------:R-:W-:Y:S01]  /*0ae0*/  LOP3.LUT R4, R3.reuse, 0x3fffff0, RZ, 0xc0, !PT ;  /* 0x03fffff003047812 */ /* 0x040fe200078ec0ff */
[----:B------:R-:W-:Y:S01]  /*0af0*/  UMOV UR4, URZ ;  /* 0x0000003f00047c82 */ /* 0x000fe20008000000 */
[----:B------:R-:W-:Y:S01]  /*0b00*/  LEA.HI R3, R3, R6, RZ, 0x1 ;  /* 0x0000000603037211 */ /* 0x000fe200078f08ff */
[----:B------:R-:W-:Y:S01]  /*0b10*/  IMAD.U32 R204, RZ, RZ, UR8 ;  /* 0x00000008ffcc7e24 */ /* 0x000fe2000f8e00ff */
[----:B------:R-:W-:Y:S01]  /*0b20*/  LOP3.LUT R5, R5, 0xfffffc00, RZ, 0xc0, !PT ;  /* 0xfffffc0005057812 */ /* 0x000fe200078ec0ff */
[----:B------:R-:W-:Y:S01]  /*0b30*/  IMAD.IADD R4, R207, 0x1, -R4 ;  /* 0x00000001cf047824 */ /* 0x000fe200078e0a04 */
[----:B------:R-:W-:Y:S01]  /*0b40*/  LOP3.LUT R3, R3, 0x1ffffffe, RZ, 0xc0, !PT ;  /* 0x1ffffffe03037812 */ /* 0x000fe200078ec0ff */
[----:B------:R-:W-:Y:S01]  /*0b50*/  IMAD.U32 R184, RZ, RZ, UR4 ;  /* 0x00000004ffb87e24 */ /* 0x000fe2000f8e00ff */
[----:B------:R-:W-:Y:S01]  /*0b60*/  LEA.HI R7, R8, R185, RZ, 0x2 ;  /* 0x000000b908077211 */ /* 0x000fe200078f10ff */
[----:B------:R-:W-:Y:S01]  /*0b70*/  IMAD R4, R4, 0x40, R5 ;  /* 0x0000004004047824 */ /* 0x000fe200078e0205 */
[-C--:B------:R-:W-:Y:S01]  /*0b80*/  LEA.HI R5, R0, R207.reuse, RZ, 0x2 ;  /* 0x000000cf00057211 */ /* 0x080fe200078f10ff */
[----:B------:R-:W-:Y:S01]  /*0b90*/  IMAD.IADD R3, R6, 0x1, -R3 ;  /* 0x0000000106037824 */ /* 0x000fe200078e0a03 */
[----:B------:R-:W-:-:S02]  /*0ba0*/  LEA.HI R0, R0, R207, RZ, 0x3 ;  /* 0x000000cf00007211 */ /* 0x000fc400078f18ff */
[--C-:B------:R-:W-:Y:S01]  /*0bb0*/  SHF.R.S32.HI R9, RZ, 0x2, R7.reuse ;  /* 0x00000002ff097819 */ /* 0x100fe20000011407 */
[----:B------:R-:W-:Y:S01]  /*0bc0*/  IMAD R203, R3, 0x8, R4 ;  /* 0x0000000803cb7824 */ /* 0x000fe200078e0204 */
[----:B------:R-:W-:Y:S02]  /*0bd0*/  LOP3.LUT R4, R5, 0xfffffffc, RZ, 0xc0, !PT ;  /* 0xfffffffc05047812 */ /* 0x000fe400078ec0ff */
[----:B------:R-:W-:Y:S02]  /*0be0*/  SHF.R.S32.HI R10, RZ, 0x1f, R7 ;  /* 0x0000001fff0a7819 */ /* 0x000fe40000011407 */
[----:B------:R-:W-:Y:S01]  /*0bf0*/  LEA.HI R8, R8, R185, RZ, 0x5 ;  /* 0x000000b908087211 */ /* 0x000fe200078f28ff */
[----:B------:R-:W-:Y:S01]  /*0c00*/  IMAD.IADD R3, R207, 0x1, -R4 ;  /* 0x00000001cf037824 */ /* 0x000fe200078e0a04 */
[----:B------:R-:W-:Y:S02]  /*0c10*/  LOP3.LUT R4, R2, 0x3fffffe, RZ, 0xc0, !PT ;  /* 0x03fffffe02047812 */ /* 0x000fe400078ec0ff */
[----:B------:R-:W-:-:S02]  /*0c20*/  LOP3.LUT R2, R0, 0xfffffff8, RZ, 0xc0, !PT ;  /* 0xfffffff800027812 */ /* 0x000fc400078ec0ff */
[----:B------:R-:W-:Y:S01]  /*0c30*/  LEA.HI R10, R10, R9, RZ, 0x3 ;  /* 0x000000090a0a7211 */ /* 0x000fe200078f18ff */
[----:B------:R-:W-:Y:S01]  /*0c40*/  IMAD.IADD R4, R201, 0x1, -R4 ;  /* 0x00000001c9047824 */ /* 0x000fe200078e0a04 */
[----:B------:R-:W-:Y:S01]  /*0c50*/  SHF.R.S32.HI R8, RZ, 0x5, R8 ;  /* 0x00000005ff087819 */ /* 0x000fe20000011408 */
[----:B------:R-:W-:Y:S01]  /*0c60*/  IMAD.IADD R163, R207, 0x1, -R2 ;  /* 0x00000001cfa37824 */ /* 0x000fe200078e0a02 */
[----:B------:R-:W-:Y:S02]  /*0c70*/  LOP3.LUT R2, R7, 0x7ffffffc, RZ, 0xc0, !PT ;  /* 0x7ffffffc07027812 */ /* 0x000fe400078ec0ff */
[----:B------:R-:W-:Y:S01]  /*0c80*/  LOP3.LUT R10, R10, 0xfffffff8, RZ, 0xc0, !PT ;  /* 0xfffffff80a0a7812 */ /* 0x000fe200078ec0ff */
[----:B------:R-:W-:Y:S01]  /*0c90*/  IMAD.SHL.U32 R160, R163, 0x8, RZ ;  /* 0x00000008a3a07824 */ /* 0x000fe200078e00ff */
[----:B------:R-:W-:Y:S01]  /*0ca0*/  LEA.HI R5, R3, R3, RZ, 0x1 ;  /* 0x0000000303057211 */ /* 0x000fe200078f08ff */
[----:B------:R-:W-:Y:S01]  /*0cb0*/  IMAD.IADD R2, R185, 0x1, -R2 ;  /* 0x00000001b9027824 */ /* 0x000fe200078e0a02 */
[----:B------:R-:W-:Y:S01]  /*0cc0*/  SHF.R.S32.HI R182, RZ, 0x3, R0 ;  /* 0x00000003ffb67819 */ /* 0x000fe20000011400 */
[----:B------:R-:W-:Y:S01]  /*0cd0*/  IMAD.IADD R9, R9, 0x1, -R10 ;  /* 0x0000000109097824 */ /* 0x000fe200078e0a0a */
[----:B------:R-:W-:Y:S01]  /*0ce0*/  LOP3.LUT R6, R5, 0x1ffffffe, RZ, 0xc0, !PT ;  /* 0x1ffffffe05067812 */ /* 0x000fe200078ec0ff */
[----:B------:R-:W-:Y:S01]  /*0cf0*/  IMAD.SHL.U32 R18, R2, 0x2, RZ ;  /* 0x0000000202127824 */ /* 0x000fe200078e00ff */
[----:B------:R-:W-:Y:S01]  /*0d00*/  SHF.R.S32.HI R206, RZ, 0x1f, R160 ;  /* 0x0000001fffce7819 */ /* 0x000fe200000114a0 */
[----:B------:R-:W-:-:S02]  /*0d10*/  IMAD R9, R8, 0x10, R9 ;  /* 0x0000001008097824 */ /* 0x000fc400078e0209 */
[----:B------:R-:W-:Y:S02]  /*0d20*/  VIADD R162, R160, 0x40 ;  /* 0x00000040a0a27836 */ /* 0x000fe40000000000 */
[C---:B------:R-:W-:Y:S02]  /*0d30*/  VIADD R181, R18.reuse, 0x8 ;  /* 0x0000000812b57836 */ /* 0x040fe40000000000 */
        /* <DEDUP_REMOVED lines=28> */
[----:B------:R-:W-:Y:S01]  /*0f00*/  IMAD.IADD R23, R3, 0x1, -R6 ;  /* 0x0000000103177824 */ /* 0x000fe200078e0a06 */
[----:B------:R-:W-:Y:S01]  /*0f10*/  SHF.R.S32.HI R187, RZ, 0x1f, R168 ;  /* 0x0000001fffbb7819 */ /* 0x000fe200000114a8 */
[----:B------:R-:W-:Y:S01]  /*0f20*/  IMAD R202, R4, 0x40, R9 ;  /* 0x0000004004ca7824 */ /* 0x000fe200078e0209 */
[----:B------:R-:W-:-:S03]  /*0f30*/  SHF.R.S32.HI R186, RZ, 0x1f, R167 ;  /* 0x0000001fffba7819 */ /* 0x000fc600000114a7 */
[----:B------:R-:W-:-:S07]  /*0f40*/  IMAD R23, R23, 0x8, R202 ;  /* 0x0000000817177824 */ /* 0x000fce00078e02ca */
.L_x_1321:
[----:B0--34-:R-:W0:Y:S01]  /*0f50*/  LDC.64 R4, c[0x0][0xa18] ;  /* 0x00028600ff047b82 */ /* 0x019e220000000a00 */
[----:B------:R-:W-:Y:S01]  /*0f60*/  IMAD.U32 R9, RZ, RZ, UR7 ;  /* 0x00000007ff097e24 */ /* 0x000fe2000f8e00ff */
[----:B------:R-:W-:Y:S01]  /*0f70*/  ULDC.64 UR8, c[0x0][0xa20] ;  /* 0x0002880000087ab9 */ /* 0x000fe20000000a00 */
[----:B------:R-:W-:-:S05]  /*0f80*/  IMAD.MOV.U32 R7, RZ, RZ, RZ ;  /* 0x000000ffff077224 */ /* 0x000fca00078e00ff */
[----:B-12---:R-:W1:Y:S08]  /*0f90*/  LDC.64 R2, c[0x0][0xa28] ;  /* 0x00028a00ff027b82 */ /* 0x006e700000000a00 */
[----:B------:R-:W2:Y:S01]  /*0fa0*/  LDC R0, c[0x0][0x424] ;  /* 0x00010900ff007b82 */ /* 0x000ea20000000800 */
[----:B0-----:R-:W-:-:S07]  /*0fb0*/  ISETP.NE.U32.AND P1, PT, R4, RZ, PT ;  /* 0x000000ff0400720c */ /* 0x001fce0003f25070 */
[----:B------:R-:W0:Y:S01]  /*0fc0*/  LDC R11, c[0x0][0x2f0] ;  /* 0x0000bc00ff0b7b82 */ /* 0x000e220000000800 */
[----:B------:R-:W-:Y:S02]  /*0fd0*/  ISETP.NE.AND.EX P1, PT, R5, RZ, PT, P1 ;  /* 0x000000ff0500720c */ /* 0x000fe40003f25310 */
[----:B-1----:R-:W-:-:S04]  /*0fe0*/  ISETP.NE.U32.AND P0, PT, R2, RZ, PT ;  /* 0x000000ff0200720c */ /* 0x002fc80003f05070 */
[----:B------:R-:W-:-:S07]  /*0ff0*/  ISETP.NE.AND.EX P0, PT, R3, RZ, PT, P0 ;  /* 0x000000ff0300720c */ /* 0x000fce0003f05300 */
[----:B------:R-:W1:Y:S08]  /*1000*/  @P1 LDC.64 R4, c[0x0][0xa18] ;  /* 0x00028600ff041b82 */ /* 0x000e700000000a00 */
[----:B------:R-:W3:Y:S01]  /*1010*/  @P0 LDC.64 R2, c[0x0][0xa28] ;  /* 0x00028a00ff020b82 */ /* 0x000ee20000000a00 */
[----:B-1----:R-:W-:-:S05]  /*1020*/  @P1 IMAD.WIDE R4, R9, 0x4, R4 ;  /* 0x0000000409041825 */ /* 0x002fca00078e0204 */
[----:B------:R1:W5:Y:S01]  /*1030*/  @P1 LDG.E R17, desc[UR36][R4.64] ;  /* 0x0000002404111981 */ /* 0x000362000c1e1900 */
[----:B---3--:R-:W-:Y:S02]  /*1040*/  @P0 IMAD.WIDE R2, R9, 0x4, R2 ;  /* 0x0000000409020825 */ /* 0x008fe400078e0202 */
[----:B------:R-:W3:Y:S01]  /*1050*/  LDC.64 R8, c[0x0][0x418] ;  /* 0x00010600ff087b82 */ /* 0x000ee20000000a00 */
[----:B------:R-:W-:Y:S02]  /*1060*/  ULOP3.LUT UR4, UR5, 0xffff, URZ, 0xc0, !UPT ;  /* 0x0000ffff05047892 */ /* 0x000fe4000f8ec03f */
[----:B------:R1:W5:Y:S01]  /*1070*/  @P0 LDG.E R7, desc[UR36][R2.64] ;  /* 0x0000002402070981 */ /* 0x000362000c1e1900 */
[----:B------:R-:W-:-:S03]  /*1080*/  ISETP.NE.U32.AND P2, PT, RZ, UR8, PT ;  /* 0x00000008ff007c0c */ /* 0x000fc6000bf45070 */
[----:B------:R-:W-:Y:S01]  /*1090*/  IMAD.U32 R166, RZ, RZ, UR4 ;  /* 0x00000004ffa67e24 */ /* 0x000fe2000f8e00ff */
[----:B------:R-:W-:Y:S02]  /*10a0*/  ISETP.NE.AND.EX P2, PT, RZ, UR9, PT, P2 ;  /* 0x00000009ff007c0c */ /* 0x000fe4000bf45320 */
[----:B---3--:R-:W-:-:S04]  /*10b0*/  ISETP.NE.U32.AND P0, PT, R8, RZ, PT ;  /* 0x000000ff0800720c */ /* 0x008fc80003f05070 */
[----:B------:R-:W-:-:S04]  /*10c0*/  ISETP.NE.AND.EX P0, PT, R9, RZ, PT, P0 ;  /* 0x000000ff0900720c */ /* 0x000fc80003f05300 */
[----:B--2---:R-:W-:Y:S01]  /*10d0*/  SEL R0, R0, 0x1, P0 ;  /* 0x0000000100007807 */ /* 0x004fe20000000000 */
[----:B01----:R-:W-:Y:S08]  /*10e0*/  @P1 BRA `(.L_x_1210) ;  /* 0x00000000002c1947 */ /* 0x003ff00003800000 */
[----:B------:R-:W-:Y:S01]  /*10f0*/  ULDC.64 UR8, c[0x0][0xa00] ;  /* 0x0002800000087ab9 */ /* 0x000fe20000000a00 */
[----:B-----5:R-:W0:Y:S01]  /*1100*/  LDC R17, c[0x0][0x288] ;  /* 0x0000a200ff117b82 */ /* 0x020e220000000800 */
[----:B------:R-:W-:-:S04]  /*1110*/  ISETP.NE.U32.AND P0, PT, RZ, UR8, PT ;  /* 0x00000008ff007c0c */ /* 0x000fc8000bf05070 */
[----:B------:R-:W-:-:S13]  /*1120*/  ISETP.NE.AND.EX P0, PT, RZ, UR9, PT, P0 ;  /* 0x00000009ff007c0c */ /* 0x000fda000bf05300 */
[----:B------:R-:W-:Y:S05]  /*1130*/  @!P0 BRA `(.L_x_1210) ;  /* 0x0000000000188947 */ /* 0x000fea0003800000 */
[----:B------:R-:W1:Y:S01]  /*1140*/  LDC.64 R2, c[0x0][0xa00] ;  /* 0x00028000ff027b82 */ /* 0x000e620000000a00 */
[----:B------:R-:W-:-:S04]  /*1150*/  IMAD.U32 R5, RZ, RZ, UR7 ;  /* 0x00000007ff057e24 */ /* 0x000fc8000f8e00ff */
[----:B-1----:R-:W-:-:S05]  /*1160*/  IMAD.WIDE R2, R5, 0x4, R2 ;  /* 0x0000000405027825 */ /* 0x002fca00078e0202 */
[----:B0-----:R-:W2:Y:S04]  /*1170*/  LDG.E R17, desc[UR36][R2.64] ;  /* 0x0000002402117981 */ /* 0x001ea8000c1e1900 */
[----:B------:R-:W2:Y:S02]  /*1180*/  LDG.E R4, desc[UR36][R2.64+0x4] ;  /* 0x0000042402047981 */ /* 0x000ea4000c1e1900 */
[----:B--2---:R-:W-:-:S07]  /*1190*/  IMAD.IADD R17, R4, 0x1, -R17 ;  /* 0x0000000104117824 */ /* 0x004fce00078e0a11 */
.L_x_1210:
[----:B------:R-:W-:Y:S02]  /*11a0*/  IMAD R16, R0, R11, RZ ;  /* 0x0000000b00107224 */ /* 0x000fe400078e02ff */
[----:B------:R-:W-:Y:S01]  /*11b0*/  IMAD.U32 R183, RZ, RZ, UR7 ;  /* 0x00000007ffb77e24 */ /* 0x000fe2000f8e00ff */
[----:B------:R-:W-:Y:S06]  /*11c0*/  @!P2 BRA `(.L_x_1211) ;  /* 0x000000000018a947 */ /* 0x000fec0003800000 */
[----:B------:R-:W-:Y:S02]  /*11d0*/  ULDC.64 UR8, c[0x0][0xa20] ;  /* 0x0002880000087ab9 */ /* 0x000fe40000000a00 */
[----:B------:R-:W-:-:S06]  /*11e0*/  UIMAD.WIDE UR8, UR7, 0x4, UR8 ;  /* 0x00000004070878a5 */ /* 0x000fcc000f8e0208 */
[----:B------:R-:W-:Y:S02]  /*11f0*/  IMAD.U32 R2, RZ, RZ, UR8 ;  /* 0x00000008ff027e24 */ /* 0x000fe4000f8e00ff */
[----:B------:R-:W-:-:S05]  /*1200*/  IMAD.U32 R3, RZ, RZ, UR9 ;  /* 0x00000009ff037e24 */ /* 0x000fca000f8e00ff */
[----:B------:R1:W5:Y:S01]  /*1210*/  LDG.E R16, desc[UR36][R2.64] ;  /* 0x0000002402107981 */ /* 0x000362000c1e1900 */
[----:B------:R-:W-:Y:S05]  /*1220*/  BRA `(.L_x_1212) ;  /* 0x0000000000287947 */ /* 0x000fea0003800000 */
.L_x_1211:
[----:B------:R-:W-:Y:S02]  /*1230*/  ULDC.64 UR8, c[0x0][0xa08] ;  /* 0x0002820000087ab9 */ /* 0x000fe40000000a00 */
[----:B------:R-:W-:-:S04]  /*1240*/  ISETP.NE.U32.AND P0, PT, RZ, UR8, PT ;  /* 0x00000008ff007c0c */ /* 0x000fc8000bf05070 */
[----:B------:R-:W-:-:S13]  /*1250*/  ISETP.NE.AND.EX P0, PT, RZ, UR9, PT, P0 ;  /* 0x00000009ff007c0c */ /* 0x000fda000bf05300 */
[----:B------:R-:W-:Y:S05]  /*1260*/  @!P0 BRA `(.L_x_1212) ;  /* 0x0000000000188947 */ /* 0x000fea0003800000 */
[----:B------:R-:W1:Y:S01]  /*1270*/  LDC.64 R2, c[0x0][0xa08] ;  /* 0x00028200ff027b82 */ /* 0x000e620000000a00 */
[----:B------:R-:W-:-:S04]  /*1280*/  IMAD.U32 R5, RZ, RZ, UR7 ;  /* 0x00000007ff057e24 */ /* 0x000fc8000f8e00ff */
[----:B-1----:R-:W-:-:S05]  /*1290*/  IMAD.WIDE R2, R5, 0x4, R2 ;  /* 0x0000000405027825 */ /* 0x002fca00078e0202 */
[----:B------:R-:W2:Y:S04]  /*12a0*/  LDG.E R16, desc[UR36][R2.64] ;  /* 0x0000002402107981 */ /* 0x000ea8000c1e1900 */
[----:B------:R-:W2:Y:S02]  /*12b0*/  LDG.E R5, desc[UR36][R2.64+0x4] ;  /* 0x0000042402057981 */ /* 0x000ea4000c1e1900 */
[----:B--2---:R-:W-:-:S07]  /*12c0*/  IMAD.IADD R16, R5, 0x1, -R16 ;  /* 0x0000000105107824 */ /* 0x004fce00078e0a10 */
.L_x_1212:
[----:B------:R-:W-:Y:S01]  /*12d0*/  ULDC UR4, c[0x0][0x448] ;  /* 0x0001120000047ab9 */ /* 0x000fe20000000800 */
[----:B-----5:R-:W-:Y:S01]  /*12e0*/  IMAD.IADD R16, R16, 0x1, -R7 ;  /* 0x0000000110107824 */ /* 0x020fe200078e0a07 */
[----:B------:R-:W-:Y:S02]  /*12f0*/  UISETP.NE.AND UP0, UPT, UR4, 0x1, UPT ;  /* 0x000000010400788c */ /* 0x000fe4000bf05270 */
[----:B------:R-:W-:Y:S02]  /*1300*/  USHF.L.U32 UR6, UR6, 0x7, URZ ;  /* 0x0000000706067899 */ /* 0x000fe4000800063f */
[----:B0-----:R-:W-:Y:S01]  /*1310*/  IADD3 R0, R16, 0x1, -R17 ;  /* 0x0000000110007810 */ /* 0x001fe20007ffe811 */
[----:B------:R-:W-:Y:S02]  /*1320*/  UP2UR UR7, UPR, URZ, 0x1 ;  /* 0x000000013f077883 */ /* 0x000fe40008000000 */
[----:B------:R-:W-:Y:S01]  /*1330*/  UIADD3 UR4, UR6, 0x7f, URZ ;  /* 0x0000007f06047890 */ /* 0x000fe2000fffe03f */
[----:B------:R-:W-:Y:S01]  /*1340*/  R2UR UR10, R0 ;  /* 0x00000000000a72ca */ /* 0x000fe200000e0000 */
[----:B------:R-:W-:-:S02]  /*1350*/  IMAD.U32 R22, RZ, RZ, UR6 ;  /* 0x00000006ff167e24 */ /* 0x000fc4000f8e00ff */
[----:B------:R-:W-:Y:S01]  /*1360*/  @UP0 ULDC UR8, c[0x0][0x44c] ;  /* 0x0001130000080ab9 */ /* 0x000fe20000000800 */
[----:B------:R-:W-:Y:S01]  /*1370*/  IMAD.U32 R19, RZ, RZ, UR7 ;  /* 0x00000007ff137e24 */ /* 0x000fe2000f8e00ff */
[----:B------:R-:W-:Y:S01]  /*1380*/  UIMAD.WIDE.U32 UR8, UR4, UR8, URZ ;  /* 0x00000008040872a5 */ /* 0x000fe2000f8e003f */
[----:B------:R-:W-:Y:S01]  /*1390*/  @UP0 ULDC UR11, c[0x0][0x450] ;  /* 0x00011400000b0ab9 */ /* 0x000fe20000000800 */
[----:B------:R-:W-:Y:S02]  /*13a0*/  ULDC.64 UR6, c[0x0][0x9e0] ;  /* 0x0002780000067ab9 */ /* 0x000fe40000000a00 */
[----:B------:R-:W-:Y:S02]  /*13b0*/  @UP0 USHF.R.U32.HI UR4, URZ, UR11, UR9 ;  /* 0x0000000b3f040299 */ /* 0x000fe40008011609 */
[----:B------:R-:W-:Y:S02]  /*13c0*/  UISETP.GE.AND UP0, UPT, UR7, 0x1, UPT ;  /* 0x000000010700788c */ /* 0x000fe4000bf06270 */
[----:B------:R-:W-:-:S02]  /*13d0*/  UIADD3 UR8, UR10, UR4, URZ ;  /* 0x000000040a087290 */ /* 0x000fc4000fffe03f */
[----:B------:R-:W-:Y:S02]  /*13e0*/  UP2UR UR61, UPR, URZ, 0x1 ;  /* 0x000000013f3d7883 */ /* 0x000fe40008000000 */
[----:B------:R-:W-:Y:S01]  /*13f0*/  PLOP3.LUT P0, PT, PT, PT, UP0, 0x40, 0x0 ;  /* 0x000000000000781c */ /* 0x000fe20003f0e808 */
[----:B------:R-:W-:-:S06]  /*1400*/  UIADD3 UR6, UR8, UR6, URZ ;  /* 0x0000000608067290 */ /* 0x000fcc000fffe03f */
[----:B------:R-:W-:-:S06]  /*1410*/  IMAD.U32 R0, RZ, RZ, UR6 ;  /* 0x00000006ff007e24 */ /* 0x000fcc000f8e00ff */
[----:B------:R-:W-:Y:S05]  /*1420*/  @P0 BRA `(.L_x_1213) ;  /* 0x0000000000400947 */ /* 0x000fea0003800000 */
        /* <DEDUP_REMOVED lines=10> */
.L_x_1214:
[----:B------:R-:W-:-:S11]  /*14d0*/  UISETP.NE.AND UP0, UPT, UR7, 0x1, UPT ;  /* 0x000000010700788c */ /* 0x000fd6000bf05270 */
[----:B------:R-:W-:Y:S02]  /*14e0*/  @UP0 ULDC.64 UR10, c[0x0][0x9e8] ;  /* 0x00027a00000a0ab9 */ /* 0x000fe40000000a00 */
[----:B------:R-:W-:-:S04]  /*14f0*/  UIMAD.WIDE.U32 UR8, UR4, UR10, URZ ;  /* 0x0000000a040872a5 */ /* 0x000fc8000f8e003f */
[----:B------:R-:W-:-:S12]  /*1500*/  @UP0 USHF.R.U32.HI UR4, URZ, UR11, UR9 ;  /* 0x0000000b3f040299 */ /* 0x000fd80008011609 */
.L_x_1215:
[----:B------:R-:W-:-:S06]  /*1510*/  UIMAD UR4, UR4, UR7, UR7 ;  /* 0x00000007040472a4 */ /* 0x000fcc000f8e0207 */
[----:B------:R-:W-:-:S07]  /*1520*/  VIMNMX R0, R0, UR4, PT ;  /* 0x0000000400007c48 */ /* 0x000fce000bfe0100 */
.L_x_1213:
[----:B------:R-:W-:Y:S01]  /*1530*/  R2UR UR6, R19 ;  /* 0x00000000130672ca */ /* 0x000fe200000e0000 */
[----:B------:R-:W-:Y:S01]  /*1540*/  IMAD.IADD R74, R16, 0x1, -R17 ;  /* 0x00000001104a7824 */ /* 0x000fe200078e0a11 */
[----:B------:R-:W-:Y:S01]  /*1550*/  R2UR UR4, R22 ;  /* 0x00000000160472ca */ /* 0x000fe200000e0000 */
[----:B-1----:R-:W-:Y:S02]  /*1560*/  VIADD R2, R0, 0x5f ;  /* 0x0000005f00027836 */ /* 0x002fe40000000000 */
[----:B------:R-:W-:Y:S02]  /*1570*/  VIADD R0, R16, 0x5f ;  /* 0x0000005f10007836 */ /* 0x000fe40000000000 */
[----:B------:R-:W-:-:S04]  /*1580*/  IMAD.HI R2, R2, 0x2aaaaaab, RZ ;  /* 0x2aaaaaab02027827 */ /* 0x000fc800078e02ff */
[----:B------:R-:W-:Y:S01]  /*1590*/  IMAD.HI R0, R0, 0x2aaaaaab, RZ ;  /* 0x2aaaaaab00007827 */ /* 0x000fe200078e02ff */
[----:B------:R-:W-:Y:S01]  /*15a0*/  SHF.R.U32.HI R5, RZ, 0x1f, R2 ;  /* 0x0000001fff057819 */ /* 0x000fe20000011602 */
[----:B------:R-:W-:Y:S01]  /*15b0*/  UISETP.NE.AND UP0, UPT, UR6, URZ, UPT ;  /* 0x0000003f0600728c */ /* 0x000fe2000bf05270 */
[----:B------:R-:W-:Y:S02]  /*15c0*/  R2UR UR6, R74 ;  /* 0x000000004a0672ca */ /* 0x000fe400000e0000 */
[----:B------:R-:W-:Y:S02]  /*15d0*/  SHF.R.U32.HI R3, RZ, 0x1f, R0 ;  /* 0x0000001fff037819 */ /* 0x000fe40000011600 */
[----:B------:R-:W-:Y:S02]  /*15e0*/  LEA.HI.SX32 R2, R2, R5, 0x1c ;  /* 0x0000000502027211 */ /* 0x000fe400078fe2ff */
[----:B------:R-:W-:-:S04]  /*15f0*/  LEA.HI.SX32 R3, R0, R3, 0x1c ;  /* 0x0000000300037211 */ /* 0x000fc800078fe2ff */
[----:B------:R-:W-:Y:S01]  /*1600*/  @UP0 ULDC UR8, c[0x0][0x44c] ;  /* 0x0001130000080ab9 */ /* 0x000fe20000000800 */
[----:B------:R-:W-:Y:S01]  /*1610*/  @UP0 ULDC UR10, c[0x0][0x450] ;  /* 0x00011400000a0ab9 */ /* 0x000fe20000000800 */
[----:B------:R-:W-:Y:S01]  /*1620*/  UIMAD.WIDE.U32 UR8, UR4, UR8, URZ ;  /* 0x00000008040872a5 */ /* 0x000fe2000f8e003f */
[----:B------:R-:W-:-:S03]  /*1630*/  VIMNMX R75, R3, R2, PT ;  /* 0x00000002034b7248 */ /* 0x000fc60003fe0100 */
[----:B------:R-:W-:Y:S02]  /*1640*/  @UP0 USHF.R.U32.HI UR4, URZ, UR10, UR9 ;  /* 0x0000000a3f040299 */ /* 0x000fe40008011609 */
[----:B------:R-:W-:Y:S02]  /*1650*/  UISETP.GE.AND UP0, UPT, UR7, 0x1, UPT ;  /* 0x000000010700788c */ /* 0x000fe4000bf06270 */
[----:B------:R-:W-:-:S03]  /*1660*/  UIADD3 UR4, UR6, UR4, URZ ;  /* 0x0000000406047290 */ /* 0x000fc6000fffe03f */
[----:B------:R-:W-:Y:S01]  /*1670*/  ULDC UR6, c[0x0][0x9dc] ;  /* 0x0002770000067ab9 */ /* 0x000fe20000000800 */
[----:B------:R-:W-:Y:S01]  /*1680*/  PLOP3.LUT P0, PT, PT, PT, UP0, 0x40, 0x0 ;  /* 0x000000000000781c */ /* 0x000fe20003f0e808 */
[----:B------:R-:W-:-:S12]  /*1690*/  UIADD3 UR6, UR4, -UR6, URZ ;  /* 0x8000000604067290 */ /* 0x000fd8000fffe03f */
[----:B------:R-:W-:Y:S05]  /*16a0*/  @P0 BRA `(.L_x_1216) ;  /* 0x0000000000440947 */ /* 0x000fea0003800000 */
        /* <DEDUP_REMOVED lines=10> */
.L_x_1217:
[----:B------:R-:W-:-:S11]  /*1750*/  UISETP.NE.AND UP0, UPT, UR7, 0x1, UPT ;  /* 0x000000010700788c */ /* 0x000fd6000bf05270 */
[----:B------:R-:W-:Y:S02]  /*1760*/  @UP0 ULDC.64 UR10, c[0x0][0x9e8] ;  /* 0x00027a00000a0ab9 */ /* 0x000fe40000000a00 */
[----:B------:R-:W-:-:S04]  /*1770*/  UIMAD.WIDE.U32 UR8, UR4, UR10, URZ ;  /* 0x0000000a040872a5 */ /* 0x000fc8000f8e003f */
[----:B------:R-:W-:-:S12]  /*1780*/  @UP0 USHF.R.U32.HI UR4, URZ, UR11, UR9 ;  /* 0x0000000b3f040299 */ /* 0x000fd80008011609 */
.L_x_1218:
[----:B------:R-:W-:-:S04]  /*1790*/  UIMAD UR4, UR4, UR7, URZ ;  /* 0x00000007040472a4 */ /* 0x000fc8000f8e023f */
[----:B------:R-:W-:-:S04]  /*17a0*/  UISETP.LT.AND UP0, UPT, UR6, UR4, UPT ;  /* 0x000000040600728c */ /* 0x000fc8000bf01270 */
[----:B------:R-:W-:-:S12]  /*17b0*/  USEL UR6, UR6, UR4, !UP0 ;  /* 0x0000000406067287 */ /* 0x000fd8000c000000 */
.L_x_1216:
[----:B------:R-:W-:-:S04]  /*17c0*/  UIMAD.WIDE UR6, UR6, 0x2aaaaaab, URZ ;  /* 0x2aaaaaab060678a5 */ /* 0x000fc8000f8e023f */
[----:B------:R-:W-:-:S04]  /*17d0*/  USHF.R.U32.HI UR4, URZ, 0x1f, UR7 ;  /* 0x0000001f3f047899 */ /* 0x000fc80008011607 */
[----:B------:R-:W-:Y:S02]  /*17e0*/  ULEA.HI.SX32 UR7, UR7, UR4, 0x1c ;  /* 0x0000000407077291 */ /* 0x000fe4000f8fe23f */
[----:B------:R-:W-:Y:S02]  /*17f0*/  ULOP3.LUT UR4, UR5, 0xff000000, URZ, 0xc0, !UPT ;  /* 0xff00000005047892 */ /* 0x000fe4000f8ec03f */
[----:B------:R-:W-:Y:S02]  /*1800*/  UISETP.LT.AND UP0, UPT, URZ, UR7, UPT ;  /* 0x000000073f00728c */ /* 0x000fe4000bf01270 */
[----:B------:R-:W-:Y:S02]  /*1810*/  ULOP3.LUT UR5, UR5, 0xff0000, URZ, 0xc0, !UPT ;  /* 0x00ff000005057892 */ /* 0x000fe4000f8ec03f */
[----:B------:R-:W-:Y:S02]  /*1820*/  USEL UR9, URZ, UR7, !UP0 ;  /* 0x000000073f097287 */ /* 0x000fe4000c000000 */
[----:B------:R-:W-:-:S04]  /*1830*/  USHF.R.U32.HI UR4, URZ, 0x8, UR4 ;  /* 0x000000083f047899 */ /* 0x000fc80008011604 */
[----:B------:R-:W-:Y:S01]  /*1840*/  ISETP.GT.AND P0, PT, R75, UR9, PT ;  /* 0x000000094b007c0c */ /* 0x000fe2000bf04270 */
[----:B------:R-:W-:-:S03]  /*1850*/  ULEA.HI UR5, UR5, UR4, URZ, 0x10 ;  /* 0x0000000405057291 */ /* 0x000fc6000f8f803f */
[----:B------:R-:W-:Y:S01]  /*1860*/  UMOV UR4, URZ ;  /* 0x0000003f00047c82 */ /* 0x000fe20008000000 */
[----:B------:R-:W-:Y:S02]  /*1870*/  ULOP3.LUT UR6, UR5, 0xff, URZ, 0xc0, !UPT ;  /* 0x000000ff05067892 */ /* 0x000fe4000f8ec03f */
[----:B------:R-:W-:-:S04]  /*1880*/  USHF.R.U32.HI UR5, URZ, 0x10, UR5 ;  /* 0x000000103f057899 */ /* 0x000fc80008011605 */
[----:B------:R-:W-:Y:S02]  /*1890*/  IMAD.U32 R165, RZ, RZ, UR6 ;  /* 0x00000006ffa57e24 */ /* 0x000fe4000f8e00ff */
[----:B------:R-:W-:Y:S01]  /*18a0*/  IMAD.U32 R164, RZ, RZ, UR5 ;  /* 0x00000005ffa47e24 */ /* 0x000fe2000f8e00ff */
[----:B------:R-:W-:Y:S06]  /*18b0*/  @!P0 BRA `(.L_x_1219) ;  /* 0x00000000009c8947 */ /* 0x000fec0003800000 */
[----:B------:R-:W-:Y:S01]  /*18c0*/  R2UR UR5, R164 ;  /* 0x00000000a40572ca */ /* 0x000fe200000e0000 */
[----:B------:R-:W-:-:S12]  /*18d0*/  ULDC UR4, c[0x0][0x9f0] ;  /* 0x00027c0000047ab9 */ /* 0x000fd80000000800 */
[----:B------:R-:W-:-:S04]  /*18e0*/  UISETP.NE.AND UP0, UPT, UR5, URZ, UPT ;  /* 0x0000003f0500728c */ /* 0x000fc8000bf05270 */
[----:B------:R-:W-:-:S03]  /*18f0*/  USEL UR10, UR5, UR4, UP0 ;  /* 0x00000004050a7287 */ /* 0x000fc60008000000 */
[----:B------:R-:W-:-:S03]  /*1900*/  UMOV UR4, URZ ;  /* 0x0000003f00047c82 */ /* 0x000fc60008000000 */
[----:B------:R-:W-:-:S05]  /*1910*/  IMAD.U32 R4, RZ, RZ, UR10 ;  /* 0x0000000aff047e24 */ /* 0x000fca000f8e00ff */
[----:B------:R-:W-:-:S04]  /*1920*/  IABS R0, R4 ;  /* 0x0000000400007213 */ /* 0x000fc80000000000 */
[----:B------:R-:W-:Y:S02]  /*1930*/  R2UR UR11, R0 ;  /* 0x00000000000b72ca */ /* 0x000fe400000e0000 */
[----:B------:R-:W-:Y:S02]  /*1940*/  IADD3 R0, R4, -0x1, R75 ;  /* 0xffffffff04007810 */ /* 0x000fe40007ffe04b */
[----:B------:R-:W-:Y:S02]  /*1950*/  IABS R4, R4 ;  /* 0x0000000400047213 */ /* 0x000fe40000000000 */
[----:B------:R-:W-:-:S03]  /*1960*/  R2UR UR6, R0 ;  /* 0x00000000000672ca */ /* 0x000fc600000e0000 */
[----:B------:R-:W-:-:S04]  /*1970*/  IMAD.MOV R4, RZ, RZ, -R4 ;  /* 0x000000ffff047224 */ /* 0x000fc800078e0a04 */
[----:B------:R-:W0:Y:S06]  /*1980*/  I2F.RP R2, UR11 ;  /* 0x0000000b00027d06 */ /* 0x000e2c0008209400 */
[----:B------:R-:W-:-:S06]  /*1990*/  UIADD3 UR6, -UR9, UR6, URZ ;  /* 0x0000000609067290 */ /* 0x000fcc000fffe13f */
[----:B------:R-:W-:Y:S01]  /*19a0*/  IMAD.U32 R0, RZ, RZ, UR6 ;  /* 0x00000006ff007e24 */ /* 0x000fe2000f8e00ff */
[----:B------:R-:W-:Y:S01]  /*19b0*/  ULOP3.LUT UR6, UR6, UR10, URZ, 0x3c, !UPT ;  /* 0x0000000a06067292 */ /* 0x000fe2000f8e3c3f */
[----:B0-----:R-:W0:Y:S03]  /*19c0*/  MUFU.RCP R2, R2 ;  /* 0x0000000200027308 */ /* 0x001e260000001000 */
[----:B------:R-:W-:-:S04]  /*19d0*/  IABS R0, R0 ;  /* 0x0000000000007213 */ /* 0x000fc80000000000 */
[----:B------:R-:W-:Y:S01]  /*19e0*/  R2UR UR8, R0 ;  /* 0x00000000000872ca */ /* 0x000fe200000e0000 */
[----:B------:R-:W-:Y:S02]  /*19f0*/  IMAD.MOV.U32 R0, RZ, RZ, R4 ;  /* 0x000000ffff007224 */ /* 0x000fe400078e0004 */
[----:B0-----:R-:W-:-:S06]  /*1a00*/  VIADD R3, R2, 0xffffffe ;  /* 0x0ffffffe02037836 */ /* 0x001fcc0000000000 */
        /* <DEDUP_REMOVED lines=18> */
.L_x_1219:
[----:B------:R-:W-:Y:S01]  /*1b30*/  R2UR UR5, R165 ;  /* 0x00000000a50572ca */ /* 0x000fe200000e0000 */
[----:B------:R-:W-:Y:S01]  /*1b40*/  IMAD.U32 R0, RZ, RZ, UR4 ;  /* 0x00000004ff007e24 */ /* 0x000fe2000f8e00ff */
[----:B------:R-:W-:Y:S01]  /*1b50*/  PLOP3.LUT P0, PT, PT, PT, PT, 0x80, 0x0 ;  /* 0x000000000000781c */ /* 0x000fe20003f0f070 */
        /* <DEDUP_REMOVED lines=10> */
[----:B------:R-:W-:Y:S01]  /*1c00*/  UIMAD UR5, UR5, UR4, UR9 ;  /* 0x00000004050572a4 */ /* 0x000fe2000f8e0209 */
[----:B------:R-:W-:-:S02]  /*1c10*/  CS2R R68, SRZ ;  /* 0x0000000000447805 */ /* 0x000fc4000001ff00 */
[----:B------:R-:W-:Y:S02]  /*1c20*/  CS2R R66, SRZ ;  /* 0x0000000000427805 */ /* 0x000fe4000001ff00 */
[----:B------:R-:W-:Y:S02]  /*1c30*/  CS2R R64, SRZ ;  /* 0x0000000000407805 */ /* 0x000fe4000001ff00 */
[----:B------:R-:W-:Y:S02]  /*1c40*/  CS2R R62, SRZ ;  /* 0x00000000003e7805 */ /* 0x000fe4000001ff00 */
[----:B------:R-:W-:Y:S02]  /*1c50*/  CS2R R60, SRZ ;  /* 0x00000000003c7805 */ /* 0x000fe4000001ff00 */
[----:B------:R-:W-:Y:S01]  /*1c60*/  VIADDMNMX R75, R0, UR5, R75, PT ;  /* 0x00000005004b7c46 */ /* 0x000fe2000b80014b */
[----:B------:R-:W-:Y:S01]  /*1c70*/  IMAD.U32 R161, RZ, RZ, UR5 ;  /* 0x00000005ffa17e24 */ /* 0x000fe2000f8e00ff */
[----:B------:R-:W-:Y:S01]  /*1c80*/  CS2R R58, SRZ ;  /* 0x00000000003a7805 */ /* 0x000fe2000001ff00 */
[----:B------:R-:W-:Y:S01]  /*1c90*/  IMAD.MOV.U32 R0, RZ, RZ, RZ ;  /* 0x000000ffff007224 */ /* 0x000fe200078e00ff */
[----:B------:R-:W-:-:S02]  /*1ca0*/  ISETP.GT.AND P1, PT, R75, UR5, PT ;  /* 0x000000054b007c0c */ /* 0x000fc4000bf24270 */
        /* <DEDUP_REMOVED lines=49> */
.L_x_1221:
[----:B------:R-:W-:Y:S02]  /*1fc0*/  R2UR UR6, R184 ;  /* 0x00000000b80672ca */ /* 0x000fe400000e0000 */
[----:B------:R-:W-:-:S11]  /*1fd0*/  R2UR UR5, R204 ;  /* 0x00000000cc0572ca */ /* 0x000fd600000e0000 */
[----:B------:R-:W-:Y:S02]  /*1fe0*/  ULEA.HI UR4, UR6, UR6, URZ, 0x1 ;  /* 0x0000000606047291 */ /* 0x000fe4000f8f083f */
[----:B------:R-:W-:Y:S02]  /*1ff0*/  IMAD.U32 R2, RZ, RZ, UR5 ;  /* 0x00000005ff027e24 */ /* 0x000fe4000f8e00ff */
[----:B------:R-:W-:-:S03]  /*2000*/  ULOP3.LUT UR4, UR4, 0xfffffffe, URZ, 0xc0, !UPT ;  /* 0xfffffffe04047892 */ /* 0x000fc6000f8ec03f */
[----:B------:R-:W-:Y:S01]  /*2010*/  ISETP.NE.AND P0, PT, R2, 0x3, PT ;  /* 0x000000030200780c */ /* 0x000fe20003f05270 */
[----:B------:R-:W-:-:S06]  /*2020*/  UIADD3 UR4, UR6, -UR4, URZ ;  /* 0x8000000406047290 */ /* 0x000fcc000fffe03f */
[----:B------:R-:W-:-:S05]  /*2030*/  IMAD.U32 R0, RZ, RZ, UR4 ;  /* 0x00000004ff007e24 */ /* 0x000fca000f8e00ff */
[----:B------:R-:W-:-:S04]  /*2040*/  SHF.L.U32 R0, R0, 0x1f, RZ ;  /* 0x0000001f00007819 */ /* 0x000fc800000006ff */
[----:B------:R-:W0:Y:S02]  /*2050*/  SYNCS.PHASECHK.TRANS64.TRYWAIT P1, [UR60+0x2a800], R0 ;  /* 0x02a80000ff0075a7 */ /* 0x000e24000802017c */
[----:B0-----:R-:W-:Y:S05]  /*2060*/  @!P1 BRA `(.L_x_1222) ;  /* 0x0000016400209947 */ /* 0x001fea0003800000 */
.L_x_1418:
[----:B------:R-:W-:Y:S05]  /*2070*/  @!P0 BRA `(.L_x_1223) ;  /* 0x0000000000048947 */ /* 0x000fea0003800000 */
[----:B------:R-:W-:Y:S01]  /*2080*/  BPT.TRAP 0x1 ;  /* 0x000000040000795c */ /* 0x000fe20000300000 */
.L_x_1223:
[----:B------:R-:W-:Y:S02]  /*2090*/  IMAD.U32 R21, RZ, RZ, UR38 ;  /* 0x00000026ff157e24 */ /* 0x000fe4000f8e00ff */
[----:B0-----:R-:W-:-:S03]  /*20a0*/  IMAD.U32 R0, RZ, RZ, UR39 ;  /* 0x00000027ff007e24 */ /* 0x001fc6000f8e00ff */
[----:B------:R-:W-:Y:S02]  /*20b0*/  LEA R21, R21, UR60, 0x3 ;  /* 0x0000003c15157c11 */ /* 0x000fe4000f8e18ff */
[----:B------:R-:W-:-:S04]  /*20c0*/  SHF.L.U32 R0, R0, 0x1f, RZ ;  /* 0x0000001f00007819 */ /* 0x000fc800000006ff */
[----:B------:R0:W1:Y:S01]  /*20d0*/  SYNCS.PHASECHK.TRANS64.TRYWAIT P1, [R21+URZ+0x2a830], R0 ;  /* 0x02a83000150075a7 */ /* 0x000062000802017f */
[----:B------:R-:W-:Y:S05]  /*20e0*/  @!P0 BRA `(.L_x_1224) ;  /* 0x0000000000048947 */ /* 0x000fea0003800000 */
[----:B------:R-:W-:Y:S01]  /*20f0*/  BPT.TRAP 0x1 ;  /* 0x000000040000795c */ /* 0x000fe20000300000 */
.L_x_1224:
[----:B-1----:R-:W-:Y:S05]  /*2100*/  @P1 BRA `(.L_x_1225) ;  /* 0x0000000000081947 */ /* 0x002fea0003800000 */
[----:B------:R-:W1:Y:S02]  /*2110*/  SYNCS.PHASECHK.TRANS64.TRYWAIT P1, [R21+URZ+0x2a830], R0 ;  /* 0x02a83000150075a7 */ /* 0x000e64000802017f */
[----:B-1----:R-:W-:Y:S05]  /*2120*/  @!P1 BRA `(.L_x_1226) ;  /* 0x0000016400089947 */ /* 0x002fea0003800000 */
.L_x_1225:
[----:B------:R-:W-:Y:S05]  /*2130*/  WARPSYNC.ALL ;  /* 0x0000000000007948 */ /* 0x000fea0003800000 */
[----:B------:R-:W-:Y:S01]  /*2140*/  UIADD3 UR4, UR60, 0x18400, URZ ;  /* 0x000184003c047890 */ /* 0x000fe2000fffe03f */
[----:B------:R-:W-:Y:S01]  /*2150*/  WARPGROUP.ARRIVE ;  /* 0x00000000000079c5 */ /* 0x000fe20000000000 */
[----:B------:R-:W-:Y:S01]  /*2160*/  UMOV UR9, 0x40000040 ;  /* 0x4000004000097882 */ /* 0x000fe20000000000 */
[----:B------:R-:W-:Y:S01]  /*2170*/  UMOV UR11, 0x40000040 ;  /* 0x40000040000b7882 */ /* 0x000fe20000000000 */
[----:B------:R-:W-:Y:S01]  /*2180*/  USHF.R.U32.HI UR4, URZ, 0x4, UR4 ;  /* 0x000000043f047899 */ /* 0x000fe20008011604 */
[----:B------:R-:W-:Y:S01]  /*2190*/  IMAD.U32 R5, RZ, RZ, UR9 ;  /* 0x00000009ff057e24 */ /* 0x000fe2000f8e00ff */
[----:B------:R-:W-:Y:S01]  /*21a0*/  UMOV UR57, 0x40000040 ;  /* 0x4000004000397882 */ /* 0x000fe20000000000 */
[----:B------:R-:W-:Y:S01]  /*21b0*/  UMOV UR59, 0x40000040 ;  /* 0x40000040003b7882 */ /* 0x000fe20000000000 */
[----:B------:R-:W-:Y:S01]  /*21c0*/  ULOP3.LUT UR4, UR4, 0x3fff, URZ, 0xc0, !UPT ;  /* 0x00003fff04047892 */ /* 0x000fe2000f8ec03f */
[----:B------:R-:W-:Y:S01]  /*21d0*/  UMOV UR53, 0x40000040 ;  /* 0x4000004000357882 */ /* 0x000fe20000000000 */
[----:B------:R-:W-:-:S02]  /*21e0*/  UMOV UR55, 0x40000040 ;  /* 0x4000004000377882 */ /* 0x000fc40000000000 */
[----:B------:R-:W-:Y:S02]  /*21f0*/  ULOP3.LUT UR5, UR4, 0x10000, URZ, 0xfc, !UPT ;  /* 0x0001000004057892 */ /* 0x000fe4000f8efc3f */
[----:B------:R-:W-:Y:S01]  /*2200*/  ULOP3.LUT UR4, UR40, 0x10000, URZ, 0xfc, !UPT ;  /* 0x0001000028047892 */ /* 0x000fe2000f8efc3f */
[----:B------:R-:W-:Y:S01]  /*2210*/  UMOV UR49, 0x40000040 ;  /* 0x4000004000317882 */ /* 0x000fe20000000000 */
[----:B------:R-:W-:Y:S02]  /*2220*/  UMOV UR51, 0x40000040 ;  /* 0x4000004000337882 */ /* 0x000fe40000000000 */
[----:B------:R-:W-:Y:S01]  /*2230*/  IMAD.U32 R7, RZ, RZ, UR5 ;  /* 0x00000005ff077e24 */ /* 0x000fe2000f8e00ff */
[----:B------:R-:W-:Y:S02]  /*2240*/  UIMAD UR5, UR38, 0x900, UR5 ;  /* 0x00000900260578a4 */ /* 0x000fe4000f8e0205 */
[----:B------:R-:W-:Y:S01]  /*2250*/  UMOV UR8, UR4 ;  /* 0x0000000400087c82 */ /* 0x000fe20008000000 */
[----:B------:R-:W-:Y:S01]  /*2260*/  UIADD3 UR56, UR4, 0x2, URZ ;  /* 0x0000000204387890 */ /* 0x000fe2000fffe03f */
[----:B------:R-:W-:Y:S01]  /*2270*/  IMAD.U32 R4, RZ, RZ, UR8 ;  /* 0x00000008ff047e24 */ /* 0x000fe2000f8e00ff */
[----:B------:R-:W-:-:S02]  /*2280*/  UIADD3 UR58, UR5, 0x2, URZ ;  /* 0x00000002053a7890 */ /* 0x000fc4000fffe03f */
[----:B------:R-:W-:Y:S01]  /*2290*/  UMOV UR10, UR5 ;  /* 0x00000005000a7c82 */ /* 0x000fe20008000000 */
[----:B------:R-:W-:Y:S01]  /*22a0*/  UIADD3 UR52, UR4, 0x4, URZ ;  /* 0x0000000404347890 */ /* 0x000fe2000fffe03f */
[----:B------:R-:W-:Y:S01]  /*22b0*/  HGMMA.64x96x16.F32.BF16 R24, gdesc[UR8], RZ, !UPT, gsb0 ;  /* 0x01600000081879f0 */ /* 0x000fe2000c0018ff */
[----:B------:R-:W-:Y:S02]  /*22c0*/  UIADD3 UR54, UR5, 0x4, URZ ;  /* 0x0000000405367890 */ /* 0x000fe4000fffe03f */
[----:B------:R-:W-:Y:S02]  /*22d0*/  UIADD3 UR48, UR4, 0x6, URZ ;  /* 0x0000000604307890 */ /* 0x000fe4000fffe03f */
[----:B------:R-:W-:Y:S02]  /*22e0*/  UIADD3 UR50, UR5, 0x6, URZ ;  /* 0x0000000605327890 */ /* 0x000fe4000fffe03f */
        /* <DEDUP_REMOVED lines=68> */
.L_x_1227:
[----:B------:R-:W-:Y:S01]  /*2730*/  R2UR UR4, R19 ;  /* 0x00000000130472ca */ /* 0x000fe200000e0000 */
[----:B------:R-:W2:Y:S01]  /*2740*/  S2UR UR7, SR_CgaCtaId ;  /* 0x00000000000779c3 */ /* 0x000ea20000008800 */
[----:B------:R-:W-:Y:S01]  /*2750*/  R2UR UR6, R22 ;  /* 0x00000000160672ca */ /* 0x000fe200000e0000 */
[----:B------:R-:W-:Y:S01]  /*2760*/  ULDC UR5, c[0x0][0x9d8] ;  /* 0x0002760000057ab9 */ /* 0x000fe20000000800 */
[----:B------:R-:W-:Y:S01]  /*2770*/  UISETP.NE.AND UP0, UPT, UR61, URZ, UPT ;  /* 0x0000003f3d00728c */ /* 0x000fe2000bf05270 */
[----:B------:R-:W-:Y:S01]  /*2780*/  FMUL.FTZ R36, R36, UR5 ;  /* 0x0000000524247c20 */ /* 0x000fe20008410000 */
[----:B------:R-:W-:Y:S01]  /*2790*/  FMUL.FTZ R33, R33, UR5 ;  /* 0x0000000521217c20 */ /* 0x000fe20008410000 */
[----:B------:R-:W-:Y:S01]  /*27a0*/  FMUL.FTZ R2, R37, UR5 ;  /* 0x0000000525027c20 */ /* 0x000fe20008410000 */
[----:B------:R-:W-:Y:S01]  /*27b0*/  FMUL.FTZ R3, R41, UR5 ;  /* 0x0000000529037c20 */ /* 0x000fe20008410000 */
[----:B------:R3:W4:Y:S01]  /*27c0*/  MUFU.TANH R86, R36 ;  /* 0x0000002400567308 */ /* 0x0007220000002400 */
[----:B------:R-:W-:Y:S01]  /*27d0*/  FMUL.FTZ R6, R67, UR5 ;  /* 0x0000000543067c20 */ /* 0x000fe20008410000 */
[----:B------:R-:W-:Y:S01]  /*27e0*/  FMUL.FTZ R53, R53, UR5 ;  /* 0x0000000535357c20 */ /* 0x000fe20008410000 */
[----:B------:R-:W-:Y:S01]  /*27f0*/  FMUL.FTZ R25, R25, UR5 ;  /* 0x0000000519197c20 */ /* 0x000fe20008410000 */
[----:B------:R-:W-:Y:S01]  /*2800*/  UISETP.NE.AND UP1, UPT, UR4, URZ, UPT ;  /* 0x0000003f0400728c */ /* 0x000fe2000bf25270 */
[----:B------:R-:W-:Y:S01]  /*2810*/  R2UR UR4, R21 ;  /* 0x00000000150472ca */ /* 0x000fe200000e0000 */
[----:B------:R-:W-:-:S02]  /*2820*/  VIADD R10, R23, UR6 ;  /* 0x00000006170a7c36 */ /* 0x000fc40008000000 */
[----:B------:R-:W-:Y:S01]  /*2830*/  FMUL.FTZ R29, R29, UR5 ;  /* 0x000000051d1d7c20 */ /* 0x000fe20008410000 */
[----:B------:R5:W4:Y:S01]  /*2840*/  MUFU.TANH R88, R33 ;  /* 0x0000002100587308 */ /* 0x000b220000002400 */
[----:B01----:R-:W-:Y:S01]  /*2850*/  FMUL.FTZ R0, R26, UR5 ;  /* 0x000000051a007c20 */ /* 0x003fe20008410000 */
[----:B------:R-:W-:Y:S01]  /*2860*/  PLOP3.LUT P1, PT, PT, PT, UP1, 0x80, 0x0 ;  /* 0x000000000000781c */ /* 0x000fe20003f2f018 */
[----:B---3--:R-:W-:Y:S01]  /*2870*/  IMAD.MOV.U32 R36, RZ, RZ, R10 ;  /* 0x000000ffff247224 */ /* 0x008fe200078e000a */
[----:B------:R-:W-:Y:S01]  /*2880*/  PLOP3.LUT P2, PT, PT, PT, UP1, 0x80, 0x0 ;  /* 0x000000000000781c */ /* 0x000fe20003f4f018 */
[----:B------:R-:W-:Y:S01]  /*2890*/  FMUL.FTZ R13, R24, UR5 ;  /* 0x00000005180d7c20 */ /* 0x000fe20008410000 */
[----:B------:R-:W-:Y:S01]  /*28a0*/  FMUL.FTZ R9, R27, UR5 ;  /* 0x000000051b097c20 */ /* 0x000fe20008410000 */
[----:B------:R-:W-:Y:S01]  /*28b0*/  @UP1 ULDC UR6, c[0x0][0x44c] ;  /* 0x0001130000061ab9 */ /* 0x000fe20000000800 */
[----:B------:R0:W1:Y:S01]  /*28c0*/  MUFU.TANH R84, R2 ;  /* 0x0000000200547308 */ /* 0x0000620000002400 */
[----:B-----5:R-:W-:Y:S01]  /*28d0*/  FMUL.FTZ R33, R39, UR5 ;  /* 0x0000000527217c20 */ /* 0x020fe20008410000 */
[----:B------:R-:W-:Y:S01]  /*28e0*/  UIADD3 UR4, UR4, 0x2a840, URZ ;  /* 0x0002a84004047890 */ /* 0x000fe2000fffe03f */
[----:B------:R-:W-:Y:S01]  /*28f0*/  FMUL.FTZ R39, R43, UR5 ;  /* 0x000000052b277c20 */ /* 0x000fe20008410000 */
[----:B------:R-:W-:Y:S01]  /*2900*/  FMUL.FTZ R43, R47, UR5 ;  /* 0x000000052f2b7c20 */ /* 0x000fe20008410000 */
[----:B------:R-:W-:Y:S01]  /*2910*/  FMUL.FTZ R47, R51, UR5 ;  /* 0x00000005332f7c20 */ /* 0x000fe20008410000 */
[----:B--2---:R-:W-:Y:S01]  /*2920*/  UPRMT UR4, UR7, 0x654, UR4 ;  /* 0x0000065407047896 */ /* 0x004fe20008000004 */
[----:B------:R-:W-:Y:S01]  /*2930*/  @P1 IMAD.HI.U32 R14, R10, UR6, RZ ;  /* 0x000000060a0e1c27 */ /* 0x000fe2000f8e00ff */
[----:B------:R-:W-:Y:S01]  /*2940*/  @UP1 ULDC UR6, c[0x0][0x450] ;  /* 0x0001140000061ab9 */ /* 0x000fe20000000800 */
[----:B------:R2:W3:Y:S02]  /*2950*/  MUFU.TANH R80, R3 ;  /* 0x0000000300507308 */ /* 0x0004e40000002400 */
[----:B0-----:R-:W-:Y:S01]  /*2960*/  FMUL.FTZ R2, R45, UR5 ;  /* 0x000000052d027c20 */ /* 0x001fe20008410000 */
[----:B------:R-:W-:Y:S01]  /*2970*/  IMAD.MOV.U32 R10, RZ, RZ, -0x60 ;  /* 0xffffffa0ff0a7424 */ /* 0x000fe200078e00ff */
[----:B------:R-:W-:Y:S01]  /*2980*/  @P2 SHF.R.U32.HI R36, RZ, UR6, R14 ;  /* 0x00000006ff242c19 */ /* 0x000fe2000801160e */
[----:B------:R-:W-:Y:S01]  /*2990*/  FMUL.FTZ R12, R31, UR5 ;  /* 0x000000051f0c7c20 */ /* 0x000fe20008410000 */
[----:B------:R-:W-:Y:S01]  /*29a0*/  FMUL.FTZ R51, R55, UR5 ;  /* 0x0000000537337c20 */ /* 0x000fe20008410000 */
[----:B------:R-:W-:Y:S01]  /*29b0*/  FMUL.FTZ R28, R28, UR5 ;  /* 0x000000051c1c7c20 */ /* 0x000fe20008410000 */
[----:B------:R-:W-:Y:S01]  /*29c0*/  FMUL.FTZ R11, R30, UR5 ;  /* 0x000000051e0b7c20 */ /* 0x000fe20008410000 */
[----:B------:R-:W0:Y:S01]  /*29d0*/  SHFL.IDX PT, R67, R36, RZ, 0x1c1f ;  /* 0x001c1fff24437589 */ /* 0x000e2200000e0000 */
[----:B--2---:R-:W-:Y:S01]  /*29e0*/  FMUL.FTZ R3, R49, UR5 ;  /* 0x0000000531037c20 */ /* 0x004fe20008410000 */
[----:B------:R2:W0:Y:S01]  /*29f0*/  MUFU.TANH R26, R53 ;  /* 0x00000035001a7308 */ /* 0x0004220000002400 */
[----:B------:R-:W-:Y:S01]  /*2a00*/  FMUL.FTZ R32, R32, UR5 ;  /* 0x0000000520207c20 */ /* 0x000fe20008410000 */
[----:B------:R-:W-:Y:S01]  /*2a10*/  FMUL.FTZ R15, R34, UR5 ;  /* 0x00000005220f7c20 */ /* 0x000fe20008410000 */
[----:B------:R-:W-:Y:S01]  /*2a20*/  FMUL.FTZ R27, R35, UR5 ;  /* 0x00000005231b7c20 */ /* 0x000fe20008410000 */
[----:B------:R-:W-:Y:S01]  /*2a30*/  FMUL.FTZ R31, R38, UR5 ;  /* 0x00000005261f7c20 */ /* 0x000fe20008410000 */
[----:B------:R-:W-:Y:S01]  /*2a40*/  FMUL.FTZ R40, R40, UR5 ;  /* 0x0000000528287c20 */ /* 0x000fe20008410000 */
[----:B------:R-:W-:Y:S01]  /*2a50*/  FMUL.FTZ R37, R42, UR5 ;  /* 0x000000052a257c20 */ /* 0x000fe20008410000 */
[----:B------:R-:W-:Y:S01]  /*2a60*/  FMUL.FTZ R44, R44, UR5 ;  /* 0x000000052c2c7c20 */ /* 0x000fe20008410000 */
[----:B------:R-:W0:Y:S01]  /*2a70*/  MUFU.TANH R20, R25 ;  /* 0x0000001900147308 */ /* 0x000e220000002400 */
[----:B--2---:R-:W-:-:S02]  /*2a80*/  IMAD R53, R75, R10, 0x61 ;  /* 0x000000614b357424 */ /* 0x004fc400078e020a */
[----:B------:R-:W-:Y:S01]  /*2a90*/  FMUL.FTZ R41, R46, UR5 ;  /* 0x000000052e297c20 */ /* 0x000fe20008410000 */
[----:B------:R-:W-:Y:S01]  /*2aa0*/  FMUL.FTZ R48, R48, UR5 ;  /* 0x0000000530307c20 */ /* 0x000fe20008410000 */
[----:B------:R-:W-:Y:S01]  /*2ab0*/  FMUL.FTZ R45, R50, UR5 ;  /* 0x00000005322d7c20 */ /* 0x000fe20008410000 */
[----:B------:R-:W-:Y:S01]  /*2ac0*/  FMUL.FTZ R52, R52, UR5 ;  /* 0x0000000534347c20 */ /* 0x000fe20008410000 */
[----:B------:R-:W-:Y:S01]  /*2ad0*/  FMUL.FTZ R49, R54, UR5 ;  /* 0x0000000536317c20 */ /* 0x000fe20008410000 */
[----:B------:R-:W-:Y:S01]  /*2ae0*/  FMUL.FTZ R56, R56, UR5 ;  /* 0x0000000538387c20 */ /* 0x000fe20008410000 */
        /* <DEDUP_REMOVED lines=8> */
[----:B------:R5:W0:Y:S01]  /*2b70*/  MUFU.TANH R76, R2 ;  /* 0x00000002004c7308 */ /* 0x000a220000002400 */
[----:B--2---:R-:W-:Y:S01]  /*2b80*/  FMUL.FTZ R29, R59, UR5 ;  /* 0x000000053b1d7c20 */ /* 0x004fe20008410000 */
[----:B------:R-:W-:Y:S01]  /*2b90*/  FMUL.FTZ R69, R69, UR5 ;  /* 0x0000000545457c20 */ /* 0x000fe20008410000 */
[----:B------:R-:W-:Y:S01]  /*2ba0*/  FMUL.FTZ R25, R70, UR5 ;  /* 0x0000000546197c20 */ /* 0x000fe20008410000 */
[----:B------:R-:W-:Y:S01]  /*2bb0*/  FMUL.FTZ R21, R71, UR5 ;  /* 0x0000000547157c20 */ /* 0x000fe20008410000 */
[----:B------:R-:W-:Y:S01]  /*2bc0*/  FMUL.FTZ R68, R68, UR5 ;  /* 0x0000000544447c20 */ /* 0x000fe20008410000 */
[----:B------:R-:W-:Y:S01]  /*2bd0*/  PLOP3.LUT P1, PT, PT, PT, UP0, 0x40, 0x0 ;  /* 0x000000000000781c */ /* 0x000fe20003f2e808 */
[----:B------:R-:W-:Y:S01]  /*2be0*/  ULDC UR10, c[0x0][0x9dc] ;  /* 0x00027700000a7ab9 */ /* 0x000fe20000000800 */
[----:B------:R2:W0:Y:S01]  /*2bf0*/  MUFU.TANH R24, R3 ;  /* 0x0000000300187308 */ /* 0x0004220000002400 */
[----:B-----5:R-:W-:Y:S01]  /*2c00*/  FMUL.FTZ R2, R63, UR5 ;  /* 0x000000053f027c20 */ /* 0x020fe20008410000 */
[----:B------:R-:W-:Y:S01]  /*2c10*/  IADD3 R10, R16, R53, -R18 ;  /* 0x00000035100a7210 */ /* 0x000fe20007ffe812 */
[----:B------:R-:W-:Y:S01]  /*2c20*/  SYNCS.ARRIVE.TRANS64.RED.A1T0 RZ, [UR4], RZ ;  /* 0x000000ffffff79a7 */ /* 0x000fe20008100404 */
[----:B------:R-:W-:Y:S01]  /*2c30*/  ULOP3.LUT UR4, URZ, UR10, URZ, 0x33, !UPT ;  /* 0x0000000a3f047292 */ /* 0x000fe2000f8e333f */
[----:B------:R-:W-:Y:S01]  /*2c40*/  IMAD R35, R75, -0x60, R16 ;  /* 0xffffffa04b237824 */ /* 0x000fe200078e0210 */
[----:B------:R-:W-:Y:S01]  /*2c50*/  ULDC UR11, c[0x0][0x9e0] ;  /* 0x00027800000b7ab9 */ /* 0x000fe20000000800 */
[----:B------:R-:W-:Y:S01]  /*2c60*/  IMAD.IADD R10, R10, 0x1, -R17 ;  /* 0x000000010a0a7824 */ /* 0x000fe200078e0a11 */
[----:B------:R-:W1:Y:S01]  /*2c70*/  MUFU.TANH R13, R13 ;  /* 0x0000000d000d7308 */ /* 0x000e620000002400 */
[----:B--2---:R-:W-:Y:S01]  /*2c80*/  FMUL.FTZ R3, R62, UR5 ;  /* 0x000000053e037c20 */ /* 0x004fe20008410000 */
[----:B------:R-:W-:Y:S01]  /*2c90*/  IADD3 R46, -R18, 0x60, R35 ;  /* 0x00000060122e7810 */ /* 0x000fe20007ffe123 */
[----:B------:R-:W-:-:S02]  /*2ca0*/  VIADD R59, R10, UR11 ;  /* 0x0000000b0a3b7c36 */ /* 0x000fc40008000000 */
[----:B------:R-:W-:Y:S02]  /*2cb0*/  VIADD R63, R53, 0xffffffff ;  /* 0xffffffff353f7836 */ /* 0x000fe40000000000 */
[----:B------:R-:W-:Y:S01]  /*2cc0*/  VIADD R50, R10, UR4 ;  /* 0x000000040a327c36 */ /* 0x000fe20008000000 */
[----:B------:R-:W2:Y:S01]  /*2cd0*/  MUFU.TANH R0, R0 ;  /* 0x0000000000007308 */ /* 0x000ea20000002400 */
[----:B------:R-:W-:Y:S01]  /*2ce0*/  IMAD.IADD R54, R63, 0x1, -R18 ;  /* 0x000000013f367824 */ /* 0x000fe200078e0a12 */
[----:B0-----:R-:W-:Y:S01]  /*2cf0*/  VIADDMNMX R30, R67, R59, R46, PT ;  /* 0x0000003b431e7246 */ /* 0x001fe2000380012e */
[----:B------:R-:W-:-:S05]  /*2d00*/  IMAD.IADD R38, R50, 0x1, R67 ;  /* 0x0000000132267824 */ /* 0x000fca00078e0243 */
        /* <DEDUP_REMOVED lines=36> */
[----:B------:R-:W0:Y:S01]  /*2f50*/  MUFU.TANH R21, R21 ;  /* 0x0000001500157308 */ /* 0x000e220000002400 */
[----:B-1234-:R-:W-:Y:S05]  /*2f60*/  @P1 BRA `(.L_x_1228) ;  /* 0x00000000005c1947 */ /* 0x01efea0003800000 */
[----:B------:R-:W-:Y:S01]  /*2f70*/  IADD3 R53, -R17, R16, R67 ;  /* 0x0000001011357210 */ /* 0x000fe20007ffe143 */
        /* <DEDUP_REMOVED lines=12> */
.L_x_1230:
[----:B------:R-:W-:Y:S02]  /*3040*/  ULDC UR4, c[0x0][0x9e4] ;  /* 0x0002790000047ab9 */ /* 0x000fe40000000800 */
[----:B------:R-:W-:-:S05]  /*3050*/  IMAD.U32 R10, RZ, RZ, UR4 ;  /* 0x00000004ff0a7e24 */ /* 0x000fca000f8e00ff */
[----:B------:R-:W-:-:S13]  /*3060*/  ISETP.NE.AND P1, PT, R10, 0x1, PT ;  /* 0x000000010a00780c */ /* 0x000fda0003f25270 */
[----:B------:R-:W1:Y:S02]  /*3070*/  @P1 LDC.64 R34, c[0x0][0x9e8] ;  /* 0x00027a00ff221b82 */ /* 0x000e640000000a00 */
[----:B-1----:R-:W-:-:S05]  /*3080*/  @P1 IMAD.HI.U32 R34, R53, R34, RZ ;  /* 0x0000002235221227 */ /* 0x002fca00078e00ff */
[----:B------:R-:W-:-:S07]  /*3090*/  @P1 SHF.R.U32.HI R53, RZ, R35, R34 ;  /* 0x00000023ff351219 */ /* 0x000fce0000011622 */
.L_x_1231:
[----:B------:R-:W-:Y:S05]  /*30a0*/  BSYNC B0 ;  /* 0x0000000000007941 */ /* 0x000fea0003800000 */
.L_x_1229:
[----:B------:R-:W-:-:S05]  /*30b0*/  IMAD R53, R53, R10, R54 ;  /* 0x0000000a35357224 */ /* 0x000fca00078e0236 */
[----:B------:R-:W-:Y:S02]  /*30c0*/  VIADDMNMX R30, R53, R10, R30, PT ;  /* 0x0000000a351e7246 */ /* 0x000fe4000380011e */
[----:B------:R-:W-:-:S07]  /*30d0*/  VIMNMX R38, R38, R53, !PT ;  /* 0x0000003526267248 */ /* 0x000fce0007fe0100 */
.L_x_1228:
[C---:B------:R-:W-:Y:S01]  /*30e0*/  ISETP.GE.AND P2, PT, R63.reuse, 0x9, PT ;  /* 0x000000093f00780c */ /* 0x040fe20003f46270 */
[----:B------:R-:W-:Y:S01]  /*30f0*/  UISETP.NE.AND UP0, UPT, UR61, URZ, UPT ;  /* 0x0000003f3d00728c */ /* 0x000fe2000bf05270 */
[C---:B------:R-:W-:Y:S02]  /*3100*/  ISETP.GE.AND P1, PT, R63.reuse, 0x2, PT ;  /* 0x000000023f00780c */ /* 0x040fe40003f26270 */
[C---:B------:R-:W-:Y:S02]  /*3110*/  ISETP.GT.AND P3, PT, R38.reuse, 0x8, !P2 ;  /* 0x000000082600780c */ /* 0x040fe40005764270 */
[----:B------:R-:W-:Y:S02]  /*3120*/  ISETP.GT.AND P4, PT, R38, 0x1, !P1 ;  /* 0x000000012600780c */ /* 0x000fe40004f84270 */
[----:B------:R-:W-:Y:S02]  /*3130*/  ISETP.LT.OR P3, PT, R30, 0x9, P3 ;  /* 0x000000091e00780c */ /* 0x000fe40001f61670 */
[----:B------:R-:W-:-:S02]  /*3140*/  ISETP.GE.AND P5, PT, R63, 0x11, PT ;  /* 0x000000113f00780c */ /* 0x000fc40003fa6270 */
[----:B0-----:R-:W-:Y:S02]  /*3150*/  FSEL R158, R28, -INF , !P3 ;  /* 0xff8000001c9e7808 */ /* 0x001fe40005800000 */
[----:B------:R-:W-:Y:S02]  /*3160*/  ISETP.LT.OR P4, PT, R30, 0x2, P4 ;  /* 0x000000021e00780c */ /* 0x000fe40002781670 */
[----:B------:R-:W-:Y:S02]  /*3170*/  ISETP.GT.AND P3, PT, R38, 0x10, !P5 ;  /* 0x000000102600780c */ /* 0x000fe40006f64270 */
[----:B------:R-:W-:Y:S02]  /*3180*/  ISETP.GE.AND P6, PT, R63, 0xa, PT ;  /* 0x0000000a3f00780c */ /* 0x000fe40003fc6270 */
[----:B------:R-:W-:Y:S02]  /*3190*/  FSEL R94, R20, -INF , !P4 ;  /* 0xff800000145e7808 */ /* 0x000fe40006000000 */
[----:B------:R-:W-:-:S02]  /*31a0*/  P2R R62, PR, RZ, 0x20 ;  /* 0x00000020ff3e7803 */ /* 0x000fc40000000000 */
[----:B------:R-:W-:Y:S02]  /*31b0*/  ISETP.LT.OR P3, PT, R30, 0x11, P3 ;  /* 0x000000111e00780c */ /* 0x000fe40001f61670 */
[----:B------:R-:W-:Y:S02]  /*31c0*/  ISETP.GT.AND P4, PT, R38, 0x9, !P6 ;  /* 0x000000092600780c */ /* 0x000fe40007784270 */
[----:B------:R-:W-:Y:S02]  /*31d0*/  ISETP.GE.AND P5, PT, R63, 0x12, PT ;  /* 0x000000123f00780c */ /* 0x000fe40003fa6270 */
[----:B------:R-:W-:Y:S02]  /*31e0*/  FSEL R90, R32, -INF , !P3 ;  /* 0xff800000205a7808 */ /* 0x000fe40005800000 */
[----:B------:R-:W-:Y:S02]  /*31f0*/  ISETP.LT.OR P4, PT, R30, 0xa, P4 ;  /* 0x0000000a1e00780c */ /* 0x000fe40002781670 */
[----:B------:R-:W-:-:S02]  /*3200*/  ISETP.GT.AND P3, PT, R38, 0x11, !P5 ;  /* 0x000000112600780c */ /* 0x000fc40006f64270 */
[----:B------:R-:W-:Y:S02]  /*3210*/  FSEL R92, R92, -INF , !P4 ;  /* 0xff8000005c5c7808 */ /* 0x000fe40006000000 */
        /* <DEDUP_REMOVED lines=11> */
[C---:B------:R-:W-:Y:S02]  /*32d0*/  ISETP.GE.AND P4, PT, R63.reuse, 0x21, PT ;  /* 0x000000213f00780c */ /* 0x040fe40003f86270 */
        /* <DEDUP_REMOVED lines=61> */
[----:B------:R-:W-:Y:S02]  /*36b0*/  ISETP.GE.AND P3, PT, R63, 0x51, PT ;  /* 0x000000513f00780c */ /* 0x000fe40003f66270 */
[----:B------:R-:W-:Y:S02]  /*36c0*/  P2R R58, PR, RZ, 0x40 ;  /* 0x00000040ff3a7803 */ /* 0x000fe40000000000 */
        /* <DEDUP_REMOVED lines=16> */
[----:B------:R-:W-:Y:S01]  /*37d0*/  ISETP.GE.AND P6, PT, R63, 0x5a, PT ;  /* 0x0000005a3f00780c */ /* 0x000fe20003fc6270 */
[----:B------:R-:W0:Y:S03]  /*37e0*/  SHFL.IDX PT, R13, R36, 0x1, 0x1c1f ;  /* 0x003c1f00240d7f89 */ /* 0x000e2600000e0000 */
[----:B------:R-:W-:Y:S02]  /*37f0*/  P2R R61, PR, RZ, 0x40 ;  /* 0x00000040ff3d7803 */ /* 0x000fe40000000000 */
[----:B------:R-:W-:-:S04]  /*3800*/  ISETP.GT.AND P6, PT, R38, 0x59, !P6 ;  /* 0x000000592600780c */ /* 0x000fc800077c4270 */
[----:B------:R-:W-:-:S04]  /*3810*/  ISETP.LT.OR P6, PT, R30, 0x5a, P6 ;  /* 0x0000005a1e00780c */ /* 0x000fc800037c1670 */
[----:B------:R-:W-:Y:S02]  /*3820*/  FSEL R30, R69, -INF , !P6 ;  /* 0xff800000451e7808 */ /* 0x000fe40007000000 */
[----:B------:R-:W-:Y:S02]  /*3830*/  PLOP3.LUT P6, PT, PT, PT, UP0, 0x40, 0x0 ;  /* 0x000000000000781c */ /* 0x000fe40003fce808 */
[----:B0-----:R-:W-:Y:S01]  /*3840*/  VIADDMNMX R53, R13, R59, R46, PT ;  /* 0x0000003b0d357246 */ /* 0x001fe2000380012e */
[----:B------:R-:W-:-:S10]  /*3850*/  IMAD.IADD R57, R50, 0x1, R13 ;  /* 0x0000000132397824 */ /* 0x000fd400078e020d */
[----:B------:R-:W-:Y:S05]  /*3860*/  @P6 BRA `(.L_x_1232) ;  /* 0x00000000005c6947 */ /* 0x000fea0003800000 */
        /* <DEDUP_REMOVED lines=13> */
.L_x_1234:
[----:B------:R-:W-:Y:S02]  /*3940*/  ULDC UR4, c[0x0][0x9e4] ;  /* 0x0002790000047ab9 */ /* 0x000fe40000000800 */
[----:B------:R-:W-:-:S05]  /*3950*/  IMAD.U32 R36, RZ, RZ, UR4 ;  /* 0x00000004ff247e24 */ /* 0x000fca000f8e00ff */
[----:B------:R-:W-:-:S13]  /*3960*/  ISETP.NE.AND P6, PT, R36, 0x1, PT ;  /* 0x000000012400780c */ /* 0x000fda0003fc5270 */
[----:B------:R-:W0:Y:S02]  /*3970*/  @P6 LDC.64 R34, c[0x0][0x9e8] ;  /* 0x00027a00ff226b82 */ /* 0x000e240000000a00 */
[----:B0-----:R-:W-:-:S05]  /*3980*/  @P6 IMAD.HI.U32 R34, R13, R34, RZ ;  /* 0x000000220d226227 */ /* 0x001fca00078e00ff */
[----:B------:R-:W-:-:S07]  /*3990*/  @P6 SHF.R.U32.HI R13, RZ, R35, R34 ;  /* 0x00000023ff0d6219 */ /* 0x000fce0000011622 */
.L_x_1235:
[----:B------:R-:W-:Y:S05]  /*39a0*/  BSYNC B0 ;  /* 0x0000000000007941 */ /* 0x000fea0003800000 */
.L_x_1233:
[----:B------:R-:W-:-:S05]  /*39b0*/  IMAD R34, R13, R36, R54 ;  /* 0x000000240d227224 */ /* 0x000fca00078e0236 */
[----:B------:R-:W-:Y:S02]  /*39c0*/  VIADDMNMX R53, R34, R36, R53, PT ;  /* 0x0000002422357246 */ /* 0x000fe40003800135 */
[----:B------:R-:W-:-:S07]  /*39d0*/  VIMNMX R57, R57, R34, !PT ;  /* 0x0000002239397248 */ /* 0x000fce0007fe0100 */
.L_x_1232:
[C---:B------:R-:W-:Y:S01]  /*39e0*/  ISETP.GT.AND P1, PT, R57.reuse, 0x1, !P1 ;  /* 0x000000013900780c */ /* 0x040fe20004f24270 */
[----:B------:R-:W-:Y:S01]  /*39f0*/  UISETP.NE.AND UP0, UPT, UR61, URZ, UPT ;  /* 0x0000003f3d00728c */ /* 0x000fe2000bf05270 */
        /* <DEDUP_REMOVED lines=12> */
[----:B------:R-:W-:Y:S02]  /*3ac0*/  R2UR UR4, R19 ;  /* 0x00000000130472ca */ /* 0x000fe400000e0000 */
[C---:B------:R-:W-:Y:S02]  /*3ad0*/  ISETP.GT.AND P1, PT, R57.reuse, 0x10, !P1 ;  /* 0x000000103900780c */ /* 0x040fe40004f24270 */
[----:B------:R-:W-:Y:S02]  /*3ae0*/  ISETP.GT.AND P3, PT, R57, 0x50, !P3 ;  /* 0x000000503900780c */ /* 0x000fe40005f64270 */
[----:B------:R-:W-:Y:S02]  /*3af0*/  ISETP.LT.OR P1, PT, R53, 0x11, P1 ;  /* 0x000000113500780c */ /* 0x000fe40000f21670 */
[----:B------:R-:W-:-:S02]  /*3b00*/  ISETP.GT.AND P4, PT, R57, 0x51, !P4 ;  /* 0x000000513900780c */ /* 0x000fc40006784270 */
[----:B------:R-:W-:Y:S02]  /*3b10*/  FSEL R40, R15, -INF , !P1 ;  /* 0xff8000000f287808 */ /* 0x000fe40004800000 */
[----:B------:R-:W-:Y:S01]  /*3b20*/  ISETP.GT.AND P1, PT, R57, 0x11, !P2 ;  /* 0x000000113900780c */ /* 0x000fe20005724270 */
[----:B------:R-:W-:Y:S01]  /*3b30*/  UISETP.NE.AND UP1, UPT, UR4, URZ, UPT ;  /* 0x0000003f0400728c */ /* 0x000fe2000bf25270 */
[----:B------:R-:W-:Y:S02]  /*3b40*/  ISETP.NE.AND P2, PT, R48, RZ, PT ;  /* 0x000000ff3000720c */ /* 0x000fe40003f45270 */
[C---:B------:R-:W-:Y:S01]  /*3b50*/  ISETP.LT.OR P1, PT, R53.reuse, 0x12, P1 ;  /* 0x000000123500780c */ /* 0x040fe20000f21670 */
[----:B------:R-:W-:Y:S01]  /*3b60*/  ULDC UR4, c[0x0][0x988] ;  /* 0x0002620000047ab9 */ /* 0x000fe20000000800 */
[----:B------:R-:W-:Y:S01]  /*3b70*/  ISETP.LT.OR P3, PT, R53, 0x51, P3 ;  /* 0x000000513500780c */ /* 0x000fe20001f61670 */
[----:B------:R-:W-:Y:S01]  /*3b80*/  IMAD.U32 R11, RZ, RZ, UR4 ;  /* 0x00000004ff0b7e24 */ /* 0x000fe2000f8e00ff */
[----:B------:R-:W-:-:S02]  /*3b90*/  FSEL R42, R27, -INF , !P1 ;  /* 0xff8000001b2a7808 */ /* 0x000fc40004800000 */
[----:B------:R-:W-:Y:S02]  /*3ba0*/  ISETP.GT.AND P1, PT, R57, 0x18, !P6 ;  /* 0x000000183900780c */ /* 0x000fe40007724270 */
[----:B------:R-:W-:Y:S01]  /*3bb0*/  ISETP.NE.AND P6, PT, R44, RZ, PT ;  /* 0x000000ff2c00720c */ /* 0x000fe20003fc5270 */
[----:B------:R-:W-:Y:S01]  /*3bc0*/  @UP1 ULDC UR4, c[0x0][0x44c] ;  /* 0x0001130000041ab9 */ /* 0x000fe20000000800 */
[----:B------:R-:W-:Y:S01]  /*3bd0*/  ISETP.LT.OR P1, PT, R53, 0x19, P1 ;  /* 0x000000193500780c */ /* 0x000fe20000f21670 */
[----:B------:R-:W-:Y:S01]  /*3be0*/  @UP1 ULDC UR14, c[0x0][0x450] ;  /* 0x00011400000e1ab9 */ /* 0x000fe20000000800 */
[----:B------:R-:W-:Y:S02]  /*3bf0*/  ISETP.GT.AND P5, PT, R57, 0x58, !P5 ;  /* 0x000000583900780c */ /* 0x000fe40006fa4270 */
[----:B------:R-:W-:Y:S02]  /*3c00*/  FSEL R44, R31, -INF , !P1 ;  /* 0xff8000001f2c7808 */ /* 0x000fe40004800000 */
[----:B------:R-:W-:-:S02]  /*3c10*/  ISETP.NE.AND P1, PT, R73, RZ, PT ;  /* 0x000000ff4900720c */ /* 0x000fc40003f25270 */
[----:B------:R-:W-:Y:S02]  /*3c20*/  ISETP.LT.OR P4, PT, R53, 0x52, P4 ;  /* 0x000000523500780c */ /* 0x000fe40002781670 */
[----:B------:R-:W-:Y:S02]  /*3c30*/  ISETP.GT.AND P1, PT, R57, 0x19, !P1 ;  /* 0x000000193900780c */ /* 0x000fe40004f24270 */
[----:B------:R-:W-:Y:S02]  /*3c40*/  FSEL R8, R8, -INF , !P3 ;  /* 0xff80000008087808 */ /* 0x000fe40005800000 */
[C---:B------:R-:W-:Y:S02]  /*3c50*/  ISETP.LT.OR P1, PT, R53.reuse, 0x1a, P1 ;  /* 0x0000001a3500780c */ /* 0x040fe40000f21670 */
[----:B------:R-:W-:Y:S02]  /*3c60*/  ISETP.LT.OR P5, PT, R53, 0x59, P5 ;  /* 0x000000593500780c */ /* 0x000fe40002fa1670 */
[----:B------:R-:W-:-:S02]  /*3c70*/  FSEL R46, R33, -INF , !P1 ;  /* 0xff800000212e7808 */ /* 0x000fc40004800000 */
[----:B------:R-:W-:Y:S02]  /*3c80*/  ISETP.NE.AND P1, PT, R77, RZ, PT ;  /* 0x000000ff4d00720c */ /* 0x000fe40003f25270 */
[----:B------:R-:W-:Y:S02]  /*3c90*/  FSEL R6, R6, -INF , !P4 ;  /* 0xff80000006067808 */ /* 0x000fe40006000000 */
[----:B------:R-:W-:Y:S02]  /*3ca0*/  ISETP.GT.AND P1, PT, R57, 0x20, !P1 ;  /* 0x000000203900780c */ /* 0x000fe40004f24270 */
[----:B------:R-:W-:Y:S02]  /*3cb0*/  R2UR UR6, R22 ;  /* 0x00000000160672ca */ /* 0x000fe400000e0000 */
[----:B------:R-:W-:Y:S02]  /*3cc0*/  ISETP.LT.OR P1, PT, R53, 0x21, P1 ;  /* 0x000000213500780c */ /* 0x000fe40000f21670 */
[----:B------:R-:W-:-:S02]  /*3cd0*/  R2UR UR7, R74 ;  /* 0x000000004a0772ca */ /* 0x000fc400000e0000 */
[----:B------:R-:W-:Y:S02]  /*3ce0*/  FSEL R48, R37, -INF , !P1 ;  /* 0xff80000025307808 */ /* 0x000fe40004800000 */
[----:B------:R-:W-:-:S04]  /*3cf0*/  ISETP.NE.AND P1, PT, R79, RZ, PT ;  /* 0x000000ff4f00720c */ /* 0x000fc80003f25270 */
[----:B------:R-:W-:Y:S01]  /*3d00*/  ISETP.GT.AND P1, PT, R57, 0x21, !P1 ;  /* 0x000000213900780c */ /* 0x000fe20004f24270 */
[----:B------:R-:W-:-:S03]  /*3d10*/  UIMAD.WIDE.U32 UR4, UR6, UR4, URZ ;  /* 0x00000004060472a5 */ /* 0x000fc6000f8e003f */
[----:B------:R-:W-:Y:S01]  /*3d20*/  ISETP.LT.OR P1, PT, R53, 0x22, P1 ;  /* 0x000000223500780c */ /* 0x000fe20000f21670 */
[----:B------:R-:W-:-:S03]  /*3d30*/  @UP1 USHF.R.U32.HI UR6, URZ, UR14, UR5 ;  /* 0x0000000e3f061299 */ /* 0x000fc60008011605 */
[----:B------:R-:W-:Y:S01]  /*3d40*/  FSEL R50, R39, -INF , !P1 ;  /* 0xff80000027327808 */ /* 0x000fe20004800000 */
[----:B------:R-:W-:Y:S01]  /*3d50*/  UIADD3 UR4, UR7, UR6, URZ ;  /* 0x0000000607047290 */ /* 0x000fe2000fffe03f */
[----:B------:R-:W-:-:S03]  /*3d60*/  ISETP.NE.AND P1, PT, R81, RZ, PT ;  /* 0x000000ff5100720c */ /* 0x000fc60003f25270 */
[----:B------:R-:W-:Y:S01]  /*3d70*/  UIADD3 UR11, UR4, UR11, URZ ;  /* 0x0000000b040b7290 */ /* 0x000fe2000fffe03f */
[----:B------:R-:W-:-:S04]  /*3d80*/  ISETP.GT.AND P1, PT, R57, 0x28, !P1 ;  /* 0x000000283900780c */ /* 0x000fc80004f24270 */
[----:B------:R-:W-:-:S04]  /*3d90*/  ISETP.LT.OR P1, PT, R53, 0x29, P1 ;  /* 0x000000293500780c */ /* 0x000fc80000f21670 */
[----:B------:R-:W-:Y:S02]  /*3da0*/  FSEL R52, R41, -INF , !P1 ;  /* 0xff80000029347808 */ /* 0x000fe40004800000 */
[----:B------:R-:W-:-:S04]  /*3db0*/  ISETP.NE.AND P1, PT, R83, RZ, PT ;  /* 0x000000ff5300720c */ /* 0x000fc80003f25270 */
        /* <DEDUP_REMOVED lines=19> */
[----:B------:R-:W-:Y:S02]  /*3ef0*/  ISETP.GT.AND P1, PT, R57, 0x40, !P2 ;  /* 0x000000403900780c */ /* 0x000fe40005724270 */
[----:B------:R-:W-:Y:S02]  /*3f00*/  ISETP.NE.AND P2, PT, R96, RZ, PT ;  /* 0x000000ff6000720c */ /* 0x000fe40003f45270 */
[----:B------:R-:W-:Y:S02]  /*3f10*/  ISETP.LT.OR P1, PT, R53, 0x41, P1 ;  /* 0x000000413500780c */ /* 0x000fe40000f21670 */
[----:B------:R-:W-:Y:S02]  /*3f20*/  ISETP.GT.AND P2, PT, R57, 0x49, !P2 ;  /* 0x000000493900780c */ /* 0x000fe40005744270 */
[----:B------:R-:W-:-:S02]  /*3f30*/  FSEL R64, R55, -INF , !P1 ;  /* 0xff80000037407808 */ /* 0x000fc40004800000 */
[----:B------:R-:W-:Y:S02]  /*3f40*/  ISETP.GT.AND P1, PT, R57, RZ, !P6 ;  /* 0x000000ff3900720c */ /* 0x000fe40007724270 */
[----:B------:R-:W-:Y:S02]  /*3f50*/  ISETP.NE.AND P6, PT, R93, RZ, PT ;  /* 0x000000ff5d00720c */ /* 0x000fe40003fc5270 */
[C---:B------:R-:W-:Y:S02]  /*3f60*/  ISETP.LT.OR P1, PT, R53.reuse, 0x1, P1 ;  /* 0x000000013500780c */ /* 0x040fe40000f21670 */
[----:B------:R-:W-:Y:S02]  /*3f70*/  ISETP.LT.OR P2, PT, R53, 0x4a, P2 ;  /* 0x0000004a3500780c */ /* 0x000fe40001741670 */
[----:B------:R-:W-:Y:S02]  /*3f80*/  FSEL R27, R0, -INF , !P1 ;  /* 0xff800000001b7808 */ /* 0x000fe40004800000 */
[----:B------:R-:W-:-:S02]  /*3f90*/  FMNMX.FTZ R0, R156, R94, !PT ;  /* 0x0000005e9c007209 */ /* 0x000fc40007810000 */
[----:B------:R-:W-:Y:S02]  /*3fa0*/  FSEL R2, R2, -INF , !P2 ;  /* 0xff80000002027808 */ /* 0x000fe40005000000 */
[----:B------:R-:W-:-:S04]  /*3fb0*/  FMNMX.FTZ R9, R158, R0, !PT ;  /* 0x000000009e097209 */ /* 0x000fc80007810000 */
        /* <DEDUP_REMOVED lines=20> */
[----:B------:R-:W-:-:S05]  /*4100*/  FMNMX.FTZ R9, R30, R9, !PT ;  /* 0x000000091e097209 */ /* 0x000fca0007810000 */
[----:B------:R-:W0:Y:S02]  /*4110*/  SHFL.BFLY PT, R0, R9, 0x2, 0x1f ;  /* 0x0c401f0009007f89 */ /* 0x000e2400000e0000 */
[----:B0-----:R-:W-:Y:S02]  /*4120*/  FMNMX.FTZ R13, R9, R0, !PT ;  /* 0x00000000090d7209 */ /* 0x001fe40007810000 */
[----:B------:R-:W-:-:S03]  /*4130*/  FMNMX.FTZ R9, R27, R34, !PT ;  /* 0x000000221b097209 */ /* 0x000fc60007810000 */
[----:B------:R-:W0:Y:S01]  /*4140*/  SHFL.BFLY PT, R12, R13, 0x1, 0x1f ;  /* 0x0c201f000d0c7f89 */ /* 0x000e2200000e0000 */
        /* <DEDUP_REMOVED lines=10> */
[----:B------:R-:W-:Y:S01]  /*41f0*/  ISETP.GT.AND P1, PT, R57, 0x41, !P6 ;  /* 0x000000413900780c */ /* 0x000fe20007724270 */
[--C-:B------:R-:W-:Y:S01]  /*4200*/  FFMA.FTZ R33, R84, R11, -R31.reuse ;  /* 0x0000000b54217223 */ /* 0x100fe2000001081f */
[----:B------:R-:W-:Y:S01]  /*4210*/  FMNMX.FTZ R15, R48, R13, !PT ;  /* 0x0000000d300f7209 */ /* 0x000fe20007810000 */
[-CC-:B------:R-:W-:Y:S01]  /*4220*/  FFMA.FTZ R148, R82, R11.reuse, -R31.reuse ;  /* 0x0000000b52947223 */ /* 0x180fe2000001081f */
[----:B------:R-:W-:Y:S01]  /*4230*/  ISETP.LT.OR P1, PT, R53, 0x42, P1 ;  /* 0x000000423500780c */ /* 0x000fe20000f21670 */
[--C-:B------:R-:W-:Y:S01]  /*4240*/  FFMA.FTZ R156, R156, R11, -R31.reuse ;  /* 0x0000000b9c9c7223 */ /* 0x100fe2000001081f */
[----:B------:R-:W-:Y:S01]  /*4250*/  FMNMX.FTZ R15, R50, R15, !PT ;  /* 0x0000000f320f7209 */ /* 0x000fe20007810000 */
[-CC-:B------:R-:W-:Y:S01]  /*4260*/  FFMA.FTZ R158, R158, R11.reuse, -R31.reuse ;  /* 0x0000000b9e9e7223 */ /* 0x180fe2000001081f */
[----:B------:R-:W-:Y:S01]  /*4270*/  FSEL R0, R29, -INF , !P1 ;  /* 0xff8000001d007808 */ /* 0x000fe20004800000 */
[--C-:B------:R-:W-:Y:S01]  /*4280*/  FFMA.FTZ R29, R94, R11, -R31.reuse ;  /* 0x0000000b5e1d7223 */ /* 0x100fe2000001081f */
[----:B------:R-:W-:Y:S01]  /*4290*/  FMNMX.FTZ R15, R52, R15, !PT ;  /* 0x0000000f340f7209 */ /* 0x000fe20007810000 */
[----:B------:R-:W-:Y:S01]  /*42a0*/  MUFU.EX2 R156, R156 ;  /* 0x0000009c009c7308 */ /* 0x000fe20000000800 */
[----:B------:R-:W-:Y:S01]  /*42b0*/  ISETP.NE.AND P1, PT, R95, RZ, PT ;  /* 0x000000ff5f00720c */ /* 0x000fe20003f25270 */
[--C-:B------:R-:W-:Y:S01]  /*42c0*/  FFMA.FTZ R92, R92, R11, -R31.reuse ;  /* 0x0000000b5c5c7223 */ /* 0x100fe2000001081f */
[----:B------:R-:W-:Y:S01]  /*42d0*/  FMNMX.FTZ R15, R54, R15, !PT ;  /* 0x0000000f360f7209 */ /* 0x000fe20007810000 */
[-CC-:B------:R-:W-:Y:S01]  /*42e0*/  FFMA.FTZ R152, R90, R11.reuse, -R31.reuse ;  /* 0x0000000b5a987223 */ /* 0x180fe2000001081f */
[----:B------:R-:W-:Y:S01]  /*42f0*/  ISETP.GT.AND P1, PT, R57, 0x48, !P1 ;  /* 0x000000483900780c */ /* 0x000fe20004f24270 */
[-CC-:B------:R-:W-:Y:S01]  /*4300*/  FFMA.FTZ R41, R14, R11.reuse, -R31.reuse ;  /* 0x0000000b0e297223 */ /* 0x180fe2000001081f */
[----:B------:R-:W-:Y:S01]  /*4310*/  ISETP.NE.AND P6, PT, R61, RZ, PT ;  /* 0x000000ff3d00720c */ /* 0x000fe20003fc5270 */
[----:B------:R0:W1:Y:S01]  /*4320*/  MUFU.EX2 R9, R29 ;  /* 0x0000001d00097308 */ /* 0x0000620000000800 */
[----:B------:R-:W-:Y:S01]  /*4330*/  ISETP.LT.OR P1, PT, R53, 0x49, P1 ;  /* 0x000000493500780c */ /* 0x000fe20000f21670 */
[-CC-:B------:R-:W-:Y:S01]  /*4340*/  FFMA.FTZ R88, R88, R11.reuse, -R31.reuse ;  /* 0x0000000b58587223 */ /* 0x180fe2000001081f */
[----:B------:R-:W-:Y:S01]  /*4350*/  ISETP.GT.AND P6, PT, R57, 0x59, !P6 ;  /* 0x000000593900780c */ /* 0x000fe200077c4270 */
[-CC-:B------:R-:W-:Y:S01]  /*4360*/  FFMA.FTZ R154, R86, R11.reuse, -R31.reuse ;  /* 0x0000000b569a7223 */ /* 0x180fe2000001081f */
[----:B------:R-:W-:Y:S01]  /*4370*/  FSEL R84, R3, -INF , !P1 ;  /* 0xff80000003547808 */ /* 0x000fe20004800000 */
[--C-:B------:R-:W-:Y:S01]  /*4380*/  FFMA.FTZ R26, R26, R11, -R31.reuse ;  /* 0x0000000b1a1a7223 */ /* 0x100fe2000001081f */
[----:B------:R-:W-:Y:S01]  /*4390*/  ISETP.LT.OR P6, PT, R53, 0x5a, P6 ;  /* 0x0000005a3500780c */ /* 0x000fe200037c1670 */
[----:B------:R2:W-:Y:S01]  /*43a0*/  MUFU.EX2 R3, R33 ;  /* 0x0000002100037308 */ /* 0x0005e20000000800 */
[----:B0-----:R-:W-:Y:S01]  /*43b0*/  FMNMX.FTZ R29, R56, R15, !PT ;  /* 0x0000000f381d7209 */ /* 0x001fe20007810000 */
[-CC-:B------:R-:W-:Y:S01]  /*43c0*/  FFMA.FTZ R78, R78, R11.reuse, -R31.reuse ;  /* 0x0000000b4e4e7223 */ /* 0x180fe2000001081f */
[----:B------:R-:W-:Y:S01]  /*43d0*/  FSEL R82, R21, -INF , !P6 ;  /* 0xff80000015527808 */ /* 0x000fe20007000000 */
[--C-:B------:R-:W-:Y:S01]  /*43e0*/  FFMA.FTZ R21, R76, R11, -R31.reuse ;  /* 0x0000000b4c157223 */ /* 0x100fe2000001081f */
[----:B------:R-:W-:Y:S01]  /*43f0*/  FMNMX.FTZ R29, R58, R29, !PT ;  /* 0x0000001d3a1d7209 */ /* 0x000fe20007810000 */
[-CC-:B------:R-:W-:Y:S01]  /*4400*/  FFMA.FTZ R72, R72, R11.reuse, -R31.reuse ;  /* 0x0000000b48487223 */ /* 0x180fe2000001081f */
[--C-:B------:R-:W-:Y:S01]  /*4410*/  FFMA.FTZ R70, R70, R11, -R31.reuse ;  /* 0x0000000b46467223 */ /* 0x100fe2000001081f */
[----:B------:R-:W0:Y:S01]  /*4420*/  MUFU.EX2 R158, R158 ;  /* 0x0000009e009e7308 */ /* 0x000e220000000800 */
[----:B------:R-:W-:Y:S01]  /*4430*/  FMNMX.FTZ R29, R60, R29, !PT ;  /* 0x0000001d3c1d7209 */ /* 0x000fe20007810000 */
[-CC-:B--2---:R-:W-:Y:S01]  /*4440*/  FFMA.FTZ R33, R80, R11.reuse, -R31.reuse ;  /* 0x0000000b50217223 */ /* 0x184fe2000001081f */
[----:B------:R-:W-:Y:S01]  /*4450*/  FSEL R80, R25, -INF , !P5 ;  /* 0xff80000019507808 */ /* 0x000fe20006800000 */
        /* <DEDUP_REMOVED lines=11> */
[----:B------:R-:W-:Y:S01]  /*4510*/  FFMA.FTZ R30, R30, R11, -R31 ;  /* 0x0000000b1e1e7223 */ /* 0x000fe2000001081f */
[----:B------:R-:W2:Y:S01]  /*4520*/  MUFU.EX2 R13, R92 ;  /* 0x0000005c000d7308 */ /* 0x000ea20000000800 */
[----:B------:R-:W-:Y:S01]  /*4530*/  FMNMX.FTZ R29, R84, R29, !PT ;  /* 0x0000001d541d7209 */ /* 0x000fe20007810000 */
[----:B-1----:R-:W-:Y:S01]  /*4540*/  FADD.FTZ R43, R156, R9 ;  /* 0x000000099c2b7221 */ /* 0x002fe20000010000 */
[----:B------:R-:W-:-:S02]  /*4550*/  F2FP.BF16.F32.PACK_AB R156, R9, R156 ;  /* 0x0000009c099c723e */ /* 0x000fc400000010ff */
[----:B------:R-:W-:-:S03]  /*4560*/  FMNMX.FTZ R29, R2, R29, !PT ;  /* 0x0000001d021d7209 */ /* 0x000fc60007810000 */
[----:B------:R-:W1:Y:S01]  /*4570*/  MUFU.EX2 R152, R152 ;  /* 0x0000009800987308 */ /* 0x000e620000000800 */
[----:B------:R-:W-:-:S04]  /*4580*/  FMNMX.FTZ R29, R8, R29, !PT ;  /* 0x0000001d081d7209 */ /* 0x000fc80007810000 */
[----:B------:R-:W-:-:S03]  /*4590*/  FMNMX.FTZ R29, R6, R29, !PT ;  /* 0x0000001d061d7209 */ /* 0x000fc60007810000 */
[----:B------:R-:W3:Y:S01]  /*45a0*/  MUFU.EX2 R15, R88 ;  /* 0x00000058000f7308 */ /* 0x000ee20000000800 */
[----:B------:R-:W-:-:S04]  /*45b0*/  FMNMX.FTZ R29, R80, R29, !PT ;  /* 0x0000001d501d7209 */ /* 0x000fc80007810000 */
[----:B------:R-:W-:-:S03]  /*45c0*/  FMNMX.FTZ R29, R82, R29, !PT ;  /* 0x0000001d521d7209 */ /* 0x000fc60007810000 */
[----:B------:R-:W4:Y:S02]  /*45d0*/  MUFU.EX2 R154, R154 ;  /* 0x0000009a009a7308 */ /* 0x000f240000000800 */
[----:B------:R-:W5:Y:S06]  /*45e0*/  SHFL.BFLY PT, R76, R29, 0x2, 0x1f ;  /* 0x0c401f001d4c7f89 */ /* 0x000f6c00000e0000 */
[----:B------:R0:W-:Y:S08]  /*45f0*/  MUFU.EX2 R39, R26 ;  /* 0x0000001a00277308 */ /* 0x0001f00000000800 */
[----:B------:R-:W4:Y:S01]  /*4600*/  MUFU.EX2 R148, R148 ;  /* 0x0000009400947308 */ /* 0x000f220000000800 */
[----:B0-----:R-:W-:Y:S01]  /*4610*/  FADD.FTZ R26, R158, R43 ;  /* 0x0000002b9e1a7221 */ /* 0x001fe20000010000 */
[----:B--2---:R-:W-:-:S03]  /*4620*/  F2FP.BF16.F32.PACK_AB R158, R13, R158 ;  /* 0x0000009e0d9e723e */ /* 0x004fc600000010ff */
[----:B------:R-:W-:-:S03]  /*4630*/  FADD.FTZ R43, R13, R26 ;  /* 0x0000001a0d2b7221 */ /* 0x000fc60000010000 */
[----:B------:R-:W0:Y:S01]  /*4640*/  MUFU.EX2 R33, R33 ;  /* 0x0000002100217308 */ /* 0x000e220000000800 */
[----:B-1----:R-:W-:Y:S01]  /*4650*/  FADD.FTZ R26, R152, R43 ;  /* 0x0000002b981a7221 */ /* 0x002fe20000010000 */
[----:B-----5:R-:W-:Y:S02]  /*4660*/  FMNMX.FTZ R76, R29, R76, !PT ;  /* 0x0000004c1d4c7209 */ /* 0x020fe40007810000 */
[C---:B---3--:R-:W-:Y:S01]  /*4670*/  F2FP.BF16.F32.PACK_AB R152, R15.reuse, R152 ;  /* 0x000000980f98723e */ /* 0x048fe200000010ff */
[----:B------:R-:W-:Y:S02]  /*4680*/  FADD.FTZ R43, R15, R26 ;  /* 0x0000001a0f2b7221 */ /* 0x000fe40000010000 */
[----:B------:R-:W1:Y:S01]  /*4690*/  SHFL.BFLY PT, R21, R76, 0x1, 0x1f ;  /* 0x0c201f004c157f89 */ /* 0x000e6200000e0000 */
[----:B------:R-:W2:Y:S01]  /*46a0*/  MUFU.EX2 R78, R78 ;  /* 0x0000004e004e7308 */ /* 0x000ea20000000800 */
[----:B----4-:R-:W-:Y:S01]  /*46b0*/  FADD.FTZ R26, R154, R43 ;  /* 0x0000002b9a1a7221 */ /* 0x010fe20000010000 */
[----:B------:R-:W-:-:S03]  /*46c0*/  F2FP.BF16.F32.PACK_AB R154, R3, R154 ;  /* 0x0000009a039a723e */ /* 0x000fc600000010ff */
[----:B------:R-:W-:-:S03]  /*46d0*/  FADD.FTZ R43, R3, R26 ;  /* 0x0000001a032b7221 */ /* 0x000fc60000010000 */
[----:B------:R-:W-:Y:S01]  /*46e0*/  MUFU.EX2 R72, R72 ;  /* 0x0000004800487308 */ /* 0x000fe20000000800 */
[----:B------:R-:W-:Y:S01]  /*46f0*/  FADD.FTZ R26, R148, R43 ;  /* 0x0000002b941a7221 */ /* 0x000fe20000010000 */
[----:B0-----:R-:W-:-:S03]  /*4700*/  F2FP.BF16.F32.PACK_AB R148, R33, R148 ;  /* 0x000000942194723e */ /* 0x001fc600000010ff */
[----:B------:R-:W-:-:S03]  /*4710*/  FADD.FTZ R45, R33, R26 ;  /* 0x0000001a212d7221 */ /* 0x000fc60000010000 */
[----:B------:R-:W0:Y:S01]  /*4720*/  MUFU.EX2 R35, R70 ;  /* 0x0000004600237308 */ /* 0x000e220000000800 */
[----:B--2---:R-:W-:Y:S02]  /*4730*/  F2FP.BF16.F32.PACK_AB R150, R25, R78 ;  /* 0x0000004e1996723e */ /* 0x004fe400000010ff */
[----:B-1----:R-:W-:-:S05]  /*4740*/  FMNMX.FTZ R14, R76, R21, !PT ;  /* 0x000000154c0e7209 */ /* 0x002fca0007810000 */
[----:B------:R-:W-:Y:S01]  /*4750*/  MUFU.EX2 R68, R68 ;  /* 0x0000004400447308 */ /* 0x000fe20000000800 */
[C---:B------:R-:W-:Y:S01]  /*4760*/  FSETP.NEU.FTZ.AND P1, PT, R14.reuse, -INF , PT ;  /* 0xff8000000e00780b */ /* 0x040fe20003f3d000 */
[----:B------:R-:W-:-:S06]  /*4770*/  FMUL.FTZ R21, R14, R11 ;  /* 0x0000000b0e157220 */ /* 0x000fcc0000410000 */
[----:B------:R1:W-:Y:S01]  /*4780*/  MUFU.EX2 R29, R28 ;  /* 0x0000001c001d7308 */ /* 0x0003e20000000800 */
[----:B------:R-:W-:Y:S02]  /*4790*/  FSEL R31, R21, RZ, P1 ;  /* 0x000000ff151f7208 */ /* 0x000fe40000800000 */
[----:B------:R-:W-:Y:S02]  /*47a0*/  PLOP3.LUT P1, PT, PT, PT, UP0, 0x40, 0x0 ;  /* 0x000000000000781c */ /* 0x000fe40003f2e808 */
[----:B0-----:R-:W-:Y:S01]  /*47b0*/  F2FP.BF16.F32.PACK_AB R144, R35, R72 ;  /* 0x000000482390723e */ /* 0x001fe200000010ff */
        /* <DEDUP_REMOVED lines=18> */
[-C--:B------:R-:W-:Y:S01]  /*48e0*/  FFMA.FTZ R62, R62, R11.reuse, -R31 ;  /* 0x0000000b3e3e7223 */ /* 0x080fe2000001081f */
[----:B-1----:R-:W-:Y:S01]  /*48f0*/  FADD.FTZ R28, R78, R45 ;  /* 0x0000002d4e1c7221 */ /* 0x002fe20000010000 */
[-CC-:B------:R-:W-:Y:S01]  /*4900*/  FFMA.FTZ R64, R64, R11.reuse, -R31.reuse ;  /* 0x0000000b40407223 */ /* 0x180fe2000001081f */
[-CC-:B------:R-:W-:Y:S01]  /*4910*/  FFMA.FTZ R84, R84, R11.reuse, -R31.reuse ;  /* 0x0000000b54547223 */ /* 0x180fe2000001081f */
[----:B------:R-:W1:Y:S01]  /*4920*/  MUFU.EX2 R36, R36 ;  /* 0x0000002400247308 */ /* 0x000e620000000800 */
[----:B------:R-:W-:Y:S01]  /*4930*/  FADD.FTZ R45, R25, R28 ;  /* 0x0000001c192d7221 */ /* 0x000fe20000010000 */
[-CC-:B------:R-:W-:Y:S01]  /*4940*/  FFMA.FTZ R2, R2, R11.reuse, -R31.reuse ;  /* 0x0000000b02027223 */ /* 0x180fe2000001081f */
[-CC-:B------:R-:W-:Y:S01]  /*4950*/  FFMA.FTZ R8, R8, R11.reuse, -R31.reuse ;  /* 0x0000000b08087223 */ /* 0x180fe2000001081f */
[----:B------:R-:W-:Y:S01]  /*4960*/  FFMA.FTZ R80, R80, R11, -R31 ;  /* 0x0000000b50507223 */ /* 0x000fe2000001081f */
[----:B------:R-:W-:-:S03]  /*4970*/  FADD.FTZ R28, R72, R45 ;  /* 0x0000002d481c7221 */ /* 0x000fc60000010000 */
[----:B------:R-:W2:Y:S01]  /*4980*/  MUFU.EX2 R159, R38 ;  /* 0x00000026009f7308 */ /* 0x000ea20000000800 */
[----:B0-----:R-:W-:Y:S01]  /*4990*/  FADD.FTZ R43, R27, R34 ;  /* 0x000000221b2b7221 */ /* 0x001fe20000010000 */
[----:B------:R-:W-:Y:S01]  /*49a0*/  FADD.FTZ R45, R35, R28 ;  /* 0x0000001c232d7221 */ /* 0x000fe20000010000 */
[----:B------:R-:W-:-:S03]  /*49b0*/  F2FP.BF16.F32.PACK_AB R157, R34, R27 ;  /* 0x0000001b229d723e */ /* 0x000fc600000010ff */
[----:B------:R-:W-:Y:S02]  /*49c0*/  FADD.FTZ R28, R68, R45 ;  /* 0x0000002d441c7221 */ /* 0x000fe40000010000 */
[----:B------:R-:W0:Y:S01]  /*49d0*/  MUFU.EX2 R40, R40 ;  /* 0x0000002800287308 */ /* 0x000e220000000800 */
[----:B-1----:R-:W-:-:S07]  /*49e0*/  FADD.FTZ R26, R36, R43 ;  /* 0x0000002b241a7221 */ /* 0x002fce0000010000 */
[----:B------:R-:W1:Y:S01]  /*49f0*/  MUFU.EX2 R153, R42 ;  /* 0x0000002a00997308 */ /* 0x000e620000000800 */
[C---:B--2---:R-:W-:Y:S01]  /*4a00*/  FADD.FTZ R43, R159.reuse, R26 ;  /* 0x0000001a9f2b7221 */ /* 0x044fe20000010000 */
[----:B------:R-:W-:-:S06]  /*4a10*/  F2FP.BF16.F32.PACK_AB R159, R159, R36 ;  /* 0x000000249f9f723e */ /* 0x000fcc00000010ff */
[----:B------:R-:W2:Y:S01]  /*4a20*/  MUFU.EX2 R44, R44 ;  /* 0x0000002c002c7308 */ /* 0x000ea20000000800 */
[----:B0-----:R-:W-:-:S07]  /*4a30*/  FADD.FTZ R26, R40, R43 ;  /* 0x0000002b281a7221 */ /* 0x001fce0000010000 */
[----:B------:R-:W0:Y:S01]  /*4a40*/  MUFU.EX2 R155, R46 ;  /* 0x0000002e009b7308 */ /* 0x000e220000000800 */
[C---:B-1----:R-:W-:Y:S01]  /*4a50*/  FADD.FTZ R43, R153.reuse, R26 ;  /* 0x0000001a992b7221 */ /* 0x042fe20000010000 */
[-CC-:B------:R-:W-:Y:S01]  /*4a60*/  FFMA.FTZ R26, R6, R11.reuse, -R31.reuse ;  /* 0x0000000b061a7223 */ /* 0x180fe2000001081f */
[----:B------:R-:W-:Y:S01]  /*4a70*/  FFMA.FTZ R31, R82, R11, -R31 ;  /* 0x0000000b521f7223 */ /* 0x000fe2000001081f */
[----:B------:R-:W-:-:S04]  /*4a80*/  F2FP.BF16.F32.PACK_AB R153, R153, R40 ;  /* 0x000000289999723e */ /* 0x000fc800000010ff */
[----:B------:R-:W1:Y:S01]  /*4a90*/  MUFU.EX2 R48, R48 ;  /* 0x0000003000307308 */ /* 0x000e620000000800 */
[----:B--2---:R-:W-:-:S07]  /*4aa0*/  FADD.FTZ R6, R44, R43 ;  /* 0x0000002b2c067221 */ /* 0x004fce0000010000 */
[----:B------:R-:W2:Y:S01]  /*4ab0*/  MUFU.EX2 R149, R50 ;  /* 0x0000003200957308 */ /* 0x000ea20000000800 */
[C---:B0-----:R-:W-:Y:S01]  /*4ac0*/  FADD.FTZ R43, R155.reuse, R6 ;  /* 0x000000069b2b7221 */ /* 0x041fe20000010000 */
[----:B------:R-:W-:-:S06]  /*4ad0*/  F2FP.BF16.F32.PACK_AB R155, R155, R44 ;  /* 0x0000002c9b9b723e */ /* 0x000fcc00000010ff */
[----:B------:R-:W0:Y:S01]  /*4ae0*/  MUFU.EX2 R52, R52 ;  /* 0x0000003400347308 */ /* 0x000e220000000800 */
[----:B-1----:R-:W-:-:S07]  /*4af0*/  FADD.FTZ R6, R48, R43 ;  /* 0x0000002b30067221 */ /* 0x002fce0000010000 */
[----:B------:R-:W1:Y:S01]  /*4b00*/  MUFU.EX2 R151, R54 ;  /* 0x0000003600977308 */ /* 0x000e620000000800 */
[C---:B--2---:R-:W-:Y:S01]  /*4b10*/  FADD.FTZ R9, R149.reuse, R6 ;  /* 0x0000000695097221 */ /* 0x044fe20000010000 */
[----:B------:R-:W-:-:S06]  /*4b20*/  F2FP.BF16.F32.PACK_AB R149, R149, R48 ;  /* 0x000000309595723e */ /* 0x000fcc00000010ff */
[----:B------:R-:W2:Y:S08]  /*4b30*/  MUFU.EX2 R56, R56 ;  /* 0x0000003800387308 */ /* 0x000eb00000000800 */
[----:B------:R-:W3:Y:S08]  /*4b40*/  MUFU.EX2 R145, R58 ;  /* 0x0000003a00917308 */ /* 0x000ef00000000800 */
[----:B------:R-:W4:Y:S08]  /*4b50*/  MUFU.EX2 R60, R60 ;  /* 0x0000003c003c7308 */ /* 0x000f300000000800 */
[----:B------:R0:W-:Y:S08]  /*4b60*/  MUFU.EX2 R141, R0 ;  /* 0x00000000008d7308 */ /* 0x0001f00000000800 */
[----:B------:R-:W5:Y:S01]  /*4b70*/  MUFU.EX2 R37, R66 ;  /* 0x0000004200257308 */ /* 0x000f620000000800 */
[----:B0-----:R-:W-:-:S04]  /*4b80*/  FADD.FTZ R0, R52, R9 ;  /* 0x0000000934007221 */ /* 0x001fc80000010000 */
[C---:B-1----:R-:W-:Y:S01]  /*4b90*/  FADD.FTZ R3, R151.reuse, R0 ;  /* 0x0000000097037221 */ /* 0x042fe20000010000 */
[----:B------:R-:W-:Y:S02]  /*4ba0*/  F2FP.BF16.F32.PACK_AB R151, R151, R52 ;  /* 0x000000349797723e */ /* 0x000fe400000010ff */
[----:B------:R-:W0:Y:S01]  /*4bb0*/  MUFU.EX2 R147, R62 ;  /* 0x0000003e00937308 */ /* 0x000e220000000800 */
[----:B--2---:R-:W-:-:S04]  /*4bc0*/  FADD.FTZ R0, R56, R3 ;  /* 0x0000000338007221 */ /* 0x004fc80000010000 */
[C---:B---3--:R-:W-:Y:S01]  /*4bd0*/  FADD.FTZ R3, R145.reuse, R0 ;  /* 0x0000000091037221 */ /* 0x048fe20000010000 */
[----:B------:R-:W-:Y:S02]  /*4be0*/  F2FP.BF16.F32.PACK_AB R145, R145, R56 ;  /* 0x000000389191723e */ /* 0x000fe400000010ff */
[----:B------:R-:W1:Y:S01]  /*4bf0*/  MUFU.EX2 R32, R32 ;  /* 0x0000002000207308 */ /* 0x000e620000000800 */
[----:B----4-:R-:W-:Y:S01]  /*4c00*/  FADD.FTZ R0, R60, R3 ;  /* 0x000000033c007221 */ /* 0x010fe20000010000 */
[C---:B-----5:R-:W-:Y:S01]  /*4c10*/  FADD.FTZ R45, R37.reuse, R28 ;  /* 0x0000001c252d7221 */ /* 0x060fe20000010000 */
[----:B------:R-:W-:-:S05]  /*4c20*/  F2FP.BF16.F32.PACK_AB R146, R37, R68 ;  /* 0x000000442592723e */ /* 0x000fca00000010ff */
[----:B------:R-:W2:Y:S01]  /*4c30*/  MUFU.EX2 R64, R64 ;  /* 0x0000004000407308 */ /* 0x000ea20000000800 */
[C---:B0-----:R-:W-:Y:S01]  /*4c40*/  FADD.FTZ R3, R147.reuse, R0 ;  /* 0x0000000093037221 */ /* 0x041fe20000010000 */
[----:B------:R-:W-:-:S06]  /*4c50*/  F2FP.BF16.F32.PACK_AB R147, R147, R60 ;  /* 0x0000003c9393723e */ /* 0x000fcc00000010ff */
[----:B------:R-:W0:Y:S01]  /*4c60*/  MUFU.EX2 R20, R20 ;  /* 0x0000001400147308 */ /* 0x000e220000000800 */
[----:B-1----:R-:W-:Y:S01]  /*4c70*/  FADD.FTZ R28, R32, R45 ;  /* 0x0000002d201c7221 */ /* 0x002fe20000010000 */
[----:B------:R-:W-:-:S03]  /*4c80*/  F2FP.BF16.F32.PACK_AB R140, R29, R32 ;  /* 0x000000201d8c723e */ /* 0x000fc600000010ff */
[----:B------:R-:W-:-:S03]  /*4c90*/  FADD.FTZ R13, R29, R28 ;  /* 0x0000001c1d0d7221 */ /* 0x000fc60000010000 */
[----:B------:R-:W1:Y:S01]  /*4ca0*/  MUFU.EX2 R84, R84 ;  /* 0x0000005400547308 */ /* 0x000e620000000800 */
[----:B--2---:R-:W-:-:S04]  /*4cb0*/  FADD.FTZ R0, R64, R3 ;  /* 0x0000000340007221 */ /* 0x004fc80000010000 */
[C---:B------:R-:W-:Y:S01]  /*4cc0*/  FADD.FTZ R3, R141.reuse, R0 ;  /* 0x000000008d037221 */ /* 0x040fe20000010000 */
[----:B------:R-:W-:Y:S02]  /*4cd0*/  F2FP.BF16.F32.PACK_AB R141, R141, R64 ;  /* 0x000000408d8d723e */ /* 0x000fe400000010ff */
[----:B------:R-:W2:Y:S01]  /*4ce0*/  MUFU.EX2 R143, R2 ;  /* 0x00000002008f7308 */ /* 0x000ea20000000800 */
[----:B0-----:R-:W-:Y:S01]  /*4cf0*/  FADD.FTZ R6, R20, R13 ;  /* 0x0000000d14067221 */ /* 0x001fe20000010000 */
[----:B------:R-:W-:-:S03]  /*4d00*/  F2FP.BF16.F32.PACK_AB R142, R39, R20 ;  /* 0x00000014278e723e */ /* 0x000fc600000010ff */
[----:B------:R-:W-:-:S03]  /*4d10*/  FADD.FTZ R6, R39, R6 ;  /* 0x0000000627067221 */ /* 0x000fc60000010000 */
        /* <DEDUP_REMOVED lines=8> */
[----:B-1----:R-:W-:-:S07]  /*4da0*/  FADD.FTZ R0, R8, R3 ;  /* 0x0000000308007221 */ /* 0x002fce0000010000 */
[----:B------:R-:W1:Y:S01]  /*4db0*/  MUFU.EX2 R10, R10 ;  /* 0x0000000a000a7308 */ /* 0x000e620000000800 */
[C---:B--2---:R-:W-:Y:S01]  /*4dc0*/  FADD.FTZ R9, R24.reuse, R9 ;  /* 0x0000000918097221 */ /* 0x044fe20000010000 */
[----:B------:R-:W-:-:S06]  /*4dd0*/  F2FP.BF16.F32.PACK_AB R136, R24, R41 ;  /* 0x000000291888723e */ /* 0x000fcc00000010ff */
[----:B------:R-:W2:Y:S01]  /*4de0*/  MUFU.EX2 R80, R80 ;  /* 0x0000005000507308 */ /* 0x000ea20000000800 */
[C---:B0-----:R-:W-:Y:S01]  /*4df0*/  FADD.FTZ R3, R137.reuse, R0 ;  /* 0x0000000089037221 */ /* 0x041fe20000010000 */
[----:B------:R-:W-:-:S06]  /*4e00*/  F2FP.BF16.F32.PACK_AB R137, R137, R8 ;  /* 0x000000088989723e */ /* 0x000fcc00000010ff */
[----:B------:R-:W0:Y:S01]  /*4e10*/  MUFU.EX2 R21, R30 ;  /* 0x0000001e00157308 */ /* 0x000e220000000800 */
[----:B-1----:R-:W-:-:S07]  /*4e20*/  FADD.FTZ R6, R10, R9 ;  /* 0x000000090a067221 */ /* 0x002fce0000010000 */
[----:B------:R-:W1:Y:S01]  /*4e30*/  MUFU.EX2 R31, R31 ;  /* 0x0000001f001f7308 */ /* 0x000e620000000800 */
[----:B--2---:R-:W-:Y:S01]  /*4e40*/  FADD.FTZ R0, R80, R3 ;  /* 0x0000000350007221 */ /* 0x004fe20000010000 */
[C---:B0-----:R-:W-:Y:S01]  /*4e50*/  F2FP.BF16.F32.PACK_AB R138, R21.reuse, R10 ;  /* 0x0000000a158a723e */ /* 0x041fe200000010ff */
[----:B------:R-:W-:Y:S01]  /*4e60*/  FADD.FTZ R6, R21, R6 ;  /* 0x0000000615067221 */ /* 0x000fe20000010000 */
[----:B------:R-:W-:Y:S02]  /*4e70*/  VIADD R10, R75, 0xfffffffe ;  /* 0xfffffffe4b0a7836 */ /* 0x000fe40000000000 */
[C---:B-1----:R-:W-:Y:S01]  /*4e80*/  FADD.FTZ R3, R31.reuse, R0 ;  /* 0x000000001f037221 */ /* 0x042fe20000010000 */
[----:B------:R-:W-:Y:S01]  /*4e90*/  F2FP.BF16.F32.PACK_AB R139, R31, R80 ;  /* 0x000000501f8b723e */ /* 0x000fe200000010ff */
[----:B------:R-:W-:Y:S06]  /*4ea0*/  @P1 BRA `(.L_x_1236) ;  /* 0x00000000004c1947 */ /* 0x000fec0003800000 */
[----:B------:R-:W-:Y:S01]  /*4eb0*/  ISETP.LT.AND P1, PT, RZ, UR4, PT ;  /* 0x00000004ff007c0c */ /* 0x000fe2000bf21270 */
[----:B------:R-:W-:-:S12]  /*4ec0*/  UIADD3 UR14, UR4, -0x1, URZ ;  /* 0xffffffff040e7890 */ /* 0x000fd8000fffe03f */
[----:B------:R-:W-:Y:S05]  /*4ed0*/  @P1 BRA `(.L_x_1237) ;  /* 0x0000000000201947 */ /* 0x000fea0003800000 */
[----:B------:R-:W-:Y:S01]  /*4ee0*/  ULDC UR15, c[0x0][0x9e4] ;  /* 0x00027900000f7ab9 */ /* 0x000fe20000000800 */
[----:B------:R-:W-:Y:S02]  /*4ef0*/  UIADD3 UR14, -UR4, URZ, URZ ;  /* 0x0000003f040e7290 */ /* 0x000fe4000fffe13f */
[----:B------:R-:W-:-:S11]  /*4f00*/  UISETP.NE.AND UP0, UPT, UR15, 0x1, UPT ;  /* 0x000000010f00788c */ /* 0x000fd6000bf05270 */
[----:B------:R-:W-:Y:S02]  /*4f10*/  @UP0 ULDC.64 UR4, c[0x0][0x9e8] ;  /* 0x00027a0000040ab9 */ /* 0x000fe40000000a00 */
[----:B------:R-:W-:-:S04]  /*4f20*/  UIMAD.WIDE.U32 UR6, UR14, UR4, URZ ;  /* 0x000000040e0672a5 */ /* 0x000fc8000f8e003f */
[----:B------:R-:W-:-:S04]  /*4f30*/  @UP0 USHF.R.U32.HI UR14, URZ, UR5, UR7 ;  /* 0x000000053f0e0299 */ /* 0x000fc80008011607 */
[----:B------:R-:W-:Y:S01]  /*4f40*/  ULOP3.LUT UR14, URZ, UR14, URZ, 0x33, !UPT ;  /* 0x0000000e3f0e7292 */ /* 0x000fe2000f8e333f */
[----:B------:R-:W-:Y:S11]  /*4f50*/  BRA `(.L_x_1238) ;  /* 0x0000000000147947 */ /* 0x000ff60003800000 */
.L_x_1237:
[----:B------:R-:W-:Y:S02]  /*4f60*/  ULDC UR15, c[0x0][0x9e4] ;  /* 0x00027900000f7ab9 */ /* 0x000fe40000000800 */
[----:B------:R-:W-:-:S11]  /*4f70*/  UISETP.NE.AND UP0, UPT, UR15, 0x1, UPT ;  /* 0x000000010f00788c */ /* 0x000fd6000bf05270 */
[----:B------:R-:W-:Y:S02]  /*4f80*/  @UP0 ULDC.64 UR4, c[0x0][0x9e8] ;  /* 0x00027a0000040ab9 */ /* 0x000fe40000000a00 */
[----:B------:R-:W-:-:S04]  /*4f90*/  UIMAD.WIDE.U32 UR6, UR14, UR4, URZ ;  /* 0x000000040e0672a5 */ /* 0x000fc8000f8e003f */
[----:B------:R-:W-:-:S12]  /*4fa0*/  @UP0 USHF.R.U32.HI UR14, URZ, UR5, UR7 ;  /* 0x000000053f0e0299 */ /* 0x000fd80008011607 */
.L_x_1238:
[----:B------:R-:W-:-:S04]  /*4fb0*/  UIMAD UR14, UR14, UR15, UR15 ;  /* 0x0000000f0e0e72a4 */ /* 0x000fc8000f8e020f */
[----:B------:R-:W-:-:S04]  /*4fc0*/  UISETP.LT.AND UP0, UPT, UR11, UR14, UPT ;  /* 0x0000000e0b00728c */ /* 0x000fc8000bf01270 */
[----:B------:R-:W-:-:S12]  /*4fd0*/  USEL UR11, UR11, UR14, UP0 ;  /* 0x0000000e0b0b7287 */ /* 0x000fd80008000000 */
.L_x_1236:
[----:B------:R-:W-:Y:S01]  /*4fe0*/  R2UR UR6, R161 ;  /* 0x00000000a10672ca */ /* 0x000fe200000e0000 */
[----:B------:R-:W-:Y:S01]  /*4ff0*/  UIMAD.WIDE UR4, UR11, 0x2aaaaaab, URZ ;  /* 0x2aaaaaab0b0478a5 */ /* 0x000fe2000f8e023f */
[----:B------:R-:W-:Y:S01]  /*5000*/  IMAD.MOV.U32 R2, RZ, RZ, 0x3f800000 ;  /* 0x3f800000ff027424 */ /* 0x000fe200078e00ff */
[----:B------:R-:W-:Y:S01]  /*5010*/  CS2R R86, SRZ ;  /* 0x0000000000567805 */ /* 0x000fe2000001ff00 */
[----:B------:R-:W-:Y:S01]  /*5020*/  IMAD.MOV.U32 R0, RZ, RZ, 0x3f800000 ;  /* 0x3f800000ff007424 */ /* 0x000fe200078e00ff */
[----:B------:R-:W-:Y:S01]  /*5030*/  USHF.R.U32.HI UR4, URZ, 0x1f, UR5 ;  /* 0x0000001f3f047899 */ /* 0x000fe20008011605 */
[----:B------:R-:W-:Y:S02]  /*5040*/  CS2R R84, SRZ ;  /* 0x0000000000547805 */ /* 0x000fe4000001ff00 */
[----:B------:R-:W-:Y:S02]  /*5050*/  CS2R R82, SRZ ;  /* 0x0000000000527805 */ /* 0x000fe4000001ff00 */
[----:B------:R-:W-:Y:S01]  /*5060*/  CS2R R80, SRZ ;  /* 0x0000000000507805 */ /* 0x000fe2000001ff00 */
[----:B------:R-:W-:Y:S01]  /*5070*/  ULEA.HI.SX32 UR4, UR5, UR4, 0x1c ;  /* 0x0000000405047291 */ /* 0x000fe2000f8fe23f */
[----:B------:R-:W-:-:S02]  /*5080*/  CS2R R78, SRZ ;  /* 0x00000000004e7805 */ /* 0x000fc4000001ff00 */
[----:B------:R-:W-:Y:S02]  /*5090*/  CS2R R76, SRZ ;  /* 0x00000000004c7805 */ /* 0x000fe4000001ff00 */
[----:B------:R-:W-:Y:S01]  /*50a0*/  CS2R R74, SRZ ;  /* 0x00000000004a7805 */ /* 0x000fe2000001ff00 */
[----:B------:R-:W-:Y:S01]  /*50b0*/  UISETP.LT.AND UP0, UPT, UR6, UR4, UPT ;  /* 0x000000040600728c */ /* 0x000fe2000bf01270 */
[----:B------:R-:W-:Y:S02]  /*50c0*/  CS2R R72, SRZ ;  /* 0x0000000000487805 */ /* 0x000fe4000001ff00 */
[----:B------:R-:W-:Y:S02]  /*50d0*/  CS2R R70, SRZ ;  /* 0x0000000000467805 */ /* 0x000fe4000001ff00 */
[----:B------:R-:W-:Y:S01]  /*50e0*/  CS2R R68, SRZ ;  /* 0x0000000000447805 */ /* 0x000fe2000001ff00 */
[----:B------:R-:W-:Y:S01]  /*50f0*/  USEL UR47, UR6, UR4, !UP0 ;  /* 0x00000004062f7287 */ /* 0x000fe2000c000000 */
[----:B------:R-:W-:-:S02]  /*5100*/  CS2R R66, SRZ ;  /* 0x0000000000427805 */ /* 0x000fc4000001ff00 */
[----:B------:R-:W-:Y:S02]  /*5110*/  CS2R R64, SRZ ;  /* 0x0000000000407805 */ /* 0x000fe4000001ff00 */
[----:B------:R-:W-:Y:S02]  /*5120*/  CS2R R62, SRZ ;  /* 0x00000000003e7805 */ /* 0x000fe4000001ff00 */
[----:B------:R-:W-:Y:S02]  /*5130*/  CS2R R60, SRZ ;  /* 0x00000000003c7805 */ /* 0x000fe4000001ff00 */
[----:B------:R-:W-:Y:S02]  /*5140*/  CS2R R58, SRZ ;  /* 0x00000000003a7805 */ /* 0x000fe4000001ff00 */
[----:B------:R-:W-:Y:S02]  /*5150*/  ISETP.GE.AND P1, PT, R10, UR47, PT ;  /* 0x0000002f0a007c0c */ /* 0x000fe4000bf26270 */
        /* <DEDUP_REMOVED lines=16> */
[----:B------:R-:W-:Y:S01]  /*5260*/  CS2R R24, SRZ ;  /* 0x0000000000187805 */ /* 0x000fe2000001ff00 */
[----:B------:R-:W-:Y:S06]  /*5270*/  @!P1 BRA `(.L_x_1239) ;  /* 0x0000003400249947 */ /* 0x000fec0003800000 */
[----:B------:R-:W-:Y:S01]  /*5280*/  IMAD.MOV.U32 R9, RZ, RZ, R14 ;  /* 0x000000ffff097224 */ /* 0x000fe200078e000e */
[----:B------:R-:W-:Y:S01]  /*5290*/  UMOV UR46, UR39 ;  /* 0x00000027002e7c82 */ /* 0x000fe20008000000 */
[----:B------:R-:W-:Y:S01]  /*52a0*/  IMAD.MOV.U32 R8, RZ, RZ, R12 ;  /* 0x000000ffff087224 */ /* 0x000fe200078e000c */
[----:B------:R-:W-:Y:S01]  /*52b0*/  UMOV UR4, UR38 ;  /* 0x0000002600047c82 */ /* 0x000fe20008000000 */
[----:B------:R-:W-:Y:S01]  /*52c0*/  IMAD.MOV.U32 R2, RZ, RZ, 0x3f800000 ;  /* 0x3f800000ff027424 */ /* 0x000fe200078e00ff */
[----:B------:R-:W-:Y:S01]  /*52d0*/  ULDC UR50, c[0x0][0x9e4] ;  /* 0x0002790000327ab9 */ /* 0x000fe20000000800 */
[----:B------:R-:W-:Y:S01]  /*52e0*/  IMAD.MOV.U32 R87, RZ, RZ, RZ ;  /* 0x000000ffff577224 */ /* 0x000fe200078e00ff */
[----:B------:R-:W-:Y:S01]  /*52f0*/  ULDC UR51, c[0x0][0x9dc] ;  /* 0x0002770000337ab9 */ /* 0x000fe20000000800 */
[----:B------:R-:W-:Y:S01]  /*5300*/  ULDC UR5, c[0x0][0x9d8] ;  /* 0x0002760000057ab9 */ /* 0x000fe20000000800 */
[----:B------:R-:W-:-:S05]  /*5310*/  ULDC UR54, c[0x0][0x9e0] ;  /* 0x0002780000367ab9 */ /* 0x000fca0000000800 */
.L_x_1258:
[----:B------:R-:W-:-:S04]  /*5320*/  UISETP.NE.AND UP0, UPT, UR4, 0x1, UPT ;  /* 0x000000010400788c */ /* 0x000fc8000bf05270 */
[----:B------:R-:W-:-:S04]  /*5330*/  USEL UR39, URZ, 0x1, UP0 ;  /* 0x000000013f277887 */ /* 0x000fc80008000000 */
[----:B------:R-:W-:Y:S01]  /*5340*/  ULOP3.LUT UR39, UR46, UR39, URZ, 0x3c, !UPT ;  /* 0x000000272e277292 */ /* 0x000fe2000f8e3c3f */
[----:B------:R-:W-:Y:S11]  /*5350*/  @!P0 BRA `(.L_x_1240) ;  /* 0x0000000000048947 */ /* 0x000ff60003800000 */
[----:B------:R-:W-:Y:S01]  /*5360*/  BPT.TRAP 0x1 ;  /* 0x000000040000795c */ /* 0x000fe20000300000 */
.L_x_1240:
[----:B------:R-:W-:Y:S01]  /*5370*/  UIADD3 UR38, UR4, 0x1, URZ ;  /* 0x0000000104267890 */ /* 0x000fe2000fffe03f */
[----:B------:R-:W-:-:S03]  /*5380*/  IMAD.U32 R11, RZ, RZ, UR39 ;  /* 0x00000027ff0b7e24 */ /* 0x000fc6000f8e00ff */
[----:B------:R-:W-:Y:S02]  /*5390*/  UISETP.NE.AND UP0, UPT, UR38, 0x2, UPT ;  /* 0x000000022600788c */ /* 0x000fe4000bf05270 */
[----:B------:R-:W-:Y:S02]  /*53a0*/  SHF.L.U32 R11, R11, 0x1f, RZ ;  /* 0x0000001f0b0b7819 */ /* 0x000fe400000006ff */
[----:B------:R-:W-:-:S04]  /*53b0*/  USEL UR38, UR38, URZ, UP0 ;  /* 0x0000003f26267287 */ /* 0x000fc80008000000 */
[----:B------:R-:W-:-:S09]  /*53c0*/  ULEA UR6, UR38, UR60, 0x3 ;  /* 0x0000003c26067291 */ /* 0x000fd2000f8e183f */
[----:B------:R0:W1:Y:S01]  /*53d0*/  SYNCS.PHASECHK.TRANS64.TRYWAIT P1, [UR6+0x2a830], R11 ;  /* 0x02a8300bff0075a7 */ /* 0x0000620008020146 */
[----:B------:R-:W-:Y:S05]  /*53e0*/  @!P0 BRA `(.L_x_1241) ;  /* 0x0000000000048947 */ /* 0x000fea0003800000 */
[----:B------:R-:W-:Y:S01]  /*53f0*/  BPT.TRAP 0x1 ;  /* 0x000000040000795c */ /* 0x000fe20000300000 */
.L_x_1241:
[----:B-1----:R-:W-:Y:S05]  /*5400*/  @P1 BRA `(.L_x_1242) ;  /* 0x0000000000081947 */ /* 0x002fea0003800000 */
[----:B------:R-:W1:Y:S02]  /*5410*/  SYNCS.PHASECHK.TRANS64.TRYWAIT P1, [UR6+0x2a830], R11 ;  /* 0x02a8300bff0075a7 */ /* 0x000e640008020146 */
[----:B-1----:R-:W-:Y:S05]  /*5420*/  @!P1 BRA `(.L_x_1243) ;  /* 0x00000130005c9947 */ /* 0x002fea0003800000 */
.L_x_1242:
        /* <DEDUP_REMOVED lines=12> */
[-C--:B------:R-:W-:Y:S01]  /*54f0*/  FMUL.FTZ R24, R24, R0.reuse ;  /* 0x0000000018187220 */ /* 0x080fe20000410000 */
[----:B------:R-:W-:Y:S01]  /*5500*/  UIMAD UR7, UR38, 0x900, UR7 ;  /* 0x00000900260778a4 */ /* 0x000fe2000f8e0207 */
[-C--:B------:R-:W-:Y:S01]  /*5510*/  FMUL.FTZ R25, R25, R0.reuse ;  /* 0x0000000019197220 */ /* 0x080fe20000410000 */
[-C--:B------:R-:W-:Y:S01]  /*5520*/  FMUL.FTZ R28, R28, R0.reuse ;  /* 0x000000001c1c7220 */ /* 0x080fe20000410000 */
[-C--:B------:R-:W-:Y:S01]  /*5530*/  FMUL.FTZ R29, R29, R0.reuse ;  /* 0x000000001d1d7220 */ /* 0x080fe20000410000 */
[----:B------:R-:W-:Y:S01]  /*5540*/  UIADD3 UR10, UR7, 0x300, URZ ;  /* 0x00000300070a7890 */ /* 0x000fe2000fffe03f */
[-C--:B------:R-:W-:Y:S01]  /*5550*/  FMUL.FTZ R32, R32, R0.reuse ;  /* 0x0000000020207220 */ /* 0x080fe20000410000 */
[----:B------:R-:W-:Y:S01]  /*5560*/  UIADD3 UR14, UR7, 0x302, URZ ;  /* 0x00000302070e7890 */ /* 0x000fe2000fffe03f */
[-C--:B------:R-:W-:Y:S01]  /*5570*/  FMUL.FTZ R33, R33, R0.reuse ;  /* 0x0000000021217220 */ /* 0x080fe20000410000 */
[----:B------:R-:W-:Y:S01]  /*5580*/  UMOV UR42, UR7 ;  /* 0x00000007002a7c82 */ /* 0x000fe20008000000 */
[----:B------:R-:W-:Y:S01]  /*5590*/  UIADD3 UR18, UR7, 0x304, URZ ;  /* 0x0000030407127890 */ /* 0x000fe2000fffe03f */
[----:B------:R-:W-:Y:S01]  /*55a0*/  HGMMA.64x96x16.F32.BF16 R88, gdesc[UR40], RZ, !UPT, gsb0 ;  /* 0x01600000285879f0 */ /* 0x000fe2000c0018ff */
[----:B------:R-:W-:Y:S01]  /*55b0*/  UIADD3 UR42, UR7, 0x2, URZ ;  /* 0x00000002072a7890 */ /* 0x000fe2000fffe03f */
[-C--:B------:R-:W-:Y:S01]  /*55c0*/  FMUL.FTZ R36, R36, R0.reuse ;  /* 0x0000000024247220 */ /* 0x080fe20000410000 */
[----:B------:R-:W-:Y:S01]  /*55d0*/  UMOV UR40, UR56 ;  /* 0x0000003800287c82 */ /* 0x000fe20008000000 */
[----:B------:R-:W-:Y:S01]  /*55e0*/  UMOV UR41, UR57 ;  /* 0x0000003900297c82 */ /* 0x000fe20008000000 */
[----:B------:R-:W-:Y:S01]  /*55f0*/  UMOV UR43, 0x40000040 ;  /* 0x40000040002b7882 */ /* 0x000fe20000000000 */
        /* <DEDUP_REMOVED lines=109> */
.L_x_1244:
[----:B------:R-:W-:Y:S01]  /*5cd0*/  ULEA UR7, UR4, UR60, 0x3 ;  /* 0x0000003c04077291 */ /* 0x000fe2000f8e183f */
[----:B------:R-:W-:-:S05]  /*5ce0*/  IMAD.U32 R0, RZ, RZ, UR46 ;  /* 0x0000002eff007e24 */ /* 0x000fca000f8e00ff */
[----:B------:R-:W-:-:S04]  /*5cf0*/  SHF.L.U32 R0, R0, 0x1f, RZ ;  /* 0x0000001f00007819 */ /* 0x000fc800000006ff */
[----:B------:R2:W3:Y:S01]  /*5d00*/  SYNCS.PHASECHK.TRANS64.TRYWAIT P1, [UR7+0x2a850], R0 ;  /* 0x02a85000ff0075a7 */ /* 0x0004e20008020147 */
[----:B------:R-:W-:Y:S05]  /*5d10*/  @!P0 BRA `(.L_x_1245) ;  /* 0x0000000000048947 */ /* 0x000fea0003800000 */
[----:B------:R-:W-:Y:S01]  /*5d20*/  BPT.TRAP 0x1 ;  /* 0x000000040000795c */ /* 0x000fe20000300000 */
.L_x_1245:
[----:B---3--:R-:W-:Y:S05]  /*5d30*/  @P1 BRA `(.L_x_1246) ;  /* 0x0000000000081947 */ /* 0x008fea0003800000 */
[----:B------:R-:W3:Y:S02]  /*5d40*/  SYNCS.PHASECHK.TRANS64.TRYWAIT P1, [UR7+0x2a850], R0 ;  /* 0x02a85000ff0075a7 */ /* 0x000ee40008020147 */
[----:B---3--:R-:W-:Y:S05]  /*5d50*/  @!P1 BRA `(.L_x_1247) ;  /* 0x0000012800289947 */ /* 0x008fea0003800000 */
.L_x_1246:
        /* <DEDUP_REMOVED lines=37> */
.L_x_1248:
[----:B------:R-:W-:Y:S01]  /*5fb0*/  R2UR UR4, R19 ;  /* 0x00000000130472ca */ /* 0x000fe200000e0000 */
[----:B------:R-:W-:Y:S01]  /*5fc0*/  FMUL.FTZ R139, R96, UR5 ;  /* 0x00000005608b7c20 */ /* 0x000fe20008410000 */
[----:B------:R-:W-:Y:S01]  /*5fd0*/  FMUL.FTZ R96, R131, UR5 ;  /* 0x0000000583607c20 */ /* 0x000fe20008410000 */
[----:B------:R-:W3:Y:S01]  /*5fe0*/  S2UR UR10, SR_CgaCtaId ;  /* 0x00000000000a79c3 */ /* 0x000ee20000008800 */
[----:B------:R-:W-:Y:S01]  /*5ff0*/  FMUL.FTZ R2, R91, UR5 ;  /* 0x000000055b027c20 */ /* 0x000fe20008410000 */
[----:B------:R-:W-:Y:S01]  /*6000*/  FMUL.FTZ R91, R106, UR5 ;  /* 0x000000056a5b7c20 */ /* 0x000fe20008410000 */
[----:B------:R-:W-:Y:S01]  /*6010*/  UISETP.NE.AND UP0, UPT, UR61, URZ, UPT ;  /* 0x0000003f3d00728c */ /* 0x000fe2000bf05270 */
[----:B------:R-:W-:Y:S01]  /*6020*/  FMUL.FTZ R15, R88, UR5 ;  /* 0x00000005580f7c20 */ /* 0x000fe20008410000 */
[----:B------:R-:W-:Y:S01]  /*6030*/  FMUL.FTZ R136, R89, UR5 ;  /* 0x0000000559887c20 */ /* 0x000fe20008410000 */
[----:B0-2---:R-:W-:Y:S01]  /*6040*/  FMUL.FTZ R0, R90, UR5 ;  /* 0x000000055a007c20 */ /* 0x005fe20008410000 */
[----:B------:R-:W-:Y:S01]  /*6050*/  FMUL.FTZ R138, R92, UR5 ;  /* 0x000000055c8a7c20 */ /* 0x000fe20008410000 */
[----:B------:R-:W-:Y:S01]  /*6060*/  FMUL.FTZ R137, R93, UR5 ;  /* 0x000000055d897c20 */ /* 0x000fe20008410000 */
[----:B------:R-:W-:Y:S01]  /*6070*/  FMUL.FTZ R140, R97, UR5 ;  /* 0x00000005618c7c20 */ /* 0x000fe20008410000 */
[----:B------:R-:W-:Y:S01]  /*6080*/  UISETP.NE.AND UP1, UPT, UR4, URZ, UPT ;  /* 0x0000003f0400728c */ /* 0x000fe2000bf25270 */
[----:B------:R-:W-:Y:S01]  /*6090*/  R2UR UR4, R22 ;  /* 0x00000000160472ca */ /* 0x000fe200000e0000 */
[----:B------:R-:W-:Y:S01]  /*60a0*/  FMUL.FTZ R20, R99, UR5 ;  /* 0x0000000563147c20 */ /* 0x000fe20008410000 */
[----:B------:R-:W-:Y:S01]  /*60b0*/  FMUL.FTZ R88, R103, UR5 ;  /* 0x0000000567587c20 */ /* 0x000fe20008410000 */
[----:B------:R-:W-:Y:S01]  /*60c0*/  FMUL.FTZ R14, R94, UR5 ;  /* 0x000000055e0e7c20 */ /* 0x000fe20008410000 */
[----:B-1----:R-:W-:Y:S01]  /*60d0*/  FMUL.FTZ R11, R95, UR5 ;  /* 0x000000055f0b7c20 */ /* 0x002fe20008410000 */
[----:B------:R-:W-:Y:S01]  /*60e0*/  PLOP3.LUT P1, PT, PT, PT, UP1, 0x80, 0x0 ;  /* 0x000000000000781c */ /* 0x000fe20003f2f018 */
[----:B------:R-:W-:Y:S01]  /*60f0*/  FMUL.FTZ R21, R98, UR5 ;  /* 0x0000000562157c20 */ /* 0x000fe20008410000 */
[----:B------:R-:W-:Y:S01]  /*6100*/  PLOP3.LUT P2, PT, PT, PT, UP1, 0x80, 0x0 ;  /* 0x000000000000781c */ /* 0x000fe20003f4f018 */
[----:B------:R-:W-:Y:S01]  /*6110*/  FMUL.FTZ R141, R100, UR5 ;  /* 0x00000005648d7c20 */ /* 0x000fe20008410000 */
[----:B------:R-:W-:Y:S01]  /*6120*/  FMUL.FTZ R142, R101, UR5 ;  /* 0x00000005658e7c20 */ /* 0x000fe20008410000 */
[----:B------:R-:W-:Y:S01]  /*6130*/  FMUL.FTZ R89, R102, UR5 ;  /* 0x0000000566597c20 */ /* 0x000fe20008410000 */
[----:B------:R-:W-:Y:S01]  /*6140*/  FMUL.FTZ R143, R104, UR5 ;  /* 0x00000005688f7c20 */ /* 0x000fe20008410000 */
[----:B------:R-:W-:Y:S01]  /*6150*/  FMUL.FTZ R144, R105, UR5 ;  /* 0x0000000569907c20 */ /* 0x000fe20008410000 */
[----:B------:R-:W-:Y:S01]  /*6160*/  VIADD R131, R23, UR4 ;  /* 0x0000000417837c36 */ /* 0x000fe20008000000 */
[----:B------:R-:W-:Y:S01]  /*6170*/  @UP1 ULDC UR4, c[0x0][0x44c] ;  /* 0x0001130000041ab9 */ /* 0x000fe20000000800 */
[----:B------:R-:W-:Y:S01]  /*6180*/  FMUL.FTZ R90, R107, UR5 ;  /* 0x000000056b5a7c20 */ /* 0x000fe20008410000 */
[----:B------:R-:W-:Y:S01]  /*6190*/  FMUL.FTZ R93, R111, UR5 ;  /* 0x000000056f5d7c20 */ /* 0x000fe20008410000 */
[----:B------:R-:W-:Y:S01]  /*61a0*/  FMUL.FTZ R97, R115, UR5 ;  /* 0x0000000573617c20 */ /* 0x000fe20008410000 */
[----:B------:R-:W-:Y:S01]  /*61b0*/  @P1 IMAD.HI.U32 R12, R131, UR4, RZ ;  /* 0x00000004830c1c27 */ /* 0x000fe2000f8e00ff */
[----:B------:R-:W-:-:S03]  /*61c0*/  @UP1 ULDC UR4, c[0x0][0x450] ;  /* 0x0001140000041ab9 */ /* 0x000fc60000000800 */
[----:B------:R-:W-:Y:S01]  /*61d0*/  FMUL.FTZ R99, R119, UR5 ;  /* 0x0000000577637c20 */ /* 0x000fe20008410000 */
[----:B------:R-:W-:Y:S01]  /*61e0*/  FMUL.FTZ R103, R123, UR5 ;  /* 0x000000057b677c20 */ /* 0x000fe20008410000 */
[----:B------:R-:W-:Y:S01]  /*61f0*/  FMUL.FTZ R92, R127, UR5 ;  /* 0x000000057f5c7c20 */ /* 0x000fe20008410000 */
[----:B------:R-:W-:Y:S01]  /*6200*/  @P2 SHF.R.U32.HI R131, RZ, UR4, R12 ;  /* 0x00000004ff832c19 */ /* 0x000fe2000801160c */
[----:B------:R-:W-:Y:S01]  /*6210*/  FMUL.FTZ R150, R133, UR5 ;  /* 0x0000000585967c20 */ /* 0x000fe20008410000 */
[----:B------:R-:W-:Y:S01]  /*6220*/  FMUL.FTZ R107, R108, UR5 ;  /* 0x000000056c6b7c20 */ /* 0x000fe20008410000 */
[----:B------:R-:W-:Y:S01]  /*6230*/  FMUL.FTZ R109, R109, UR5 ;  /* 0x000000056d6d7c20 */ /* 0x000fe20008410000 */
[----:B------:R-:W-:Y:S01]  /*6240*/  FMUL.FTZ R94, R110, UR5 ;  /* 0x000000056e5e7c20 */ /* 0x000fe20008410000 */
        /* <DEDUP_REMOVED lines=18> */
[----:B------:R-:W-:-:S02]  /*6370*/  IMAD R133, R10, -0x60, RZ ;  /* 0xffffffa00a857824 */ /* 0x000fc400078e02ff */
[----:B------:R-:W-:Y:S01]  /*6380*/  FMUL.FTZ R102, R135, UR5 ;  /* 0x0000000587667c20 */ /* 0x000fe20008410000 */
[----:B------:R-:W-:Y:S01]  /*6390*/  UIADD3 UR6, UR6, 0x2a840, URZ ;  /* 0x0002a84006067890 */ /* 0x000fe2000fffe03f */
[----:B------:R-:W-:Y:S01]  /*63a0*/  PLOP3.LUT P1, PT, PT, PT, UP0, 0x40, 0x0 ;  /* 0x000000000000781c */ /* 0x000fe20003f2e808 */
[----:B------:R-:W1:Y:S01]  /*63b0*/  MUFU.TANH R15, R15 ;  /* 0x0000000f000f7308 */ /* 0x000e620000002400 */
[----:B------:R-:W-:Y:S01]  /*63c0*/  IADD3 R12, -R18, 0x1, R133 ;  /* 0x00000001120c7810 */ /* 0x000fe20007ffe185 */
[----:B---3--:R-:W-:Y:S01]  /*63d0*/  UPRMT UR6, UR10, 0x654, UR6 ;  /* 0x000006540a067896 */ /* 0x008fe20008000006 */
[----:B------:R-:W-:Y:S02]  /*63e0*/  IMAD.IADD R129, R133, 0x1, -R18 ;  /* 0x0000000185817824 */ /* 0x000fe400078e0a12 */
[----:B------:R-:W-:Y:S01]  /*63f0*/  UMOV UR10, UR51 ;  /* 0x00000033000a7c82 */ /* 0x000fe20008000000 */
[----:B------:R-:W-:Y:S01]  /*6400*/  IADD3 R12, -R17, R12, R16 ;  /* 0x0000000c110c7210 */ /* 0x000fe20007ffe110 */
[----:B------:R-:W-:Y:S01]  /*6410*/  ULOP3.LUT UR4, URZ, UR10, URZ, 0x33, !UPT ;  /* 0x0000000a3f047292 */ /* 0x000fe2000f8e333f */
[----:B------:R-:W2:Y:S03]  /*6420*/  MUFU.TANH R136, R136 ;  /* 0x0000008800887308 */ /* 0x000ea60000002400 */
[C---:B------:R-:W-:Y:S01]  /*6430*/  VIADD R145, R12.reuse, UR54 ;  /* 0x000000360c917c36 */ /* 0x040fe20008000000 */
[----:B------:R-:W-:Y:S01]  /*6440*/  SYNCS.ARRIVE.TRANS64.RED.A1T0 RZ, [UR6], RZ ;  /* 0x000000ffffff79a7 */ /* 0x000fe20008100406 */
[----:B------:R-:W-:-:S02]  /*6450*/  VIADD R135, R12, UR4 ;  /* 0x000000040c877c36 */ /* 0x000fc40008000000 */
[--C-:B0-----:R-:W-:Y:S01]  /*6460*/  IMAD.IADD R149, R145, 0x1, R106.reuse ;  /* 0x0000000191957824 */ /* 0x101fe200078e026a */
[----:B------:R-:W0:Y:S01]  /*6470*/  MUFU.TANH R0, R0 ;  /* 0x0000000000007308 */ /* 0x000e220000002400 */
[----:B------:R-:W-:-:S07]  /*6480*/  IMAD.IADD R147, R135, 0x1, R106 ;  /* 0x0000000187937824 */ /* 0x000fce00078e026a */
        /* <DEDUP_REMOVED lines=58> */
.L_x_1251:
[----:B------:R-:W-:-:S05]  /*6830*/  IMAD.U32 R108, RZ, RZ, UR50 ;  /* 0x00000032ff6c7e24 */ /* 0x000fca000f8e00ff */
[----:B------:R-:W-:-:S13]  /*6840*/  ISETP.NE.AND P1, PT, R108, 0x1, PT ;  /* 0x000000016c00780c */ /* 0x000fda0003f25270 */
[----:B------:R-:W1:Y:S02]  /*6850*/  @P1 LDC.64 R12, c[0x0][0x9e8] ;  /* 0x00027a00ff0c1b82 */ /* 0x000e640000000a00 */
[----:B-1----:R-:W-:-:S05]  /*6860*/  @P1 IMAD.HI.U32 R12, R106, R12, RZ ;  /* 0x0000000c6a0c1227 */ /* 0x002fca00078e00ff */
[----:B------:R-:W-:-:S07]  /*6870*/  @P1 SHF.R.U32.HI R106, RZ, R13, R12 ;  /* 0x0000000dff6a1219 */ /* 0x000fce000001160c */
.L_x_1252:
[----:B------:R-:W-:Y:S05]  /*6880*/  BSYNC B0 ;  /* 0x0000000000007941 */ /* 0x000fea0003800000 */
.L_x_1250:
[----:B------:R-:W-:-:S05]  /*6890*/  IMAD R106, R106, R108, R129 ;  /* 0x0000006c6a6a7224 */ /* 0x000fca00078e0281 */
[----:B------:R-:W-:Y:S02]  /*68a0*/  VIADDMNMX R149, R106, R108, R149, PT ;  /* 0x0000006c6a957246 */ /* 0x000fe40003800195 */
[----:B------:R-:W-:-:S07]  /*68b0*/  VIMNMX R147, R147, R106, !PT ;  /* 0x0000006a93937248 */ /* 0x000fce0007fe0100 */
.L_x_1249:
[C---:B------:R-:W-:Y:S01]  /*68c0*/  ISETP.GE.AND P2, PT, R133.reuse, 0x9, PT ;  /* 0x000000098500780c */ /* 0x040fe20003f46270 */
[----:B------:R-:W1:Y:S01]  /*68d0*/  SHFL.IDX PT, R12, R131, 0x1, 0x1c1f ;  /* 0x003c1f00830c7f89 */ /* 0x000e6200000e0000 */
[----:B------:R-:W-:Y:S01]  /*68e0*/  ISETP.GE.AND P1, PT, R133, 0x2, PT ;  /* 0x000000028500780c */ /* 0x000fe20003f26270 */
[----:B------:R-:W-:Y:S01]  /*68f0*/  UISETP.NE.AND UP0, UPT, UR61, URZ, UPT ;  /* 0x0000003f3d00728c */ /* 0x000fe2000bf05270 */
[C---:B------:R-:W-:Y:S02]  /*6900*/  ISETP.GT.AND P3, PT, R147.reuse, 0x8, !P2 ;  /* 0x000000089300780c */ /* 0x040fe40005764270 */
[----:B------:R-:W-:Y:S02]  /*6910*/  ISETP.GT.AND P4, PT, R147, 0x1, !P1 ;  /* 0x000000019300780c */ /* 0x000fe40004f84270 */
[----:B------:R-:W-:Y:S02]  /*6920*/  ISETP.LT.OR P3, PT, R149, 0x9, P3 ;  /* 0x000000099500780c */ /* 0x000fe40001f61670 */
[----:B------:R-:W-:-:S02]  /*6930*/  ISETP.GE.AND P5, PT, R133, 0x11, PT ;  /* 0x000000118500780c */ /* 0x000fc40003fa6270 */
[----:B------:R-:W-:Y:S02]  /*6940*/  FSEL R106, R138, -INF , !P3 ;  /* 0xff8000008a6a7808 */ /* 0x000fe40005800000 */
        /* <DEDUP_REMOVED lines=8> */
[----:B0-----:R-:W-:Y:S02]  /*69d0*/  FSEL R110, R139, -INF , !P3 ;  /* 0xff8000008b6e7808 */ /* 0x001fe40005800000 */
        /* <DEDUP_REMOVED lines=30> */
[----:B------:R-:W-:Y:S01]  /*6bc0*/  FSEL R122, R107, -INF , !P3 ;  /* 0xff8000006b7a7808 */ /* 0x000fe20005800000 */
[----:B-1----:R-:W-:Y:S01]  /*6bd0*/  IMAD.IADD R107, R145, 0x1, R12 ;  /* 0x00000001916b7824 */ /* 0x002fe200078e020c */
[----:B------:R-:W-:-:S02]  /*6be0*/  ISETP.GT.AND P3, PT, R147, 0x29, !P4 ;  /* 0x000000299300780c */ /* 0x000fc40006764270 */
[----:B------:R-:W-:Y:S02]  /*6bf0*/  P2R R153, PR, RZ, 0x10 ;  /* 0x00000010ff997803 */ /* 0x000fe40000000000 */
[----:B------:R-:W-:Y:S02]  /*6c00*/  ISETP.LT.OR P3, PT, R149, 0x2a, P3 ;  /* 0x0000002a9500780c */ /* 0x000fe40001f61670 */
[----:B------:R-:W-:Y:S02]  /*6c10*/  ISETP.GE.AND P4, PT, R133, 0x31, PT ;  /* 0x000000318500780c */ /* 0x000fe40003f86270 */
[----:B------:R-:W-:Y:S01]  /*6c20*/  FSEL R124, R109, -INF , !P3 ;  /* 0xff8000006d7c7808 */ /* 0x000fe20005800000 */
[----:B------:R-:W-:Y:S01]  /*6c30*/  IMAD.IADD R109, R135, 0x1, R12 ;  /* 0x00000001876d7824 */ /* 0x000fe200078e020c */
        /* <DEDUP_REMOVED lines=60> */
[----:B------:R-:W-:-:S04]  /*7000*/  ISETP.GT.AND P6, PT, R147, 0x59, !P6 ;  /* 0x000000599300780c */ /* 0x000fc800077c4270 */
[----:B------:R-:W-:-:S04]  /*7010*/  ISETP.LT.OR P6, PT, R149, 0x5a, P6 ;  /* 0x0000005a9500780c */ /* 0x000fc800037c1670 */
[----:B------:R-:W-:Y:S02]  /*7020*/  FSEL R150, R150, -INF , !P6 ;  /* 0xff80000096967808 */ /* 0x000fe40007000000 */
[----:B------:R-:W-:-:S13]  /*7030*/  PLOP3.LUT P6, PT, PT, PT, UP0, 0x40, 0x0 ;  /* 0x000000000000781c */ /* 0x000fda0003fce808 */
[----:B------:R-:W-:Y:S05]  /*7040*/  @P6 BRA `(.L_x_1253) ;  /* 0x0000000000546947 */ /* 0x000fea0003800000 */
[----:B------:R-:W-:Y:S01]  /*7050*/  IADD3 R111, -R17, R16, R12 ;  /* 0x00000010116f7210 */ /* 0x000fe20007ffe10c */
[----:B------:R-:W-:Y:S03]  /*7060*/  BSSY B0, `(.L_x_1254) ;  /* 0x0000010000007945 */ /* 0x000fe60003800000 */
        /* <DEDUP_REMOVED lines=10> */
.L_x_1255:
[----:B------:R-:W-:-:S05]  /*7110*/  IMAD.U32 R158, RZ, RZ, UR50 ;  /* 0x00000032ff9e7e24 */ /* 0x000fca000f8e00ff */
[----:B------:R-:W-:-:S13]  /*7120*/  ISETP.NE.AND P6, PT, R158, 0x1, PT ;  /* 0x000000019e00780c */ /* 0x000fda0003fc5270 */
[----:B------:R-:W0:Y:S02]  /*7130*/  @P6 LDC.64 R12, c[0x0][0x9e8] ;  /* 0x00027a00ff0c6b82 */ /* 0x000e240000000a00 */
[----:B0-----:R-:W-:-:S05]  /*7140*/  @P6 IMAD.HI.U32 R12, R111, R12, RZ ;  /* 0x0000000c6f0c6227 */ /* 0x001fca00078e00ff */
[----:B------:R-:W-:-:S07]  /*7150*/  @P6 SHF.R.U32.HI R111, RZ, R13, R12 ;  /* 0x0000000dff6f6219 */ /* 0x000fce000001160c */
.L_x_1256:
[----:B------:R-:W-:Y:S05]  /*7160*/  BSYNC B0 ;  /* 0x0000000000007941 */ /* 0x000fea0003800000 */
.L_x_1254:
[----:B------:R-:W-:-:S05]  /*7170*/  IMAD R12, R111, R158, R129 ;  /* 0x0000009e6f0c7224 */ /* 0x000fca00078e0281 */
[----:B------:R-:W-:Y:S02]  /*7180*/  VIADDMNMX R107, R12, R158, R107, PT ;  /* 0x0000009e0c6b7246 */ /* 0x000fe4000380016b */
[----:B------:R-:W-:-:S07]  /*7190*/  VIMNMX R109, R109, R12, !PT ;  /* 0x0000000c6d6d7248 */ /* 0x000fce0007fe0100 */
.L_x_1253:
        /* <DEDUP_REMOVED lines=27> */
[----:B------:R-:W-:Y:S02]  /*7350*/  ISETP.NE.AND P2, PT, R208, RZ, PT ;  /* 0x000000ffd000720c */ /* 0x000fe40003f45270 */
        /* <DEDUP_REMOVED lines=49> */
[----:B------:R-:W-:Y:S02]  /*7670*/  ISETP.LT.OR P1, PT, R107, 0x32, P1 ;  /* 0x000000326b00780c */ /* 0x000fe40000f21670 */
[----:B------:R-:W-:Y:S02]  /*7680*/  ISETP.GT.AND P4, PT, R109, 0x51, !P4 ;  /* 0x000000516d00780c */ /* 0x000fe40006784270 */
[----:B------:R-:W-:Y:S02]  /*7690*/  FSEL R212, R97, -INF , !P1 ;  /* 0xff80000061d47808 */ /* 0x000fe40004800000 */
[----:B------:R-:W-:-:S02]  /*76a0*/  ISETP.NE.AND P1, PT, R159, RZ, PT ;  /* 0x000000ff9f00720c */ /* 0x000fc40003f25270 */
[----:B------:R-:W-:Y:S02]  /*76b0*/  ISETP.LT.OR P3, PT, R107, 0x51, P3 ;  /* 0x000000516b00780c */ /* 0x000fe40001f61670 */
[C---:B------:R-:W-:Y:S02]  /*76c0*/  ISETP.GT.AND P1, PT, R109.reuse, 0x38, !P1 ;  /* 0x000000386d00780c */ /* 0x040fe40004f24270 */
[----:B------:R-:W-:Y:S02]  /*76d0*/  ISETP.GT.AND P5, PT, R109, 0x58, !P5 ;  /* 0x000000586d00780c */ /* 0x000fe40006fa4270 */
[C---:B------:R-:W-:Y:S02]  /*76e0*/  ISETP.LT.OR P1, PT, R107.reuse, 0x39, P1 ;  /* 0x000000396b00780c */ /* 0x040fe40000f21670 */
[----:B------:R-:W-:Y:S02]  /*76f0*/  ISETP.LT.OR P4, PT, R107, 0x52, P4 ;  /* 0x000000526b00780c */ /* 0x000fe40002781670 */
[----:B------:R-:W-:-:S02]  /*7700*/  FSEL R100, R100, -INF , !P1 ;  /* 0xff80000064647808 */ /* 0x000fc40004800000 */
[----:B------:R-:W-:Y:S02]  /*7710*/  ISETP.NE.AND P1, PT, R115, RZ, PT ;  /* 0x000000ff7300720c */ /* 0x000fe40003f25270 */
[----:B-1----:R-:W-:Y:S02]  /*7720*/  FMNMX.FTZ R14, R13, R12, !PT ;  /* 0x0000000c0d0e7209 */ /* 0x002fe40007810000 */
[----:B------:R-:W-:Y:S02]  /*7730*/  ISETP.GT.AND P1, PT, R109, 0x39, !P1 ;  /* 0x000000396d00780c */ /* 0x000fe40004f24270 */
[C---:B------:R-:W-:Y:S01]  /*7740*/  ISETP.LT.OR P5, PT, R107.reuse, 0x59, P5 ;  /* 0x000000596b00780c */ /* 0x040fe20002fa1670 */
[----:B------:R-:W1:Y:S01]  /*7750*/  SHFL.BFLY PT, R21, R14, 0x1, 0x1f ;  /* 0x0c201f000e157f89 */ /* 0x000e6200000e0000 */
[----:B------:R-:W-:Y:S02]  /*7760*/  ISETP.LT.OR P1, PT, R107, 0x3a, P1 ;  /* 0x0000003a6b00780c */ /* 0x000fe40000f21670 */
[----:B------:R-:W-:-:S02]  /*7770*/  FSEL R224, R101, -INF , !P5 ;  /* 0xff80000065e07808 */ /* 0x000fc40006800000 */
        /* <DEDUP_REMOVED lines=8> */
[----:B-1----:R-:W-:Y:S02]  /*7800*/  FMNMX.FTZ R12, R14, R21, !PT ;  /* 0x000000150e0c7209 */ /* 0x002fe40007810000 */
[----:B------:R-:W-:-:S02]  /*7810*/  FSEL R216, R103, -INF , !P1 ;  /* 0xff80000067d87808 */ /* 0x000fc40004800000 */
[----:B------:R-:W-:Y:S01]  /*7820*/  ISETP.GT.AND P1, PT, R109, 0x48, !P6 ;  /* 0x000000486d00780c */ /* 0x000fe20007724270 */
[----:B0-----:R-:W-:Y:S01]  /*7830*/  FMUL.FTZ R93, R12, R11 ;  /* 0x0000000b0c5d7220 */ /* 0x001fe20000410000 */
[----:B------:R-:W-:Y:S02]  /*7840*/  ISETP.NE.AND P6, PT, R121, RZ, PT ;  /* 0x000000ff7900720c */ /* 0x000fe40003fc5270 */
[----:B------:R-:W-:Y:S02]  /*7850*/  ISETP.LT.OR P1, PT, R107, 0x49, P1 ;  /* 0x000000496b00780c */ /* 0x000fe40000f21670 */
[----:B------:R-:W-:Y:S02]  /*7860*/  ISETP.GT.AND P2, PT, R109, 0x49, !P2 ;  /* 0x000000496d00780c */ /* 0x000fe40005744270 */
[----:B------:R-:W-:Y:S02]  /*7870*/  FSEL R218, R105, -INF , !P1 ;  /* 0xff80000069da7808 */ /* 0x000fe40004800000 */
[----:B------:R-:W-:-:S02]  /*7880*/  ISETP.GT.AND P1, PT, R109, RZ, !P6 ;  /* 0x000000ff6d00720c */ /* 0x000fc40007724270 */
[C---:B------:R-:W-:Y:S02]  /*7890*/  ISETP.LT.OR P2, PT, R107.reuse, 0x4a, P2 ;  /* 0x0000004a6b00780c */ /* 0x040fe40001741670 */
[----:B------:R-:W-:Y:S02]  /*78a0*/  ISETP.LT.OR P1, PT, R107, 0x1, P1 ;  /* 0x000000016b00780c */ /* 0x000fe40000f21670 */
[----:B------:R-:W-:Y:S02]  /*78b0*/  ISETP.NE.AND P6, PT, R119, RZ, PT ;  /* 0x000000ff7700720c */ /* 0x000fe40003fc5270 */
[----:B------:R-:W-:Y:S02]  /*78c0*/  FSEL R222, R0, -INF , !P1 ;  /* 0xff80000000de7808 */ /* 0x000fe40004800000 */
[----:B------:R-:W-:Y:S02]  /*78d0*/  FSETP.NEU.FTZ.AND P1, PT, R12, -INF , PT ;  /* 0xff8000000c00780b */ /* 0x000fe40003f3d000 */
[----:B------:R-:W-:-:S02]  /*78e0*/  FMNMX.FTZ R13, R222, R9, !PT ;  /* 0x00000009de0d7209 */ /* 0x000fc40007810000 */
[----:B------:R-:W-:Y:S02]  /*78f0*/  FSEL R93, R93, RZ, P1 ;  /* 0x000000ff5d5d7208 */ /* 0x000fe40000800000 */
[----:B------:R-:W-:Y:S02]  /*7900*/  FMNMX.FTZ R13, R2, R13, !PT ;  /* 0x0000000d020d7209 */ /* 0x000fe40007810000 */
[----:B------:R-:W-:Y:S01]  /*7910*/  ISETP.GT.AND P6, PT, R109, 0x59, !P6 ;  /* 0x000000596d00780c */ /* 0x000fe200077c4270 */
[--C-:B------:R-:W-:Y:S01]  /*7920*/  FFMA.FTZ R89, R15, R11, -R93.reuse ;  /* 0x0000000b0f597223 */ /* 0x100fe2000001085d */
[----:B------:R-:W-:Y:S01]  /*7930*/  FMNMX.FTZ R13, R152, R13, !PT ;  /* 0x0000000d980d7209 */ /* 0x000fe20007810000 */
[-CC-:B------:R-:W-:Y:S01]  /*7940*/  FFMA.FTZ R15, R110, R11.reuse, -R93.reuse ;  /* 0x0000000b6e0f7223 */ /* 0x180fe2000001085d */
[----:B------:R-:W-:Y:S01]  /*7950*/  FSEL R110, R92, -INF , !P2 ;  /* 0xff8000005c6e7808 */ /* 0x000fe20005000000 */
[--C-:B------:R-:W-:Y:S01]  /*7960*/  FFMA.FTZ R220, R136, R11, -R93.reuse ;  /* 0x0000000b88dc7223 */ /* 0x100fe2000001085d */
[----:B------:R-:W-:Y:S01]  /*7970*/  FMNMX.FTZ R13, R154, R13, !PT ;  /* 0x0000000d9a0d7209 */ /* 0x000fe20007810000 */
[-CC-:B------:R-:W-:Y:S01]  /*7980*/  FFMA.FTZ R136, R108, R11.reuse, -R93.reuse ;  /* 0x0000000b6c887223 */ /* 0x180fe2000001085d */
[-CC-:B------:R-:W-:Y:S01]  /*7990*/  FFMA.FTZ R108, R112, R11.reuse, -R93.reuse ;  /* 0x0000000b706c7223 */ /* 0x180fe2000001085d */
[----:B------:R-:W-:Y:S01]  /*79a0*/  FSEL R112, R95, -INF , !P3 ;  /* 0xff8000005f707808 */ /* 0x000fe20005800000 */
[--C-:B------:R-:W-:Y:S01]  /*79b0*/  FFMA.FTZ R21, R106, R11, -R93.reuse ;  /* 0x0000000b6a157223 */ /* 0x100fe2000001085d */
[----:B------:R-:W-:Y:S01]  /*79c0*/  FMNMX.FTZ R13, R156, R13, !PT ;  /* 0x0000000d9c0d7209 */ /* 0x000fe20007810000 */
[-CC-:B------:R-:W-:Y:S01]  /*79d0*/  FFMA.FTZ R106, R116, R11.reuse, -R93.reuse ;  /* 0x0000000b746a7223 */ /* 0x180fe2000001085d */
[----:B------:R-:W-:Y:S01]  /*79e0*/  FSEL R116, R96, -INF , !P4 ;  /* 0xff80000060747808 */ /* 0x000fe20006000000 */
[--C-:B------:R-:W-:Y:S01]  /*79f0*/  FFMA.FTZ R95, R122, R11, -R93.reuse ;  /* 0x0000000b7a5f7223 */ /* 0x100fe2000001085d */
[----:B------:R-:W-:Y:S01]  /*7a00*/  FMNMX.FTZ R13, R20, R13, !PT ;  /* 0x0000000d140d7209 */ /* 0x000fe20007810000 */
[----:B------:R-:W-:Y:S01]  /*7a10*/  MUFU.EX2 R89, R89 ;  /* 0x0000005900597308 */ /* 0x000fe20000000800 */
        /* <DEDUP_REMOVED lines=8> */
[----:B------:R-:W-:Y:S01]  /*7aa0*/  FSEL R109, R12, RZ, P1 ;  /* 0x000000ff0c6d7208 */ /* 0x000fe20000800000 */
[--C-:B------:R-:W-:Y:S01]  /*7ab0*/  FFMA.FTZ R118, R118, R11, -R93.reuse ;  /* 0x0000000b76767223 */ /* 0x100fe2000001085d */
[----:B------:R-:W-:Y:S01]  /*7ac0*/  FMNMX.FTZ R13, R208, R13, !PT ;  /* 0x0000000dd00d7209 */ /* 0x000fe20007810000 */
[-CC-:B------:R-:W-:Y:S01]  /*7ad0*/  FFMA.FTZ R92, R120, R11.reuse, -R93.reuse ;  /* 0x0000000b785c7223 */ /* 0x180fe2000001085d */
[-CC-:B------:R-:W-:Y:S01]  /*7ae0*/  FFMA.FTZ R101, R128, R11.reuse, -R93.reuse ;  /* 0x0000000b80657223 */ /* 0x180fe2000001085d */
[--C-:B------:R-:W-:Y:S01]  /*7af0*/  FFMA.FTZ R99, R134, R11, -R93.reuse ;  /* 0x0000000b86637223 */ /* 0x100fe2000001085d */
[----:B------:R-:W-:Y:S01]  /*7b00*/  FMNMX.FTZ R13, R90, R13, !PT ;  /* 0x0000000d5a0d7209 */ /* 0x000fe20007810000 */
[----:B------:R-:W-:Y:S01]  /*7b10*/  MUFU.EX2 R21, R21 ;  /* 0x0000001500157308 */ /* 0x000fe20000000800 */
[-CC-:B------:R-:W-:Y:S01]  /*7b20*/  FFMA.FTZ R142, R142, R11.reuse, -R93.reuse ;  /* 0x0000000b8e8e7223 */ /* 0x180fe2000001085d */
[--C-:B------:R-:W-:Y:S01]  /*7b30*/  FFMA.FTZ R105, R144, R11, -R93.reuse ;  /* 0x0000000b90697223 */ /* 0x100fe2000001085d */
[----:B------:R-:W-:Y:S01]  /*7b40*/  FMNMX.FTZ R13, R94, R13, !PT ;  /* 0x0000000d5e0d7209 */ /* 0x000fe20007810000 */
[----:B------:R-:W-:-:S03]  /*7b50*/  FFMA.FTZ R120, R146, R11, -R93 ;  /* 0x0000000b92787223 */ /* 0x000fc6000001085d */
[----:B------:R-:W-:Y:S01]  /*7b60*/  FMNMX.FTZ R13, R210, R13, !PT ;  /* 0x0000000dd20d7209 */ /* 0x000fe20007810000 */
[----:B------:R-:W-:Y:S03]  /*7b70*/  MUFU.EX2 R136, R136 ;  /* 0x0000008800887308 */ /* 0x000fe60000000800 */
[----:B------:R-:W-:-:S04]  /*7b80*/  FMNMX.FTZ R13, R98, R13, !PT ;  /* 0x0000000d620d7209 */ /* 0x000fc80007810000 */
[----:B------:R-:W-:Y:S01]  /*7b90*/  FMNMX.FTZ R91, R212, R13, !PT ;  /* 0x0000000dd45b7209 */ /* 0x000fe20007810000 */
[----:B------:R-:W-:Y:S03]  /*7ba0*/  MUFU.EX2 R15, R15 ;  /* 0x0000000f000f7308 */ /* 0x000fe60000000800 */
[----:B------:R-:W-:-:S04]  /*7bb0*/  FMNMX.FTZ R91, R100, R91, !PT ;  /* 0x0000005b645b7209 */ /* 0x000fc80007810000 */
[----:B------:R-:W-:Y:S01]  /*7bc0*/  FMNMX.FTZ R91, R214, R91, !PT ;  /* 0x0000005bd65b7209 */ /* 0x000fe20007810000 */
[----:B------:R-:W-:Y:S03]  /*7bd0*/  MUFU.EX2 R108, R108 ;  /* 0x0000006c006c7308 */ /* 0x000fe60000000800 */
[----:B------:R-:W-:-:S04]  /*7be0*/  FMNMX.FTZ R91, R104, R91, !PT ;  /* 0x0000005b685b7209 */ /* 0x000fc80007810000 */
[----:B------:R-:W-:Y:S01]  /*7bf0*/  FMNMX.FTZ R97, R216, R91, !PT ;  /* 0x0000005bd8617209 */ /* 0x000fe20007810000 */
[----:B------:R0:W-:Y:S03]  /*7c00*/  MUFU.EX2 R13, R114 ;  /* 0x00000072000d7308 */ /* 0x0001e60000000800 */
[----:B------:R-:W-:-:S04]  /*7c10*/  FMNMX.FTZ R97, R218, R97, !PT ;  /* 0x00000061da617209 */ /* 0x000fc80007810000 */
[----:B------:R-:W-:Y:S01]  /*7c20*/  FMNMX.FTZ R97, R110, R97, !PT ;  /* 0x000000616e617209 */ /* 0x000fe20007810000 */
[----:B------:R-:W-:Y:S01]  /*7c30*/  MUFU.EX2 R106, R106 ;  /* 0x0000006a006a7308 */ /* 0x000fe20000000800 */
[----:B0-----:R-:W-:Y:S02]  /*7c40*/  FFMA.FTZ R114, R132, R11, -R93 ;  /* 0x0000000b84727223 */ /* 0x001fe4000001085d */
[----:B------:R-:W-:-:S04]  /*7c50*/  FMNMX.FTZ R97, R112, R97, !PT ;  /* 0x0000006170617209 */ /* 0x000fc80007810000 */
[----:B------:R-:W-:Y:S01]  /*7c60*/  FMNMX.FTZ R97, R116, R97, !PT ;  /* 0x0000006174617209 */ /* 0x000fe20007810000 */
[----:B------:R0:W-:Y:S03]  /*7c70*/  MUFU.EX2 R91, R118 ;  /* 0x00000076005b7308 */ /* 0x0001e60000000800 */
[----:B------:R-:W-:-:S04]  /*7c80*/  FMNMX.FTZ R97, R224, R97, !PT ;  /* 0x00000061e0617209 */ /* 0x000fc80007810000 */
[----:B------:R-:W-:Y:S01]  /*7c90*/  FMNMX.FTZ R0, R122, R97, !PT ;  /* 0x000000617a007209 */ /* 0x000fe20007810000 */
[----:B------:R-:W-:Y:S01]  /*7ca0*/  MUFU.EX2 R92, R92 ;  /* 0x0000005c005c7308 */ /* 0x000fe20000000800 */
[-CC-:B------:R-:W-:Y:S01]  /*7cb0*/  FFMA.FTZ R97, R130, R11.reuse, -R93.reuse ;  /* 0x0000000b82617223 */ /* 0x180fe2000001085d */
[-CC-:B0-----:R-:W-:Y:S01]  /*7cc0*/  FFMA.FTZ R118, R138, R11.reuse, -R93.reuse ;  /* 0x0000000b8a767223 */ /* 0x181fe2000001085d */
[--C-:B------:R-:W-:Y:S01]  /*7cd0*/  FFMA.FTZ R138, R148, R11, -R93.reuse ;  /* 0x0000000b948a7223 */ /* 0x100fe2000001085d */
[----:B------:R-:W0:Y:S04]  /*7ce0*/  SHFL.BFLY PT, R103, R0, 0x2, 0x1f ;  /* 0x0c401f0000677f89 */ /* 0x000e2800000e0000 */
[----:B------:R-:W-:Y:S08]  /*7cf0*/  MUFU.EX2 R95, R95 ;  /* 0x0000005f005f7308 */ /* 0x000ff00000000800 */
[----:B------:R-:W-:Y:S08]  /*7d00*/  MUFU.EX2 R102, R102 ;  /* 0x0000006600667308 */ /* 0x000ff00000000800 */
[----:B------:R-:W-:Y:S01]  /*7d10*/  MUFU.EX2 R96, R96 ;  /* 0x0000006000607308 */ /* 0x000fe20000000800 */
[----:B0-----:R-:W-:Y:S01]  /*7d20*/  FMNMX.FTZ R14, R0, R103, !PT ;  /* 0x00000067000e7209 */ /* 0x001fe20007810000 */
[----:B------:R-:W-:Y:S01]  /*7d30*/  FADD.FTZ R0, -R109, R8 ;  /* 0x000000086d007221 */ /* 0x000fe20000010100 */
[-CC-:B------:R-:W-:Y:S01]  /*7d40*/  FFMA.FTZ R103, R140, R11.reuse, -R93.reuse ;  /* 0x0000000b8c677223 */ /* 0x180fe2000001085d */
[----:B------:R-:W-:-:S04]  /*7d50*/  FFMA.FTZ R93, R150, R11, -R93 ;  /* 0x0000000b965d7223 */ /* 0x000fc8000001085d */
[----:B------:R-:W-:Y:S01]  /*7d60*/  MUFU.EX2 R101, R101 ;  /* 0x0000006500657308 */ /* 0x000fe20000000800 */
[----:B------:R-:W0:Y:S01]  /*7d70*/  SHFL.BFLY PT, R107, R14, 0x1, 0x1f ;  /* 0x0c201f000e6b7f89 */ /* 0x000e2200000e0000 */
[----:B------:R-:W-:-:S06]  /*7d80*/  FMUL.FTZ R0, R0, R11 ;  /* 0x0000000b00007220 */ /* 0x000fcc0000410000 */
[----:B------:R-:W1:Y:S08]  /*7d90*/  MUFU.EX2 R0, R0 ;  /* 0x0000000000007308 */ /* 0x000e700000000800 */
[----:B------:R-:W-:Y:S08]  /*7da0*/  MUFU.EX2 R97, R97 ;  /* 0x0000006100617308 */ /* 0x000ff00000000800 */
[----:B------:R-:W-:Y:S01]  /*7db0*/  MUFU.EX2 R114, R114 ;  /* 0x0000007200727308 */ /* 0x000fe20000000800 */
[----:B0-----:R-:W-:-:S04]  /*7dc0*/  FMNMX.FTZ R14, R14, R107, !PT ;  /* 0x0000006b0e0e7209 */ /* 0x001fc80007810000 */
[C---:B------:R-:W-:Y:S01]  /*7dd0*/  FSETP.NEU.FTZ.AND P1, PT, R14.reuse, -INF , PT ;  /* 0xff8000000e00780b */ /* 0x040fe20003f3d000 */
[----:B------:R-:W-:Y:S02]  /*7de0*/  FMUL.FTZ R107, R14, R11 ;  /* 0x0000000b0e6b7220 */ /* 0x000fe40000410000 */
[----:B------:R-:W-:Y:S03]  /*7df0*/  MUFU.EX2 R99, R99 ;  /* 0x0000006300637308 */ /* 0x000fe60000000800 */
[----:B------:R-:W-:-:S05]  /*7e00*/  FSEL R107, R107, RZ, P1 ;  /* 0x000000ff6b6b7208 */ /* 0x000fca0000800000 */
[-CC-:B------:R-:W-:Y:S01]  /*7e10*/  FFMA.FTZ R8, R2, R11.reuse, -R107.reuse ;  /* 0x0000000b02087223 */ /* 0x180fe2000001086b */
[----:B------:R-:W-:Y:S01]  /*7e20*/  FSEL R2, R14, RZ, P1 ;  /* 0x000000ff0e027208 */ /* 0x000fe20000800000 */
[-CC-:B------:R-:W-:Y:S01]  /*7e30*/  FFMA.FTZ R157, R222, R11.reuse, -R107.reuse ;  /* 0x0000000bde9d7223 */ /* 0x180fe2000001086b */
[-CC-:B------:R-:W-:Y:S01]  /*7e40*/  FFMA.FTZ R159, R152, R11.reuse, -R107.reuse ;  /* 0x0000000b989f7223 */ /* 0x180fe2000001086b */
[-CC-:B------:R-:W-:Y:S01]  /*7e50*/  FFMA.FTZ R124, R154, R11.reuse, -R107.reuse ;  /* 0x0000000b9a7c7223 */ /* 0x180fe2000001086b */
[-C--:B------:R-:W-:Y:S01]  /*7e60*/  FFMA.FTZ R153, R156, R11.reuse, -R107 ;  /* 0x0000000b9c997223 */ /* 0x080fe2000001086b */
[----:B------:R-:W-:Y:S01]  /*7e70*/  FADD.FTZ R2, -R2, R9 ;  /* 0x0000000902027221 */ /* 0x000fe20000010100 */
[----:B------:R-:W-:Y:S01]  /*7e80*/  MUFU.EX2 R8, R8 ;  /* 0x0000000800087308 */ /* 0x000fe20000000800 */
[-C--:B------:R-:W-:Y:S01]  /*7e90*/  FFMA.FTZ R20, R20, R11.reuse, -R107 ;  /* 0x0000000b14147223 */ /* 0x080fe2000001086b */
[----:B-1----:R-:W-:Y:S01]  /*7ea0*/  FFMA.FTZ R9, R0, R6, R89 ;  /* 0x0000000600097223 */ /* 0x002fe20000010059 */
[-C--:B------:R-:W-:Y:S01]  /*7eb0*/  FMUL.FTZ R2, R2, R11.reuse ;  /* 0x0000000b02027220 */ /* 0x080fe20000410000 */
[-CC-:B------:R-:W-:Y:S01]  /*7ec0*/  FFMA.FTZ R155, R158, R11.reuse, -R107.reuse ;  /* 0x0000000b9e9b7223 */ /* 0x180fe2000001086b */
[-C--:B------:R-:W-:Y:S01]  /*7ed0*/  FFMA.FTZ R88, R88, R11.reuse, -R107 ;  /* 0x0000000b58587223 */ /* 0x080fe2000001086b */
[----:B------:R-:W-:Y:S01]  /*7ee0*/  FADD.FTZ R6, R220, R9 ;  /* 0x00000009dc067221 */ /* 0x000fe20000010000 */
        /* <DEDUP_REMOVED lines=18> */
[----:B------:R-:W-:-:S07]  /*8010*/  FFMA.FTZ R107, R122, R11, -R107 ;  /* 0x0000000b7a6b7223 */ /* 0x000fce000001086b */
[----:B------:R-:W2:Y:S01]  /*8020*/  MUFU.EX2 R124, R124 ;  /* 0x0000007c007c7308 */ /* 0x000ea20000000800 */
[----:B0-----:R-:W-:-:S04]  /*8030*/  FFMA.FTZ R3, R2, R3, R157 ;  /* 0x0000000302037223 */ /* 0x001fc8000001009d */
        /* <DEDUP_REMOVED lines=29> */
[----:B------:R-:W-:-:S04]  /*8210*/  FADD.FTZ R126, R96, R3 ;  /* 0x00000003607e7221 */ /* 0x000fc80000010000 */
[----:B------:R-:W-:Y:S02]  /*8220*/  FADD.FTZ R126, R101, R126 ;  /* 0x0000007e657e7221 */ /* 0x000fe40000010000 */
[----:B------:R-:W0:Y:S01]  /*8230*/  MUFU.EX2 R98, R98 ;  /* 0x0000006200627308 */ /* 0x000e220000000800 */
[----:B-1----:R-:W-:-:S07]  /*8240*/  FADD.FTZ R6, R94, R9 ;  /* 0x000000095e067221 */ /* 0x002fce0000010000 */
[----:B------:R-:W1:Y:S01]  /*8250*/  MUFU.EX2 R147, R147 ;  /* 0x0000009300937308 */ /* 0x000e620000000800 */
[----:B--2---:R-:W-:-:S07]  /*8260*/  FADD.FTZ R3, R145, R6 ;  /* 0x0000000691037221 */ /* 0x004fce0000010000 */
[----:B------:R-:W2:Y:S01]  /*8270*/  MUFU.EX2 R100, R100 ;  /* 0x0000006400647308 */ /* 0x000ea20000000800 */
[----:B0-----:R-:W-:Y:S01]  /*8280*/  FADD.FTZ R6, R98, R3 ;  /* 0x0000000362067221 */ /* 0x001fe20000010000 */
[----:B------:R-:W-:-:S06]  /*8290*/  FADD.FTZ R3, R97, R126 ;  /* 0x0000007e61037221 */ /* 0x000fcc0000010000 */
[----:B------:R-:W0:Y:S01]  /*82a0*/  MUFU.EX2 R141, R141 ;  /* 0x0000008d008d7308 */ /* 0x000e220000000800 */
[----:B-1----:R-:W-:Y:S01]  /*82b0*/  FADD.FTZ R9, R147, R6 ;  /* 0x0000000693097221 */ /* 0x002fe20000010000 */
[----:B------:R-:W-:-:S04]  /*82c0*/  FADD.FTZ R6, R114, R3 ;  /* 0x0000000372067221 */ /* 0x000fc80000010000 */
[----:B------:R-:W-:Y:S02]  /*82d0*/  FADD.FTZ R3, R99, R6 ;  /* 0x0000000663037221 */ /* 0x000fe40000010000 */
[----:B------:R-:W1:Y:S01]  /*82e0*/  MUFU.EX2 R118, R118 ;  /* 0x0000007600767308 */ /* 0x000e620000000800 */
[----:B--2---:R-:W-:-:S07]  /*82f0*/  FADD.FTZ R126, R100, R9 ;  /* 0x00000009647e7221 */ /* 0x004fce0000010000 */
[----:B------:R-:W-:Y:S01]  /*8300*/  MUFU.EX2 R104, R104 ;  /* 0x0000006800687308 */ /* 0x000fe20000000800 */
[----:B0-----:R-:W-:-:S07]  /*8310*/  FADD.FTZ R9, R141, R126 ;  /* 0x0000007e8d097221 */ /* 0x001fce0000010000 */
[----:B------:R-:W0:Y:S01]  /*8320*/  MUFU.EX2 R103, R103 ;  /* 0x0000006700677308 */ /* 0x000e220000000800 */
[----:B-1----:R-:W-:-:S07]  /*8330*/  FADD.FTZ R6, R118, R3 ;  /* 0x0000000376067221 */ /* 0x002fce0000010000 */
[----:B------:R-:W-:Y:S08]  /*8340*/  MUFU.EX2 R143, R143 ;  /* 0x0000008f008f7308 */ /* 0x000ff00000000800 */
[----:B------:R-:W1:Y:S01]  /*8350*/  MUFU.EX2 R142, R142 ;  /* 0x0000008e008e7308 */ /* 0x000e620000000800 */
[----:B0-----:R-:W-:-:S07]  /*8360*/  FADD.FTZ R3, R103, R6 ;  /* 0x0000000667037221 */ /* 0x001fce0000010000 */
[----:B------:R-:W-:Y:S08]  /*8370*/  MUFU.EX2 R110, R110 ;  /* 0x0000006e006e7308 */ /* 0x000ff00000000800 */
[----:B------:R-:W0:Y:S01]  /*8380*/  MUFU.EX2 R105, R105 ;  /* 0x0000006900697308 */ /* 0x000e220000000800 */
[----:B-1----:R-:W-:-:S07]  /*8390*/  FADD.FTZ R6, R142, R3 ;  /* 0x000000038e067221 */ /* 0x002fce0000010000 */
[----:B------:R1:W2:Y:S08]  /*83a0*/  MUFU.EX2 R128, R112 ;  /* 0x0000007000807308 */ /* 0x0002b00000000800 */
[----:B------:R-:W3:Y:S01]  /*83b0*/  MUFU.EX2 R120, R120 ;  /* 0x0000007800787308 */ /* 0x000ee20000000800 */
[----:B-1----:R-:W-:Y:S01]  /*83c0*/  FADD.FTZ R112, R104, R9 ;  /* 0x0000000968707221 */ /* 0x002fe20000010000 */
[----:B0-----:R-:W-:-:S03]  /*83d0*/  FADD.FTZ R3, R105, R6 ;  /* 0x0000000669037221 */ /* 0x001fc60000010000 */
[----:B------:R-:W-:-:S03]  /*83e0*/  FADD.FTZ R9, R143, R112 ;  /* 0x000000708f097221 */ /* 0x000fc60000010000 */
[----:B------:R-:W0:Y:S01]  /*83f0*/  MUFU.EX2 R116, R116 ;  /* 0x0000007400747308 */ /* 0x000e220000000800 */
[----:B------:R-:W-:-:S04]  /*8400*/  FADD.FTZ R9, R110, R9 ;  /* 0x000000096e097221 */ /* 0x000fc80000010000 */
[----:B--2---:R-:W-:-:S03]  /*8410*/  FADD.FTZ R9, R128, R9 ;  /* 0x0000000980097221 */ /* 0x004fc60000010000 */
[----:B------:R-:W1:Y:S01]  /*8420*/  MUFU.EX2 R138, R138 ;  /* 0x0000008a008a7308 */ /* 0x000e620000000800 */
[----:B---3--:R-:W-:-:S07]  /*8430*/  FADD.FTZ R3, R120, R3 ;  /* 0x0000000378037221 */ /* 0x008fce0000010000 */
        /* <DEDUP_REMOVED lines=10> */
.L_x_1257:
[----:B------:R-:W0:Y:S01]  /*84e0*/  S2UR UR4, SR_CgaCtaId ;  /* 0x00000000000479c3 */ /* 0x000e220000008800 */
[----:B------:R-:W-:Y:S01]  /*84f0*/  UIADD3 UR7, UR7, 0x2a860, URZ ;  /* 0x0002a86007077890 */ /* 0x000fe2000fffe03f */
[----:B------:R-:W-:Y:S01]  /*8500*/  ISETP.GT.AND P1, PT, R10, UR47, PT ;  /* 0x0000002f0a007c0c */ /* 0x000fe2000bf24270 */
[----:B------:R-:W-:Y:S01]  /*8510*/  UMOV UR46, UR39 ;  /* 0x00000027002e7c82 */ /* 0x000fe20008000000 */
[----:B------:R-:W-:Y:S01]  /*8520*/  F2FP.BF16.F32.PACK_AB R157, R8, R157 ;  /* 0x0000009d089d723e */ /* 0x000fe200000010ff */
[----:B------:R-:W-:Y:S01]  /*8530*/  VIADD R10, R10, 0xffffffff ;  /* 0xffffffff0a0a7836 */ /* 0x000fe20000000000 */
        /* <DEDUP_REMOVED lines=29> */
.L_x_1239:
[----:B------:R-:W-:Y:S01]  /*8710*/  R2UR UR5, R19 ;  /* 0x00000000130572ca */ /* 0x000fe200000e0000 */
[----:B------:R-:W-:Y:S01]  /*8720*/  UISETP.NE.AND UP0, UPT, UR61, URZ, UPT ;  /* 0x0000003f3d00728c */ /* 0x000fe2000bf05270 */
[----:B------:R-:W-:Y:S02]  /*8730*/  R2UR UR4, R22 ;  /* 0x00000000160472ca */ /* 0x000fe400000e0000 */
[----:B------:R-:W-:-:S03]  /*8740*/  IADD3 R8, R16, 0x1, -R17 ;  /* 0x0000000110087810 */ /* 0x000fc60007ffe811 */
[----:B------:R-:W-:Y:S02]  /*8750*/  PLOP3.LUT P1, PT, PT, PT, UP0, 0x40, 0x0 ;  /* 0x000000000000781c */ /* 0x000fe40003f2e808 */
[----:B------:R-:W-:-:S04]  /*8760*/  R2UR UR7, R8 ;  /* 0x00000000080772ca */ /* 0x000fc800000e0000 */
[----:B------:R-:W-:Y:S02]  /*8770*/  UISETP.NE.AND UP1, UPT, UR5, URZ, UPT ;  /* 0x0000003f0500728c */ /* 0x000fe4000bf25270 */
[----:B------:R-:W-:-:S09]  /*8780*/  UIADD3 UR6, UR4, 0x7f, URZ ;  /* 0x0000007f04067890 */ /* 0x000fd2000fffe03f */
[----:B------:R-:W-:Y:S01]  /*8790*/  @UP1 ULDC UR4, c[0x0][0x44c] ;  /* 0x0001130000041ab9 */ /* 0x000fe20000000800 */
[----:B------:R-:W-:Y:S01]  /*87a0*/  @UP1 ULDC UR11, c[0x0][0x450] ;  /* 0x00011400000b1ab9 */ /* 0x000fe20000000800 */
[----:B------:R-:W-:-:S04]  /*87b0*/  UIMAD.WIDE.U32 UR4, UR6, UR4, URZ ;  /* 0x00000004060472a5 */ /* 0x000fc8000f8e003f */
[----:B------:R-:W-:-:S04]  /*87c0*/  @UP1 USHF.R.U32.HI UR6, URZ, UR11, UR5 ;  /* 0x0000000b3f061299 */ /* 0x000fc80008011605 */
[----:B------:R-:W-:-:S04]  /*87d0*/  UIADD3 UR6, UR7, UR6, URZ ;  /* 0x0000000607067290 */ /* 0x000fc8000fffe03f */
[----:B------:R-:W-:Y:S01]  /*87e0*/  UIADD3 UR11, UR6, -UR10, URZ ;  /* 0x8000000a060b7290 */ /* 0x000fe2000fffe03f */
[----:B------:R-:W-:Y:S11]  /*87f0*/  @P1 BRA `(.L_x_1259) ;  /* 0x0000000000501947 */ /* 0x000ff60003800000 */
[----:B------:R-:W-:Y:S02]  /*8800*/  UMOV UR10, UR6 ;  /* 0x00000006000a7c82 */ /* 0x000fe40008000000 */
[----:B------:R-:W-:-:S06]  /*8810*/  UISETP.GT.AND UP0, UPT, UR10, -0x1, UPT ;  /* 0xffffffff0a00788c */ /* 0x000fcc000bf04270 */
[----:B------:R-:W-:-:S13]  /*8820*/  PLOP3.LUT P1, PT, PT, PT, UP0, 0x80, 0x0 ;  /* 0x000000000000781c */ /* 0x000fda0003f2f008 */
[----:B------:R-:W-:Y:S05]  /*8830*/  @P1 BRA `(.L_x_1260) ;  /* 0x0000000000201947 */ /* 0x000fea0003800000 */
[----:B------:R-:W-:Y:S01]  /*8840*/  ULDC UR14, c[0x0][0x9e4] ;  /* 0x00027900000e7ab9 */ /* 0x000fe20000000800 */
[----:B------:R-:W-:Y:S02]  /*8850*/  ULOP3.LUT UR10, URZ, UR10, URZ, 0x33, !UPT ;  /* 0x0000000a3f0a7292 */ /* 0x000fe4000f8e333f */
[----:B------:R-:W-:-:S11]  /*8860*/  UISETP.NE.AND UP0, UPT, UR14, 0x1, UPT ;  /* 0x000000010e00788c */ /* 0x000fd6000bf05270 */
[----:B------:R-:W-:Y:S02]  /*8870*/  @UP0 ULDC.64 UR4, c[0x0][0x9e8] ;  /* 0x00027a0000040ab9 */ /* 0x000fe40000000a00 */
[----:B------:R-:W-:-:S04]  /*8880*/  UIMAD.WIDE.U32 UR6, UR10, UR4, URZ ;  /* 0x000000040a0672a5 */ /* 0x000fc8000f8e003f */
[----:B------:R-:W-:-:S04]  /*8890*/  @UP0 USHF.R.U32.HI UR10, URZ, UR5, UR7 ;  /* 0x000000053f0a0299 */ /* 0x000fc80008011607 */
[----:B------:R-:W-:Y:S01]  /*88a0*/  ULOP3.LUT UR10, URZ, UR10, URZ, 0x33, !UPT ;  /* 0x0000000a3f0a7292 */ /* 0x000fe2000f8e333f */
[----:B------:R-:W-:Y:S11]  /*88b0*/  BRA `(.L_x_1261) ;  /* 0x0000000000147947 */ /* 0x000ff60003800000 */
.L_x_1260:
[----:B------:R-:W-:Y:S02]  /*88c0*/  ULDC UR14, c[0x0][0x9e4] ;  /* 0x00027900000e7ab9 */ /* 0x000fe40000000800 */
[----:B------:R-:W-:-:S11]  /*88d0*/  UISETP.NE.AND UP0, UPT, UR14, 0x1, UPT ;  /* 0x000000010e00788c */ /* 0x000fd6000bf05270 */
[----:B------:R-:W-:Y:S02]  /*88e0*/  @UP0 ULDC.64 UR4, c[0x0][0x9e8] ;  /* 0x00027a0000040ab9 */ /* 0x000fe40000000a00 */
[----:B------:R-:W-:-:S04]  /*88f0*/  UIMAD.WIDE.U32 UR6, UR10, UR4, URZ ;  /* 0x000000040a0672a5 */ /* 0x000fc8000f8e003f */
[----:B------:R-:W-:-:S12]  /*8900*/  @UP0 USHF.R.U32.HI UR10, URZ, UR5, UR7 ;  /* 0x000000053f0a0299 */ /* 0x000fd80008011607 */
.L_x_1261:
[----:B------:R-:W-:-:S04]  /*8910*/  UIMAD UR10, UR10, UR14, URZ ;  /* 0x0000000e0a0a72a4 */ /* 0x000fc8000f8e023f */
[----:B------:R-:W-:-:S04]  /*8920*/  UISETP.LT.AND UP0, UPT, UR11, UR10, UPT ;  /* 0x0000000a0b00728c */ /* 0x000fc8000bf01270 */
[----:B------:R-:W-:-:S12]  /*8930*/  USEL UR11, UR11, UR10, !UP0 ;  /* 0x0000000a0b0b7287 */ /* 0x000fd8000c000000 */
.L_x_1259:
[----:B------:R-:W-:Y:S01]  /*8940*/  UIADD3 UR4, UR11, 0x5f, URZ ;  /* 0x0000005f0b047890 */ /* 0x000fe2000fffe03f */
[----:B------:R-:W-:-:S03]  /*8950*/  R2UR UR6, R161 ;  /* 0x00000000a10672ca */ /* 0x000fc600000e0000 */
[----:B------:R-:W-:-:S04]  /*8960*/  UIMAD.WIDE UR4, UR4, 0x2aaaaaab, URZ ;  /* 0x2aaaaaab040478a5 */ /* 0x000fc8000f8e023f */
[----:B------:R-:W-:-:S04]  /*8970*/  USHF.R.U32.HI UR4, URZ, 0x1f, UR5 ;  /* 0x0000001f3f047899 */ /* 0x000fc80008011605 */
[----:B------:R-:W-:-:S04]  /*8980*/  ULEA.HI.SX32 UR4, UR5, UR4, 0x1c ;  /* 0x0000000405047291 */ /* 0x000fc8000f8fe23f */
[----:B------:R-:W-:-:S04]  /*8990*/  UISETP.LT.AND UP0, UPT, UR6, UR4, UPT ;  /* 0x000000040600728c */ /* 0x000fc8000bf01270 */
[----:B------:R-:W-:-:S06]  /*89a0*/  USEL UR47, UR6, UR4, !UP0 ;  /* 0x00000004062f7287 */ /* 0x000fcc000c000000 */
[----:B------:R-:W-:-:S13]  /*89b0*/  ISETP.GE.AND P1, PT, R10, UR47, PT ;  /* 0x0000002f0a007c0c */ /* 0x000fda000bf26270 */
[----:B------:R-:W-:Y:S05]  /*89c0*/  @!P1 BRA `(.L_x_1262) ;  /* 0x0000002000a09947 */ /* 0x000fea0003800000 */
[----:B------:R-:W-:Y:S01]  /*89d0*/  IMAD.MOV.U32 R13, RZ, RZ, R14 ;  /* 0x000000ffff0d7224 */ /* 0x000fe200078e000e */
[----:B------:R-:W-:Y:S01]  /*89e0*/  UMOV UR46, UR39 ;  /* 0x00000027002e7c82 */ /* 0x000fe20008000000 */
[----:B------:R-:W-:Y:S01]  /*89f0*/  IMAD.MOV.U32 R9, RZ, RZ, R12 ;  /* 0x000000ffff097224 */ /* 0x000fe200078e000c */
[----:B------:R-:W-:Y:S01]  /*8a00*/  UMOV UR4, UR38 ;  /* 0x0000002600047c82 */ /* 0x000fe20008000000 */
[----:B------:R-:W-:-:S05]  /*8a10*/  ULDC UR5, c[0x0][0x9d8] ;  /* 0x0002760000057ab9 */ /* 0x000fca0000000800 */
.L_x_1273:
[----:B------:R-:W-:-:S04]  /*8a20*/  UISETP.NE.AND UP0, UPT, UR4, 0x1, UPT ;  /* 0x000000010400788c */ /* 0x000fc8000bf05270 */
[----:B------:R-:W-:-:S04]  /*8a30*/  USEL UR39, URZ, 0x1, UP0 ;  /* 0x000000013f277887 */ /* 0x000fc80008000000 */
[----:B------:R-:W-:Y:S01]  /*8a40*/  ULOP3.LUT UR39, UR46, UR39, URZ, 0x3c, !UPT ;  /* 0x000000272e277292 */ /* 0x000fe2000f8e3c3f */
[----:B------:R-:W-:Y:S11]  /*8a50*/  @!P0 BRA `(.L_x_1263) ;  /* 0x0000000000048947 */ /* 0x000ff60003800000 */
[----:B------:R-:W-:Y:S01]  /*8a60*/  BPT.TRAP 0x1 ;  /* 0x000000040000795c */ /* 0x000fe20000300000 */
.L_x_1263:
        /* <DEDUP_REMOVED lines=9> */
.L_x_1264:
[----:B-1----:R-:W-:Y:S05]  /*8b00*/  @P1 BRA `(.L_x_1265) ;  /* 0x0000000000081947 */ /* 0x002fea0003800000 */
[----:B------:R-:W1:Y:S02]  /*8b10*/  SYNCS.PHASECHK.TRANS64.TRYWAIT P1, [UR6+0x2a830], R8 ;  /* 0x02a83008ff0075a7 */ /* 0x000e640008020146 */
[----:B-1----:R-:W-:Y:S05]  /*8b20*/  @!P1 BRA `(.L_x_1266) ;  /* 0x000000f800cc9947 */ /* 0x002fea0003800000 */
.L_x_1265:
        /* <DEDUP_REMOVED lines=138> */
.L_x_1267:
[----:B------:R-:W-:Y:S01]  /*93d0*/  ULEA UR7, UR4, UR60, 0x3 ;  /* 0x0000003c04077291 */ /* 0x000fe2000f8e183f */
[----:B------:R-:W-:-:S05]  /*93e0*/  IMAD.U32 R0, RZ, RZ, UR46 ;  /* 0x0000002eff007e24 */ /* 0x000fca000f8e00ff */
[----:B------:R-:W-:-:S04]  /*93f0*/  SHF.L.U32 R0, R0, 0x1f, RZ ;  /* 0x0000001f00007819 */ /* 0x000fc800000006ff */
[----:B------:R2:W3:Y:S01]  /*9400*/  SYNCS.PHASECHK.TRANS64.TRYWAIT P1, [UR7+0x2a850], R0 ;  /* 0x02a85000ff0075a7 */ /* 0x0004e20008020147 */
[----:B------:R-:W-:Y:S05]  /*9410*/  @!P0 BRA `(.L_x_1268) ;  /* 0x0000000000048947 */ /* 0x000fea0003800000 */
[----:B------:R-:W-:Y:S01]  /*9420*/  BPT.TRAP 0x1 ;  /* 0x000000040000795c */ /* 0x000fe20000300000 */
.L_x_1268:
[----:B---3--:R-:W-:Y:S05]  /*9430*/  @P1 BRA `(.L_x_1269) ;  /* 0x0000000000081947 */ /* 0x008fea0003800000 */
[----:B------:R-:W3:Y:S02]  /*9440*/  SYNCS.PHASECHK.TRANS64.TRYWAIT P1, [UR7+0x2a850], R0 ;  /* 0x02a85000ff0075a7 */ /* 0x000ee40008020147 */
[----:B---3--:R-:W-:Y:S05]  /*9450*/  @!P1 BRA `(.L_x_1270) ;  /* 0x000000f000989947 */ /* 0x008fea0003800000 */
.L_x_1269:
        /* <DEDUP_REMOVED lines=37> */
.L_x_1271:
[----:B------:R-:W-:Y:S01]  /*96b0*/  FMUL.FTZ R136, R88, UR5 ;  /* 0x0000000558887c20 */ /* 0x000fe20008410000 */
[----:B------:R-:W-:Y:S01]  /*96c0*/  FMUL.FTZ R138, R89, UR5 ;  /* 0x00000005598a7c20 */ /* 0x000fe20008410000 */
[----:B01----:R-:W-:Y:S01]  /*96d0*/  FMUL.FTZ R8, R90, UR5 ;  /* 0x000000055a087c20 */ /* 0x003fe20008410000 */
        /* <DEDUP_REMOVED lines=36> */
[----:B---3--:R-:W-:Y:S01]  /*9920*/  FMNMX.FTZ R15, R8, R13, !PT ;  /* 0x0000000d080f7209 */ /* 0x008fe20007810000 */
        /* <DEDUP_REMOVED lines=20> */
[----:B------:R-:W1:Y:S01]  /*9a70*/  S2UR UR4, SR_CgaCtaId ;  /* 0x00000000000479c3 */ /* 0x000e620000008800 */
[----:B------:R-:W-:Y:S01]  /*9a80*/  UIADD3 UR6, UR6, 0x2a840, URZ ;  /* 0x0002a84006067890 */ /* 0x000fe2000fffe03f */
[----:B------:R-:W4:Y:S01]  /*9a90*/  MUFU.TANH R144, R144 ;  /* 0x0000009000907308 */ /* 0x000f220000002400 */
[----:B---3--:R-:W-:-:S07]  /*9aa0*/  FMNMX.FTZ R11, R142, R11, !PT ;  /* 0x0000000b8e0b7209 */ /* 0x008fce0007810000 */
[----:B------:R-:W3:Y:S01]  /*9ab0*/  MUFU.TANH R90, R90 ;  /* 0x0000005a005a7308 */ /* 0x000ee20000002400 */
[----:B0-----:R-:W-:-:S07]  /*9ac0*/  FMNMX.FTZ R15, R88, R15, !PT ;  /* 0x0000000f580f7209 */ /* 0x001fce0007810000 */
[----:B------:R-:W0:Y:S01]  /*9ad0*/  MUFU.TANH R146, R146 ;  /* 0x0000009200927308 */ /* 0x000e220000002400 */
[----:B----4-:R-:W-:Y:S01]  /*9ae0*/  FMNMX.FTZ R11, R144, R11, !PT ;  /* 0x0000000b900b7209 */ /* 0x010fe20007810000 */
[----:B-1----:R-:W-:-:S06]  /*9af0*/  UPRMT UR6, UR4, 0x654, UR6 ;  /* 0x0000065404067896 */ /* 0x002fcc0008000006 */
[----:B------:R-:W1:Y:S01]  /*9b00*/  MUFU.TANH R92, R92 ;  /* 0x0000005c005c7308 */ /* 0x000e620000002400 */
[----:B---3--:R-:W-:Y:S02]  /*9b10*/  FMNMX.FTZ R15, R90, R15, !PT ;  /* 0x0000000f5a0f7209 */ /* 0x008fe40007810000 */
[----:B------:R-:W-:Y:S05]  /*9b20*/  SYNCS.ARRIVE.TRANS64.RED.A1T0 RZ, [UR6], RZ ;  /* 0x000000ffffff79a7 */ /* 0x000fea0008100406 */
[----:B------:R-:W3:Y:S01]  /*9b30*/  MUFU.TANH R148, R148 ;  /* 0x0000009400947308 */ /* 0x000ee20000002400 */
[----:B0-----:R-:W-:-:S07]  /*9b40*/  FMNMX.FTZ R11, R146, R11, !PT ;  /* 0x0000000b920b7209 */ /* 0x001fce0007810000 */
[----:B------:R-:W0:Y:S01]  /*9b50*/  MUFU.TANH R94, R94 ;  /* 0x0000005e005e7308 */ /* 0x000e220000002400 */
[----:B-1----:R-:W-:-:S07]  /*9b60*/  FMNMX.FTZ R15, R92, R15, !PT ;  /* 0x0000000f5c0f7209 */ /* 0x002fce0007810000 */
[----:B------:R-:W1:Y:S01]  /*9b70*/  MUFU.TANH R150, R150 ;  /* 0x0000009600967308 */ /* 0x000e620000002400 */
[----:B---3--:R-:W-:-:S07]  /*9b80*/  FMNMX.FTZ R11, R148, R11, !PT ;  /* 0x0000000b940b7209 */ /* 0x008fce0007810000 */
        /* <DEDUP_REMOVED lines=62> */
[----:B------:R-:W2:Y:S01]  /*9f70*/  MUFU.TANH R228, R228 ;  /* 0x000000e400e47308 */ /* 0x000ea20000002400 */
[----:B-1----:R-:W-:-:S07]  /*9f80*/  FMNMX.FTZ R11, R226, R11, !PT ;  /* 0x0000000be20b7209 */ /* 0x002fce0007810000 */
[----:B------:R-:W0:Y:S01]  /*9f90*/  MUFU.TANH R130, R130 ;  /* 0x0000008200827308 */ /* 0x000e220000002400 */
[----:B---3--:R-:W-:-:S07]  /*9fa0*/  FMNMX.FTZ R15, R126, R15, !PT ;  /* 0x0000000f7e0f7209 */ /* 0x008fce0007810000 */
[----:B------:R-:W1:Y:S01]  /*9fb0*/  MUFU.TANH R132, R132 ;  /* 0x0000008400847308 */ /* 0x000e620000002400 */
[----:B--2---:R-:W-:-:S05]  /*9fc0*/  FMNMX.FTZ R0, R228, R11, !PT ;  /* 0x0000000be4007209 */ /* 0x004fca0007810000 */
[----:B------:R-:W2:Y:S01]  /*9fd0*/  SHFL.BFLY PT, R11, R0, 0x2, 0x1f ;  /* 0x0c401f00000b7f89 */ /* 0x000ea200000e0000 */
[----:B0-----:R-:W-:-:S04]  /*9fe0*/  FMNMX.FTZ R15, R130, R15, !PT ;  /* 0x0000000f820f7209 */ /* 0x001fc80007810000 */
[----:B-1----:R-:W-:-:S05]  /*9ff0*/  FMNMX.FTZ R15, R132, R15, !PT ;  /* 0x0000000f840f7209 */ /* 0x002fca0007810000 */
[----:B------:R-:W0:Y:S01]  /*a000*/  SHFL.BFLY PT, R12, R15, 0x2, 0x1f ;  /* 0x0c401f000f0c7f89 */ /* 0x000e2200000e0000 */
[----:B--2---:R-:W-:Y:S02]  /*a010*/  FMNMX.FTZ R2, R0, R11, !PT ;  /* 0x0000000b00027209 */ /* 0x004fe40007810000 */
[----:B------:R-:W1:Y:S03]  /*a020*/  LDC R11, c[0x0][0x988] ;  /* 0x00026200ff0b7b82 */ /* 0x000e660000000800 */
[----:B------:R-:W2:Y:S01]  /*a030*/  SHFL.BFLY PT, R21, R2, 0x1, 0x1f ;  /* 0x0c201f0002157f89 */ /* 0x000ea200000e0000 */
[----:B0-----:R-:W-:-:S05]  /*a040*/  FMNMX.FTZ R89, R15, R12, !PT ;  /* 0x0000000c0f597209 */ /* 0x001fca0007810000 */
[----:B------:R-:W0:Y:S01]  /*a050*/  SHFL.BFLY PT, R14, R89, 0x1, 0x1f ;  /* 0x0c201f00590e7f89 */ /* 0x000e2200000e0000 */
[----:B--2---:R-:W-:-:S05]  /*a060*/  FMNMX.FTZ R12, R2, R21, !PT ;  /* 0x00000015020c7209 */ /* 0x004fca0007810000 */
[C---:B------:R-:W-:Y:S01]  /*a070*/  FADD.FTZ R134, -R12.reuse, R9 ;  /* 0x000000090c867221 */ /* 0x040fe20000010100 */
[----:B-1----:R-:W-:-:S03]  /*a080*/  FMUL.FTZ R105, R12, R11 ;  /* 0x0000000b0c697220 */ /* 0x002fc60000410000 */
[-C--:B------:R-:W-:Y:S01]  /*a090*/  FMUL.FTZ R21, R134, R11.reuse ;  /* 0x0000000b86157220 */ /* 0x080fe20000410000 */
[-CC-:B------:R-:W-:Y:S01]  /*a0a0*/  FFMA.FTZ R9, R136, R11.reuse, -R105.reuse ;  /* 0x0000000b88097223 */ /* 0x180fe20000010869 */
[-CC-:B------:R-:W-:Y:S01]  /*a0b0*/  FFMA.FTZ R15, R144, R11.reuse, -R105.reuse ;  /* 0x0000000b900f7223 */ /* 0x180fe20000010869 */
[-CC-:B------:R-:W-:Y:S01]  /*a0c0*/  FFMA.FTZ R136, R142, R11.reuse, -R105.reuse ;  /* 0x0000000b8e887223 */ /* 0x180fe20000010869 */
[----:B------:R1:W-:Y:S01]  /*a0d0*/  MUFU.EX2 R0, R21 ;  /* 0x0000001500007308 */ /* 0x0003e20000000800 */
[-CC-:B------:R-:W-:Y:S01]  /*a0e0*/  FFMA.FTZ R144, R208, R11.reuse, -R105.reuse ;  /* 0x0000000bd0907223 */ /* 0x180fe20000010869 */
[-CC-:B------:R-:W-:Y:S01]  /*a0f0*/  FFMA.FTZ R93, R210, R11.reuse, -R105.reuse ;  /* 0x0000000bd25d7223 */ /* 0x180fe20000010869 */
[----:B0-----:R-:W-:Y:S01]  /*a100*/  FMNMX.FTZ R14, R89, R14, !PT ;  /* 0x0000000e590e7209 */ /* 0x001fe20007810000 */
[-CC-:B------:R-:W-:Y:S01]  /*a110*/  FFMA.FTZ R101, R128, R11.reuse, -R105.reuse ;  /* 0x0000000b80657223 */ /* 0x180fe20000010869 */
[-CC-:B------:R-:W-:Y:S01]  /*a120*/  FFMA.FTZ R89, R154, R11.reuse, -R105.reuse ;  /* 0x0000000b9a597223 */ /* 0x180fe20000010869 */
[-CC-:B------:R-:W-:Y:S01]  /*a130*/  FFMA.FTZ R95, R214, R11.reuse, -R105.reuse ;  /* 0x0000000bd65f7223 */ /* 0x180fe20000010869 */
[-C--:B------:R-:W-:Y:S01]  /*a140*/  FFMA.FTZ R97, R216, R11.reuse, -R105 ;  /* 0x0000000bd8617223 */ /* 0x080fe20000010869 */
[----:B------:R-:W-:Y:S01]  /*a150*/  FADD.FTZ R134, -R14, R13 ;  /* 0x0000000d0e867221 */ /* 0x000fe20000010100 */
[-CC-:B------:R-:W-:Y:S01]  /*a160*/  FFMA.FTZ R13, R140, R11.reuse, -R105.reuse ;  /* 0x0000000b8c0d7223 */ /* 0x180fe20000010869 */
[-CC-:B-1----:R-:W-:Y:S01]  /*a170*/  FFMA.FTZ R21, R148, R11.reuse, -R105.reuse ;  /* 0x0000000b94157223 */ /* 0x182fe20000010869 */
[-CC-:B------:R-:W-:Y:S01]  /*a180*/  FFMA.FTZ R140, R150, R11.reuse, -R105.reuse ;  /* 0x0000000b968c7223 */ /* 0x180fe20000010869 */
[-C--:B------:R-:W-:Y:S01]  /*a190*/  FMUL.FTZ R91, R134, R11.reuse ;  /* 0x0000000b865b7220 */ /* 0x080fe20000410000 */
        /* <DEDUP_REMOVED lines=12> */
[-C--:B0-----:R-:W-:Y:S01]  /*a260*/  FFMA.FTZ R91, R158, R11.reuse, -R105 ;  /* 0x0000000b9e5b7223 */ /* 0x081fe20000010869 */
[-C--:B------:R-:W-:Y:S01]  /*a270*/  FMUL.FTZ R105, R14, R11.reuse ;  /* 0x0000000b0e697220 */ /* 0x080fe20000410000 */
[----:B------:R-:W0:Y:S03]  /*a280*/  MUFU.EX2 R9, R9 ;  /* 0x0000000900097308 */ /* 0x000e260000000800 */
        /* <DEDUP_REMOVED lines=10> */
[-CC-:B------:R-:W-:Y:S01]  /*a330*/  FFMA.FTZ R92, R102, R11.reuse, -R105.reuse ;  /* 0x0000000b665c7223 */ /* 0x180fe20000010869 */
[-CC-:B------:R-:W-:Y:S01]  /*a340*/  FFMA.FTZ R151, R104, R11.reuse, -R105.reuse ;  /* 0x0000000b68977223 */ /* 0x180fe20000010869 */
[-C--:B------:R-:W-:Y:S01]  /*a350*/  FFMA.FTZ R94, R106, R11.reuse, -R105 ;  /* 0x0000000b6a5e7223 */ /* 0x080fe20000010869 */
[----:B------:R-:W2:Y:S01]  /*a360*/  MUFU.EX2 R157, R157 ;  /* 0x0000009d009d7308 */ /* 0x000ea20000000800 */
[----:B0-----:R-:W-:Y:S01]  /*a370*/  FFMA.FTZ R107, R0, R6, R9 ;  /* 0x00000006006b7223 */ /* 0x001fe20000010009 */
[-CC-:B------:R-:W-:Y:S01]  /*a380*/  FFMA.FTZ R145, R108, R11.reuse, -R105.reuse ;  /* 0x0000000b6c917223 */ /* 0x180fe20000010869 */
[-CC-:B------:R-:W-:Y:S01]  /*a390*/  FFMA.FTZ R96, R110, R11.reuse, -R105.reuse ;  /* 0x0000000b6e607223 */ /* 0x180fe20000010869 */
[-CC-:B------:R-:W-:Y:S01]  /*a3a0*/  FFMA.FTZ R147, R112, R11.reuse, -R105.reuse ;  /* 0x0000000b70937223 */ /* 0x180fe20000010869 */
[-CC-:B------:R-:W-:Y:S01]  /*a3b0*/  FFMA.FTZ R98, R114, R11.reuse, -R105.reuse ;  /* 0x0000000b72627223 */ /* 0x180fe20000010869 */
[-CC-:B------:R-:W-:Y:S01]  /*a3c0*/  FFMA.FTZ R141, R116, R11.reuse, -R105.reuse ;  /* 0x0000000b748d7223 */ /* 0x180fe20000010869 */
[-C--:B------:R-:W-:Y:S01]  /*a3d0*/  FFMA.FTZ R143, R120, R11.reuse, -R105 ;  /* 0x0000000b788f7223 */ /* 0x080fe20000010869 */
[----:B------:R-:W0:Y:S01]  /*a3e0*/  MUFU.EX2 R8, R8 ;  /* 0x0000000800087308 */ /* 0x000e220000000800 */
[----:B-1----:R-:W-:Y:S01]  /*a3f0*/  FADD.FTZ R6, R134, R107 ;  /* 0x0000006b86067221 */ /* 0x002fe20000010000 */
[-CC-:B------:R-:W-:Y:S01]  /*a400*/  FFMA.FTZ R124, R124, R11.reuse, -R105.reuse ;  /* 0x0000000b7c7c7223 */ /* 0x180fe20000010869 */
[-CC-:B------:R-:W-:Y:S01]  /*a410*/  FFMA.FTZ R126, R126, R11.reuse, -R105.reuse ;  /* 0x0000000b7e7e7223 */ /* 0x180fe20000010869 */
[----:B------:R-:W-:-:S04]  /*a420*/  FFMA.FTZ R130, R130, R11, -R105 ;  /* 0x0000000b82827223 */ /* 0x000fc80000010869 */
[----:B------:R-:W1:Y:S01]  /*a430*/  MUFU.EX2 R13, R13 ;  /* 0x0000000d000d7308 */ /* 0x000e620000000800 */
[----:B--2---:R-:W-:-:S07]  /*a440*/  FFMA.FTZ R3, R2, R3, R157 ;  /* 0x0000000302037223 */ /* 0x004fce000001009d */
        /* <DEDUP_REMOVED lines=14> */
[----:B------:R-:W-:-:S06]  /*a530*/  FFMA.FTZ R100, R118, R11, -R105 ;  /* 0x0000000b76647223 */ /* 0x000fcc0000010869 */
        /* <DEDUP_REMOVED lines=18> */
[-CC-:B------:R-:W-:Y:S01]  /*a660*/  FFMA.FTZ R102, R122, R11.reuse, -R105.reuse ;  /* 0x0000000b7a667223 */ /* 0x180fe20000010869 */
[----:B------:R-:W-:-:S05]  /*a670*/  FFMA.FTZ R105, R132, R11, -R105 ;  /* 0x0000000b84697223 */ /* 0x000fca0000010869 */
        /* <DEDUP_REMOVED lines=58> */
.L_x_1272:
        /* <DEDUP_REMOVED lines=35> */
.L_x_1262:
[----:B------:R-:W-:-:S13]  /*ac50*/  R2UR UR4, R161 ;  /* 0x00000000a10472ca */ /* 0x000fda00000e0000 */
[----:B------:R-:W-:-:S13]  /*ac60*/  ISETP.GE.AND P1, PT, R10, UR4, PT ;  /* 0x000000040a007c0c */ /* 0x000fda000bf26270 */
[----:B------:R-:W-:Y:S05]  /*ac70*/  @!P1 BRA `(.L_x_1274) ;  /* 0x00000034001c9947 */ /* 0x000fea0003800000 */
[----:B------:R-:W-:Y:S01]  /*ac80*/  IMAD.MOV.U32 R9, RZ, RZ, R14 ;  /* 0x000000ffff097224 */ /* 0x000fe200078e000e */
[----:B------:R-:W-:Y:S01]  /*ac90*/  UMOV UR46, UR39 ;  /* 0x00000027002e7c82 */ /* 0x000fe20008000000 */
[----:B------:R-:W-:Y:S01]  /*aca0*/  IMAD.MOV.U32 R8, RZ, RZ, R12 ;  /* 0x000000ffff087224 */ /* 0x000fe200078e000c */
[----:B------:R-:W-:Y:S01]  /*acb0*/  UMOV UR4, UR38 ;  /* 0x0000002600047c82 */ /* 0x000fe20008000000 */
[----:B------:R-:W-:Y:S01]  /*acc0*/  ULDC UR47, c[0x0][0x9e4] ;  /* 0x00027900002f7ab9 */ /* 0x000fe20000000800 */
[----:B------:R-:W-:Y:S01]  /*acd0*/  ULDC UR50, c[0x0][0x9dc] ;  /* 0x0002770000327ab9 */ /* 0x000fe20000000800 */
[----:B------:R-:W-:Y:S01]  /*ace0*/  ULDC UR5, c[0x0][0x9d8] ;  /* 0x0002760000057ab9 */ /* 0x000fe20000000800 */
[----:B------:R-:W-:-:S05]  /*acf0*/  ULDC UR51, c[0x0][0x9e0] ;  /* 0x0002780000337ab9 */ /* 0x000fca0000000800 */
.L_x_1293:
[----:B------:R-:W-:-:S04]  /*ad00*/  UISETP.NE.AND UP0, UPT, UR4, 0x1, UPT ;  /* 0x000000010400788c */ /* 0x000fc8000bf05270 */
[----:B------:R-:W-:-:S04]  /*ad10*/  USEL UR39, URZ, 0x1, UP0 ;  /* 0x000000013f277887 */ /* 0x000fc80008000000 */
[----:B------:R-:W-:Y:S01]  /*ad20*/  ULOP3.LUT UR39, UR46, UR39, URZ, 0x3c, !UPT ;  /* 0x000000272e277292 */ /* 0x000fe2000f8e3c3f */
[----:B------:R-:W-:Y:S11]  /*ad30*/  @!P0 BRA `(.L_x_1275) ;  /* 0x0000000000048947 */ /* 0x000ff60003800000 */
[----:B------:R-:W-:Y:S01]  /*ad40*/  BPT.TRAP 0x1 ;  /* 0x000000040000795c */ /* 0x000fe20000300000 */
.L_x_1275:
        /* <DEDUP_REMOVED lines=9> */
.L_x_1276:
[----:B-1----:R-:W-:Y:S05]  /*ade0*/  @P1 BRA `(.L_x_1277) ;  /* 0x0000000000081947 */ /* 0x002fea0003800000 */
[----:B------:R-:W1:Y:S02]  /*adf0*/  SYNCS.PHASECHK.TRANS64.TRYWAIT P1, [UR6+0x2a830], R11 ;  /* 0x02a8300bff0075a7 */ /* 0x000e640008020146 */
[----:B-1----:R-:W-:Y:S05]  /*ae00*/  @!P1 BRA `(.L_x_1278) ;  /* 0x000000d800449947 */ /* 0x002fea0003800000 */
.L_x_1277:
        /* <DEDUP_REMOVED lines=138> */
.L_x_1279:
[----:B------:R-:W-:Y:S01]  /*b6b0*/  ULEA UR7, UR4, UR60, 0x3 ;  /* 0x0000003c04077291 */ /* 0x000fe2000f8e183f */
[----:B------:R-:W-:-:S05]  /*b6c0*/  IMAD.U32 R0, RZ, RZ, UR46 ;  /* 0x0000002eff007e24 */ /* 0x000fca000f8e00ff */
[----:B------:R-:W-:-:S04]  /*b6d0*/  SHF.L.U32 R0, R0, 0x1f, RZ ;  /* 0x0000001f00007819 */ /* 0x000fc800000006ff */
[----:B------:R2:W3:Y:S01]  /*b6e0*/  SYNCS.PHASECHK.TRANS64.TRYWAIT P1, [UR7+0x2a850], R0 ;  /* 0x02a85000ff0075a7 */ /* 0x0004e20008020147 */
[----:B------:R-:W-:Y:S05]  /*b6f0*/  @!P0 BRA `(.L_x_1280) ;  /* 0x0000000000048947 */ /* 0x000fea0003800000 */
[----:B------:R-:W-:Y:S01]  /*b700*/  BPT.TRAP 0x1 ;  /* 0x000000040000795c */ /* 0x000fe20000300000 */
.L_x_1280:
[----:B---3--:R-:W-:Y:S05]  /*b710*/  @P1 BRA `(.L_x_1281) ;  /* 0x0000000000081947 */ /* 0x008fea0003800000 */
[----:B------:R-:W3:Y:S02]  /*b720*/  SYNCS.PHASECHK.TRANS64.TRYWAIT P1, [UR7+0x2a850], R0 ;  /* 0x02a85000ff0075a7 */ /* 0x000ee40008020147 */
[----:B---3--:R-:W-:Y:S05]  /*b730*/  @!P1 BRA `(.L_x_1282) ;  /* 0x000000d000109947 */ /* 0x008fea0003800000 */
.L_x_1281:
        /* <DEDUP_REMOVED lines=37> */
.L_x_1283:
        /* <DEDUP_REMOVED lines=67> */
[----:B------:R-:W-:Y:S01]  /*bdc0*/  IMAD.IADD R129, R133, 0x1, -R18 ;  /* 0x0000000185817824 */ /* 0x000fe200078e0a12 */
[----:B------:R-:W-:Y:S01]  /*bdd0*/  ULOP3.LUT UR4, URZ, UR50, URZ, 0x33, !UPT ;  /* 0x000000323f047292 */ /* 0x000fe2000f8e333f */
[----:B------:R-:W-:-:S03]  /*bde0*/  IADD3 R12, -R17, R12, R16 ;  /* 0x0000000c110c7210 */ /* 0x000fc60007ffe110 */
[----:B------:R-:W2:Y:S02]  /*bdf0*/  MUFU.TANH R136, R136 ;  /* 0x0000008800887308 */ /* 0x000ea40000002400 */
[C---:B------:R-:W-:Y:S01]  /*be00*/  VIADD R145, R12.reuse, UR51 ;  /* 0x000000330c917c36 */ /* 0x040fe20008000000 */
[----:B------:R-:W-:Y:S01]  /*be10*/  SYNCS.ARRIVE.TRANS64.RED.A1T0 RZ, [UR6], RZ ;  /* 0x000000ffffff79a7 */ /* 0x000fe20008100406 */
[----:B------:R-:W-:Y:S02]  /*be20*/  VIADD R135, R12, UR4 ;  /* 0x000000040c877c36 */ /* 0x000fe40008000000 */
[--C-:B0-----:R-:W-:Y:S02]  /*be30*/  IMAD.IADD R149, R145, 0x1, R106.reuse ;  /* 0x0000000191957824 */ /* 0x101fe400078e026a */
        /* <DEDUP_REMOVED lines=60> */
.L_x_1286:
[----:B------:R-:W-:-:S05]  /*c200*/  IMAD.U32 R108, RZ, RZ, UR47 ;  /* 0x0000002fff6c7e24 */ /* 0x000fca000f8e00ff */
[----:B------:R-:W-:-:S13]  /*c210*/  ISETP.NE.AND P1, PT, R108, 0x1, PT ;  /* 0x000000016c00780c */ /* 0x000fda0003f25270 */
[----:B------:R-:W1:Y:S02]  /*c220*/  @P1 LDC.64 R12, c[0x0][0x9e8] ;  /* 0x00027a00ff0c1b82 */ /* 0x000e640000000a00 */
[----:B-1----:R-:W-:-:S05]  /*c230*/  @P1 IMAD.HI.U32 R12, R106, R12, RZ ;  /* 0x0000000c6a0c1227 */ /* 0x002fca00078e00ff */
[----:B------:R-:W-:-:S07]  /*c240*/  @P1 SHF.R.U32.HI R106, RZ, R13, R12 ;  /* 0x0000000dff6a1219 */ /* 0x000fce000001160c */
.L_x_1287:
[----:B------:R-:W-:Y:S05]  /*c250*/  BSYNC B0 ;  /* 0x0000000000007941 */ /* 0x000fea0003800000 */
.L_x_1285:
[----:B------:R-:W-:-:S05]  /*c260*/  IMAD R106, R106, R108, R129 ;  /* 0x0000006c6a6a7224 */ /* 0x000fca00078e0281 */
[----:B------:R-:W-:Y:S02]  /*c270*/  VIADDMNMX R149, R106, R108, R149, PT ;  /* 0x0000006c6a957246 */ /* 0x000fe40003800195 */
[----:B------:R-:W-:-:S07]  /*c280*/  VIMNMX R147, R147, R106, !PT ;  /* 0x0000006a93937248 */ /* 0x000fce0007fe0100 */
.L_x_1284:
        /* <DEDUP_REMOVED lines=133> */
.L_x_1290:
[----:B------:R-:W-:-:S05]  /*cae0*/  IMAD.U32 R158, RZ, RZ, UR47 ;  /* 0x0000002fff9e7e24 */ /* 0x000fca000f8e00ff */
[----:B------:R-:W-:-:S13]  /*caf0*/  ISETP.NE.AND P6, PT, R158, 0x1, PT ;  /* 0x000000019e00780c */ /* 0x000fda0003fc5270 */
[----:B------:R-:W0:Y:S02]  /*cb00*/  @P6 LDC.64 R12, c[0x0][0x9e8] ;  /* 0x00027a00ff0c6b82 */ /* 0x000e240000000a00 */
[----:B0-----:R-:W-:-:S05]  /*cb10*/  @P6 IMAD.HI.U32 R12, R111, R12, RZ ;  /* 0x0000000c6f0c6227 */ /* 0x001fca00078e00ff */
[----:B------:R-:W-:-:S07]  /*cb20*/  @P6 SHF.R.U32.HI R111, RZ, R13, R12 ;  /* 0x0000000dff6f6219 */ /* 0x000fce000001160c */
.L_x_1291:
[----:B------:R-:W-:Y:S05]  /*cb30*/  BSYNC B0 ;  /* 0x0000000000007941 */ /* 0x000fea0003800000 */
.L_x_1289:
[----:B------:R-:W-:-:S05]  /*cb40*/  IMAD R12, R111, R158, R129 ;  /* 0x0000009e6f0c7224 */ /* 0x000fca00078e0281 */
[----:B------:R-:W-:Y:S02]  /*cb50*/  VIADDMNMX R107, R12, R158, R107, PT ;  /* 0x0000009e0c6b7246 */ /* 0x000fe4000380016b */
[----:B------:R-:W-:-:S07]  /*cb60*/  VIMNMX R109, R109, R12, !PT ;  /* 0x0000000c6d6d7248 */ /* 0x000fce0007fe0100 */
.L_x_1288:
        /* <DEDUP_REMOVED lines=308> */
.L_x_1292:
[----:B------:R-:W0:Y:S01]  /*deb0*/  S2UR UR6, SR_CgaCtaId ;  /* 0x00000000000679c3 */ /* 0x000e220000008800 */
[----:B------:R-:W-:Y:S01]  /*dec0*/  R2UR UR4, R161 ;  /* 0x00000000a10472ca */ /* 0x000fe200000e0000 */
[----:B------:R-:W-:Y:S01]  /*ded0*/  UIADD3 UR7, UR7, 0x2a860, URZ ;  /* 0x0002a86007077890 */ /* 0x000fe2000fffe03f */
[----:B------:R-:W-:Y:S01]  /*dee0*/  F2FP.BF16.F32.PACK_AB R157, R8, R157 ;  /* 0x0000009d089d723e */ /* 0x000fe200000010ff */
[----:B------:R-:W-:Y:S01]  /*def0*/  UMOV UR46, UR39 ;  /* 0x00000027002e7c82 */ /* 0x000fe20008000000 */
[----:B------:R-:W-:Y:S01]  /*df00*/  F2FP.BF16.F32.PACK_AB R158, R136, R21 ;  /* 0x00000015889e723e */ /* 0x000fe200000010ff */
[----:B------:R-:W-:Y:S01]  /*df10*/  IMAD.MOV.U32 R9, RZ, RZ, R14 ;  /* 0x000000ffff097224 */ /* 0x000fe200078e000e */
[----:B------:R-:W-:Y:S01]  /*df20*/  F2FP.BF16.F32.PACK_AB R156, R220, R89 ;  /* 0x00000059dc9c723e */ /* 0x000fe200000010ff */
[----:B------:R-:W-:Y:S01]  /*df30*/  IMAD.MOV.U32 R8, RZ, RZ, R12 ;  /* 0x000000ffff087224 */ /* 0x000fe200078e000c */
[----:B------:R-:W-:Y:S02]  /*df40*/  F2FP.BF16.F32.PACK_AB R159, R124, R159 ;  /* 0x0000009f7c9f723e */ /* 0x000fe400000010ff */
[----:B------:R-:W-:-:S02]  /*df50*/  F2FP.BF16.F32.PACK_AB R152, R108, R15 ;  /* 0x0000000f6c98723e */ /* 0x000fc400000010ff */
[----:B------:R-:W-:Y:S02]  /*df60*/  F2FP.BF16.F32.PACK_AB R153, R20, R153 ;  /* 0x000000991499723e */ /* 0x000fe400000010ff */
[----:B------:R-:W-:Y:S01]  /*df70*/  ISETP.GT.AND P1, PT, R10, UR4, PT ;  /* 0x000000040a007c0c */ /* 0x000fe2000bf24270 */
[----:B------:R-:W-:Y:S01]  /*df80*/  UMOV UR4, UR38 ;  /* 0x0000002600047c82 */ /* 0x000fe20008000000 */
[----:B------:R-:W-:Y:S01]  /*df90*/  F2FP.BF16.F32.PACK_AB R154, R106, R13 ;  /* 0x0000000d6a9a723e */ /* 0x000fe200000010ff */
[----:B------:R-:W-:Y:S01]  /*dfa0*/  VIADD R10, R10, 0xffffffff ;  /* 0xffffffff0a0a7836 */ /* 0x000fe20000000000 */
        /* <DEDUP_REMOVED lines=20> */
.L_x_1274:
        /* <DEDUP_REMOVED lines=67> */
.L_x_1294:
[----:B------:R-:W-:Y:S01]  /*e520*/  ULEA UR5, UR38, UR60, 0x3 ;  /* 0x0000003c26057291 */ /* 0x000fe2000f8e183f */
[----:B------:R-:W-:-:S05]  /*e530*/  IMAD.U32 R0, RZ, RZ, UR39 ;  /* 0x00000027ff007e24 */ /* 0x000fca000f8e00ff */
[----:B------:R-:W-:-:S04]  /*e540*/  SHF.L.U32 R0, R0, 0x1f, RZ ;  /* 0x0000001f00007819 */ /* 0x000fc800000006ff */
[----:B------:R0:W1:Y:S01]  /*e550*/  SYNCS.PHASECHK.TRANS64.TRYWAIT P1, [UR5+0x2a850], R0 ;  /* 0x02a85000ff0075a7 */ /* 0x0000620008020145 */
[----:B------:R-:W-:Y:S05]  /*e560*/  @!P0 BRA `(.L_x_1295) ;  /* 0x0000000000048947 */ /* 0x000fea0003800000 */
[----:B------:R-:W-:Y:S01]  /*e570*/  BPT.TRAP 0x1 ;  /* 0x000000040000795c */ /* 0x000fe20000300000 */
.L_x_1295:
[----:B-1----:R-:W-:Y:S05]  /*e580*/  @P1 BRA `(.L_x_1296) ;  /* 0x0000000000081947 */ /* 0x002fea0003800000 */
[----:B------:R-:W1:Y:S02]  /*e590*/  SYNCS.PHASECHK.TRANS64.TRYWAIT P1, [UR5+0x2a850], R0 ;  /* 0x02a85000ff0075a7 */ /* 0x000e640008020145 */
[----:B-1----:R-:W-:Y:S05]  /*e5a0*/  @!P1 BRA `(.L_x_1297) ;  /* 0x000000a0008c9947 */ /* 0x002fea0003800000 */
.L_x_1296:
[----:B------:R-:W-:Y:S01]  /*e5b0*/  UIADD3 UR60, UR60, 0x400, URZ ;  /* 0x000004003c3c7890 */ /* 0x000fe2000fffe03f */
[----:B------:R-:W-:Y:S01]  /*e5c0*/  WARPGROUP.ARRIVE ;  /* 0x00000000000079c5 */ /* 0x000fe20000000000 */
[----:B------:R-:W-:Y:S01]  /*e5d0*/  UMOV UR7, 0x40000040 ;  /* 0x4000004000077882 */ /* 0x000fe20000000000 */
[----:B-1----:R-:W1:Y:S01]  /*e5e0*/  SHFL.BFLY PT, R5, R6, 0x2, 0x1f ;  /* 0x0c401f0006057f89 */ /* 0x002e6200000e0000 */
[----:B------:R-:W-:Y:S01]  /*e5f0*/  USHF.R.U32.HI UR60, URZ, 0x4, UR60 ;  /* 0x000000043f3c7899 */ /* 0x000fe2000801163c */
[----:B------:R-:W-:Y:S02]  /*e600*/  IMAD.MOV.U32 R4, RZ, RZ, RZ ;  /* 0x000000ffff047224 */ /* 0x000fe400078e00ff */
[----:B0-----:R-:W0:Y:S01]  /*e610*/  SHFL.BFLY PT, R0, R3, 0x2, 0x1f ;  /* 0x0c401f0003007f89 */ /* 0x001e2200000e0000 */
[----:B------:R-:W-:Y:S01]  /*e620*/  ULOP3.LUT UR60, UR60, 0x3fff, URZ, 0xc0, !UPT ;  /* 0x00003fff3c3c7892 */ /* 0x000fe2000f8ec03f */
[----:B------:R-:W-:-:S03]  /*e630*/  IMAD.MOV.U32 R94, RZ, RZ, -0x800000 ;  /* 0xff800000ff5e7424 */ /* 0x000fc600078e00ff */
[----:B------:R-:W-:-:S04]  /*e640*/  ULOP3.LUT UR4, UR60, 0x3000000, URZ, 0xfc, !UPT ;  /* 0x030000003c047892 */ /* 0x000fc8000f8efc3f */
[----:B------:R-:W-:-:S07]  /*e650*/  UIMAD UR4, UR38, 0x600, UR4 ;  /* 0x00000600260478a4 */ /* 0x000fce000f8e0204 */
[----:B------:R-:W-:Y:S02]  /*e660*/  UMOV UR6, UR4 ;  /* 0x0000000400067c82 */ /* 0x000fe40008000000 */
[----:B------:R-:W-:Y:S01]  /*e670*/  HGMMA.64x128x16.F32.BF16 R24, R156, gdesc[UR4].tnspB, R24, gsb0 ;  /* 0x41e000049c187df0 */ /* 0x000fe20008001818 */
[----:B------:R-:W-:Y:S01]  /*e680*/  UIADD3 UR6, UR4, 0x80, URZ ;  /* 0x0000008004067890 */ /* 0x000fe2000fffe03f */
[----:B-1----:R-:W-:Y:S01]  /*e690*/  FADD.FTZ R5, R5, R6 ;  /* 0x0000000605057221 */ /* 0x002fe20000010000 */
[----:B------:R-:W-:Y:S01]  /*e6a0*/  UMOV UR7, 0x40000040 ;  /* 0x4000004000077882 */ /* 0x000fe20000000000 */
[----:B0-----:R-:W-:-:S03]  /*e6b0*/  FADD.FTZ R2, R0, R3 ;  /* 0x0000000300027221 */ /* 0x001fc60000010000 */
[----:B------:R-:W0:Y:S04]  /*e6c0*/  SHFL.BFLY PT, R0, R5, 0x1, 0x1f ;  /* 0x0c201f0005007f89 */ /* 0x000e2800000e0000 */
[----:B------:R-:W1:Y:S01]  /*e6d0*/  SHFL.BFLY PT, R7, R2, 0x1, 0x1f ;  /* 0x0c201f0002077f89 */ /* 0x000e6200000e0000 */
[----:B0-----:R-:W-:Y:S01]  /*e6e0*/  FADD.FTZ R9, R5, R0 ;  /* 0x0000000005097221 */ /* 0x001fe20000010000 */
[----:B------:R-:W-:Y:S02]  /*e6f0*/  IMAD.MOV.U32 R0, RZ, RZ, -0x800000 ;  /* 0xff800000ff007424 */ /* 0x000fe400078e00ff */
[----:B-1----:R-:W-:Y:S02]  /*e700*/  FADD.FTZ R10, R2, R7 ;  /* 0x00000007020a7221 */ /* 0x002fe40000010000 */
[----:B------:R-:W-:Y:S01]  /*e710*/  FSETP.NE.FTZ.AND P1, PT, R9, RZ, PT ;  /* 0x000000ff0900720b */ /* 0x000fe20003f35000 */
[----:B------:R-:W-:-:S02]  /*e720*/  IMAD.MOV.U32 R7, RZ, RZ, RZ ;  /* 0x000000ffff077224 */ /* 0x000fc400078e00ff */
        /* <DEDUP_REMOVED lines=38> */
.L_x_1298:
[----:B------:R-:W-:Y:S01]  /*e990*/  R2UR UR6, R184 ;  /* 0x00000000b80672ca */ /* 0x000fe200000e0000 */
[----:B------:R-:W-:Y:S01]  /*e9a0*/  UIADD3 UR4, UR5, 0x2a860, URZ ;  /* 0x0002a86005047890 */ /* 0x000fe2000fffe03f */
[-C--:B------:R-:W-:Y:S01]  /*e9b0*/  FMUL.FTZ R2, R24, R4.reuse ;  /* 0x0000000418027220 */ /* 0x080fe20000410000 */
[----:B------:R-:W-:Y:S01]  /*e9c0*/  UIADD3 UR38, UR38, 0x1, URZ ;  /* 0x0000000126267890 */ /* 0x000fe2000fffe03f */
[-C--:B------:R-:W-:Y:S01]  /*e9d0*/  FMUL.FTZ R3, R25, R4.reuse ;  /* 0x0000000419037220 */ /* 0x080fe20000410000 */
[-C--:B------:R-:W-:Y:S01]  /*e9e0*/  FMUL.FTZ R20, R28, R4.reuse ;  /* 0x000000041c147220 */ /* 0x080fe20000410000 */
        /* <DEDUP_REMOVED lines=8> */
[-C--:B------:R-:W-:Y:S01]  /*ea70*/  FMUL.FTZ R41, R41, R4.reuse ;  /* 0x0000000429297220 */ /* 0x080fe20000410000 */
[-C--:B------:R-:W-:Y:S01]  /*ea80*/  FMUL.FTZ R44, R44, R4.reuse ;  /* 0x000000042c2c7220 */ /* 0x080fe20000410000 */
[-C--:B------:R-:W-:Y:S01]  /*ea90*/  FMUL.FTZ R45, R45, R4.reuse ;  /* 0x000000042d2d7220 */ /* 0x080fe20000410000 */
[-C--:B------:R-:W-:Y:S01]  /*eaa0*/  FMUL.FTZ R48, R48, R4.reuse ;  /* 0x0000000430307220 */ /* 0x080fe20000410000 */
[----:B------:R-:W-:Y:S01]  /*eab0*/  FMUL.FTZ R49, R49, R4 ;  /* 0x0000000431317220 */ /* 0x000fe20000410000 */
[----:B------:R-:W-:-:S02]  /*eac0*/  IMAD.U32 R184, RZ, RZ, UR6 ;  /* 0x00000006ffb87e24 */ /* 0x000fc4000f8e00ff */
[-C--:B------:R-:W-:Y:S01]  /*ead0*/  FMUL.FTZ R52, R52, R4.reuse ;  /* 0x0000000434347220 */ /* 0x080fe20000410000 */
[-C--:B------:R-:W-:Y:S01]  /*eae0*/  FMUL.FTZ R53, R53, R4.reuse ;  /* 0x0000000435357220 */ /* 0x080fe20000410000 */
[-C--:B------:R-:W-:Y:S01]  /*eaf0*/  FMUL.FTZ R56, R56, R4.reuse ;  /* 0x0000000438387220 */ /* 0x080fe20000410000 */
[-C--:B------:R-:W-:Y:S01]  /*eb00*/  FMUL.FTZ R57, R57, R4.reuse ;  /* 0x0000000439397220 */ /* 0x080fe20000410000 */
[----:B------:R-:W0:Y:S01]  /*eb10*/  S2UR UR6, SR_CgaCtaId ;  /* 0x00000000000679c3 */ /* 0x000e220000008800 */
        /* <DEDUP_REMOVED lines=52> */
.L_x_1220:
[----:B------:R-:W0:Y:S01]  /*ee60*/  S2R R4, SR_CgaCtaId ;  /* 0x0000000000047919 */ /* 0x000e220000008800 */
[----:B------:R-:W-:Y:S01]  /*ee70*/  MOV R19, 0x400 ;  /* 0x0000040000137802 */ /* 0x000fe20000000f00 */
[----:B------:R-:W-:Y:S01]  /*ee80*/  BSSY B0, `(.L_x_1299) ;  /* 0x0000304000007945 */ /* 0x000fe20003800000 */
[----:B------:R-:W-:Y:S02]  /*ee90*/  BAR.SYNC.DEFER_BLOCKING 0x5, 0x180 ;  /* 0x0146000000007b1d */ /* 0x000fe40000010000 */
[----:B0-----:R-:W-:-:S05]  /*eea0*/  LEA R19, R4, R19, 0x18 ;  /* 0x0000001304137211 */ /* 0x001fca00078ec0ff */
[----:B------:R-:W0:Y:S02]  /*eeb0*/  LDS.128 R4, [R19+0x2a8d0] ;  /* 0x02a8d00013047984 */ /* 0x000e240000000c00 */
[----:B0-----:R-:W-:Y:S02]  /*eec0*/  R2UR UR6, R5 ;  /* 0x00000000050672ca */ /* 0x001fe400000e0000 */
[----:B------:R-:W-:Y:S02]  /*eed0*/  R2UR UR5, R6 ;  /* 0x00000000060572ca */ /* 0x000fe400000e0000 */
[----:B------:R-:W-:Y:S01]  /*eee0*/  R2UR UR7, R7 ;  /* 0x00000000070772ca */ /* 0x000fe200000e0000 */
[----:B------:R-:W-:Y:S06]  /*eef0*/  BAR.ARV 0x4, 0x180 ;  /* 0x0106000000007b1d */ /* 0x000fec0000002000 */
[----:B------:R-:W-:Y:S08]  /*ef00*/  @P0 BRA `(.L_x_1300) ;  /* 0x0000002000880947 */ /* 0x000ff00003800000 */
[----:B------:R-:W0:Y:S01]  /*ef10*/  S2R R4, SR_SWINHI ;  /* 0x0000000000047919 */ /* 0x000e220000002f00 */
[----:B------:R-:W-:Y:S01]  /*ef20*/  R2UR UR13, R183 ;  /* 0x00000000b70d72ca */ /* 0x000fe200000e0000 */
[----:B------:R-:W-:Y:S01]  /*ef30*/  ULDC.64 UR10, c[0x0][0xc00] ;  /* 0x00030000000a7ab9 */ /* 0x000fe20000000a00 */
[----:B------:R-:W-:Y:S01]  /*ef40*/  ULDC.64 UR8, c[0x0][0xc00] ;  /* 0x0003000000087ab9 */ /* 0x000fe20000000a00 */
[----:B------:R-:W-:Y:S02]  /*ef50*/  R2UR UR15, R164 ;  /* 0x00000000a40f72ca */ /* 0x000fe400000e0000 */
[----:B------:R-:W-:Y:S02]  /*ef60*/  R2UR UR12, R22 ;  /* 0x00000000160c72ca */ /* 0x000fe400000e0000 */
[----:B------:R-:W-:Y:S02]  /*ef70*/  R2UR UR14, R165 ;  /* 0x00000000a50e72ca */ /* 0x000fe400000e0000 */
[----:B------:R-:W-:-:S04]  /*ef80*/  R2UR UR20, R166 ;  /* 0x00000000a61472ca */ /* 0x000fc800000e0000 */
[----:B------:R-:W-:Y:S01]  /*ef90*/  UIMAD.WIDE UR8, UR13, 0x4, UR8 ;  /* 0x000000040d0878a5 */ /* 0x000fe2000f8e0208 */
[----:B------:R-:W-:Y:S02]  /*efa0*/  MOV R16, R19 ;  /* 0x0000001300107202 */ /* 0x000fe40000000f00 */
[----:B0-----:R-:W-:-:S03]  /*efb0*/  MOV R17, R4 ;  /* 0x0000000400117202 */ /* 0x001fc60000000f00 */
[----:B------:R-:W-:-:S03]  /*efc0*/  IMAD.WIDE R4, R203, 0x2, R16 ;  /* 0x00000002cb047825 */ /* 0x000fc600078e0210 */
[C---:B------:R-:W-:Y:S02]  /*efd0*/  LOP3.LUT R7, R4.reuse, 0x380, RZ, 0xc0, !PT ;  /* 0x0000038004077812 */ /* 0x040fe400078ec0ff */
[C---:B------:R-:W-:Y:S02]  /*efe0*/  IADD3 R8, P5, R4.reuse, 0x40, RZ ;  /* 0x0000004004087810 */ /* 0x040fe40007fbe0ff */
[----:B------:R-:W-:Y:S02]  /*eff0*/  SHF.R.U64 R7, R7, 0x3, RZ ;  /* 0x0000000307077819 */ /* 0x000fe400000012ff */
[C---:B------:R-:W-:Y:S01]  /*f000*/  IADD3 R31, P6, R4.reuse, 0x20, RZ ;  /* 0x00000020041f7810 */ /* 0x040fe20007fde0ff */
[--C-:B------:R-:W-:Y:S01]  /*f010*/  IMAD.X R27, RZ, RZ, R5.reuse, P5 ;  /* 0x000000ffff1b7224 */ /* 0x100fe200028e0605 */
[C---:B------:R-:W-:Y:S02]  /*f020*/  IADD3 R75, P4, R4.reuse, 0x60, RZ ;  /* 0x00000060044b7810 */ /* 0x040fe40007f9e0ff */
[C---:B------:R-:W-:Y:S01]  /*f030*/  IADD3 R95, P3, R4.reuse, 0x4000, RZ ;  /* 0x00004000045f7810 */ /* 0x040fe20007f7e0ff */
[--C-:B------:R-:W-:Y:S01]  /*f040*/  IMAD.X R29, RZ, RZ, R5.reuse, P6 ;  /* 0x000000ffff1d7224 */ /* 0x100fe200030e0605 */
[C---:B------:R-:W-:Y:S01]  /*f050*/  IADD3 R97, P2, R4.reuse, 0x4020, RZ ;  /* 0x0000402004617810 */ /* 0x040fe20007f5e0ff */
[--C-:B------:R-:W-:Y:S01]  /*f060*/  IMAD.X R15, RZ, RZ, R5.reuse, P4 ;  /* 0x000000ffff0f7224 */ /* 0x100fe200020e0605 */
[C---:B------:R-:W-:Y:S01]  /*f070*/  IADD3 R99, P1, R4.reuse, 0x4040, RZ ;  /* 0x0000404004637810 */ /* 0x040fe20007f3e0ff */
[--C-:B------:R-:W-:Y:S01]  /*f080*/  IMAD.X R25, RZ, RZ, R5.reuse, P3 ;  /* 0x000000ffff197224 */ /* 0x100fe200018e0605 */
[----:B------:R-:W-:Y:S01]  /*f090*/  BAR.SYNC.DEFER_BLOCKING 0x1, 0x100 ;  /* 0x0044000000007b1d */ /* 0x000fe20000010000 */
        /* <DEDUP_REMOVED lines=9> */
[----:B------:R-:W-:Y:S02]  /*f130*/  LOP3.LUT R12, R95, 0x380, RZ, 0xc0, !PT ;  /* 0x000003805f0c7812 */ /* 0x000fe400078ec0ff */
[----:B------:R-:W-:Y:S02]  /*f140*/  SHF.R.U64 R10, R10, 0x3, RZ ;  /* 0x000000030a0a7819 */ /* 0x000fe400000012ff */
[----:B------:R-:W-:Y:S02]  /*f150*/  LOP3.LUT R26, R7, R8, RZ, 0x3c, !PT ;  /* 0x00000008071a7212 */ /* 0x000fe400078e3cff */
[----:B------:R-:W-:-:S02]  /*f160*/  SHF.R.U64 R6, R6, 0x3, RZ ;  /* 0x0000000306067819 */ /* 0x000fc400000012ff */
[----:B------:R-:W-:Y:S02]  /*f170*/  LOP3.LUT R8, R97, 0x380, RZ, 0xc0, !PT ;  /* 0x0000038061087812 */ /* 0x000fe400078ec0ff */
[----:B------:R-:W-:Y:S02]  /*f180*/  SHF.R.U64 R12, R12, 0x3, RZ ;  /* 0x000000030c0c7819 */ /* 0x000fe400000012ff */
[----:B------:R-:W-:Y:S02]  /*f190*/  LOP3.LUT R14, R10, R75, RZ, 0x3c, !PT ;  /* 0x0000004b0a0e7212 */ /* 0x000fe400078e3cff */
[----:B------:R-:W-:Y:S02]  /*f1a0*/  LOP3.LUT R28, R6, R31, RZ, 0x3c, !PT ;  /* 0x0000001f061c7212 */ /* 0x000fe400078e3cff */
[----:B------:R-:W-:Y:S02]  /*f1b0*/  LOP3.LUT R10, R99, 0x380, RZ, 0xc0, !PT ;  /* 0x00000380630a7812 */ /* 0x000fe400078ec0ff */
[----:B------:R-:W-:-:S02]  /*f1c0*/  SHF.R.U64 R8, R8, 0x3, RZ ;  /* 0x0000000308087819 */ /* 0x000fc400000012ff */
[----:B------:R-:W-:Y:S02]  /*f1d0*/  LOP3.LUT R31, R74, 0x380, RZ, 0xc0, !PT ;  /* 0x000003804a1f7812 */ /* 0x000fe400078ec0ff */
[----:B------:R-:W-:Y:S02]  /*f1e0*/  LOP3.LUT R24, R12, R95, RZ, 0x3c, !PT ;  /* 0x0000005f0c187212 */ /* 0x000fe400078e3cff */
[----:B------:R-:W-:Y:S02]  /*f1f0*/  SHF.R.U64 R10, R10, 0x3, RZ ;  /* 0x000000030a0a7819 */ /* 0x000fe400000012ff */
[----:B------:R-:W-:Y:S02]  /*f200*/  LOP3.LUT R12, R8, R97, RZ, 0x3c, !PT ;  /* 0x00000061080c7212 */ /* 0x000fe400078e3cff */
[----:B------:R-:W-:Y:S02]  /*f210*/  MOV R30, R4 ;  /* 0x00000004001e7202 */ /* 0x000fe40000000f00 */
[----:B------:R-:W-:-:S02]  /*f220*/  SHF.R.U64 R31, R31, 0x3, RZ ;  /* 0x000000031f1f7819 */ /* 0x000fc400000012ff */
[----:B------:R-:W-:Y:S02]  /*f230*/  F2FP.BF16.F32.PACK_AB R4, R3, R2 ;  /* 0x000000020304723e */ /* 0x000fe400000010ff */
[----:B------:R-:W-:Y:S02]  /*f240*/  F2FP.BF16.F32.PACK_AB R5, R89, R88 ;  /* 0x000000585905723e */ /* 0x000fe400000010ff */
[----:B------:R-:W-:Y:S02]  /*f250*/  F2FP.BF16.F32.PACK_AB R6, R21, R20 ;  /* 0x000000141506723e */ /* 0x000fe400000010ff */
[----:B------:R-:W-:Y:S02]  /*f260*/  F2FP.BF16.F32.PACK_AB R7, R91, R90 ;  /* 0x0000005a5b07723e */ /* 0x000fe400000010ff */
[----:B------:R-:W-:Y:S02]  /*f270*/  LOP3.LUT R10, R10, R99, RZ, 0x3c, !PT ;  /* 0x000000630a0a7212 */ /* 0x000fe400078e3cff */
[----:B------:R-:W-:Y:S01]  /*f280*/  MOV R97, R14 ;  /* 0x0000000e00617202 */ /* 0x000fe20000000f00 */
[----:B------:R0:W-:Y:S01]  /*f290*/  STSM.16.M88.4 [R30], R4 ;  /* 0x000000041e007844 */ /* 0x0001e20000000200 */
[----:B------:R-:W-:-:S02]  /*f2a0*/  MOV R95, R12 ;  /* 0x0000000c005f7202 */ /* 0x000fc40000000f00 */
[----:B------:R-:W-:Y:S02]  /*f2b0*/  LOP3.LUT R8, R31, R74, RZ, 0x3c, !PT ;  /* 0x0000004a1f087212 */ /* 0x000fe400078e3cff */
[----:B------:R-:W-:Y:S02]  /*f2c0*/  MOV R99, R28 ;  /* 0x0000001c00637202 */ /* 0x000fe40000000f00 */
[----:B------:R-:W-:Y:S02]  /*f2d0*/  MOV R98, R26 ;  /* 0x0000001a00627202 */ /* 0x000fe40000000f00 */
[----:B------:R-:W-:Y:S02]  /*f2e0*/  MOV R96, R24 ;  /* 0x0000001800607202 */ /* 0x000fe40000000f00 */
[----:B------:R-:W-:Y:S02]  /*f2f0*/  F2FP.BF16.F32.PACK_AB R12, R33, R32 ;  /* 0x00000020210c723e */ /* 0x000fe400000010ff */
[----:B------:R-:W-:-:S02]  /*f300*/  F2FP.BF16.F32.PACK_AB R13, R35, R34 ;  /* 0x00000022230d723e */ /* 0x000fc400000010ff */
[----:B------:R-:W-:Y:S02]  /*f310*/  F2FP.BF16.F32.PACK_AB R14, R37, R36 ;  /* 0x00000024250e723e */ /* 0x000fe400000010ff */
[----:B------:R-:W-:Y:S02]  /*f320*/  F2FP.BF16.F32.PACK_AB R15, R39, R38 ;  /* 0x00000026270f723e */ /* 0x000fe400000010ff */
[----:B------:R-:W-:Y:S02]  /*f330*/  F2FP.BF16.F32.PACK_AB R24, R41, R40 ;  /* 0x000000282918723e */ /* 0x000fe400000010ff */
[----:B------:R-:W-:Y:S01]  /*f340*/  F2FP.BF16.F32.PACK_AB R25, R43, R42 ;  /* 0x0000002a2b19723e */ /* 0x000fe200000010ff */
[----:B------:R-:W-:Y:S01]  /*f350*/  STSM.16.M88.4 [R99], R12 ;  /* 0x0000000c63007844 */ /* 0x000fe20000000200 */
[----:B------:R-:W-:Y:S02]  /*f360*/  F2FP.BF16.F32.PACK_AB R26, R45, R44 ;  /* 0x0000002c2d1a723e */ /* 0x000fe400000010ff */
[----:B------:R-:W-:-:S02]  /*f370*/  F2FP.BF16.F32.PACK_AB R27, R47, R46 ;  /* 0x0000002e2f1b723e */ /* 0x000fc400000010ff */
[----:B------:R-:W-:Y:S02]  /*f380*/  F2FP.BF16.F32.PACK_AB R28, R49, R48 ;  /* 0x00000030311c723e */ /* 0x000fe400000010ff */
[----:B------:R-:W-:Y:S01]  /*f390*/  F2FP.BF16.F32.PACK_AB R29, R51, R50 ;  /* 0x00000032331d723e */ /* 0x000fe200000010ff */
[----:B------:R1:W-:Y:S01]  /*f3a0*/  STSM.16.M88.4 [R98], R24 ;  /* 0x0000001862007844 */ /* 0x0003e20000000200 */
[----:B0-----:R-:W-:Y:S02]  /*f3b0*/  F2FP.BF16.F32.PACK_AB R30, R53, R52 ;  /* 0x00000034351e723e */ /* 0x001fe400000010ff */
[----:B------:R-:W-:Y:S02]  /*f3c0*/  F2FP.BF16.F32.PACK_AB R31, R55, R54 ;  /* 0x00000036371f723e */ /* 0x000fe400000010ff */
[----:B------:R-:W-:Y:S02]  /*f3d0*/  MOV R75, R10 ;  /* 0x0000000a004b7202 */ /* 0x000fe40000000f00 */
[----:B------:R-:W-:Y:S01]  /*f3e0*/  MOV R74, R8 ;  /* 0x00000008004a7202 */ /* 0x000fe20000000f00 */
[----:B------:R0:W-:Y:S01]  /*f3f0*/  STSM.16.M88.4 [R97], R28 ;  /* 0x0000001c61007844 */ /* 0x0001e20000000200 */
[----:B------:R-:W-:-:S02]  /*f400*/  F2FP.BF16.F32.PACK_AB R4, R57, R56 ;  /* 0x000000383904723e */ /* 0x000fc400000010ff */
[----:B------:R-:W-:Y:S02]  /*f410*/  F2FP.BF16.F32.PACK_AB R5, R59, R58 ;  /* 0x0000003a3b05723e */ /* 0x000fe400000010ff */
[----:B------:R-:W-:Y:S02]  /*f420*/  F2FP.BF16.F32.PACK_AB R6, R61, R60 ;  /* 0x0000003c3d06723e */ /* 0x000fe400000010ff */
[----:B------:R-:W-:Y:S01]  /*f430*/  F2FP.BF16.F32.PACK_AB R7, R63, R62 ;  /* 0x0000003e3f07723e */ /* 0x000fe200000010ff */
[----:B-1----:R-:W1:Y:S01]  /*f440*/  LDC.64 R98, c[0x0][0xc08] ;  /* 0x00030200ff627b82 */ /* 0x002e620000000a00 */
[----:B------:R-:W-:Y:S02]  /*f450*/  F2FP.BF16.F32.PACK_AB R8, R65, R64 ;  /* 0x000000404108723e */ /* 0x000fe400000010ff */
[----:B------:R-:W-:Y:S01]  /*f460*/  F2FP.BF16.F32.PACK_AB R9, R67, R66 ;  /* 0x000000424309723e */ /* 0x000fe200000010ff */
[----:B------:R-:W-:Y:S01]  /*f470*/  STSM.16.M88.4 [R96], R4 ;  /* 0x0000000460007844 */ /* 0x000fe20000000200 */
[----:B------:R-:W-:-:S02]  /*f480*/  F2FP.BF16.F32.PACK_AB R10, R69, R68 ;  /* 0x00000044450a723e */ /* 0x000fc400000010ff */
[----:B------:R-:W-:Y:S01]  /*f490*/  F2FP.BF16.F32.PACK_AB R11, R71, R70 ;  /* 0x00000046470b723e */ /* 0x000fe200000010ff */
[----:B0-----:R-:W-:Y:S01]  /*f4a0*/  IMAD.U32 R28, RZ, RZ, UR8 ;  /* 0x00000008ff1c7e24 */ /* 0x001fe2000f8e00ff */
[----:B------:R-:W-:Y:S01]  /*f4b0*/  F2FP.BF16.F32.PACK_AB R12, R73, R72 ;  /* 0x00000048490c723e */ /* 0x000fe200000010ff */
[----:B------:R-:W-:Y:S01]  /*f4c0*/  IMAD.U32 R29, RZ, RZ, UR9 ;  /* 0x00000009ff1d7e24 */ /* 0x000fe2000f8e00ff */
[----:B------:R-:W-:Y:S01]  /*f4d0*/  F2FP.BF16.F32.PACK_AB R13, R93, R92 ;  /* 0x0000005c5d0d723e */ /* 0x000fe200000010ff */
[----:B------:R-:W-:Y:S01]  /*f4e0*/  STSM.16.M88.4 [R95], R8 ;  /* 0x000000085f007844 */ /* 0x000fe20000000200 */
[----:B------:R-:W-:Y:S02]  /*f4f0*/  F2FP.BF16.F32.PACK_AB R14, R77, R76 ;  /* 0x0000004c4d0e723e */ /* 0x000fe400000010ff */
[----:B------:R-:W-:Y:S02]  /*f500*/  F2FP.BF16.F32.PACK_AB R15, R79, R78 ;  /* 0x0000004e4f0f723e */ /* 0x000fe400000010ff */
[----:B------:R-:W-:-:S02]  /*f510*/  F2FP.BF16.F32.PACK_AB R24, R81, R80 ;  /* 0x000000505118723e */ /* 0x000fc400000010ff */
[----:B------:R-:W-:Y:S01]  /*f520*/  F2FP.BF16.F32.PACK_AB R25, R83, R82 ;  /* 0x000000525319723e */ /* 0x000fe200000010ff */
[----:B------:R0:W-:Y:S01]  /*f530*/  STSM.16.M88.4 [R75], R12 ;  /* 0x0000000c4b007844 */ /* 0x0001e20000000200 */
[----:B------:R-:W-:Y:S02]  /*f540*/  F2FP.BF16.F32.PACK_AB R26, R85, R84 ;  /* 0x00000054551a723e */ /* 0x000fe400000010ff */
[----:B------:R-:W-:Y:S02]  /*f550*/  F2FP.BF16.F32.PACK_AB R27, R87, R86 ;  /* 0x00000056571b723e */ /* 0x000fe400000010ff */
[----:B------:R-:W-:-:S03]  /*f560*/  ISETP.NE.U32.AND P0, PT, RZ, UR10, PT ;  /* 0x0000000aff007c0c */ /* 0x000fc6000bf05070 */
[----:B------:R2:W-:Y:S01]  /*f570*/  STSM.16.M88.4 [R74], R24 ;  /* 0x000000184a007844 */ /* 0x0005e20000000200 */
[----:B------:R-:W-:Y:S01]  /*f580*/  BAR.SYNC.DEFER_BLOCKING 0x1, 0x100 ;  /* 0x0044000000007b1d */ /* 0x000fe20000010000 */
[----:B------:R-:W-:-:S07]  /*f590*/  ISETP.NE.AND.EX P0, PT, RZ, UR11, PT, P0 ;  /* 0x0000000bff007c0c */ /* 0x000fce000bf05300 */
[----:B0-----:R-:W0:Y:S06]  /*f5a0*/  LDC R75, c[0x0][0xbe8] ;  /* 0x0002fa00ff4b7b82 */ /* 0x001e2c0000000800 */
[----:B------:R-:W3:Y:S01]  /*f5b0*/  @P0 LDG.E R30, desc[UR36][R28.64] ;  /* 0x000000241c1e0981 */ /* 0x000ee2000c1e1900 */
[----:B-1----:R-:W-:Y:S02]  /*f5c0*/  ISETP.NE.U32.AND P1, PT, R98, RZ, PT ;  /* 0x000000ff6200720c */ /* 0x002fe40003f25070 */
[----:B------:R-:W-:-:S11]  /*f5d0*/  R2UR UR4, R99 ;  /* 0x00000000630472ca */ /* 0x000fd600000e0000 */
[----:B------:R-:W-:Y:S02]  /*f5e0*/  VOTEU.ANY UP0, P1 ;  /* 0x00000000003f7886 */ /* 0x000fe40000800100 */
[----:B------:R-:W-:Y:S01]  /*f5f0*/  UISETP.NE.AND.EX UP0, UPT, UR4, URZ, UPT, UP0 ;  /* 0x0000003f0400728c */ /* 0x000fe2000bf05300 */
[----:B0-----:R-:W-:Y:S02]  /*f600*/  ISETP.NE.AND P1, PT, R75, 0x1, PT ;  /* 0x000000014b00780c */ /* 0x001fe40003f25270 */
[----:B------:R-:W-:Y:S02]  /*f610*/  ULDC UR4, c[0x0][0xa88] ;  /* 0x0002a20000047ab9 */ /* 0x000fe40000000800 */
[----:B--2---:R-:W-:Y:S01]  /*f620*/  IMAD.U32 R74, RZ, RZ, UR4 ;  /* 0x00000004ff4a7e24 */ /* 0x004fe2000f8e00ff */
[----:B------:R-:W-:Y:S01]  /*f630*/  PLOP3.LUT P4, PT, PT, PT, UP0, 0x80, 0x0 ;  /* 0x000000000000781c */ /* 0x000fe20003f8f008 */
[----:B------:R-:W-:-:S04]  /*f640*/  ULDC UR4, c[0x0][0xad4] ;  /* 0x0002b50000047ab9 */ /* 0x000fc80000000800 */
[----:B------:R-:W-:Y:S02]  /*f650*/  @UP0 ULDC.64 UR8, c[0x0][0xc08] ;  /* 0x0003020000080ab9 */ /* 0x000fe40000000a00 */
[----:B------:R-:W-:Y:S01]  /*f660*/  @UP0 UIMAD.WIDE UR8, UR13, 0x4, UR8 ;  /* 0x000000040d0808a5 */ /* 0x000fe2000f8e0208 */
[----:B------:R-:W0:Y:S01]  /*f670*/  @P1 LDC R6, c[0x0][0xbec] ;  /* 0x0002fb00ff061b82 */ /* 0x000e220000000800 */
[----:B------:R-:W-:-:S04]  /*f680*/  UISETP.NE.AND UP0, UPT, UR15, URZ, UPT ;  /* 0x0000003f0f00728c */ /* 0x000fc8000bf05270 */
[----:B------:R-:W-:Y:S01]  /*f690*/  USEL UR4, UR15, UR4, UP0 ;  /* 0x000000040f047287 */ /* 0x000fe20008000000 */
[----:B------:R-:W-:Y:S02]  /*f6a0*/  IMAD.U32 R4, RZ, RZ, UR8 ;  /* 0x00000008ff047e24 */ /* 0x000fe4000f8e00ff */
[----:B------:R-:W1:Y:S01]  /*f6b0*/  @P1 LDC R9, c[0x0][0xbf0] ;  /* 0x0002fc00ff091b82 */ /* 0x000e620000000800 */
[----:B------:R-:W-:Y:S01]  /*f6c0*/  UISETP.GT.AND UP1, UPT, UR4, 0x1, UPT ;  /* 0x000000010400788c */ /* 0x000fe2000bf24270 */
[----:B------:R-:W-:Y:S01]  /*f6d0*/  IMAD.U32 R5, RZ, RZ, UR9 ;  /* 0x00000009ff057e24 */ /* 0x000fe2000f8e00ff */
[----:B------:R-:W-:Y:S02]  /*f6e0*/  UMOV UR19, 0x9b8 ;  /* 0x000009b800137882 */ /* 0x000fe40000000000 */
[----:B------:R-:W-:Y:S02]  /*f6f0*/  USEL UR19, UR19, 0x978, UP1 ;  /* 0x0000097813137887 */ /* 0x000fe40008800000 */
[----:B------:R-:W-:Y:S01]  /*f700*/  UISETP.NE.U32.AND UP0, UPT, UR10, URZ, UPT ;  /* 0x0000003f0a00728c */ /* 0x000fe2000bf05070 */
[----:B------:R-:W-:Y:S01]  /*f710*/  VIADD R13, R23, UR12 ;  /* 0x0000000c170d7c36 */ /* 0x000fe20008000000 */
[----:B------:R-:W-:Y:S01]  /*f720*/  USHF.R.S32.HI UR10, URZ, 0x1f, UR13 ;  /* 0x0000001f3f0a7899 */ /* 0x000fe2000801140d */
[----:B------:R0:W5:Y:S01]  /*f730*/  @P4 LDG.E R74, desc[UR36][R4.64] ;  /* 0x00000024044a4981 */ /* 0x000162000c1e1900 */
[----:B------:R-:W-:Y:S01]  /*f740*/  UISETP.NE.AND.EX UP0, UPT, UR11, URZ, UPT, UP0 ;  /* 0x0000003f0b00728c */ /* 0x000fe2000bf05300 */
[----:B------:R-:W-:Y:S01]  /*f750*/  IMAD.MOV.U32 R7, RZ, RZ, R13 ;  /* 0x000000ffff077224 */ /* 0x000fe200078e000d */
[----:B------:R-:W-:Y:S01]  /*f760*/  UMOV UR4, URZ ;  /* 0x0000003f00047c82 */ /* 0x000fe20008000000 */
[----:B------:R-:W-:-:S02]  /*f770*/  USEL UR9, UR14, URZ, UP1 ;  /* 0x0000003f0e097287 */ /* 0x000fc40008800000 */
[----:B------:R-:W-:Y:S02]  /*f780*/  USEL UR8, UR13, URZ, !UP0 ;  /* 0x0000003f0d087287 */ /* 0x000fe4000c000000 */
[----:B------:R-:W-:Y:S01]  /*f790*/  USEL UR18, UR10, URZ, !UP0 ;  /* 0x0000003f0a127287 */ /* 0x000fe2000c000000 */
[----:B------:R-:W-:Y:S02]  /*f7a0*/  ULDC.64 UR12, c[0x0][UR19+0x220] ;  /* 0x00008800130c7abb */ /* 0x000fe40008000a00 */
[----:B------:R-:W-:Y:S01]  /*f7b0*/  ULDC.64 UR10, c[0x0][UR19+0x218] ;  /* 0x00008600130a7abb */ /* 0x000fe20008000a00 */
[----:B0-----:R-:W-:Y:S01]  /*f7c0*/  @P1 IMAD.HI.U32 R4, R13, R6, RZ ;  /* 0x000000060d041227 */ /* 0x001fe200078e00ff */
[----:B------:R-:W-:Y:S01]  /*f7d0*/  ULDC.64 UR14, c[0x0][UR19+0x228] ;  /* 0x00008a00130e7abb */ /* 0x000fe20008000a00 */
[----:B------:R-:W-:Y:S02]  /*f7e0*/  UIMAD.WIDE.U32 UR16, UR10, UR20, URZ ;  /* 0x000000140a1072a5 */ /* 0x000fe4000f8e003f */
[----:B------:R-:W-:Y:S01]  /*f7f0*/  UIMAD UR13, UR13, UR8, URZ ;  /* 0x000000080d0d72a4 */ /* 0x000fe2000f8e023f */
[----:B-1----:R-:W-:Y:S01]  /*f800*/  @P1 SHF.R.U32.HI R7, RZ, R9, R4 ;  /* 0x00000009ff071219 */ /* 0x002fe20000011604 */
[----:B------:R-:W-:-:S02]  /*f810*/  UIMAD UR20, UR11, UR20, URZ ;  /* 0x000000140b1472a4 */ /* 0x000fc4000f8e023f */
[----:B------:R-:W-:Y:S02]  /*f820*/  UIMAD.WIDE.U32 UR10, UR12, UR8, URZ ;  /* 0x000000080c0a72a5 */ /* 0x000fe4000f8e003f */
[----:B------:R-:W-:Y:S01]  /*f830*/  UIMAD.WIDE.U32 UR22, UR14, UR9, URZ ;  /* 0x000000090e1672a5 */ /* 0x000fe2000f8e003f */
[----:B------:R-:W-:Y:S01]  /*f840*/  IMAD.MOV R6, RZ, RZ, -R7 ;  /* 0x000000ffff067224 */ /* 0x000fe200078e0a07 */
[----:B------:R-:W-:Y:S02]  /*f850*/  UIMAD UR9, UR15, UR9, URZ ;  /* 0x000000090f0972a4 */ /* 0x000fe4000f8e023f */
[----:B------:R-:W-:Y:S01]  /*f860*/  UIMAD UR13, UR12, UR18, UR13 ;  /* 0x000000120c0d72a4 */ /* 0x000fe2000f8e020d */
[----:B------:R-:W-:Y:S01]  /*f870*/  IMAD R9, R75, R6, R13 ;  /* 0x000000064b097224 */ /* 0x000fe200078e020d */
[----:B------:R-:W-:Y:S01]  /*f880*/  UIADD3 UR20, UR17, UR20, URZ ;  /* 0x0000001411147290 */ /* 0x000fe2000fffe03f */
[----:B------:R-:W-:Y:S02]  /*f890*/  IMAD.U32 R4, RZ, RZ, UR22 ;  /* 0x00000016ff047e24 */ /* 0x000fe4000f8e00ff */
[----:B------:R-:W-:Y:S01]  /*f8a0*/  IMAD.U32 R5, RZ, RZ, UR23 ;  /* 0x00000017ff057e24 */ /* 0x000fe2000f8e00ff */
[----:B------:R-:W-:-:S02]  /*f8b0*/  SHF.R.S32.HI R5, RZ, 0x1f, R7 ;  /* 0x0000001fff057819 */ /* 0x000fc40000011407 */
[----:B------:R-:W-:Y:S02]  /*f8c0*/  SHF.R.S32.HI R6, RZ, 0x1f, R9 ;  /* 0x0000001fff067819 */ /* 0x000fe40000011409 */
[----:B---3--:R-:W-:-:S13]  /*f8d0*/  @P0 R2UR UR4, R30 ;  /* 0x000000001e0402ca */ /* 0x008fda00000e0000 */
        /* <DEDUP_REMOVED lines=23> */
.L_x_1301:
[----:B------:R-:W-:Y:S01]  /*fa50*/  R2UR UR9, R22 ;  /* 0x00000000160972ca */ /* 0x000fe200000e0000 */
[----:B------:R-:W-:Y:S01]  /*fa60*/  SHFL.IDX PT, R4, R8, RZ, 0x1c1f ;  /* 0x001c1fff08047589 */ /* 0x000fe200000e0000 */
[----:B-----5:R-:W-:Y:S01]  /*fa70*/  IMAD R74, R74, R75, RZ ;  /* 0x0000004b4a4a7224 */ /* 0x020fe200078e02ff */
[----:B------:R-:W-:Y:S02]  /*fa80*/  LOP3.LUT P0, RZ, R185, 0x3, RZ, 0xc0, !PT ;  /* 0x00000003b9ff7812 */ /* 0x000fe4000780c0ff */
[----:B------:R-:W0:Y:S01]  /*fa90*/  SHFL.IDX PT, R5, R10, RZ, 0x1c1f ;  /* 0x001c1fff0a057589 */ /* 0x000e2200000e0000 */
[----:B------:R-:W-:-:S03]  /*faa0*/  PLOP3.LUT P3, PT, PT, PT, UP1, 0x80, 0x0 ;  /* 0x000000000000781c */ /* 0x000fc60003f6f018 */
[----:B------:R-:W-:Y:S04]  /*fab0*/  SHFL.IDX PT, R6, R8, 0x1, 0x1c1f ;  /* 0x003c1f0008067f89 */ /* 0x000fe800000e0000 */
[----:B------:R-:W1:Y:S01]  /*fac0*/  SHFL.IDX PT, R7, R10, 0x1, 0x1c1f ;  /* 0x003c1f000a077f89 */ /* 0x000e6200000e0000 */
[----:B------:R-:W-:-:S04]  /*fad0*/  VIADD R11, R202, UR9 ;  /* 0x00000009ca0b7c36 */ /* 0x000fc80008000000 */
[C---:B------:R-:W-:Y:S01]  /*fae0*/  VIADD R9, R11.reuse, 0x8 ;  /* 0x000000080b097836 */ /* 0x040fe20000000000 */
[----:B------:R-:W-:-:S04]  /*faf0*/  ISETP.GE.OR P2, PT, R11, R74, P0 ;  /* 0x0000004a0b00720c */ /* 0x000fc80000746670 */
[----:B------:R-:W-:-:S09]  /*fb00*/  ISETP.GE.OR P0, PT, R9, R74, P0 ;  /* 0x0000004a0900720c */ /* 0x000fd20000706670 */
[----:B0-----:R0:W-:Y:S01]  /*fb10*/  @!P2 ST.E desc[UR36][R4.64], R0 ;  /* 0x000000000400a985 */ /* 0x0011e2000c101924 */
[----:B------:R-:W-:-:S03]  /*fb20*/  ISETP.GE.AND P2, PT, R11, R74, PT ;  /* 0x0000004a0b00720c */ /* 0x000fc60003f46270 */
[----:B-1----:R0:W-:Y:S01]  /*fb30*/  @!P0 ST.E desc[UR36][R6.64], R94 ;  /* 0x0000005e06008985 */ /* 0x0021e2000c101924 */
[----:B------:R-:W-:Y:S01]  /*fb40*/  ISETP.GE.AND P0, PT, R9, R74, PT ;  /* 0x0000004a0900720c */ /* 0x000fe20003f06270 */
[----:B------:R-:W-:-:S12]  /*fb50*/  @P3 BRA `(.L_x_1302) ;  /* 0x0000000800903947 */ /* 0x000fd80003800000 */
[----:B------:R-:W-:Y:S01]  /*fb60*/  IMAD R3, R182, 0x40, R160 ;  /* 0x00000040b6037824 */ /* 0x000fe200078e02a0 */
[----:B------:R-:W-:Y:S01]  /*fb70*/  ULDC.64 UR12, c[0x0][0xaa0] ;  /* 0x0002a800000c7ab9 */ /* 0x000fe20000000a00 */
[----:B------:R-:W-:Y:S01]  /*fb80*/  R2UR UR16, R166 ;  /* 0x00000000a61072ca */ /* 0x000fe200000e0000 */
[----:B------:R-:W1:Y:S01]  /*fb90*/  @P1 LDC R21, c[0x0][0xbf0] ;  /* 0x0002fc00ff151b82 */ /* 0x000e620000000800 */
[----:B------:R-:W-:Y:S01]  /*fba0*/  IMAD.WIDE R16, R3, 0x2, R16 ;  /* 0x0000000203107825 */ /* 0x000fe200078e0210 */
[----:B------:R-:W-:Y:S02]  /*fbb0*/  R2UR UR15, R22 ;  /* 0x00000000160f72ca */ /* 0x000fe400000e0000 */
[C---:B------:R-:W-:Y:S01]  /*fbc0*/  IADD3 R9, P6, R16.reuse, 0x1000, RZ ;  /* 0x0000100010097810 */ /* 0x040fe20007fde0ff */
[----:B------:R-:W-:Y:S01]  /*fbd0*/  UIMAD UR9, UR14, UR12, URZ ;  /* 0x0000000c0e0972a4 */ /* 0x000fe2000f8e023f */
[C---:B------:R-:W-:Y:S02]  /*fbe0*/  IADD3 R13, P5, R16.reuse, 0x2000, RZ ;  /* 0x00002000100d7810 */ /* 0x040fe40007fbe0ff */
[----:B------:R-:W-:Y:S01]  /*fbf0*/  LOP3.LUT R8, R9, 0x380, RZ, 0xc0, !PT ;  /* 0x0000038009087812 */ /* 0x000fe200078ec0ff */
[----:B------:R-:W-:Y:S01]  /*fc00*/  UIMAD.WIDE.U32 UR10, UR4, UR12, URZ ;  /* 0x0000000c040a72a5 */ /* 0x000fe2000f8e003f */
[----:B------:R-:W-:-:S02]  /*fc10*/  IADD3 R25, P4, R16, 0x3000, RZ ;  /* 0x0000300010197810 */ /* 0x000fc40007f9e0ff */
[----:B------:R-:W-:Y:S01]  /*fc20*/  SHF.R.U64 R8, R8, 0x3, RZ ;  /* 0x0000000308087819 */ /* 0x000fe200000012ff */
[----:B------:R-:W-:Y:S01]  /*fc30*/  UIMAD UR9, UR4, UR13, UR9 ;  /* 0x0000000d040972a4 */ /* 0x000fe2000f8e0209 */
[----:B------:R-:W-:Y:S02]  /*fc40*/  IADD3 R29, P3, R16, 0x4000, RZ ;  /* 0x00004000101d7810 */ /* 0x000fe40007f7e0ff */
[----:B------:R-:W-:Y:S01]  /*fc50*/  LOP3.LUT R8, R8, R9, RZ, 0x3c, !PT ;  /* 0x0000000908087212 */ /* 0x000fe200078e3cff */
[----:B------:R-:W-:Y:S01]  /*fc60*/  IMAD.X R9, RZ, RZ, R17, P6 ;  /* 0x000000ffff097224 */ /* 0x000fe200030e0611 */
[C---:B------:R-:W-:Y:S01]  /*fc70*/  IADD3 R3, P6, R16.reuse, 0x7000, RZ ;  /* 0x0000700010037810 */ /* 0x040fe20007fde0ff */
[----:B------:R-:W-:Y:S01]  /*fc80*/  UIADD3 UR11, UR11, UR9, URZ ;  /* 0x000000090b0b7290 */ /* 0x000fe2000fffe03f */
[----:B------:R-:W-:Y:S01]  /*fc90*/  IADD3 R33, P2, R16, 0x5000, RZ ;  /* 0x0000500010217810 */ /* 0x000fe20007f5e0ff */
[----:B------:R-:W-:Y:S01]  /*fca0*/  ULDC.64 UR12, c[0x0][0xae8] ;  /* 0x0002ba00000c7ab9 */ /* 0x000fe20000000a00 */
[----:B0-----:R-:W-:-:S02]  /*fcb0*/  LOP3.LUT R0, R3, 0x380, RZ, 0xc0, !PT ;  /* 0x0000038003007812 */ /* 0x001fc400078ec0ff */
[C---:B------:R-:W-:Y:S02]  /*fcc0*/  IADD3 R37, P0, R16.reuse, 0x6000, RZ ;  /* 0x0000600010257810 */ /* 0x040fe40007f1e0ff */
[----:B------:R-:W-:Y:S02]  /*fcd0*/  LOP3.LUT R5, R16, 0x380, RZ, 0xc0, !PT ;  /* 0x0000038010057812 */ /* 0x000fe400078ec0ff */
[----:B------:R-:W-:Y:S02]  /*fce0*/  LOP3.LUT R12, R13, 0x380, RZ, 0xc0, !PT ;  /* 0x000003800d0c7812 */ /* 0x000fe400078ec0ff */
[----:B------:R-:W-:Y:S01]  /*fcf0*/  LOP3.LUT R24, R25, 0x380, RZ, 0xc0, !PT ;  /* 0x0000038019187812 */ /* 0x000fe200078ec0ff */
[----:B------:R-:W-:Y:S01]  /*fd00*/  USHF.R.S32.HI UR4, URZ, 0x1f, UR8 ;  /* 0x0000001f3f047899 */ /* 0x000fe20008011408 */
[----:B------:R-:W-:Y:S01]  /*fd10*/  SHF.R.U64 R0, R0, 0x3, RZ ;  /* 0x0000000300007819 */ /* 0x000fe200000012ff */
[----:B------:R-:W-:Y:S01]  /*fd20*/  UIMAD.WIDE.U32 UR10, UR16, UR12, UR10 ;  /* 0x0000000c100a72a5 */ /* 0x000fe2000f8e000a */
[----:B------:R-:W-:Y:S01]  /*fd30*/  LOP3.LUT R28, R29, 0x380, RZ, 0xc0, !PT ;  /* 0x000003801d1c7812 */ /* 0x000fe200078ec0ff */
[----:B------:R-:W-:Y:S01]  /*fd40*/  IMAD.X R41, RZ, RZ, R17, P6 ;  /* 0x000000ffff297224 */ /* 0x000fe200030e0611 */
[----:B------:R-:W-:Y:S01]  /*fd50*/  LOP3.LUT R40, R0, R3, RZ, 0x3c, !PT ;  /* 0x0000000300287212 */ /* 0x000fe200078e3cff */
[----:B------:R-:W5:Y:S01]  /*fd60*/  LD.E.128 R8, desc[UR36][R8.64] ;  /* 0x0000002408087980 */ /* 0x000f62000c101d00 */
[----:B------:R-:W0:Y:S01]  /*fd70*/  @P1 LDC R3, c[0x0][0xbec] ;  /* 0x0002fb00ff031b82 */ /* 0x000e220000000800 */
[----:B------:R-:W-:Y:S01]  /*fd80*/  IMAD R0, R163, 0x20, R182 ;  /* 0x00000020a3007824 */ /* 0x000fe200078e02b6 */
[----:B------:R-:W-:-:S02]  /*fd90*/  LOP3.LUT R32, R33, 0x380, RZ, 0xc0, !PT ;  /* 0x0000038021207812 */ /* 0x000fc400078ec0ff */
[----:B------:R-:W-:Y:S02]  /*fda0*/  LOP3.LUT R36, R37, 0x380, RZ, 0xc0, !PT ;  /* 0x0000038025247812 */ /* 0x000fe400078ec0ff */
[----:B------:R-:W-:Y:S01]  /*fdb0*/  SHF.R.U64 R5, R5, 0x3, RZ ;  /* 0x0000000305057819 */ /* 0x000fe200000012ff */
[----:B------:R-:W-:Y:S01]  /*fdc0*/  VIADD R20, R0, UR15 ;  /* 0x0000000f00147c36 */ /* 0x000fe20008000000 */
[----:B------:R-:W-:Y:S01]  /*fdd0*/  SHF.R.U64 R12, R12, 0x3, RZ ;  /* 0x000000030c0c7819 */ /* 0x000fe200000012ff */
[----:B------:R-:W-:Y:S01]  /*fde0*/  UIMAD UR11, UR16, UR13, UR11 ;  /* 0x0000000d100b72a4 */ /* 0x000fe2000f8e020b */
[----:B------:R-:W-:Y:S01]  /*fdf0*/  SHF.R.U64 R24, R24, 0x3, RZ ;  /* 0x0000000318187819 */ /* 0x000fe200000012ff */
[----:B------:R-:W5:Y:S01]  /*fe00*/  LD.E.128 R40, desc[UR36][R40.64] ;  /* 0x0000002428287980 */ /* 0x000f62000c101d00 */
[----:B------:R-:W-:Y:S01]  /*fe10*/  SHF.R.U64 R28, R28, 0x3, RZ ;  /* 0x000000031c1c7819 */ /* 0x000fe200000012ff */
[----:B------:R-:W-:Y:S01]  /*fe20*/  ULDC.64 UR12, c[0x0][0xaf0] ;  /* 0x0002bc00000c7ab9 */ /* 0x000fe20000000a00 */
[----:B------:R-:W-:-:S02]  /*fe30*/  SHF.R.U64 R32, R32, 0x3, RZ ;  /* 0x0000000320207819 */ /* 0x000fc400000012ff */
[----:B------:R-:W-:Y:S02]  /*fe40*/  SHF.R.U64 R36, R36, 0x3, RZ ;  /* 0x0000000324247819 */ /* 0x000fe400000012ff */
[----:B------:R-:W-:Y:S01]  /*fe50*/  LOP3.LUT R16, R5, R16, RZ, 0x3c, !PT ;  /* 0x0000001005107212 */ /* 0x000fe200078e3cff */
[----:B------:R-:W-:Y:S01]  /*fe60*/  UIMAD UR4, UR4, UR12, URZ ;  /* 0x0000000c040472a4 */ /* 0x000fe2000f8e023f */
[----:B------:R-:W-:Y:S01]  /*fe70*/  LOP3.LUT R12, R12, R13, RZ, 0x3c, !PT ;  /* 0x0000000d0c0c7212 */ /* 0x000fe200078e3cff */
[--C-:B------:R-:W-:Y:S01]  /*fe80*/  IMAD.X R13, RZ, RZ, R17.reuse, P5 ;  /* 0x000000ffff0d7224 */ /* 0x100fe200028e0611 */
[----:B------:R-:W-:Y:S01]  /*fe90*/  LOP3.LUT R24, R24, R25, RZ, 0x3c, !PT ;  /* 0x0000001918187212 */ /* 0x000fe200078e3cff */
[--C-:B------:R-:W-:Y:S01]  /*fea0*/  IMAD.X R25, RZ, RZ, R17.reuse, P4 ;  /* 0x000000ffff197224 */ /* 0x100fe200020e0611 */
[----:B------:R-:W-:Y:S01]  /*feb0*/  LOP3.LUT R28, R28, R29, RZ, 0x3c, !PT ;  /* 0x0000001d1c1c7212 */ /* 0x000fe200078e3cff */
[----:B0-----:R-:W-:Y:S01]  /*fec0*/  @P1 IMAD.HI.U32 R0, R20, R3, RZ ;  /* 0x0000000314001227 */ /* 0x001fe200078e00ff */
[----:B------:R-:W-:Y:S01]  /*fed0*/  LOP3.LUT R32, R32, R33, RZ, 0x3c, !PT ;  /* 0x0000002120207212 */ /* 0x000fe200078e3cff */
[----:B------:R0:W5:Y:S01]  /*fee0*/  LD.E.128 R4, desc[UR36][R16.64] ;  /* 0x0000002410047980 */ /* 0x000162000c101d00 */
[----:B------:R-:W-:Y:S01]  /*fef0*/  LOP3.LUT R36, R36, R37, RZ, 0x3c, !PT ;  /* 0x0000002524247212 */ /* 0x000fe200078e3cff */
[----:B------:R-:W-:-:S02]  /*ff00*/  IMAD.X R29, RZ, RZ, R17, P3 ;  /* 0x000000ffff1d7224 */ /* 0x000fc400018e0611 */
[--C-:B------:R-:W-:Y:S01]  /*ff10*/  IMAD.X R33, RZ, RZ, R17.reuse, P2 ;  /* 0x000000ffff217224 */ /* 0x100fe200010e0611 */
[----:B------:R-:W-:Y:S01]  /*ff20*/  UIMAD UR4, UR8, UR13, UR4 ;  /* 0x0000000d080472a4 */ /* 0x000fe2000f8e0204 */
[----:B------:R-:W-:Y:S01]  /*ff30*/  IMAD.X R37, RZ, RZ, R17, P0 ;  /* 0x000000ffff257224 */ /* 0x000fe200000e0611 */
[----:B------:R-:W-:Y:S01]  /*ff40*/  UIMAD.WIDE.U32 UR8, UR8, UR12, UR10 ;  /* 0x0000000c080872a5 */ /* 0x000fe2000f8e000a */
[----:B------:R-:W5:Y:S01]  /*ff50*/  LD.E.128 R12, desc[UR36][R12.64] ;  /* 0x000000240c0c7980 */ /* 0x000f62000c101d00 */
[----:B0-----:R-:W-:Y:S01]  /*ff60*/  IMAD.MOV.U32 R17, RZ, RZ, R20 ;  /* 0x000000ffff117224 */ /* 0x001fe200078e0014 */
[----:B-1----:R-:W-:Y:S01]  /*ff70*/  @P1 SHF.R.U32.HI R17, RZ, R21, R0 ;  /* 0x00000015ff111219 */ /* 0x002fe20000011600 */
[----:B------:R-:W-:Y:S01]  /*ff80*/  UIADD3 UR4, UR9, UR4, URZ ;  /* 0x0000000409047290 */ /* 0x000fe2000fffe03f */
[----:B------:R-:W5:Y:S01]  /*ff90*/  LD.E.128 R24, desc[UR36][R24.64] ;  /* 0x0000002418187980 */ /* 0x000f62000c101d00 */
[----:B------:R-:W-:Y:S01]  /*ffa0*/  ULDC.64 UR10, c[0x0][0xae0] ;  /* 0x0002b800000a7ab9 */ /* 0x000fe20000000a00 */
[--C-:B------:R-:W-:Y:S01]  /*ffb0*/  SHF.R.S32.HI R0, RZ, 0x1f, R17.reuse ;  /* 0x0000001fff007819 */ /* 0x100fe20000011411 */
[----:B------:R-:W-:Y:S01]  /*ffc0*/  IMAD.MOV R16, RZ, RZ, -R17 ;  /* 0x000000ffff107224 */ /* 0x000fe200078e0a11 */
[----:B------:R-:W5:Y:S01]  /*ffd0*/  LD.E.128 R28, desc[UR36][R28.64] ;  /* 0x000000241c1c7980 */ /* 0x000f62000c101d00 */
[----:B------:R-:W-:-:S02]  /*ffe0*/  IMAD.U32 R3, RZ, RZ, UR9 ;  /* 0x00000009ff037e24 */ /* 0x000fc4000f8e00ff */
[----:B------:R-:W-:Y:S01]  /*fff0*/  IMAD R0, R0, UR10, RZ ;  /* 0x0000000a00007c24 */ /* 0x000fe2000f8e02ff */
[----:B------:R-:W5:Y:S01]  /*10000*/  LD.E.128 R32, desc[UR36][R32.64] ;  /* 0x0000002420207980 */ /* 0x000f62000c101d00 */
[----:B------:R-:W-:Y:S02]  /*10010*/  IMAD R75, R75, R16, R20 ;  /* 0x000000104b4b7224 */ /* 0x000fe400078e0214 */
[----:B------:R-:W-:Y:S01]  /*10020*/  IMAD.U32 R2, RZ, RZ, UR8 ;  /* 0x00000008ff027e24 */ /* 0x000fe2000f8e00ff */
[----:B------:R-:W5:Y:S01]  /*10030*/  LD.E.128 R36, desc[UR36][R36.64] ;  /* 0x0000002424247980 */ /* 0x000f62000c101d00 */
[----:B------:R-:W-:Y:S01]  /*10040*/  IMAD.U32 R3, RZ, RZ, UR4 ;  /* 0x00000004ff037e24 */ /* 0x000fe2000f8e00ff */
[----:B------:R-:W-:Y:S01]  /*10050*/  ULDC.64 UR8, c[0x0][0xad8] ;  /* 0x0002b60000087ab9 */ /* 0x000fe20000000a00 */
[C---:B------:R-:W-:Y:S01]  /*10060*/  IMAD R21, R17.reuse, UR11, R0 ;  /* 0x0000000b11157c24 */ /* 0x040fe2000f8e0200 */
[----:B------:R-:W-:Y:S01]  /*10070*/  @!PT LDS RZ, [RZ] ;  /* 0x00000000fffff984 */ /* 0x000fe20000000800 */
[----:B------:R-:W-:Y:S01]  /*10080*/  @!PT LDS RZ, [RZ] ;  /* 0x00000000fffff984 */ /* 0x000fe20000000800 */
[----:B------:R-:W-:Y:S01]  /*10090*/  @!PT LDS RZ, [RZ] ;  /* 0x00000000fffff984 */ /* 0x000fe20000000800 */
[----:B------:R-:W-:Y:S01]  /*100a0*/  @!PT LDS RZ, [RZ] ;  /* 0x00000000fffff984 */ /* 0x000fe20000000800 */
[----:B------:R0:W-:Y:S06]  /*100b0*/  MEMBAR.ALL.CTA ;  /* 0x0000000000007992 */ /* 0x0001ec0000008000 */
[----:B0-----:R-:W0:Y:S01]  /*100c0*/  FENCE.VIEW.ASYNC.S ;  /* 0x00000000000073c6 */ /* 0x001e220000000000 */
[----:B------:R-:W-:Y:S01]  /*100d0*/  SHF.R.S32.HI R0, RZ, 0x1f, R75 ;  /* 0x0000001fff007819 */ /* 0x000fe2000001144b */
[----:B------:R-:W-:-:S04]  /*100e0*/  IMAD.WIDE.U32 R2, R17, UR10, R2 ;  /* 0x0000000a11027c25 */ /* 0x000fc8000f8e0002 */
[----:B------:R-:W-:Y:S02]  /*100f0*/  IMAD.IADD R3, R3, 0x1, R21 ;  /* 0x0000000103037824 */ /* 0x000fe400078e0215 */
[----:B------:R-:W-:Y:S02]  /*10100*/  IMAD R0, R0, UR8, RZ ;  /* 0x0000000800007c24 */ /* 0x000fe4000f8e02ff */
[----:B------:R-:W-:Y:S02]  /*10110*/  VIADD R45, R182, UR15 ;  /* 0x0000000fb62d7c36 */ /* 0x000fe40008000000 */
[C---:B------:R-:W-:Y:S02]  /*10120*/  IMAD R21, R75.reuse, UR9, R0 ;  /* 0x000000094b157c24 */ /* 0x040fe4000f8e0200 */
[----:B------:R-:W-:Y:S01]  /*10130*/  IMAD.WIDE.U32 R2, R75, UR8, R2 ;  /* 0x000000084b027c25 */ /* 0x000fe2000f8e0002 */
[----:B------:R-:W-:Y:S01]  /*10140*/  ISETP.GE.AND P2, PT, R45, R74, PT ;  /* 0x0000004a2d00720c */ /* 0x000fe20003f46270 */
[----:B------:R-:W-:-:S02]  /*10150*/  ULDC.64 UR8, c[0x0][0xa80] ;  /* 0x0002a00000087ab9 */ /* 0x000fc40000000a00 */
[----:B------:R-:W-:Y:S01]  /*10160*/  VIADD R17, R45, 0x20 ;  /* 0x000000202d117836 */ /* 0x000fe20000000000 */
[C---:B------:R-:W-:Y:S01]  /*10170*/  LEA R0, P3, R2.reuse, UR8, 0x1 ;  /* 0x0000000802007c11 */ /* 0x040fe2000f8608ff */
[----:B------:R-:W-:Y:S02]  /*10180*/  IMAD.IADD R3, R3, 0x1, R21 ;  /* 0x0000000103037824 */ /* 0x000fe400078e0215 */
[----:B------:R-:W-:Y:S01]  /*10190*/  VIADD R19, R19, 0x2a820 ;  /* 0x0002a82013137836 */ /* 0x000fe20000000000 */
[-C--:B------:R-:W-:Y:S01]  /*101a0*/  ISETP.GE.AND P0, PT, R17, R74.reuse, PT ;  /* 0x0000004a1100720c */ /* 0x080fe20003f06270 */
[----:B------:R-:W-:Y:S01]  /*101b0*/  VIADD R17, R45, 0x40 ;  /* 0x000000402d117836 */ /* 0x000fe20000000000 */
[----:B------:R-:W-:Y:S02]  /*101c0*/  LEA.HI.X R20, R2, UR9, R3, 0x1, P3 ;  /* 0x0000000902147c11 */ /* 0x000fe400098f0c03 */
        /* <DEDUP_REMOVED lines=16> */
.L_x_1304:
[----:B------:R-:W-:Y:S05]  /*102d0*/  BSYNC B1 ;  /* 0x0000000000017941 */ /* 0x000fea0003800000 */
.L_x_1303:
[----:B---3-5:R3:W4:Y:S01]  /*102e0*/  SHFL.IDX PT, R5, R20, 0x1, 0x181f ;  /* 0x00381f0014057f89 */ /* 0x02872200000e0000 */
        /* <DEDUP_REMOVED lines=10> */
[----:B------:R1:W-:Y:S04]  /*10390*/  @!P3 ST.E.128 desc[UR36][R2.64], R8 ;  /* 0x000000080200b985 */ /* 0x0003e8000c101d24 */
[----:B------:R1:W-:Y:S02]  /*103a0*/  @!P4 ST.E.128 desc[UR36][R4.64], R32 ;  /* 0x000000200400c985 */ /* 0x0003e4000c101d24 */
.L_x_1306:
[----:B------:R-:W-:Y:S05]  /*103b0*/  BSYNC B1 ;  /* 0x0000000000017941 */ /* 0x000fea0003800000 */
.L_x_1305:
[----:B-1--4-:R1:W4:Y:S01]  /*103c0*/  SHFL.IDX PT, R5, R20, 0x2, 0x181f ;  /* 0x00581f0014057f89 */ /* 0x01232200000e0000 */
[----:B------:R-:W-:Y:S03]  /*103d0*/  BSSY B1, `(.L_x_1307) ;  /* 0x000000c000017945 */ /* 0x000fe60003800000 */
[----:B------:R1:W0:Y:S01]  /*103e0*/  SHFL.IDX PT, R3, R0, 0x2, 0x181f ;  /* 0x00581f0000037f89 */ /* 0x00022200000e0000 */
[----:B------:R-:W-:Y:S05]  /*103f0*/  @P1 BRA `(.L_x_1308) ;  /* 0x0000000000241947 */ /* 0x000fea0003800000 */
[----:B------:R-:W-:Y:S02]  /*10400*/  ULDC UR4, c[0x0][0xac8] ;  /* 0x0002b20000047ab9 */ /* 0x000fe40000000800 */
[----:B------:R-:W-:Y:S02]  /*10410*/  ISETP.GE.AND P2, PT, R160, UR4, PT ;  /* 0x00000004a0007c0c */ /* 0x000fe4000bf46270 */
[----:B------:R-:W-:-:S11]  /*10420*/  ISETP.GE.AND P3, PT, R162, UR4, PT ;  /* 0x00000004a2007c0c */ /* 0x000fd6000bf66270 */
[-C--:B0-----:R-:W-:Y:S02]  /*10430*/  @!P2 LEA R2, P0, R160, R3.reuse, 0x1 ;  /* 0x00000003a002a211 */ /* 0x081fe400078008ff */
[----:B------:R-:W-:Y:S02]  /*10440*/  @!P3 LEA R4, P1, R162, R3, 0x1 ;  /* 0x00000003a204b211 */ /* 0x000fe400078208ff */
[-C--:B----4-:R-:W-:Y:S02]  /*10450*/  @!P2 LEA.HI.X R3, R160, R5.reuse, R206, 0x1, P0 ;  /* 0x00000005a003a211 */ /* 0x090fe400000f0cce */
[----:B------:R-:W-:-:S03]  /*10460*/  @!P3 LEA.HI.X R5, R162, R5, R205, 0x1, P1 ;  /* 0x00000005a205b211 */ /* 0x000fc600008f0ccd */
[----:B------:R0:W-:Y:S04]  /*10470*/  @!P2 ST.E.128 desc[UR36][R2.64], R12 ;  /* 0x0000000c0200a985 */ /* 0x0001e8000c101d24 */
[----:B------:R0:W-:Y:S02]  /*10480*/  @!P3 ST.E.128 desc[UR36][R4.64], R36 ;  /* 0x000000240400b985 */ /* 0x0001e4000c101d24 */
.L_x_1308:
[----:B------:R-:W-:Y:S05]  /*10490*/  BSYNC B1 ;  /* 0x0000000000017941 */ /* 0x000fea0003800000 */
.L_x_1307:
[----:B0-----:R-:W-:Y:S01]  /*104a0*/  VIADD R3, R45, 0x60 ;  /* 0x000000602d037836 */ /* 0x001fe20000000000 */
[----:B----4-:R0:W4:Y:S04]  /*104b0*/  SHFL.IDX PT, R5, R20, 0x3, 0x181f ;  /* 0x00781f0014057f89 */ /* 0x01012800000e0000 */
[----:B------:R-:W-:Y:S01]  /*104c0*/  ISETP.GE.AND P0, PT, R3, R74, PT ;  /* 0x0000004a0300720c */ /* 0x000fe20003f06270 */
[----:B------:R0:W0:-:S12]  /*104d0*/  SHFL.IDX PT, R7, R0, 0x3, 0x181f ;  /* 0x00781f0000077f89 */ /* 0x00001800000e0000 */
[----:B------:R-:W-:Y:S05]  /*104e0*/  @P0 BRA `(.L_x_1309) ;  /* 0x0000001800740947 */ /* 0x000fea0003800000 */
[----:B------:R-:W-:Y:S02]  /*104f0*/  ULDC UR4, c[0x0][0xac8] ;  /* 0x0002b20000047ab9 */ /* 0x000fe40000000800 */
[----:B------:R-:W-:-:S13]  /*10500*/  ISETP.GE.AND P1, PT, R160, UR4, PT ;  /* 0x00000004a0007c0c */ /* 0x000fda000bf26270 */
[----:B0-----:R-:W-:-:S04]  /*10510*/  @!P1 LEA R2, P0, R160, R7, 0x1 ;  /* 0x00000007a0029211 */ /* 0x001fc800078008ff */
[----:B----4-:R-:W-:Y:S02]  /*10520*/  @!P1 LEA.HI.X R3, R160, R5, R206, 0x1, P0 ;  /* 0x00000005a0039211 */ /* 0x010fe400000f0cce */
[----:B------:R-:W-:-:S03]  /*10530*/  ISETP.GE.AND P0, PT, R162, UR4, PT ;  /* 0x00000004a2007c0c */ /* 0x000fc6000bf06270 */
[----:B------:R0:W-:Y:S10]  /*10540*/  @!P1 ST.E.128 desc[UR36][R2.64], R24 ;  /* 0x0000001802009985 */ /* 0x0001f4000c101d24 */
[----:B------:R-:W-:Y:S05]  /*10550*/  @P0 BRA `(.L_x_1309) ;  /* 0x0000001800580947 */ /* 0x000fea0003800000 */
[----:B0-----:R-:W-:-:S04]  /*10560*/  LEA R2, P0, R162, R7, 0x1 ;  /* 0x00000007a2027211 */ /* 0x001fc800078008ff */
[----:B------:R-:W-:-:S05]  /*10570*/  LEA.HI.X R3, R162, R5, R205, 0x1, P0 ;  /* 0x00000005a2037211 */ /* 0x000fca00000f0ccd */
[----:B------:R0:W-:Y:S01]  /*10580*/  ST.E.128 desc[UR36][R2.64], R40 ;  /* 0x0000002802007985 */ /* 0x0001e2000c101d24 */
[----:B------:R-:W-:Y:S05]  /*10590*/  BRA `(.L_x_1309) ;  /* 0x0000001800487947 */ /* 0x000fea0003800000 */
.L_x_1302:
        /* <DEDUP_REMOVED lines=19> */
[----:B------:R-:W-:-:S04]  /*106d0*/  UIMAD UR4, UR4, UR12, URZ ;  /* 0x0000000c040472a4 */ /* 0x000fc8000f8e023f */
[----:B------:R-:W-:Y:S01]  /*106e0*/  UIMAD UR4, UR8, UR13, UR4 ;  /* 0x0000000d080472a4 */ /* 0x000fe2000f8e0204 */
[----:B0-----:R-:W-:Y:S01]  /*106f0*/  @P1 IMAD.HI.U32 R0, R13, R0, RZ ;  /* 0x000000000d001227 */ /* 0x001fe200078e00ff */
[----:B------:R-:W-:-:S03]  /*10700*/  UIMAD.WIDE.U32 UR8, UR8, UR12, UR10 ;  /* 0x0000000c080872a5 */ /* 0x000fc6000f8e000a */
[----:B------:R-:W-:Y:S01]  /*10710*/  ULDC.64 UR10, c[0x0][0xb48] ;  /* 0x0002d200000a7ab9 */ /* 0x000fe20000000a00 */
[----:B------:R-:W-:Y:S01]  /*10720*/  UIADD3 UR9, UR9, UR4, URZ ;  /* 0x0000000409097290 */ /* 0x000fe2000fffe03f */
[----:B-1----:R-:W-:-:S03]  /*10730*/  @P1 SHF.R.U32.HI R7, RZ, R5, R0 ;  /* 0x00000005ff071219 */ /* 0x002fc60000011600 */
[----:B------:R-:W-:Y:S01]  /*10740*/  UIMAD.WIDE.U32 UR8, UR15, UR10, UR8 ;  /* 0x0000000a0f0872a5 */ /* 0x000fe2000f8e0008 */
[--C-:B------:R-:W-:Y:S01]  /*10750*/  SHF.R.S32.HI R0, RZ, 0x1f, R7.reuse ;  /* 0x0000001fff007819 */ /* 0x100fe20000011407 */
[----:B------:R-:W-:Y:S02]  /*10760*/  IMAD.MOV R4, RZ, RZ, -R7 ;  /* 0x000000ffff047224 */ /* 0x000fe400078e0a07 */
[----:B------:R-:W-:Y:S02]  /*10770*/  UIMAD UR4, UR15, UR11, UR9 ;  /* 0x0000000b0f0472a4 */ /* 0x000fe4000f8e0209 */
[----:B------:R-:W-:Y:S01]  /*10780*/  IMAD.U32 R5, RZ, RZ, UR9 ;  /* 0x00000009ff057e24 */ /* 0x000fe2000f8e00ff */
[----:B------:R-:W-:Y:S01]  /*10790*/  ULDC.64 UR10, c[0x0][0xb30] ;  /* 0x0002cc00000a7ab9 */ /* 0x000fe20000000a00 */
[----:B------:R-:W-:Y:S02]  /*107a0*/  IMAD R75, R75, R4, R13 ;  /* 0x000000044b4b7224 */ /* 0x000fe400078e020d */
[----:B------:R-:W-:-:S02]  /*107b0*/  IMAD R0, R0, UR10, RZ ;  /* 0x0000000a00007c24 */ /* 0x000fc4000f8e02ff */
[----:B------:R-:W-:Y:S01]  /*107c0*/  IMAD.U32 R4, RZ, RZ, UR8 ;  /* 0x00000008ff047e24 */ /* 0x000fe2000f8e00ff */
[----:B------:R-:W-:Y:S01]  /*107d0*/  ULDC.64 UR8, c[0x0][0xb28] ;  /* 0x0002ca0000087ab9 */ /* 0x000fe20000000a00 */
        /* <DEDUP_REMOVED lines=40> */
[----:B------:R-:W-:Y:S01]  /*10a60*/  @!P1 ST.E.64 desc[UR36][R14.64], R40 ;  /* 0x000000280e009985 */ /* 0x000fe2000c101b24 */
[----:B------:R-:W-:-:S03]  /*10a70*/  @!P5 LEA R4, P1, R176, R6, 0x2 ;  /* 0x00000006b004d211 */ /* 0x000fc600078210ff */
[----:B------:R0:W-:Y:S01]  /*10a80*/  @!P3 ST.E.64 desc[UR36][R2.64], R44 ;  /* 0x0000002c0200b985 */ /* 0x0001e2000c101b24 */
[-C--:B-1----:R-:W-:Y:S02]  /*10a90*/  @!P2 LEA R8, P6, R175, R6.reuse, 0x2 ;  /* 0x00000006af08a211 */ /* 0x082fe400078c10ff */
[----:B------:R-:W-:Y:S02]  /*10aa0*/  ISETP.GE.AND P3, PT, R173, UR4, PT ;  /* 0x00000004ad007c0c */ /* 0x000fe4000bf66270 */
[-C--:B------:R-:W-:Y:S02]  /*10ab0*/  @!P5 LEA.HI.X R5, R176, R7.reuse, R195, 0x2, P1 ;  /* 0x00000007b005d211 */ /* 0x080fe400008f14c3 */
[----:B------:R-:W-:Y:S02]  /*10ac0*/  ISETP.GE.AND P1, PT, R172, UR4, PT ;  /* 0x00000004ac007c0c */ /* 0x000fe4000bf26270 */
[----:B------:R-:W-:Y:S01]  /*10ad0*/  @!P2 LEA.HI.X R9, R175, R7, R194, 0x2, P6 ;  /* 0x00000007af09a211 */ /* 0x000fe200030f14c2 */
[----:B------:R1:W-:Y:S01]  /*10ae0*/  @!P5 ST.E.64 desc[UR36][R4.64], R48 ;  /* 0x000000300400d985 */ /* 0x0003e2000c101b24 */
[----:B---3--:R-:W-:-:S03]  /*10af0*/  @!P4 LEA R10, P6, R174, R6, 0x2 ;  /* 0x00000006ae0ac211 */ /* 0x008fc600078c10ff */
[----:B------:R3:W-:Y:S01]  /*10b00*/  @!P2 ST.E.64 desc[UR36][R8.64], R52 ;  /* 0x000000340800a985 */ /* 0x0007e2000c101b24 */
[----:B------:R-:W-:Y:S02]  /*10b10*/  ISETP.GE.AND P2, PT, R171, UR4, PT ;  /* 0x00000004ab007c0c */ /* 0x000fe4000bf46270 */
[-C--:B------:R-:W-:Y:S02]  /*10b20*/  @!P4 LEA.HI.X R11, R174, R7.reuse, R193, 0x2, P6 ;  /* 0x00000007ae0bc211 */ /* 0x080fe400030f14c1 */
[CC--:B----4-:R-:W-:Y:S02]  /*10b30*/  @!P3 LEA R12, P5, R173.reuse, R6.reuse, 0x2 ;  /* 0x00000006ad0cb211 */ /* 0x0d0fe400078a10ff */
[----:B0-----:R-:W-:Y:S01]  /*10b40*/  @!P1 LEA R2, P6, R172, R6, 0x2 ;  /* 0x00000006ac029211 */ /* 0x001fe200078c10ff */
[----:B------:R0:W-:Y:S01]  /*10b50*/  @!P4 ST.E.64 desc[UR36][R10.64], R56 ;  /* 0x000000380a00c985 */ /* 0x0001e2000c101b24 */
[----:B------:R-:W-:Y:S02]  /*10b60*/  @!P3 LEA.HI.X R13, R173, R7, R192, 0x2, P5 ;  /* 0x00000007ad0db211 */ /* 0x000fe400028f14c0 */
[----:B------:R-:W-:-:S02]  /*10b70*/  ISETP.GE.AND P4, PT, R170, UR4, PT ;  /* 0x00000004aa007c0c */ /* 0x000fc4000bf86270 */
[-C--:B------:R-:W-:Y:S01]  /*10b80*/  @!P1 LEA.HI.X R3, R172, R7.reuse, R191, 0x2, P6 ;  /* 0x00000007ac039211 */ /* 0x080fe200030f14bf */
[----:B------:R4:W-:Y:S01]  /*10b90*/  @!P3 ST.E.64 desc[UR36][R12.64], R60 ;  /* 0x0000003c0c00b985 */ /* 0x0009e2000c101b24 */
[----:B------:R-:W-:Y:S02]  /*10ba0*/  ISETP.GE.AND P5, PT, R169, UR4, PT ;  /* 0x00000004a9007c0c */ /* 0x000fe4000bfa6270 */
[----:B-1----:R-:W-:Y:S01]  /*10bb0*/  @!P2 LEA R4, P6, R171, R6, 0x2 ;  /* 0x00000006ab04a211 */ /* 0x002fe200078c10ff */
[----:B------:R1:W-:Y:S01]  /*10bc0*/  @!P1 ST.E.64 desc[UR36][R2.64], R64 ;  /* 0x0000004002009985 */ /* 0x0003e2000c101b24 */
[----:B------:R-:W-:Y:S02]  /*10bd0*/  ISETP.GE.AND P3, PT, R168, UR4, PT ;  /* 0x00000004a8007c0c */ /* 0x000fe4000bf66270 */
[----:B------:R-:W-:Y:S02]  /*10be0*/  ISETP.GE.AND P1, PT, R167, UR4, PT ;  /* 0x00000004a7007c0c */ /* 0x000fe4000bf26270 */
[----:B------:R-:W-:-:S02]  /*10bf0*/  @!P2 LEA.HI.X R5, R171, R7, R190, 0x2, P6 ;  /* 0x00000007ab05a211 */ /* 0x000fc400030f14be */
[----:B---3--:R-:W-:-:S03]  /*10c00*/  @!P4 LEA R8, P6, R170, R6, 0x2 ;  /* 0x00000006aa08c211 */ /* 0x008fc600078c10ff */
[----:B------:R1:W-:Y:S01]  /*10c10*/  @!P2 ST.E.64 desc[UR36][R4.64], R68 ;  /* 0x000000440400a985 */ /* 0x0003e2000c101b24 */
[CC--:B0-----:R-:W-:Y:S02]  /*10c20*/  @!P5 LEA R10, P2, R169.reuse, R6.reuse, 0x2 ;  /* 0x00000006a90ad211 */ /* 0x0c1fe400078410ff */
[-C--:B------:R-:W-:Y:S02]  /*10c30*/  @!P4 LEA.HI.X R9, R170, R7.reuse, R189, 0x2, P6 ;  /* 0x00000007aa09c211 */ /* 0x080fe400030f14bd */
[CC--:B----4-:R-:W-:Y:S02]  /*10c40*/  @!P3 LEA R12, P6, R168.reuse, R6.reuse, 0x2 ;  /* 0x00000006a80cb211 */ /* 0x0d0fe400078c10ff */
        /* <DEDUP_REMOVED lines=8> */
.L_x_1311:
[----:B------:R-:W-:Y:S05]  /*10cd0*/  BSYNC B1 ;  /* 0x0000000000017941 */ /* 0x000fea0003800000 */
.L_x_1310:
[----:B-1----:R1:W3:Y:S04]  /*10ce0*/  SHFL.IDX PT, R5, R16, 0x1, 0x1c1f ;  /* 0x003c1f0010057f89 */ /* 0x0022e800000e0000 */
[----:B------:R1:W4:Y:S01]  /*10cf0*/  SHFL.IDX PT, R4, R0, 0x1, 0x1c1f ;  /* 0x003c1f0000047f89 */ /* 0x00032200000e0000 */
[----:B------:R-:W-:Y:S05]  /*10d00*/  @P0 BRA `(.L_x_1309) ;  /* 0x00000010006c0947 */ /* 0x000fea0003800000 */
[----:B------:R-:W-:Y:S02]  /*10d10*/  ULDC UR4, c[0x0][0xac8] ;  /* 0x0002b20000047ab9 */ /* 0x000fe40000000800 */
[----:B------:R-:W-:Y:S02]  /*10d20*/  ISETP.GE.AND P1, PT, R181, UR4, PT ;  /* 0x00000004b5007c0c */ /* 0x000fe4000bf26270 */
[----:B------:R-:W-:Y:S02]  /*10d30*/  ISETP.GE.AND P0, PT, R180, UR4, PT ;  /* 0x00000004b4007c0c */ /* 0x000fe4000bf06270 */
[----:B------:R-:W-:Y:S02]  /*10d40*/  ISETP.GE.AND P2, PT, R18, UR4, PT ;  /* 0x0000000412007c0c */ /* 0x000fe4000bf46270 */
[----:B------:R-:W-:Y:S02]  /*10d50*/  ISETP.GE.AND P4, PT, R178, UR4, PT ;  /* 0x00000004b2007c0c */ /* 0x000fe4000bf86270 */
[----:B------:R-:W-:-:S05]  /*10d60*/  ISETP.GE.AND P3, PT, R179, UR4, PT ;  /* 0x00000004b3007c0c */ /* 0x000fca000bf66270 */
[CC--:B0---4-:R-:W-:Y:S02]  /*10d70*/  @!P1 LEA R6, P5, R181.reuse, R4.reuse, 0x2 ;  /* 0x00000004b5069211 */ /* 0x0d1fe400078a10ff */
        /* <DEDUP_REMOVED lines=59> */
.L_x_1300:
[----:B------:R-:W0:Y:S01]  /*11130*/  LDC.64 R2, c[0x0][0xc00] ;  /* 0x00030000ff027b82 */ /* 0x000e220000000a00 */
[----:B------:R-:W-:Y:S01]  /*11140*/  R2UR UR11, R183 ;  /* 0x00000000b70b72ca */ /* 0x000fe200000e0000 */
[----:B------:R-:W-:Y:S01]  /*11150*/  ULDC.64 UR8, c[0x0][0xc00] ;  /* 0x0003000000087ab9 */ /* 0x000fe20000000a00 */
[----:B------:R-:W-:Y:S01]  /*11160*/  IMAD.MOV.U32 R7, RZ, RZ, RZ ;  /* 0x000000ffff077224 */ /* 0x000fe200078e00ff */
[----:B------:R-:W-:-:S04]  /*11170*/  R2UR UR10, R164 ;  /* 0x00000000a40a72ca */ /* 0x000fc800000e0000 */
[----:B------:R-:W1:Y:S06]  /*11180*/  LDC.64 R4, c[0x0][0xc08] ;  /* 0x00030200ff047b82 */ /* 0x000e6c0000000a00 */
[----:B------:R-:W-:Y:S01]  /*11190*/  UIMAD.WIDE UR8, UR11, 0x4, UR8 ;  /* 0x000000040b0878a5 */ /* 0x000fe2000f8e0208 */
[----:B0-----:R-:W-:-:S05]  /*111a0*/  ISETP.NE.U32.AND P0, PT, R2, RZ, PT ;  /* 0x000000ff0200720c */ /* 0x001fca0003f05070 */
[----:B------:R-:W-:Y:S01]  /*111b0*/  IMAD.U32 R2, RZ, RZ, UR8 ;  /* 0x00000008ff027e24 */ /* 0x000fe2000f8e00ff */
[----:B------:R-:W-:Y:S01]  /*111c0*/  R2UR UR4, R3 ;  /* 0x00000000030472ca */ /* 0x000fe200000e0000 */
[----:B------:R-:W-:Y:S01]  /*111d0*/  IMAD.U32 R3, RZ, RZ, UR9 ;  /* 0x00000009ff037e24 */ /* 0x000fe2000f8e00ff */
[----:B-1----:R-:W-:-:S05]  /*111e0*/  ISETP.NE.U32.AND P1, PT, R4, RZ, PT ;  /* 0x000000ff0400720c */ /* 0x002fca0003f25070 */
[----:B------:R-:W-:-:S06]  /*111f0*/  VOTEU.ANY UP0, P0 ;  /* 0x00000000003f7886 */ /* 0x000fcc0000000100 */
[----:B------:R-:W-:Y:S01]  /*11200*/  UISETP.NE.AND.EX UP0, UPT, UR4, URZ, UPT, UP0 ;  /* 0x0000003f0400728c */ /* 0x000fe2000bf05300 */
[----:B------:R-:W-:Y:S01]  /*11210*/  R2UR UR4, R5 ;  /* 0x00000000050472ca */ /* 0x000fe200000e0000 */
[----:B------:R-:W-:-:S04]  /*11220*/  VOTEU.ANY UP1, P1 ;  /* 0x00000000003f7886 */ /* 0x000fc80000820100 */
[----:B------:R-:W-:-:S08]  /*11230*/  PLOP3.LUT P0, PT, PT, PT, UP0, 0x80, 0x0 ;  /* 0x000000000000781c */ /* 0x000fd00003f0f008 */
[----:B------:R-:W-:-:S06]  /*11240*/  UISETP.NE.AND.EX UP1, UPT, UR4, URZ, UPT, UP1 ;  /* 0x0000003f0400728c */ /* 0x000fcc000bf25310 */
[----:B------:R-:W-:Y:S01]  /*11250*/  PLOP3.LUT P1, PT, PT, PT, UP1, 0x80, 0x0 ;  /* 0x000000000000781c */ /* 0x000fe20003f2f018 */
[----:B------:R0:W5:Y:S01]  /*11260*/  @P0 LDG.E R7, desc[UR36][R2.64] ;  /* 0x0000002402070981 */ /* 0x000162000c1e1900 */
[----:B------:R-:W-:Y:S02]  /*11270*/  ULDC UR4, c[0x0][0xa88] ;  /* 0x0002a20000047ab9 */ /* 0x000fe40000000800 */
[----:B------:R-:W-:Y:S01]  /*11280*/  IMAD.U32 R0, RZ, RZ, UR4 ;  /* 0x00000004ff007e24 */ /* 0x000fe2000f8e00ff */
[----:B------:R-:W-:Y:S02]  /*11290*/  @UP1 ULDC.64 UR8, c[0x0][0xc08] ;  /* 0x0003020000081ab9 */ /* 0x000fe40000000a00 */
[----:B------:R-:W-:-:S06]  /*112a0*/  @UP1 UIMAD.WIDE UR8, UR11, 0x4, UR8 ;  /* 0x000000040b0818a5 */ /* 0x000fcc000f8e0208 */
[----:B------:R-:W-:Y:S02]  /*112b0*/  IMAD.U32 R4, RZ, RZ, UR8 ;  /* 0x00000008ff047e24 */ /* 0x000fe4000f8e00ff */
[----:B------:R-:W-:-:S05]  /*112c0*/  IMAD.U32 R5, RZ, RZ, UR9 ;  /* 0x00000009ff057e24 */ /* 0x000fca000f8e00ff */
[----:B------:R0:W5:Y:S01]  /*112d0*/  @P1 LDG.E R0, desc[UR36][R4.64] ;  /* 0x0000002404001981 */ /* 0x000162000c1e1900 */
[----:B------:R-:W-:-:S11]  /*112e0*/  UISETP.NE.AND UP1, UPT, UR10, URZ, UPT ;  /* 0x0000003f0a00728c */ /* 0x000fd6000bf25270 */
[----:B------:R-:W-:Y:S02]  /*112f0*/  @!UP1 ULDC UR10, c[0x0][0xad4] ;  /* 0x0002b500000a9ab9 */ /* 0x000fe40000000800 */
[----:B------:R-:W-:Y:S01]  /*11300*/  IMAD.U32 R164, RZ, RZ, UR10 ;  /* 0x0000000affa47e24 */ /* 0x000fe2000f8e00ff */
[----:B0-----:R-:W-:Y:S06]  /*11310*/  @P1 BRA `(.L_x_1312) ;  /* 0x0000000000101947 */ /* 0x001fec0003800000 */
[----:B------:R-:W-:Y:S05]  /*11320*/  @!P0 BRA `(.L_x_1312) ;  /* 0x00000000000c8947 */ /* 0x000fea0003800000 */
[----:B------:R-:W2:Y:S04]  /*11330*/  LDG.E R5, desc[UR36][R2.64] ;  /* 0x0000002402057981 */ /* 0x000ea8000c1e1900 */
[----:B-----5:R-:W2:Y:S02]  /*11340*/  LDG.E R0, desc[UR36][R2.64+0x4] ;  /* 0x0000042402007981 */ /* 0x020ea4000c1e1900 */
[----:B--2---:R-:W-:-:S07]  /*11350*/  IMAD.IADD R0, R0, 0x1, -R5 ;  /* 0x0000000100007824 */ /* 0x004fce00078e0a05 */
.L_x_1312:
[----:B------:R-:W-:Y:S01]  /*11360*/  R2UR UR4, R183 ;  /* 0x00000000b70472ca */ /* 0x000fe200000e0000 */
[----:B------:R-:W-:Y:S01]  /*11370*/  BSSY B1, `(.L_x_1313) ;  /* 0x0000042000017945 */ /* 0x000fe20003800000 */
[----:B-----5:R-:W-:Y:S02]  /*11380*/  R2UR UR20, R7 ;  /* 0x00000000071472ca */ /* 0x020fe400000e0000 */
[----:B------:R-:W-:-:S09]  /*11390*/  ISETP.GT.AND P0, PT, R207, 0x7f, PT ;  /* 0x0000007fcf00780c */ /* 0x000fd20003f04270 */
[----:B------:R-:W-:Y:S02]  /*113a0*/  USHF.R.S32.HI UR8, URZ, 0x1f, UR4 ;  /* 0x0000001f3f087899 */ /* 0x000fe40008011404 */
[----:B------:R-:W-:Y:S02]  /*113b0*/  USEL UR4, UR4, URZ, !UP0 ;  /* 0x0000003f04047287 */ /* 0x000fe4000c000000 */
[----:B------:R-:W-:Y:S02]  /*113c0*/  USEL UR8, UR8, URZ, !UP0 ;  /* 0x0000003f08087287 */ /* 0x000fe4000c000000 */
[----:B------:R-:W-:Y:S01]  /*113d0*/  USHF.R.S32.HI UR20, URZ, 0x1f, UR20 ;  /* 0x0000001f3f147899 */ /* 0x000fe20008011414 */
[----:B------:R-:W-:Y:S11]  /*113e0*/  @P0 BRA `(.L_x_1314) ;  /* 0x0000000000e80947 */ /* 0x000ff60003800000 */
[----:B------:R-:W0:Y:S01]  /*113f0*/  S2R R6, SR_TID.X ;  /* 0x0000000000067919 */ /* 0x000e220000002100 */
[----:B------:R-:W1:Y:S01]  /*11400*/  LDC R9, c[0x0][0xbe8] ;  /* 0x0002fa00ff097b82 */ /* 0x000e620000000800 */
[----:B------:R-:W-:-:S13]  /*11410*/  R2UR UR9, R22 ;  /* 0x00000000160972ca */ /* 0x000fda00000e0000 */
[----:B------:R-:W-:Y:S02]  /*11420*/  IMAD.U32 R3, RZ, RZ, UR9 ;  /* 0x00000009ff037e24 */ /* 0x000fe4000f8e00ff */
[----:B-1----:R-:W-:-:S03]  /*11430*/  IMAD R2, R0, R9, RZ ;  /* 0x0000000900027224 */ /* 0x002fc600078e02ff */
[----:B0-----:R-:W-:-:S04]  /*11440*/  IADD3 R6, R3, -0x80, R6 ;  /* 0xffffff8003067810 */ /* 0x001fc80007ffe006 */
[----:B------:R-:W-:-:S13]  /*11450*/  ISETP.GE.AND P0, PT, R6, R2, PT ;  /* 0x000000020600720c */ /* 0x000fda0003f06270 */
[----:B------:R-:W-:Y:S05]  /*11460*/  @P0 BRA `(.L_x_1314) ;  /* 0x0000000000c80947 */ /* 0x000fea0003800000 */
[----:B------:R-:W-:Y:S01]  /*11470*/  ISETP.NE.AND P0, PT, R9, 0x1, PT ;  /* 0x000000010900780c */ /* 0x000fe20003f05270 */
[----:B------:R-:W-:Y:S01]  /*11480*/  UMOV UR18, 0x9b8 ;  /* 0x000009b800127882 */ /* 0x000fe20000000000 */
[----:B------:R-:W-:Y:S01]  /*11490*/  R2UR UR10, R164 ;  /* 0x00000000a40a72ca */ /* 0x000fe200000e0000 */
[----:B------:R-:W-:Y:S01]  /*114a0*/  IMAD.MOV.U32 R4, RZ, RZ, R6 ;  /* 0x000000ffff047224 */ /* 0x000fe200078e0006 */
        /* <DEDUP_REMOVED lines=9> */
[----:B------:R-:W-:Y:S02]  /*11540*/  UIMAD.WIDE.U32 UR16, UR10, UR19, URZ ;  /* 0x000000130a1072a5 */ /* 0x000fe4000f8e003f */
[----:B------:R-:W-:Y:S01]  /*11550*/  UIMAD UR19, UR11, UR19, URZ ;  /* 0x000000130b1372a4 */ /* 0x000fe2000f8e023f */
[----:B0-----:R-:W-:Y:S01]  /*11560*/  @P0 IMAD.HI.U32 R5, R6, R5, RZ ;  /* 0x0000000506050227 */ /* 0x001fe200078e00ff */
[----:B------:R-:W-:Y:S02]  /*11570*/  UIMAD UR13, UR13, UR4, URZ ;  /* 0x000000040d0d72a4 */ /* 0x000fe4000f8e023f */
[----:B------:R-:W-:Y:S01]  /*11580*/  UIMAD.WIDE.U32 UR10, UR12, UR4, URZ ;  /* 0x000000040c0a72a5 */ /* 0x000fe2000f8e003f */
[----:B------:R-:W-:Y:S01]  /*11590*/  IMAD.U32 R2, RZ, RZ, UR16 ;  /* 0x00000010ff027e24 */ /* 0x000fe2000f8e00ff */
[----:B------:R-:W-:-:S02]  /*115a0*/  UIADD3 UR19, UR17, UR19, URZ ;  /* 0x0000001311137290 */ /* 0x000fc4000fffe03f */
[----:B------:R-:W-:Y:S01]  /*115b0*/  IMAD.U32 R3, RZ, RZ, UR17 ;  /* 0x00000011ff037e24 */ /* 0x000fe2000f8e00ff */
[----:B------:R-:W-:Y:S01]  /*115c0*/  UIMAD UR13, UR12, UR8, UR13 ;  /* 0x000000080c0d72a4 */ /* 0x000fe2000f8e020d */
[----:B-1----:R-:W-:Y:S01]  /*115d0*/  @P0 SHF.R.U32.HI R4, RZ, R8, R5 ;  /* 0x00000008ff040219 */ /* 0x002fe20000011605 */
[----:B------:R-:W-:Y:S01]  /*115e0*/  ULDC.64 UR14, c[0x0][UR18+0x228] ;  /* 0x00008a00120e7abb */ /* 0x000fe20008000a00 */
[----:B------:R-:W-:Y:S01]  /*115f0*/  IADD3 R3, P0, P1, R2, UR10, R7 ;  /* 0x0000000a02037c10 */ /* 0x000fe2000f91e007 */
[----:B------:R-:W-:Y:S01]  /*11600*/  UIADD3 UR13, UR11, UR13, URZ ;  /* 0x0000000d0b0d7290 */ /* 0x000fe2000fffe03f */
[----:B------:R-:W-:Y:S01]  /*11610*/  IMAD.U32 R2, RZ, RZ, UR20 ;  /* 0x00000014ff027e24 */ /* 0x000fe2000f8e00ff */
[----:B------:R-:W-:Y:S01]  /*11620*/  UIMAD.WIDE.U32 UR16, UR14, UR9, URZ ;  /* 0x000000090e1072a5 */ /* 0x000fe2000f8e003f */
[----:B------:R-:W-:Y:S01]  /*11630*/  IMAD.MOV R5, RZ, RZ, -R4 ;  /* 0x000000ffff057224 */ /* 0x000fe200078e0a04 */
[----:B------:R-:W-:Y:S01]  /*11640*/  UIMAD UR9, UR15, UR9, URZ ;  /* 0x000000090f0972a4 */ /* 0x000fe2000f8e023f */
[----:B------:R-:W-:Y:S01]  /*11650*/  IMAD.U32 R11, RZ, RZ, UR19 ;  /* 0x00000013ff0b7e24 */ /* 0x000fe2000f8e00ff */
[----:B------:R-:W-:Y:S01]  /*11660*/  ULDC.64 UR10, c[0x0][UR18+0x210] ;  /* 0x00008400120a7abb */ /* 0x000fe20008000a00 */
[----:B------:R-:W-:Y:S01]  /*11670*/  IMAD R5, R9, R5, R6 ;  /* 0x0000000509057224 */ /* 0x000fe200078e0206 */
[----:B------:R-:W-:-:S02]  /*11680*/  UIADD3 UR9, UR17, UR9, URZ ;  /* 0x0000000911097290 */ /* 0x000fc4000fffe03f */
[----:B------:R-:W-:Y:S01]  /*11690*/  IADD3.X R6, R11, UR13, R2, P0, P1 ;  /* 0x0000000d0b067c10 */ /* 0x000fe200087e2402 */
[----:B------:R-:W-:Y:S01]  /*116a0*/  IMAD R9, R5, UR11, RZ ;  /* 0x0000000b05097c24 */ /* 0x000fe2000f8e02ff */
[----:B------:R-:W-:Y:S01]  /*116b0*/  IADD3 R2, P0, P1, R4, UR16, R3 ;  /* 0x0000001004027c10 */ /* 0x000fe2000f91e003 */
[----:B------:R-:W-:Y:S01]  /*116c0*/  ULDC.64 UR12, c[0x0][0xba8] ;  /* 0x0002ea00000c7ab9 */ /* 0x000fe20000000a00 */
[----:B------:R-:W-:Y:S01]  /*116d0*/  SHF.R.S32.HI R3, RZ, 0x1f, R4 ;  /* 0x0000001fff037819 */ /* 0x000fe20000011404 */
[----:B------:R-:W-:Y:S01]  /*116e0*/  @!UP0 ULDC UR12, c[0x0][0xb50] ;  /* 0x0002d400000c8ab9 */ /* 0x000fe20000000800 */
[----:B------:R-:W-:Y:S01]  /*116f0*/  SHF.R.S32.HI R4, RZ, 0x1f, R5 ;  /* 0x0000001fff047819 */ /* 0x000fe20000011405 */
[----:B------:R-:W-:Y:S01]  /*11700*/  @!UP0 ULDC UR13, c[0x0][0xb54] ;  /* 0x0002d500000d8ab9 */ /* 0x000fe20000000800 */
[----:B------:R-:W-:-:S03]  /*11710*/  IADD3.X R3, R3, UR9, R6, P0, P1 ;  /* 0x0000000903037c10 */ /* 0x000fc600087e2406 */
[----:B------:R-:W-:Y:S02]  /*11720*/  IMAD R9, R4, UR10, R9 ;  /* 0x0000000a04097c24 */ /* 0x000fe4000f8e0209 */
[----:B------:R-:W-:-:S04]  /*11730*/  IMAD.WIDE.U32 R2, R5, UR10, R2 ;  /* 0x0000000a05027c25 */ /* 0x000fc8000f8e0002 */
[----:B------:R-:W-:Y:S01]  /*11740*/  IMAD.IADD R3, R3, 0x1, R9 ;  /* 0x0000000103037824 */ /* 0x000fe200078e0209 */
[----:B------:R-:W-:-:S04]  /*11750*/  LEA R4, P0, R2, UR12, 0x2 ;  /* 0x0000000c02047c11 */ /* 0x000fc8000f8010ff */
[----:B------:R-:W-:Y:S01]  /*11760*/  LEA.HI.X R5, R2, UR13, R3, 0x2, P0 ;  /* 0x0000000d02057c11 */ /* 0x000fe200080f1403 */
[----:B------:R-:W-:-:S05]  /*11770*/  IMAD.MOV.U32 R3, RZ, RZ, -0x800000 ;  /* 0xff800000ff037424 */ /* 0x000fca00078e00ff */
[----:B------:R0:W-:Y:S03]  /*11780*/  STG.E desc[UR36][R4.64], R3 ;  /* 0x0000000304007986 */ /* 0x0001e6000c101924 */
.L_x_1314:
[----:B------:R-:W-:Y:S05]  /*11790*/  BSYNC B1 ;  /* 0x0000000000017941 */ /* 0x000fea0003800000 */
.L_x_1313:
[----:B------:R-:W-:-:S13]  /*117a0*/  R2UR UR9, R164 ;  /* 0x00000000a40972ca */ /* 0x000fda00000e0000 */
[----:B------:R-:W-:-:S06]  /*117b0*/  UISETP.GT.AND UP0, UPT, UR9, 0x1, UPT ;  /* 0x000000010900788c */ /* 0x000fcc000bf04270 */
[----:B------:R-:W-:-:S13]  /*117c0*/  PLOP3.LUT P0, PT, PT, PT, UP0, 0x80, 0x0 ;  /* 0x000000000000781c */ /* 0x000fda0003f0f008 */
[----:B------:R-:W-:Y:S05]  /*117d0*/  @P0 BRA `(.L_x_1309) ;  /* 0x0000000400b80947 */ /* 0x000fea0003800000 */
[----:B------:R-:W1:Y:S01]  /*117e0*/  LDC R11, c[0x0][0xbe8] ;  /* 0x0002fa00ff0b7b82 */ /* 0x000e620000000800 */
[C---:B------:R-:W-:Y:S01]  /*117f0*/  R2UR UR10, R7.reuse ;  /* 0x00000000070a72ca */ /* 0x040fe200000e0000 */
[----:B------:R-:W-:Y:S01]  /*11800*/  ULDC.64 UR12, c[0x0][0xaa0] ;  /* 0x0002a800000c7ab9 */ /* 0x000fe20000000a00 */
[----:B------:R-:W-:Y:S01]  /*11810*/  R2UR UR14, R7 ;  /* 0x00000000070e72ca */ /* 0x000fe200000e0000 */
[----:B------:R-:W-:Y:S01]  /*11820*/  UIMAD UR9, UR20, UR12, URZ ;  /* 0x0000000c140972a4 */ /* 0x000fe2000f8e023f */
[----:B------:R-:W-:Y:S01]  /*11830*/  R2UR UR16, R166 ;  /* 0x00000000a61072ca */ /* 0x000fe200000e0000 */
[----:B------:R-:W-:Y:S01]  /*11840*/  IMAD R2, R163, 0x20, R182 ;  /* 0x00000020a3027824 */ /* 0x000fe200078e02b6 */
[----:B------:R-:W-:Y:S01]  /*11850*/  R2UR UR15, R22 ;  /* 0x00000000160f72ca */ /* 0x000fe200000e0000 */
[----:B------:R-:W-:Y:S06]  /*11860*/  BSSY B1, `(.L_x_1315) ;  /* 0x000003b000017945 */ /* 0x000fec0003800000 */
[----:B------:R-:W-:-:S02]  /*11870*/  UIMAD.WIDE.U32 UR10, UR10, UR12, URZ ;  /* 0x0000000c0a0a72a5 */ /* 0x000fc4000f8e003f */
[----:B------:R-:W-:-:S03]  /*11880*/  UIMAD UR9, UR14, UR13, UR9 ;  /* 0x0000000d0e0972a4 */ /* 0x000fc6000f8e0209 */
[----:B------:R-:W-:Y:S01]  /*11890*/  ULDC.64 UR12, c[0x0][0xae8] ;  /* 0x0002ba00000c7ab9 */ /* 0x000fe20000000a00 */
[----:B------:R-:W-:Y:S01]  /*118a0*/  UIADD3 UR11, UR11, UR9, URZ ;  /* 0x000000090b0b7290 */ /* 0x000fe2000fffe03f */
[----:B------:R-:W-:Y:S01]  /*118b0*/  VIADD R6, R2, UR15 ;  /* 0x0000000f02067c36 */ /* 0x000fe20008000000 */
[----:B-1----:R-:W-:Y:S02]  /*118c0*/  ISETP.NE.AND P0, PT, R11, 0x1, PT ;  /* 0x000000010b00780c */ /* 0x002fe40003f05270 */
[----:B------:R-:W-:Y:S01]  /*118d0*/  UIMAD.WIDE.U32 UR10, UR16, UR12, UR10 ;  /* 0x0000000c100a72a5 */ /* 0x000fe2000f8e000a */
[----:B0-----:R-:W-:-:S03]  /*118e0*/  IMAD.MOV.U32 R5, RZ, RZ, R6 ;  /* 0x000000ffff057224 */ /* 0x001fc600078e0006 */
[----:B------:R-:W-:-:S03]  /*118f0*/  UIMAD UR9, UR16, UR13, UR11 ;  /* 0x0000000d100972a4 */ /* 0x000fc6000f8e020b */
[----:B------:R-:W-:Y:S02]  /*11900*/  ULDC.64 UR12, c[0x0][0xaf0] ;  /* 0x0002bc00000c7ab9 */ /* 0x000fe40000000a00 */
[----:B------:R-:W-:Y:S02]  /*11910*/  UIMAD UR8, UR8, UR12, URZ ;  /* 0x0000000c080872a4 */ /* 0x000fe4000f8e023f */
[----:B------:R-:W0:Y:S02]  /*11920*/  @P0 LDC R3, c[0x0][0xbec] ;  /* 0x0002fb00ff030b82 */ /* 0x000e240000000800 */
[----:B------:R-:W-:-:S03]  /*11930*/  UIMAD UR11, UR4, UR13, UR8 ;  /* 0x0000000d040b72a4 */ /* 0x000fc6000f8e0208 */
[----:B------:R-:W-:Y:S02]  /*11940*/  UMOV UR8, UR10 ;  /* 0x0000000a00087c82 */ /* 0x000fe40008000000 */
[----:B------:R-:W-:Y:S01]  /*11950*/  UIMAD.WIDE.U32 UR8, UR4, UR12, UR8 ;  /* 0x0000000c040872a5 */ /* 0x000fe2000f8e0008 */
[----:B------:R-:W1:Y:S03]  /*11960*/  @P0 LDC R7, c[0x0][0xbf0] ;  /* 0x0002fc00ff070b82 */ /* 0x000e660000000800 */
[----:B------:R-:W-:-:S03]  /*11970*/  UIADD3 UR4, UR9, UR11, URZ ;  /* 0x0000000b09047290 */ /* 0x000fc6000fffe03f */
[----:B------:R-:W-:Y:S01]  /*11980*/  ULDC.64 UR10, c[0x0][0xae0] ;  /* 0x0002b800000a7ab9 */ /* 0x000fe20000000a00 */
[----:B0-----:R-:W-:-:S04]  /*11990*/  @P0 IMAD.HI.U32 R2, R6, R3, RZ ;  /* 0x0000000306020227 */ /* 0x001fc800078e00ff */
[----:B------:R-:W-:Y:S02]  /*119a0*/  IMAD.U32 R3, RZ, RZ, UR9 ;  /* 0x00000009ff037e24 */ /* 0x000fe4000f8e00ff */
[----:B------:R-:W-:Y:S01]  /*119b0*/  IMAD.U32 R3, RZ, RZ, UR4 ;  /* 0x00000004ff037e24 */ /* 0x000fe2000f8e00ff */
[----:B-1----:R-:W-:-:S04]  /*119c0*/  @P0 SHF.R.U32.HI R5, RZ, R7, R2 ;  /* 0x00000007ff050219 */ /* 0x002fc80000011602 */
[--C-:B------:R-:W-:Y:S01]  /*119d0*/  SHF.R.S32.HI R2, RZ, 0x1f, R5.reuse ;  /* 0x0000001fff027819 */ /* 0x100fe20000011405 */
[----:B------:R-:W-:-:S04]  /*119e0*/  IMAD.MOV R7, RZ, RZ, -R5 ;  /* 0x000000ffff077224 */ /* 0x000fc800078e0a05 */
[----:B------:R-:W-:Y:S02]  /*119f0*/  IMAD R4, R2, UR10, RZ ;  /* 0x0000000a02047c24 */ /* 0x000fe4000f8e02ff */
[----:B------:R-:W-:Y:S02]  /*11a00*/  IMAD R7, R11, R7, R6 ;  /* 0x000000070b077224 */ /* 0x000fe400078e0206 */
[----:B------:R-:W-:Y:S01]  /*11a10*/  IMAD.U32 R2, RZ, RZ, UR8 ;  /* 0x00000008ff027e24 */ /* 0x000fe2000f8e00ff */
[----:B------:R-:W-:Y:S01]  /*11a20*/  ULDC.64 UR8, c[0x0][0xad8] ;  /* 0x0002b60000087ab9 */ /* 0x000fe20000000a00 */
[C---:B------:R-:W-:Y:S01]  /*11a30*/  IMAD R9, R5.reuse, UR11, R4 ;  /* 0x0000000b05097c24 */ /* 0x040fe2000f8e0204 */
[----:B------:R-:W-:Y:S01]  /*11a40*/  SHF.R.S32.HI R4, RZ, 0x1f, R7 ;  /* 0x0000001fff047819 */ /* 0x000fe20000011407 */
[----:B------:R-:W-:-:S04]  /*11a50*/  IMAD.WIDE.U32 R2, R5, UR10, R2 ;  /* 0x0000000a05027c25 */ /* 0x000fc8000f8e0002 */
[----:B------:R-:W-:Y:S02]  /*11a60*/  IMAD.IADD R3, R3, 0x1, R9 ;  /* 0x0000000103037824 */ /* 0x000fe400078e0209 */
[----:B------:R-:W-:Y:S02]  /*11a70*/  IMAD R4, R4, UR8, RZ ;  /* 0x0000000804047c24 */ /* 0x000fe4000f8e02ff */
[----:B------:R-:W-:Y:S02]  /*11a80*/  VIADD R6, R182, UR15 ;  /* 0x0000000fb6067c36 */ /* 0x000fe40008000000 */
[----:B------:R-:W-:Y:S02]  /*11a90*/  IMAD R11, R0, R11, RZ ;  /* 0x0000000b000b7224 */ /* 0x000fe400078e02ff */
        /* <DEDUP_REMOVED lines=9> */
[-C--:B------:R-:W-:Y:S01]  /*11b30*/  ISETP.GE.AND P1, PT, R0, R11.reuse, PT ;  /* 0x0000000b0000720c */ /* 0x080fe20003f26270 */
[----:B------:R-:W-:Y:S02]  /*11b40*/  VIADD R0, R6, 0x40 ;  /* 0x0000004006007836 */ /* 0x000fe40000000000 */
        /* <DEDUP_REMOVED lines=12> */
.L_x_1316:
[----:B------:R-:W-:Y:S05]  /*11c10*/  BSYNC B1 ;  /* 0x0000000000017941 */ /* 0x000fea0003800000 */
.L_x_1315:
        /* <DEDUP_REMOVED lines=13> */
.L_x_1318:
[----:B------:R-:W-:Y:S05]  /*11cf0*/  BSYNC B1 ;  /* 0x0000000000017941 */ /* 0x000fea0003800000 */
.L_x_1317:
        /* <DEDUP_REMOVED lines=13> */
.L_x_1320:
[----:B------:R-:W-:Y:S05]  /*11dd0*/  BSYNC B1 ;  /* 0x0000000000017941 */ /* 0x000fea0003800000 */
.L_x_1319:
        /* <DEDUP_REMOVED lines=14> */
.L_x_1309:
[----:B------:R-:W-:Y:S05]  /*11ec0*/  BSYNC B0 ;  /* 0x0000000000007941 */ /* 0x000fea0003800000 */
.L_x_1299:
[----:B------:R-:W-:Y:S02]  /*11ed0*/  ULDC UR4, c[0x0][0xc3c] ;  /* 0x00030f0000047ab9 */ /* 0x000fe40000000800 */
[----:B------:R-:W-:-:S06]  /*11ee0*/  UISETP.GE.AND UP0, UPT, UR7, UR4, UPT ;  /* 0x000000040700728c */ /* 0x000fcc000bf06270 */
[----:B------:R-:W-:-:S13]  /*11ef0*/  PLOP3.LUT P0, PT, PT, PT, UP0, 0x80, 0x0 ;  /* 0x000000000000781c */ /* 0x000fda0003f0f008 */
[----:B------:R-:W-:Y:S05]  /*11f00*/  @!P0 BRA `(.L_x_1321) ;  /* 0xfffffef000108947 */ /* 0x000fea000383ffff */
[----:B------:R-:W-:Y:S05]  /*11f10*/  EXIT ;  /* 0x000000000000794d */ /* 0x000fea0003800000 */
.L_x_1208:
[----:B------:R-:W-:-:S08]  /*11f20*/  NOP ;  /* 0x0000000000007918 */ /* 0x000fd00000000000 */
[----:B0-----:R-:W0:-:S00]  /*11f30*/  USETMAXREG.DEALLOC.CTAPOOL 0x28 ;  /* 0x00000028000079c8 */ /* 0x001e0000080e0500 */
[----:B0-----:R-:W-:Y:S01]  /*11f40*/  LOP3.LUT R2, R2, 0x3, RZ, 0xc0, !PT ;  /* 0x0000000302027812 */ /* 0x001fe200078ec0ff */
[----:B------:R-:W-:Y:S01]  /*11f50*/  IMAD.MOV.U32 R6, RZ, RZ, RZ ;  /* 0x000000ffff067224 */ /* 0x000fe200078e00ff */
[----:B------:R-:W-:-:S04]  /*11f60*/  LOP3.LUT R23, R23, 0xfffffeff, RZ, 0xc0, !PT ;  /* 0xfffffeff17177812 */ /* 0x000fc800078ec0ff */
[----:B------:R-:W0:Y:S02]  /*11f70*/  SHFL.IDX PT, R2, R2, RZ, 0x1f ;  /* 0x00001fff02027589 */ /* 0x000e2400000e0000 */
[----:B0-----:R-:W-:-:S13]  /*11f80*/  ISETP.NE.AND P0, PT, R2, RZ, PT ;  /* 0x000000ff0200720c */ /* 0x001fda0003f05270 */
[----:B------:R-:W-:Y:S01]  /*11f90*/  @P0 LOP3.LUT R23, R23, 0x100, RZ, 0xfc, !PT ;  /* 0x0000010017170812 */ /* 0x000fe200078efcff */
[----:B------:R-:W-:Y:S06]  /*11fa0*/  @!P0 BRA `(.L_x_1322) ;  /* 0x00000000001c8947 */ /* 0x000fec0003800000 */
[----:B------:R-:W0:Y:S08]  /*11fb0*/  S2UR UR5, SR_CgaCtaId ;  /* 0x00000000000579c3 */ /* 0x000e300000008800 */
[----:B------:R-:W-:Y:S06]  /*11fc0*/  BAR.SYNC.DEFER_BLOCKING 0x5, 0x180 ;  /* 0x0146000000007b1d */ /* 0x000fec0000010000 */
[----:B------:R-:W-:-:S02]  /*11fd0*/  UMOV UR4, 0x400 ;  /* 0x0000040000047882 */ /* 0x000fc40000000000 */
[----:B0-----:R-:W-:-:S09]  /*11fe0*/  ULEA UR4, UR5, UR4, 0x18 ;  /* 0x0000000405047291 */ /* 0x001fd2000f8ec03f */
[----:B------:R-:W1:Y:S01]  /*11ff0*/  LDS.128 R16, [UR4+0x2a8d0] ;  /* 0x02a8d004ff107984 */ /* 0x000e620008000c00 */
[----:B------:R-:W-:Y:S06]  /*12000*/  BAR.ARV 0x4, 0x180 ;  /* 0x0106000000007b1d */ /* 0x000fec0000002000 */
[----:B------:R-:W-:Y:S05]  /*12010*/  BRA `(.L_x_1323) ;  /* 0x0000000c00907947 */ /* 0x000fea0003800000 */
.L_x_1322:
[----:B------:R-:W-:Y:S01]  /*12020*/  LOP3.LUT R7, R0, 0x1f, RZ, 0xc0, !PT ;  /* 0x0000001f00077812 */ /* 0x000fe200078ec0ff */
[----:B------:R-:W-:Y:S01]  /*12030*/  ULDC UR4, c[0x0][0xc3c] ;  /* 0x00030f0000047ab9 */ /* 0x000fe20000000800 */
[----:B------:R-:W-:Y:S01]  /*12040*/  IMAD.MOV.U32 R9, RZ, RZ, RZ ;  /* 0x000000ffff097224 */ /* 0x000fe200078e00ff */
[----:B------:R-:W0:Y:S01]  /*12050*/  S2UR UR6, SR_CTAID.X ;  /* 0x00000000000679c3 */ /* 0x000e220000002500 */
[----:B------:R-:W-:Y:S01]  /*12060*/  ISETP.NE.AND P0, PT, R7, 0x1f, PT ;  /* 0x0000001f0700780c */ /* 0x000fe20003f05270 */
[----:B------:R-:W-:-:S03]  /*12070*/  ULDC UR5, c[0x0][0xc38] ;  /* 0x00030e0000057ab9 */ /* 0x000fc60000000800 */
[----:B------:R-:W-:-:S13]  /*12080*/  ISETP.GE.OR P1, PT, R7, UR4, !P0 ;  /* 0x0000000407007c0c */ /* 0x000fda000c726670 */
[----:B------:R-:W1:Y:S08]  /*12090*/  @!P1 LDC.64 R4, c[0x0][0xc80] ;  /* 0x00032000ff049b82 */ /* 0x000e700000000a00 */
[----:B------:R-:W2:Y:S01]  /*120a0*/  @!P1 LDC.64 R2, c[0x0][0xc78] ;  /* 0x00031e00ff029b82 */ /* 0x000ea20000000a00 */
[----:B-1----:R-:W-:-:S05]  /*120b0*/  @!P1 IMAD.WIDE.U32 R4, R7, 0x4, R4 ;  /* 0x0000000407049825 */ /* 0x002fca00078e0004 */
        /* <DEDUP_REMOVED lines=10> */
[----:B------:R-:W1:Y:S02]  /*12160*/  SHFL.UP PT, R10, R8, 0x1, RZ ;  /* 0x04200000080a7989 */ /* 0x000e6400000e00ff */
[----:B-1----:R-:W-:-:S05]  /*12170*/  SEL R11, R10, RZ, P1 ;  /* 0x000000ff0a0b7207 */ /* 0x002fca0000800000 */
[----:B------:R-:W-:-:S05]  /*12180*/  IMAD.IADD R11, R8, 0x1, R11 ;  /* 0x00000001080b7824 */ /* 0x000fca00078e020b */
        /* <DEDUP_REMOVED lines=12> */
[----:B------:R-:W1:Y:S02]  /*12250*/  SHFL.IDX PT, R8, R5, 0x1f, 0x1f ;  /* 0x03e01f0005087f89 */ /* 0x000e6400000e0000 */
[----:B-1----:R-:W-:-:S05]  /*12260*/  IMAD R8, R8, UR5, RZ ;  /* 0x0000000508087c24 */ /* 0x002fca000f8e02ff */
[----:B0-----:R-:W-:Y:S01]  /*12270*/  ISETP.GT.AND P6, PT, R8, UR6, PT ;  /* 0x0000000608007c0c */ /* 0x001fe2000bfc4270 */
[----:B------:R-:W-:-:S12]  /*12280*/  IMAD.MOV.U32 R3, RZ, RZ, R8 ;  /* 0x000000ffff037224 */ /* 0x000fd800078e0008 */
[----:B------:R-:W-:Y:S05]  /*12290*/  @P6 BRA `(.L_x_1324) ;  /* 0x0000000000986947 */ /* 0x000fea0003800000 */
[----:B------:R-:W-:Y:S01]  /*122a0*/  IMAD.MOV.U32 R8, RZ, RZ, R3 ;  /* 0x000000ffff087224 */ /* 0x000fe200078e0003 */
[----:B------:R-:W-:Y:S01]  /*122b0*/  UMOV UR4, URZ ;  /* 0x0000003f00047c82 */ /* 0x000fe20008000000 */
[----:B------:R-:W-:-:S05]  /*122c0*/  ULDC UR5, c[0x0][0xc38] ;  /* 0x00030e0000057ab9 */ /* 0x000fca0000000800 */
.L_x_1326:
[----:B------:R-:W0:Y:S01]  /*122d0*/  LDC R2, c[0x0][0xc3c] ;  /* 0x00030f00ff027b82 */ /* 0x000e220000000800 */
[----:B------:R-:W-:-:S06]  /*122e0*/  UIADD3 UR4, UR4, 0x1f, URZ ;  /* 0x0000001f04047890 */ /* 0x000fcc000fffe03f */
        /* <DEDUP_REMOVED lines=33> */
.L_x_1324:
        /* <DEDUP_REMOVED lines=9> */
[----:B0-----:R-:W-:-:S07]  /*12590*/  ISETP.NE.AND P1, PT, R9, 0x1, PT ;  /* 0x000000010900780c */ /* 0x001fce0003f25270 */
[----:B-1----:R-:W-:Y:S06]  /*125a0*/  @!P0 BRA `(.L_x_1327) ;  /* 0x0000000000088947 */ /* 0x002fec0003800000 */
[----:B------:R-:W-:-:S06]  /*125b0*/  VIADD R16, R19, 0xffffffff ;  /* 0xffffffff13107836 */ /* 0x000fcc0000000000 */
[----:B------:R0:W1:Y:S02]  /*125c0*/  SHFL.IDX PT, R16, R5, R16, 0x1f ;  /* 0x00001f1005107589 */ /* 0x00006400000e0000 */
.L_x_1327:
[----:B-1----:R-:W-:Y:S02]  /*125d0*/  IMAD R16, R16, UR5, R3 ;  /* 0x0000000510107c24 */ /* 0x002fe4000f8e0203 */
[----:B------:R-:W-:-:S03]  /*125e0*/  VIADD R19, R19, UR4 ;  /* 0x0000000413137c36 */ /* 0x000fc60008000000 */
[----:B0-----:R-:W-:Y:S01]  /*125f0*/  IADD3 R5, -R16, UR6, RZ ;  /* 0x0000000610057c10 */ /* 0x001fe2000fffe1ff */
[----:B------:R-:W-:Y:S06]  /*12600*/  @!P1 BRA `(.L_x_1328) ;  /* 0x0000000000e89947 */ /* 0x000fec0003800000 */
[-C--:B--2---:R-:W-:Y:S02]  /*12610*/  IABS R12, R6.reuse ;  /* 0x00000006000c7213 */ /* 0x084fe40000000000 */
[----:B------:R-:W-:Y:S02]  /*12620*/  IABS R4, R9 ;  /* 0x0000000900047213 */ /* 0x000fe40000000000 */
[----:B------:R-:W0:Y:S01]  /*12630*/  I2F.RP R8, R12 ;  /* 0x0000000c00087306 */ /* 0x000e220000209400 */
[----:B------:R-:W-:-:S07]  /*12640*/  IABS R13, R6 ;  /* 0x00000006000d7213 */ /* 0x000fce0000000000 */
[----:B------:R-:W1:Y:S08]  /*12650*/  I2F.RP R10, R4 ;  /* 0x00000004000a7306 */ /* 0x000e700000209400 */
[----:B0-----:R-:W0:Y:S08]  /*12660*/  MUFU.RCP R8, R8 ;  /* 0x0000000800087308 */ /* 0x001e300000001000 */
[----:B-1----:R-:W-:Y:S01]  /*12670*/  MUFU.RCP R10, R10 ;  /* 0x0000000a000a7308 */ /* 0x002fe20000001000 */
[----:B0-----:R-:W-:Y:S01]  /*12680*/  VIADD R2, R8, 0xffffffe ;  /* 0x0ffffffe08027836 */ /* 0x001fe20000000000 */
[----:B------:R-:W-:-:S06]  /*12690*/  IABS R8, R5 ;  /* 0x0000000500087213 */ /* 0x000fcc0000000000 */
[----:B------:R0:W1:Y:S02]  /*126a0*/  F2I.FTZ.U32.TRUNC.NTZ R3, R2 ;  /* 0x0000000200037305 */ /* 0x000064000021f000 */
[----:B0-----:R-:W-:Y:S02]  /*126b0*/  IMAD.MOV.U32 R2, RZ, RZ, RZ ;  /* 0x000000ffff027224 */ /* 0x001fe400078e00ff */
[----:B-1----:R-:W-:-:S04]  /*126c0*/  IMAD.MOV R11, RZ, RZ, -R3 ;  /* 0x000000ffff0b7224 */ /* 0x002fc800078e0a03 */
[----:B------:R-:W-:-:S04]  /*126d0*/  IMAD R11, R11, R12, RZ ;  /* 0x0000000c0b0b7224 */ /* 0x000fc800078e02ff */
[----:B------:R-:W-:-:S04]  /*126e0*/  IMAD.HI.U32 R3, R3, R11, R2 ;  /* 0x0000000b03037227 */ /* 0x000fc800078e0002 */
[----:B------:R-:W-:Y:S02]  /*126f0*/  IMAD.MOV R11, RZ, RZ, -R13 ;  /* 0x000000ffff0b7224 */ /* 0x000fe400078e0a0d */
[----:B------:R-:W-:-:S04]  /*12700*/  IMAD.HI.U32 R2, R3, R8, RZ ;  /* 0x0000000803027227 */ /* 0x000fc800078e00ff */
[----:B------:R-:W-:Y:S01]  /*12710*/  IMAD R3, R2, R11, R8 ;  /* 0x0000000b02037224 */ /* 0x000fe200078e0208 */
[----:B------:R-:W-:Y:S01]  /*12720*/  LOP3.LUT R8, R5, R6, RZ, 0x3c, !PT ;  /* 0x0000000605087212 */ /* 0x000fe200078e3cff */
[----:B------:R-:W-:-:S03]  /*12730*/  VIADD R11, R10, 0xffffffe ;  /* 0x0ffffffe0a0b7836 */ /* 0x000fc60000000000 */
[----:B------:R-:W-:Y:S02]  /*12740*/  ISETP.GT.U32.AND P1, PT, R12, R3, PT ;  /* 0x000000030c00720c */ /* 0x000fe40003f24070 */
[----:B------:R-:W-:-:S11]  /*12750*/  ISETP.GE.AND P2, PT, R8, RZ, PT ;  /* 0x000000ff0800720c */ /* 0x000fd60003f46270 */
[----:B------:R-:W-:Y:S02]  /*12760*/  @!P1 IMAD.IADD R3, R3, 0x1, -R12 ;  /* 0x0000000103039824 */ /* 0x000fe400078e0a0c */
[----:B------:R-:W-:Y:S01]  /*12770*/  @!P1 VIADD R2, R2, 0x1 ;  /* 0x0000000102029836 */ /* 0x000fe20000000000 */
[----:B------:R-:W-:Y:S02]  /*12780*/  ISETP.NE.AND P1, PT, R6, RZ, PT ;  /* 0x000000ff0600720c */ /* 0x000fe40003f25270 */
[----:B------:R-:W-:Y:S02]  /*12790*/  ISETP.GE.U32.AND P0, PT, R3, R12, PT ;  /* 0x0000000c0300720c */ /* 0x000fe40003f06070 */
[----:B------:R-:W0:Y:S11]  /*127a0*/  F2I.FTZ.U32.TRUNC.NTZ R3, R11 ;  /* 0x0000000b00037305 */ /* 0x000e36000021f000 */
[----:B------:R-:W-:-:S04]  /*127b0*/  @P0 VIADD R2, R2, 0x1 ;  /* 0x0000000102020836 */ /* 0x000fc80000000000 */
[----:B------:R-:W-:Y:S01]  /*127c0*/  IMAD.MOV.U32 R10, RZ, RZ, R2 ;  /* 0x000000ffff0a7224 */ /* 0x000fe200078e0002 */
[----:B------:R-:W-:Y:S01]  /*127d0*/  IABS R2, R9 ;  /* 0x0000000900027213 */ /* 0x000fe20000000000 */
[----:B0-----:R-:W-:Y:S02]  /*127e0*/  IMAD.MOV R13, RZ, RZ, -R3 ;  /* 0x000000ffff0d7224 */ /* 0x001fe400078e0a03 */
[----:B------:R-:W-:Y:S01]  /*127f0*/  @!P2 IMAD.MOV R10, RZ, RZ, -R10 ;  /* 0x000000ffff0aa224 */ /* 0x000fe200078e0a0a */
[----:B------:R-:W-:Y:S01]  /*12800*/  @!P1 LOP3.LUT R10, RZ, R6, RZ, 0x33, !PT ;  /* 0x00000006ff0a9212 */ /* 0x000fe200078e33ff */
[----:B------:R-:W-:Y:S02]  /*12810*/  IMAD.MOV R12, RZ, RZ, -R2 ;  /* 0x000000ffff0c7224 */ /* 0x000fe400078e0a02 */
[----:B------:R-:W-:Y:S01]  /*12820*/  IMAD R11, R13, R4, RZ ;  /* 0x000000040d0b7224 */ /* 0x000fe200078e02ff */
[----:B------:R-:W-:Y:S01]  /*12830*/  IABS R8, R10 ;  /* 0x0000000a00087213 */ /* 0x000fe20000000000 */
[----:B------:R-:W-:-:S04]  /*12840*/  IMAD.MOV.U32 R2, RZ, RZ, RZ ;  /* 0x000000ffff027224 */ /* 0x000fc800078e00ff */
[----:B------:R-:W-:-:S04]  /*12850*/  IMAD.HI.U32 R2, R3, R11, R2 ;  /* 0x0000000b03027227 */ /* 0x000fc800078e0002 */
[----:B------:R-:W-:Y:S02]  /*12860*/  IMAD.MOV.U32 R3, RZ, RZ, R8 ;  /* 0x000000ffff037224 */ /* 0x000fe400078e0008 */
[----:B------:R-:W-:Y:S02]  /*12870*/  IMAD.MOV.U32 R8, RZ, RZ, R12 ;  /* 0x000000ffff087224 */ /* 0x000fe400078e000c */
[----:B------:R-:W-:-:S04]  /*12880*/  IMAD.HI.U32 R2, R2, R3, RZ ;  /* 0x0000000302027227 */ /* 0x000fc800078e00ff */
[----:B------:R-:W-:-:S05]  /*12890*/  IMAD R3, R2, R8, R3 ;  /* 0x0000000802037224 */ /* 0x000fca00078e0203 */
[----:B------:R-:W-:-:S13]  /*128a0*/  ISETP.GT.U32.AND P1, PT, R4, R3, PT ;  /* 0x000000030400720c */ /* 0x000fda0003f24070 */
[----:B------:R-:W-:Y:S02]  /*128b0*/  @!P1 IMAD.IADD R3, R3, 0x1, -R4 ;  /* 0x0000000103039824 */ /* 0x000fe400078e0a04 */
[----:B------:R-:W-:Y:S01]  /*128c0*/  @!P1 VIADD R2, R2, 0x1 ;  /* 0x0000000102029836 */ /* 0x000fe20000000000 */
[----:B------:R-:W-:Y:S02]  /*128d0*/  ISETP.NE.AND P1, PT, R9, RZ, PT ;  /* 0x000000ff0900720c */ /* 0x000fe40003f25270 */
[----:B------:R-:W-:Y:S02]  /*128e0*/  ISETP.GE.U32.AND P0, PT, R3, R4, PT ;  /* 0x000000040300720c */ /* 0x000fe40003f06070 */
[----:B------:R-:W-:-:S04]  /*128f0*/  LOP3.LUT R3, R10, R9, RZ, 0x3c, !PT ;  /* 0x000000090a037212 */ /* 0x000fc800078e3cff */
[----:B------:R-:W-:Y:S01]  /*12900*/  ISETP.GE.AND P2, PT, R3, RZ, PT ;  /* 0x000000ff0300720c */ /* 0x000fe20003f46270 */
[----:B------:R-:W-:-:S06]  /*12910*/  IMAD.MOV R3, RZ, RZ, -R10 ;  /* 0x000000ffff037224 */ /* 0x000fcc00078e0a0a */
[----:B------:R-:W-:-:S06]  /*12920*/  @P0 VIADD R2, R2, 0x1 ;  /* 0x0000000102020836 */ /* 0x000fcc0000000000 */
[----:B------:R-:W-:Y:S01]  /*12930*/  @!P2 IMAD.MOV R2, RZ, RZ, -R2 ;  /* 0x000000ffff02a224 */ /* 0x000fe200078e0a02 */
[----:B------:R-:W-:-:S05]  /*12940*/  @!P1 LOP3.LUT R2, RZ, R9, RZ, 0x33, !PT ;  /* 0x00000009ff029212 */ /* 0x000fca00078e33ff */
[----:B------:R-:W-:-:S04]  /*12950*/  IMAD.MOV R18, RZ, RZ, -R2 ;  /* 0x000000ffff127224 */ /* 0x000fc800078e0a02 */
[C---:B------:R-:W-:Y:S02]  /*12960*/  IMAD R18, R9.reuse, R18, R10 ;  /* 0x0000001209127224 */ /* 0x040fe400078e020a */
[----:B------:R-:W-:Y:S02]  /*12970*/  IMAD R9, R9, 0x1000000, R2 ;  /* 0x0100000009097824 */ /* 0x000fe400078e0202 */
[----:B------:R-:W-:Y:S02]  /*12980*/  IMAD R2, R6, R3, R5 ;  /* 0x0000000306027224 */ /* 0x000fe400078e0205 */
[----:B------:R-:W-:Y:S01]  /*12990*/  IMAD R18, R18, 0x10000, R9 ;  /* 0x0001000012127824 */ /* 0x000fe200078e0209 */
[----:B------:R-:W-:Y:S06]  /*129a0*/  BRA `(.L_x_1329) ;  /* 0x0000000000f47947 */ /* 0x000fec0003800000 */
.L_x_1328:
[----:B------:R-:W0:Y:S02]  /*129b0*/  LDC.64 R2, c[0x0][0xc90] ;  /* 0x00032400ff027b82 */ /* 0x000e240000000a00 */
[----:B0-----:R-:W-:-:S05]  /*129c0*/  IMAD.WIDE R2, R19, 0x4, R2 ;  /* 0x0000000413027825 */ /* 0x001fca00078e0202 */
[----:B------:R0:W2:Y:S01]  /*129d0*/  LDG.E R13, desc[UR36][R2.64] ;  /* 0x00000024020d7981 */ /* 0x0000a2000c1e1900 */
[----:B------:R-:W-:Y:S01]  /*129e0*/  IABS R15, R5 ;  /* 0x00000005000f7213 */ /* 0x000fe20000000000 */
[----:B0-----:R-:W-:Y:S02]  /*129f0*/  IMAD.MOV.U32 R2, RZ, RZ, RZ ;  /* 0x000000ffff027224 */ /* 0x001fe400078e00ff */
[----:B--2---:R-:W-:-:S05]  /*12a00*/  IMAD R4, R6, R13, RZ ;  /* 0x0000000d06047224 */ /* 0x004fca00078e02ff */
[-C--:B------:R-:W-:Y:S02]  /*12a10*/  IABS R10, R4.reuse ;  /* 0x00000004000a7213 */ /* 0x080fe40000000000 */
[----:B------:R-:W-:Y:S02]  /*12a20*/  IABS R12, R4 ;  /* 0x00000004000c7213 */ /* 0x000fe40000000000 */
[----:B------:R-:W0:Y:S08]  /*12a30*/  I2F.RP R8, R10 ;  /* 0x0000000a00087306 */ /* 0x000e300000209400 */
[----:B0-----:R-:W0:Y:S02]  /*12a40*/  MUFU.RCP R8, R8 ;  /* 0x0000000800087308 */ /* 0x001e240000001000 */
[----:B0-----:R-:W-:-:S06]  /*12a50*/  VIADD R9, R8, 0xffffffe ;  /* 0x0ffffffe08097836 */ /* 0x001fcc0000000000 */
[----:B------:R-:W0:Y:S02]  /*12a60*/  F2I.FTZ.U32.TRUNC.NTZ R3, R9 ;  /* 0x0000000900037305 */ /* 0x000e24000021f000 */
[----:B0-----:R-:W-:-:S04]  /*12a70*/  IMAD.MOV R11, RZ, RZ, -R3 ;  /* 0x000000ffff0b7224 */ /* 0x001fc800078e0a03 */
[----:B------:R-:W-:-:S04]  /*12a80*/  IMAD R11, R11, R10, RZ ;  /* 0x0000000a0b0b7224 */ /* 0x000fc800078e02ff */
[----:B------:R-:W-:-:S04]  /*12a90*/  IMAD.HI.U32 R2, R3, R11, R2 ;  /* 0x0000000b03027227 */ /* 0x000fc800078e0002 */
[----:B------:R-:W-:Y:S02]  /*12aa0*/  IMAD.MOV R3, RZ, RZ, -R12 ;  /* 0x000000ffff037224 */ /* 0x000fe400078e0a0c */
        /* <DEDUP_REMOVED lines=11> */
[----:B------:R-:W-:-:S05]  /*12b60*/  @!P1 LOP3.LUT R2, RZ, R4, RZ, 0x33, !PT ;  /* 0x00000004ff029212 */ /* 0x000fca00078e33ff */
[----:B------:R-:W-:Y:S02]  /*12b70*/  IMAD R11, R13, R2, RZ ;  /* 0x000000020d0b7224 */ /* 0x000fe400078e02ff */
[----:B------:R-:W-:Y:S02]  /*12b80*/  IMAD.MOV R2, RZ, RZ, -R2 ;  /* 0x000000ffff027224 */ /* 0x000fe400078e0a02 */
[----:B------:R-:W-:Y:S02]  /*12b90*/  IMAD.MOV R3, RZ, RZ, -R11 ;  /* 0x000000ffff037224 */ /* 0x000fe400078e0a0b */
[----:B------:R-:W-:Y:S02]  /*12ba0*/  IMAD R4, R4, R2, R5 ;  /* 0x0000000204047224 */ /* 0x000fe400078e0205 */
[----:B------:R-:W-:Y:S01]  /*12bb0*/  IMAD.MOV.U32 R2, RZ, RZ, RZ ;  /* 0x000000ffff027224 */ /* 0x000fe200078e00ff */
[----:B------:R-:W-:-:S04]  /*12bc0*/  VIADDMNMX R13, R3, UR5, R13, PT ;  /* 0x00000005030d7c46 */ /* 0x000fc8000b80010d */
[-C--:B------:R-:W-:Y:S01]  /*12bd0*/  IABS R10, R13.reuse ;  /* 0x0000000d000a7213 */ /* 0x080fe20000000000 */
[----:B------:R-:W-:Y:S01]  /*12be0*/  IMAD.MOV R18, RZ, RZ, -R13 ;  /* 0x000000ffff127224 */ /* 0x000fe200078e0a0d */
[----:B------:R-:W-:Y:S02]  /*12bf0*/  IABS R12, R13 ;  /* 0x0000000d000c7213 */ /* 0x000fe40000000000 */
[----:B------:R-:W0:Y:S08]  /*12c00*/  I2F.RP R8, R10 ;  /* 0x0000000a00087306 */ /* 0x000e300000209400 */
[----:B0-----:R-:W0:Y:S02]  /*12c10*/  MUFU.RCP R8, R8 ;  /* 0x0000000800087308 */ /* 0x001e240000001000 */
[----:B0-----:R-:W-:-:S06]  /*12c20*/  VIADD R3, R8, 0xffffffe ;  /* 0x0ffffffe08037836 */ /* 0x001fcc0000000000 */
[----:B------:R-:W0:Y:S02]  /*12c30*/  F2I.FTZ.U32.TRUNC.NTZ R3, R3 ;  /* 0x0000000300037305 */ /* 0x000e24000021f000 */
[----:B0-----:R-:W-:-:S04]  /*12c40*/  IMAD.MOV R9, RZ, RZ, -R3 ;  /* 0x000000ffff097224 */ /* 0x001fc800078e0a03 */
[----:B------:R-:W-:Y:S01]  /*12c50*/  IMAD.MOV.U32 R5, RZ, RZ, R9 ;  /* 0x000000ffff057224 */ /* 0x000fe200078e0009 */
[----:B------:R-:W-:-:S03]  /*12c60*/  IABS R9, R4 ;  /* 0x0000000400097213 */ /* 0x000fc60000000000 */
        /* <DEDUP_REMOVED lines=11> */
[----:B------:R-:W-:Y:S02]  /*12d20*/  ISETP.GE.AND P2, PT, R3, RZ, PT ;  /* 0x000000ff0300720c */ /* 0x000fe40003f46270 */
[----:B------:R-:W-:-:S05]  /*12d30*/  IADD3 R3, R11, 0x1000000, R4 ;  /* 0x010000000b037810 */ /* 0x000fca0007ffe004 */
[----:B------:R-:W-:-:S06]  /*12d40*/  @P0 VIADD R2, R2, 0x1 ;  /* 0x0000000102020836 */ /* 0x000fcc0000000000 */
[----:B------:R-:W-:Y:S01]  /*12d50*/  @!P2 IMAD.MOV R2, RZ, RZ, -R2 ;  /* 0x000000ffff02a224 */ /* 0x000fe200078e0a02 */
[----:B------:R-:W-:-:S05]  /*12d60*/  @!P1 LOP3.LUT R2, RZ, R13, RZ, 0x33, !PT ;  /* 0x0000000dff029212 */ /* 0x000fca00078e33ff */
[----:B------:R-:W-:-:S07]  /*12d70*/  IMAD R18, R2, R18, R3 ;  /* 0x0000001202127224 */ /* 0x000fce00078e0203 */
.L_x_1329:
[----:B------:R-:W-:-:S05]  /*12d80*/  LOP3.LUT R17, RZ, R2, RZ, 0x33, !PT ;  /* 0x00000002ff117212 */ /* 0x000fca00078e33ff */
[----:B------:R-:W-:Y:S01]  /*12d90*/  IMAD.IADD R17, R6, 0x1, R17 ;  /* 0x0000000106117824 */ /* 0x000fe200078e0211 */
[----:B------:R-:W-:Y:S06]  /*12da0*/  BRA `(.L_x_1330) ;  /* 0x0000000000147947 */ /* 0x000fec0003800000 */
.L_x_1325:
[----:B------:R-:W-:Y:S01]  /*12db0*/  ULDC UR4, c[0x0][0xc3c] ;  /* 0x00030f0000047ab9 */ /* 0x000fe20000000800 */
[----:B------:R-:W-:Y:S02]  /*12dc0*/  IMAD.MOV.U32 R17, RZ, RZ, RZ ;  /* 0x000000ffff117224 */ /* 0x000fe400078e00ff */
[----:B------:R-:W-:Y:S02]  /*12dd0*/  IMAD.U32 R16, RZ, RZ, UR6 ;  /* 0x00000006ff107e24 */ /* 0x000fe4000f8e00ff */
[----:B------:R-:W-:Y:S02]  /*12de0*/  IMAD.MOV.U32 R18, RZ, RZ, RZ ;  /* 0x000000ffff127224 */ /* 0x000fe400078e00ff */
[----:B------:R-:W-:-:S07]  /*12df0*/  IMAD.U32 R19, RZ, RZ, UR4 ;  /* 0x00000004ff137e24 */ /* 0x000fce000f8e00ff */
.L_x_1330:
[----:B------:R-:W-:-:S13]  /*12e00*/  ISETP.NE.AND P0, PT, R7, RZ, PT ;  /* 0x000000ff0700720c */ /* 0x000fda0003f05270 */
[----:B------:R-:W0:Y:S01]  /*12e10*/  @!P0 S2R R3, SR_CgaCtaId ;  /* 0x0000000000038919 */ /* 0x000e220000008800 */
[----:B------:R-:W-:-:S04]  /*12e20*/  @!P0 MOV R2, 0x400 ;  /* 0x0000040000028802 */ /* 0x000fc80000000f00 */
[----:B0-----:R-:W-:-:S05]  /*12e30*/  @!P0 LEA R2, R3, R2, 0x18 ;  /* 0x0000000203028211 */ /* 0x001fca00078ec0ff */
[----:B------:R0:W-:Y:S01]  /*12e40*/  @!P0 STS.128 [R2+0x2a8d0], R16 ;  /* 0x02a8d01002008388 */ /* 0x0001e20000000c00 */
[----:B------:R-:W-:Y:S06]  /*12e50*/  BAR.ARV 0x5, 0x180 ;  /* 0x0146000000007b1d */ /* 0x000fec0000002000 */
.L_x_1323:
[----:B------:R2:W-:Y:S01]  /*12e60*/  STL [R1+0x10], RZ ;  /* 0x000010ff01007387 */ /* 0x0005e20000100800 */
[----:B------:R-:W-:Y:S01]  /*12e70*/  ULDC UR4, c[0x0][0xc3c] ;  /* 0x00030f0000047ab9 */ /* 0x000fe20000000800 */
[----:B------:R-:W-:Y:S01]  /*12e80*/  IMAD.MOV.U32 R28, RZ, RZ, 0x1 ;  /* 0x00000001ff1c7424 */ /* 0x000fe200078e00ff */
[----:B-1----:R-:W-:Y:S01]  /*12e90*/  ISETP.GE.AND P0, PT, R19, UR4, PT ;  /* 0x0000000413007c0c */ /* 0x002fe2000bf06270 */
[----:B------:R-:W-:-:S12]  /*12ea0*/  IMAD.MOV.U32 R26, RZ, RZ, RZ ;  /* 0x000000ffff1a7224 */ /* 0x000fd800078e00ff */
[----:B--2---:R-:W-:Y:S05]  /*12eb0*/  @P0 BRA `(.L_x_1331) ;  /* 0x00000050009c0947 */ /* 0x004fea0003800000 */
[----:B0-----:R-:W2:Y:S01]  /*12ec0*/  LDL R2, [R1+0x14] ;  /* 0x0000140001027983 */ /* 0x001ea20000100800 */
[----:B------:R-:W0:Y:S01]  /*12ed0*/  S2UR UR5, SR_CgaCtaId ;  /* 0x00000000000579c3 */ /* 0x000e220000008800 */
[----:B------:R-:W-:Y:S01]  /*12ee0*/  LOP3.LUT R4, R0, 0x7f, RZ, 0xc0, !PT ;  /* 0x0000007f00047812 */ /* 0x000fe200078ec0ff */
[----:B------:R-:W-:Y:S01]  /*12ef0*/  BSSY B8, `(.L_x_1331) ;  /* 0x0000523000087945 */ /* 0x000fe20003800000 */
[----:B------:R1:W-:Y:S01]  /*12f00*/  STL [R1+0x10], RZ ;  /* 0x000010ff01007387 */ /* 0x0003e20000100800 */
[----:B------:R-:W-:Y:S01]  /*12f10*/  IMAD.MOV.U32 R28, RZ, RZ, 0x1 ;  /* 0x00000001ff1c7424 */ /* 0x000fe200078e00ff */
[----:B------:R-:W-:Y:S01]  /*12f20*/  SHF.R.U32.HI R5, RZ, 0x3, R4 ;  /* 0x00000003ff057819 */ /* 0x000fe20000011604 */
[----:B------:R-:W-:Y:S01]  /*12f30*/  IMAD.MOV.U32 R26, RZ, RZ, RZ ;  /* 0x000000ffff1a7224 */ /* 0x000fe200078e00ff */
[----:B------:R-:W-:Y:S01]  /*12f40*/  ULDC UR39, c[0x0][0xc] ;  /* 0x0000030000277ab9 */ /* 0x000fe20000000800 */
[----:B--2---:R-:W-:Y:S01]  /*12f50*/  R2UR UR4, R2 ;  /* 0x00000000020472ca */ /* 0x004fe200000e0000 */
[----:B------:R-:W-:-:S05]  /*12f60*/  IMAD.SHL.U32 R2, R0, 0x8, RZ ;  /* 0x0000000800027824 */ /* 0x000fca00078e00ff */
[C---:B------:R-:W-:Y:S02]  /*12f70*/  LOP3.LUT R3, R2.reuse, 0x1f8, RZ, 0xc0, !PT ;  /* 0x000001f802037812 */ /* 0x040fe400078ec0ff */
[----:B------:R-:W-:Y:S02]  /*12f80*/  LOP3.LUT R4, R2, 0x38, RZ, 0xc0, !PT ;  /* 0x0000003802047812 */ /* 0x000fe400078ec0ff */
[----:B------:R-:W-:Y:S01]  /*12f90*/  LOP3.LUT R3, R3, 0x38, R0, 0x78, !PT ;  /* 0x0000003803037812 */ /* 0x000fe200078e7800 */
[----:B------:R-:W-:Y:S02]  /*12fa0*/  IMAD.SHL.U32 R0, R0, 0x10, RZ ;  /* 0x0000001000007824 */ /* 0x000fe400078e00ff */
[----:B------:R-:W-:Y:S01]  /*12fb0*/  ULOP3.LUT UR38, UR4, 0x2, URZ, 0xfc, !UPT ;  /* 0x0000000204267892 */ /* 0x000fe2000f8efc3f */
[----:B------:R-:W-:Y:S02]  /*12fc0*/  LOP3.LUT R32, R3, 0x200, R2, 0xf8, !PT ;  /* 0x0000020003207812 */ /* 0x000fe400078ef802 */
[----:B------:R-:W-:Y:S01]  /*12fd0*/  UMOV UR4, 0x400 ;  /* 0x0000040000047882 */ /* 0x000fe20000000000 */
[----:B------:R-:W-:Y:S01]  /*12fe0*/  LOP3.LUT R3, R5, 0x70, R0, 0xf8, !PT ;  /* 0x0000007005037812 */ /* 0x000fe200078ef800 */
[----:B0-----:R-:W-:Y:S01]  /*12ff0*/  ULEA UR4, UR5, UR4, 0x18 ;  /* 0x0000000405047291 */ /* 0x001fe2000f8ec03f */
[----:B------:R-:W-:-:S02]  /*13000*/  LOP3.LUT R2, R4, 0x40, RZ, 0xfc, !PT ;  /* 0x0000004004027812 */ /* 0x000fc400078efcff */
[----:B------:R-:W-:-:S03]  /*13010*/  LOP3.LUT R0, R4, 0x80, RZ, 0xfc, !PT ;  /* 0x0000008004007812 */ /* 0x000fc600078efcff */
[----:B------:R-:W-:-:S04]  /*13020*/  IMAD.U32 R22, RZ, RZ, UR4 ;  /* 0x00000004ff167e24 */ /* 0x000fc8000f8e00ff */
[----:B-1----:R-:W-:-:S07]  /*13030*/  IMAD R33, R32, 0x2, R22 ;  /* 0x0000000220217824 */ /* 0x002fce00078e0216 */
.L_x_1404:
[----:B------:R-:W-:Y:S05]  /*13040*/  YIELD ;  /* 0x0000000000007946 */ /* 0x000fea0003800000 */
[----:B------:R-:W-:Y:S01]  /*13050*/  ULDC.64 UR4, c[0x0][0xa28] ;  /* 0x00028a0000047ab9 */ /* 0x000fe20000000a00 */
[----:B------:R-:W-:Y:S01]  /*13060*/  IMAD.MOV.U32 R37, RZ, RZ, RZ ;  /* 0x000000ffff257224 */ /* 0x000fe200078e00ff */
[----:B------:R-:W-:-:S04]  /*13070*/  ISETP.NE.U32.AND P0, PT, RZ, UR4, PT ;  /* 0x00000004ff007c0c */ /* 0x000fc8000bf05070 */
[----:B------:R-:W-:Y:S01]  /*13080*/  ISETP.NE.AND.EX P0, PT, RZ, UR5, PT, P0 ;  /* 0x00000005ff007c0c */ /* 0x000fe2000bf05300 */
[----:B------:R-:W-:-:S12]  /*13090*/  ULDC.64 UR4, c[0x0][0xa18] ;  /* 0x0002860000047ab9 */ /* 0x000fd80000000a00 */
[----:B0-----:R-:W0:Y:S02]  /*130a0*/  @P0 LDC.64 R2, c[0x0][0xa28] ;  /* 0x00028a00ff020b82 */ /* 0x001e240000000a00 */
[----:B0-----:R-:W-:-:S05]  /*130b0*/  @P0 IMAD.WIDE R2, R19, 0x4, R2 ;  /* 0x0000000413020825 */ /* 0x001fca00078e0202 */
[----:B------:R0:W5:Y:S01]  /*130c0*/  @P0 LDG.E R37, desc[UR36][R2.64] ;  /* 0x0000002402250981 */ /* 0x000162000c1e1900 */
[----:B------:R-:W-:Y:S01]  /*130d0*/  ISETP.NE.U32.AND P0, PT, RZ, UR4, PT ;  /* 0x00000004ff007c0c */ /* 0x000fe2000bf05070 */
[----:B------:R-:W-:Y:S01]  /*130e0*/  IMAD.MOV.U32 R35, RZ, RZ, RZ ;  /* 0x000000ffff237224 */ /* 0x000fe200078e00ff */
[----:B------:R-:W-:Y:S02]  /*130f0*/  LOP3.LUT R23, R23, 0xffffff7f, RZ, 0xc0, !PT ;  /* 0xffffff7f17177812 */ /* 0x000fe400078ec0ff */
[----:B------:R-:W-:Y:S01]  /*13100*/  ISETP.NE.AND.EX P1, PT, RZ, UR5, PT, P0 ;  /* 0x00000005ff007c0c */ /* 0x000fe2000bf25300 */
[----:B------:R-:W-:Y:S02]  /*13110*/  ULDC.64 UR4, c[0x0][0xa00] ;  /* 0x0002800000047ab9 */ /* 0x000fe40000000a00 */
[----:B------:R-:W-:Y:S01]  /*13120*/  ISETP.NE.U32.AND P0, PT, RZ, UR4, PT ;  /* 0x00000004ff007c0c */ /* 0x000fe2000bf05070 */
[----:B0-----:R-:W0:Y:S03]  /*13130*/  LDC.64 R2, c[0x0][0xa00] ;  /* 0x00028000ff027b82 */ /* 0x001e260000000a00 */
[----:B------:R-:W-:Y:S01]  /*13140*/  ISETP.NE.AND.EX P2, PT, RZ, UR5, PT, P0 ;  /* 0x00000005ff007c0c */ /* 0x000fe2000bf45300 */
[----:B------:R-:W-:-:S05]  /*13150*/  ULDC.64 UR4, c[0x0][0x418] ;  /* 0x0001060000047ab9 */ /* 0x000fca0000000a00 */
[----:B------:R-:W1:Y:S07]  /*13160*/  @P1 LDC.64 R30, c[0x0][0xa18] ;  /* 0x00028600ff1e1b82 */ /* 0x000e6e0000000a00 */
[----:B------:R-:W-:Y:S01]  /*13170*/  @P2 LOP3.LUT R23, R23, 0x80, RZ, 0xfc, !PT ;  /* 0x0000008017172812 */ /* 0x000fe200078efcff */
[----:B0-----:R-:W-:-:S05]  /*13180*/  IMAD.WIDE R2, R19, 0x4, R2 ;  /* 0x0000000413027825 */ /* 0x001fca00078e0202 */
[----:B------:R0:W5:Y:S01]  /*13190*/  @P2 LDG.E R35, desc[UR36][R2.64] ;  /* 0x0000002402232981 */ /* 0x000162000c1e1900 */
[----:B-1----:R-:W-:-:S06]  /*131a0*/  @P1 IMAD.WIDE R30, R19, 0x4, R30 ;  /* 0x00000004131e1825 */ /* 0x002fcc00078e021e */
[----:B------:R0:W5:Y:S01]  /*131b0*/  @P1 LDG.E R30, desc[UR36][R30.64] ;  /* 0x000000241e1e1981 */ /* 0x000162000c1e1900 */
[----:B------:R-:W-:-:S03]  /*131c0*/  UISETP.NE.U32.AND UP0, UPT, UR4, URZ, UPT ;  /* 0x0000003f0400728c */ /* 0x000fc6000bf05070 */
[----:B------:R-:W-:Y:S01]  /*131d0*/  ULDC UR4, c[0x0][0x424] ;  /* 0x0001090000047ab9 */ /* 0x000fe20000000800 */
[----:B------:R-:W-:-:S03]  /*131e0*/  UISETP.NE.AND.EX UP0, UPT, UR5, URZ, UPT, UP0 ;  /* 0x0000003f0500728c */ /* 0x000fc6000bf05300 */
[----:B------:R-:W-:Y:S01]  /*131f0*/  ULDC UR5, c[0x0][0x2f0] ;  /* 0x0000bc0000057ab9 */ /* 0x000fe20000000800 */
[----:B------:R-:W-:-:S04]  /*13200*/  USEL UR4, UR4, 0x1, UP0 ;  /* 0x0000000104047887 */ /* 0x000fc80008000000 */
[----:B------:R-:W-:-:S06]  /*13210*/  UIMAD UR4, UR4, UR5, URZ ;  /* 0x00000005040472a4 */ /* 0x000fcc000f8e023f */
[----:B------:R-:W-:Y:S01]  /*13220*/  IMAD.U32 R34, RZ, RZ, UR4 ;  /* 0x00000004ff227e24 */ /* 0x000fe2000f8e00ff */
[----:B0-2---:R-:W-:Y:S06]  /*13230*/  @P1 BRA `(.L_x_1332) ;  /* 0x0000000000181947 */ /* 0x005fec0003800000 */
[----:B------:R-:W-:Y:S02]  /*13240*/  ULDC UR4, c[0x0][0x288] ;  /* 0x0000a20000047ab9 */ /* 0x000fe40000000800 */
[----:B-----5:R-:W-:Y:S01]  /*13250*/  IMAD.U32 R30, RZ, RZ, UR4 ;  /* 0x00000004ff1e7e24 */ /* 0x020fe2000f8e00ff */
[----:B------:R-:W-:Y:S06]  /*13260*/  @!P2 BRA `(.L_x_1332) ;  /* 0x00000000000ca947 */ /* 0x000fec0003800000 */
[----:B------:R-:W2:Y:S04]  /*13270*/  LDG.E R5, desc[UR36][R2.64] ;  /* 0x0000002402057981 */ /* 0x000ea8000c1e1900 */
[----:B------:R-:W2:Y:S02]  /*13280*/  LDG.E R30, desc[UR36][R2.64+0x4] ;  /* 0x00000424021e7981 */ /* 0x000ea4000c1e1900 */
[----:B--2---:R-:W-:-:S07]  /*13290*/  IMAD.IADD R30, R30, 0x1, -R5 ;  /* 0x000000011e1e7824 */ /* 0x004fce00078e0a05 */
.L_x_1332:
[----:B------:R-:W-:Y:S02]  /*132a0*/  ULDC.64 UR4, c[0x0][0xa20] ;  /* 0x0002880000047ab9 */ /* 0x000fe40000000a00 */
[----:B------:R-:W-:-:S04]  /*132b0*/  ISETP.NE.U32.AND P0, PT, RZ, UR4, PT ;  /* 0x00000004ff007c0c */ /* 0x000fc8000bf05070 */
[----:B------:R-:W-:-:S13]  /*132c0*/  ISETP.NE.AND.EX P0, PT, RZ, UR5, PT, P0 ;  /* 0x00000005ff007c0c */ /* 0x000fda000bf05300 */
[----:B------:R-:W-:Y:S05]  /*132d0*/  @!P0 BRA `(.L_x_1333) ;  /* 0x0000000000108947 */ /* 0x000fea0003800000 */
[----:B------:R-:W0:Y:S02]  /*132e0*/  LDC.64 R2, c[0x0][0xa20] ;  /* 0x00028800ff027b82 */ /* 0x000e240000000a00 */
[----:B0-----:R-:W-:-:S05]  /*132f0*/  IMAD.WIDE R2, R19, 0x4, R2 ;  /* 0x0000000413027825 */ /* 0x001fca00078e0202 */
[----:B------:R0:W5:Y:S01]  /*13300*/  LDG.E R34, desc[UR36][R2.64] ;  /* 0x0000002402227981 */ /* 0x000162000c1e1900 */
[----:B------:R-:W-:Y:S05]  /*13310*/  BRA `(.L_x_1334) ;  /* 0x0000000000247947 */ /* 0x000fea0003800000 */
.L_x_1333:
        /* <DEDUP_REMOVED lines=9> */
.L_x_1334:
[----:B------:R-:W1:Y:S01]  /*133b0*/  LDC R0, c[0x0][0x448] ;  /* 0x00011200ff007b82 */ /* 0x000e620000000800 */
[----:B------:R-:W-:Y:S01]  /*133c0*/  IMAD.SHL.U32 R27, R17, 0x80, RZ ;  /* 0x00000080111b7824 */ /* 0x000fe200078e00ff */
[----:B------:R-:W-:Y:S01]  /*133d0*/  LOP3.LUT R23, R23, 0xffffffbf, RZ, 0xc0, !PT ;  /* 0xffffffbf17177812 */ /* 0x000fe200078ec0ff */
[----:B-----5:R-:W-:-:S05]  /*133e0*/  IMAD.IADD R34, R34, 0x1, -R37 ;  /* 0x0000000122227824 */ /* 0x020fca00078e0a25 */
[----:B0-----:R-:W0:Y:S01]  /*133f0*/  LDC.64 R2, c[0x0][0x9e0] ;  /* 0x00027800ff027b82 */ /* 0x001e220000000a00 */
[----:B-1----:R-:W-:Y:S01]  /*13400*/  ISETP.NE.AND P2, PT, R0, 0x1, PT ;  /* 0x000000010000780c */ /* 0x002fe20003f45270 */
[----:B------:R-:W-:Y:S01]  /*13410*/  VIADD R0, R27, 0x7f ;  /* 0x0000007f1b007836 */ /* 0x000fe20000000000 */
[----:B0-----:R-:W-:-:S11]  /*13420*/  ISETP.GE.AND P1, PT, R3, 0x1, PT ;  /* 0x000000010300780c */ /* 0x001fd60003f26270 */
[----:B------:R-:W0:Y:S01]  /*13430*/  @P2 LDC R5, c[0x0][0x44c] ;  /* 0x00011300ff052b82 */ /* 0x000e220000000800 */
[----:B------:R-:W-:-:S07]  /*13440*/  @P2 LOP3.LUT R23, R23, 0x40, RZ, 0xfc, !PT ;  /* 0x0000004017172812 */ /* 0x000fce00078efcff */
[----:B------:R-:W1:Y:S01]  /*13450*/  @P2 LDC R7, c[0x0][0x450] ;  /* 0x00011400ff072b82 */ /* 0x000e620000000800 */
[----:B0-----:R-:W-:Y:S01]  /*13460*/  @P2 IMAD.HI.U32 R4, R0, R5, RZ ;  /* 0x0000000500042227 */ /* 0x001fe200078e00ff */
[----:B------:R-:W-:-:S04]  /*13470*/  IADD3 R5, R34, 0x1, -R30 ;  /* 0x0000000122057810 */ /* 0x000fc80007ffe81e */
[----:B-1----:R-:W-:-:S05]  /*13480*/  @P2 SHF.R.U32.HI R0, RZ, R7, R4 ;  /* 0x00000007ff002219 */ /* 0x002fca0000011604 */
[----:B------:R-:W-:-:S04]  /*13490*/  IMAD.IADD R7, R5, 0x1, R0 ;  /* 0x0000000105077824 */ /* 0x000fc800078e0200 */
[----:B------:R-:W-:Y:S01]  /*134a0*/  IMAD.IADD R2, R7, 0x1, R2 ;  /* 0x0000000107027824 */ /* 0x000fe200078e0202 */
[----:B------:R-:W-:Y:S06]  /*134b0*/  @!P1 BRA `(.L_x_1335) ;  /* 0x0000000000489947 */ /* 0x000fec0003800000 */
[C---:B------:R-:W-:Y:S01]  /*134c0*/  ISETP.GT.AND P0, PT, R7.reuse, RZ, PT ;  /* 0x000000ff0700720c */ /* 0x040fe20003f04270 */
[----:B------:R-:W-:Y:S01]  /*134d0*/  BSSY B0, `(.L_x_1336) ;  /* 0x000000e000007945 */ /* 0x000fe20003800000 */
[----:B------:R-:W-:-:S11]  /*134e0*/  VIADD R0, R7, 0xffffffff ;  /* 0xffffffff07007836 */ /* 0x000fd60000000000 */
        /* <DEDUP_REMOVED lines=8> */
.L_x_1337:
[----:B------:R-:W-:-:S13]  /*13570*/  ISETP.NE.AND P0, PT, R3, 0x1, PT ;  /* 0x000000010300780c */ /* 0x000fda0003f05270 */
[----:B------:R-:W0:Y:S02]  /*13580*/  @P0 LDC.64 R4, c[0x0][0x9e8] ;  /* 0x00027a00ff040b82 */ /* 0x000e240000000a00 */
[----:B0-----:R-:W-:-:S05]  /*13590*/  @P0 IMAD.HI.U32 R4, R0, R4, RZ ;  /* 0x0000000400040227 */ /* 0x001fca00078e00ff */
[----:B------:R-:W-:-:S07]  /*135a0*/  @P0 SHF.R.U32.HI R0, RZ, R5, R4 ;  /* 0x00000005ff000219 */ /* 0x000fce0000011604 */
.L_x_1338:
[----:B------:R-:W-:Y:S05]  /*135b0*/  BSYNC B0 ;  /* 0x0000000000007941 */ /* 0x000fea0003800000 */
.L_x_1336:
[----:B------:R-:W-:-:S05]  /*135c0*/  IMAD R5, R0, R3, R3 ;  /* 0x0000000300057224 */ /* 0x000fca00078e0203 */
[----:B------:R-:W-:-:S07]  /*135d0*/  VIMNMX R2, R2, R5, PT ;  /* 0x0000000502027248 */ /* 0x000fce0003fe0100 */
.L_x_1335:
[----:B------:R-:W0:Y:S01]  /*135e0*/  @P2 LDC R0, c[0x0][0x44c] ;  /* 0x00011300ff002b82 */ /* 0x000e220000000800 */
[----:B------:R-:W-:Y:S01]  /*135f0*/  VIADD R2, R2, 0x5f ;  /* 0x0000005f02027836 */ /* 0x000fe20000000000 */
[----:B------:R-:W-:Y:S01]  /*13600*/  ULDC UR4, c[0x0][0x9dc] ;  /* 0x0002770000047ab9 */ /* 0x000fe20000000800 */
[----:B------:R-:W-:Y:S02]  /*13610*/  IMAD.MOV.U32 R5, RZ, RZ, R27 ;  /* 0x000000ffff057224 */ /* 0x000fe400078e001b */
[----:B------:R-:W-:-:S03]  /*13620*/  IMAD.HI R2, R2, 0x2aaaaaab, RZ ;  /* 0x2aaaaaab02027827 */ /* 0x000fc600078e02ff */
[----:B------:R-:W1:Y:S01]  /*13630*/  @P2 LDC R7, c[0x0][0x450] ;  /* 0x00011400ff072b82 */ /* 0x000e620000000800 */
[----:B0-----:R-:W-:-:S05]  /*13640*/  @P2 IMAD.HI.U32 R0, R27, R0, RZ ;  /* 0x000000001b002227 */ /* 0x001fca00078e00ff */
[----:B-1----:R-:W-:Y:S01]  /*13650*/  @P2 SHF.R.U32.HI R5, RZ, R7, R0 ;  /* 0x00000007ff052219 */ /* 0x002fe20000011600 */
[----:B------:R-:W-:Y:S01]  /*13660*/  VIADD R0, R34, 0x5f ;  /* 0x0000005f22007836 */ /* 0x000fe20000000000 */
[----:B------:R-:W-:-:S03]  /*13670*/  SHF.R.U32.HI R7, RZ, 0x1f, R2 ;  /* 0x0000001fff077819 */ /* 0x000fc60000011602 */
[----:B------:R-:W-:Y:S01]  /*13680*/  IMAD.HI R0, R0, 0x2aaaaaab, RZ ;  /* 0x2aaaaaab00007827 */ /* 0x000fe200078e02ff */
[----:B------:R-:W-:-:S04]  /*13690*/  LEA.HI.SX32 R2, R2, R7, 0x1c ;  /* 0x0000000702027211 */ /* 0x000fc800078fe2ff */
[----:B------:R-:W-:-:S04]  /*136a0*/  SHF.R.U32.HI R7, RZ, 0x1f, R0 ;  /* 0x0000001fff077819 */ /* 0x000fc80000011600 */
[----:B------:R-:W-:-:S04]  /*136b0*/  LEA.HI.SX32 R7, R0, R7, 0x1c ;  /* 0x0000000700077211 */ /* 0x000fc800078fe2ff */
[----:B------:R-:W-:Y:S02]  /*136c0*/  VIMNMX R7, R7, R2, PT ;  /* 0x0000000207077248 */ /* 0x000fe40003fe0100 */
[----:B------:R-:W-:-:S05]  /*136d0*/  IADD3 R2, R5, R34, -R30 ;  /* 0x0000002205027210 */ /* 0x000fca0007ffe81e */
[----:B------:R-:W-:Y:S01]  /*136e0*/  VIADD R0, R2, -UR4 ;  /* 0x8000000402007c36 */ /* 0x000fe20008000000 */
[----:B------:R-:W-:Y:S06]  /*136f0*/  @!P1 BRA `(.L_x_1339) ;  /* 0x0000000000449947 */ /* 0x000fec0003800000 */
[----:B------:R-:W-:Y:S01]  /*13700*/  ISETP.GT.AND P0, PT, R2, -0x1, PT ;  /* 0xffffffff0200780c */ /* 0x000fe20003f04270 */
[----:B------:R-:W-:-:S12]  /*13710*/  BSSY B0, `(.L_x_1340) ;  /* 0x000000d000007945 */ /* 0x000fd80003800000 */
        /* <DEDUP_REMOVED lines=8> */
.L_x_1341:
[----:B------:R-:W-:-:S13]  /*137a0*/  ISETP.NE.AND P0, PT, R3, 0x1, PT ;  /* 0x000000010300780c */ /* 0x000fda0003f05270 */
[----:B------:R-:W0:Y:S02]  /*137b0*/  @P0 LDC.64 R4, c[0x0][0x9e8] ;  /* 0x00027a00ff040b82 */ /* 0x000e240000000a00 */
[----:B0-----:R-:W-:-:S05]  /*137c0*/  @P0 IMAD.HI.U32 R4, R2, R4, RZ ;  /* 0x0000000402040227 */ /* 0x001fca00078e00ff */
[----:B------:R-:W-:-:S07]  /*137d0*/  @P0 SHF.R.U32.HI R2, RZ, R5, R4 ;  /* 0x00000005ff020219 */ /* 0x000fce0000011604 */
.L_x_1342:
[----:B------:R-:W-:Y:S05]  /*137e0*/  BSYNC B0 ;  /* 0x0000000000007941 */ /* 0x000fea0003800000 */
.L_x_1340:
[----:B------:R-:W-:-:S05]  /*137f0*/  IMAD R3, R2, R3, RZ ;  /* 0x0000000302037224 */ /* 0x000fca00078e02ff */
[----:B------:R-:W-:-:S07]  /*13800*/  VIMNMX R0, R0, R3, !PT ;  /* 0x0000000300007248 */ /* 0x000fce0007fe0100 */
.L_x_1339:
[----:B------:R-:W-:Y:S01]  /*13810*/  IMAD.HI R0, R0, 0x2aaaaaab, RZ ;  /* 0x2aaaaaab00007827 */ /* 0x000fe200078e02ff */
[----:B------:R-:W-:Y:S04]  /*13820*/  BSSY B0, `(.L_x_1343) ;  /* 0x000002a000007945 */ /* 0x000fe80003800000 */
[----:B------:R-:W-:-:S04]  /*13830*/  SHF.R.U32.HI R3, RZ, 0x1f, R0 ;  /* 0x0000001fff037819 */ /* 0x000fc80000011600 */
[----:B------:R-:W-:Y:S02]  /*13840*/  LEA.HI.SX32 R3, R0, R3, 0x1c ;  /* 0x0000000300037211 */ /* 0x000fe400078fe2ff */
[C---:B------:R-:W-:Y:S02]  /*13850*/  LOP3.LUT R0, R18.reuse, 0xff000000, RZ, 0xc0, !PT ;  /* 0xff00000012007812 */ /* 0x040fe400078ec0ff */
[----:B------:R-:W-:Y:S02]  /*13860*/  VIMNMX R36, RZ, R3, !PT ;  /* 0x00000003ff247248 */ /* 0x000fe40007fe0100 */
[----:B------:R-:W-:Y:S02]  /*13870*/  SHF.R.U32.HI R3, RZ, 0x8, R0 ;  /* 0x00000008ff037819 */ /* 0x000fe40000011600 */
[----:B------:R-:W-:Y:S02]  /*13880*/  ISETP.GT.AND P0, PT, R7, R36, PT ;  /* 0x000000240700720c */ /* 0x000fe40003f04270 */
[----:B------:R-:W-:-:S04]  /*13890*/  LOP3.LUT R0, R18, 0xff0000, RZ, 0xc0, !PT ;  /* 0x00ff000012007812 */ /* 0x000fc800078ec0ff */
[----:B------:R-:W-:Y:S01]  /*138a0*/  LEA.HI R3, R0, R3, RZ, 0x10 ;  /* 0x0000000300037211 */ /* 0x000fe200078f80ff */
[----:B------:R-:W-:-:S03]  /*138b0*/  IMAD.MOV.U32 R0, RZ, RZ, RZ ;  /* 0x000000ffff007224 */ /* 0x000fc600078e00ff */
[----:B------:R-:W-:-:S03]  /*138c0*/  LOP3.LUT R5, R3, 0xff, RZ, 0xc0, !PT ;  /* 0x000000ff03057812 */ /* 0x000fc600078ec0ff */
[----:B------:R-:W-:Y:S05]  /*138d0*/  @!P0 BRA `(.L_x_1344) ;  /* 0x0000000000788947 */ /* 0x000fea0003800000 */
[----:B------:R-:W-:Y:S01]  /*138e0*/  SHF.R.U32.HI R0, RZ, 0x10, R3 ;  /* 0x00000010ff007819 */ /* 0x000fe20000011603 */
[----:B------:R-:W-:-:S03]  /*138f0*/  IMAD.MOV.U32 R2, RZ, RZ, RZ ;  /* 0x000000ffff027224 */ /* 0x000fc600078e00ff */
[----:B------:R-:W-:-:S13]  /*13900*/  ISETP.NE.AND P0, PT, R0, RZ, PT ;  /* 0x000000ff0000720c */ /* 0x000fda0003f05270 */
[----:B------:R-:W0:Y:S02]  /*13910*/  @!P0 LDC R0, c[0x0][0x9f0] ;  /* 0x00027c00ff008b82 */ /* 0x000e240000000800 */
[-C--:B0-----:R-:W-:Y:S02]  /*13920*/  IABS R4, R0.reuse ;  /* 0x0000000000047213 */ /* 0x081fe40000000000 */
[----:B------:R-:W-:Y:S02]  /*13930*/  IABS R10, R0 ;  /* 0x00000000000a7213 */ /* 0x000fe40000000000 */
[----:B------:R-:W0:Y:S08]  /*13940*/  I2F.RP R6, R4 ;  /* 0x0000000400067306 */ /* 0x000e300000209400 */
[----:B0-----:R-:W0:Y:S02]  /*13950*/  MUFU.RCP R6, R6 ;  /* 0x0000000600067308 */ /* 0x001e240000001000 */
[----:B0-----:R-:W-:-:S02]  /*13960*/  VIADD R8, R6, 0xffffffe ;  /* 0x0ffffffe06087836 */ /* 0x001fc40000000000 */
[----:B------:R-:W-:-:S04]  /*13970*/  IMAD.MOV R6, RZ, RZ, -R10 ;  /* 0x000000ffff067224 */ /* 0x000fc800078e0a0a */
[----:B------:R-:W0:Y:S02]  /*13980*/  F2I.FTZ.U32.TRUNC.NTZ R3, R8 ;  /* 0x0000000800037305 */ /* 0x000e24000021f000 */
[----:B0-----:R-:W-:-:S04]  /*13990*/  IMAD.MOV R9, RZ, RZ, -R3 ;  /* 0x000000ffff097224 */ /* 0x001fc800078e0a03 */
[----:B------:R-:W-:-:S04]  /*139a0*/  IMAD R9, R9, R4, RZ ;  /* 0x0000000409097224 */ /* 0x000fc800078e02ff */
[----:B------:R-:W-:Y:S01]  /*139b0*/  IMAD.HI.U32 R2, R3, R9, R2 ;  /* 0x0000000903027227 */ /* 0x000fe200078e0002 */
[----:B------:R-:W-:-:S05]  /*139c0*/  IADD3 R3, R0, -0x1, R7 ;  /* 0xffffffff00037810 */ /* 0x000fca0007ffe007 */
[----:B------:R-:W-:-:S05]  /*139d0*/  IMAD.IADD R3, R3, 0x1, -R36 ;  /* 0x0000000103037824 */ /* 0x000fca00078e0a24 */
[----:B------:R-:W-:Y:S02]  /*139e0*/  IABS R9, R3 ;  /* 0x0000000300097213 */ /* 0x000fe40000000000 */
[----:B------:R-:W-:-:S03]  /*139f0*/  LOP3.LUT R3, R3, R0, RZ, 0x3c, !PT ;  /* 0x0000000003037212 */ /* 0x000fc600078e3cff */
        /* <DEDUP_REMOVED lines=10> */
[----:B------:R-:W-:-:S05]  /*13aa0*/  @!P1 LOP3.LUT R2, RZ, R0, RZ, 0x33, !PT ;  /* 0x00000000ff029212 */ /* 0x000fca00078e33ff */
[----:B------:R-:W-:-:S07]  /*13ab0*/  IMAD.MOV.U32 R0, RZ, RZ, R2 ;  /* 0x000000ffff007224 */ /* 0x000fce00078e0002 */
.L_x_1344:
[----:B------:R-:W-:Y:S05]  /*13ac0*/  BSYNC B0 ;  /* 0x0000000000007941 */ /* 0x000fea0003800000 */
.L_x_1343:
[-C--:B------:R-:W-:Y:S01]  /*13ad0*/  IMAD R36, R5, R0.reuse, R36 ;  /* 0x0000000005247224 */ /* 0x080fe200078e0224 */
        /* <DEDUP_REMOVED lines=22> */
.L_x_1346:
        /* <DEDUP_REMOVED lines=8> */
[----:B------:R-:W-:Y:S02]  /*13cc0*/  IMAD.U32 R4, RZ, RZ, UR6 ;  /* 0x00000006ff047e24 */ /* 0x000fe4000f8e00ff */
[----:B------:R-:W0:Y:S01]  /*13cd0*/  LDC.64 R2, c[0x4][R2] ;  /* 0x0100000002027b82 */ /* 0x000e220000000a00 */
[----:B------:R-:W-:Y:S02]  /*13ce0*/  IMAD.U32 R5, RZ, RZ, UR7 ;  /* 0x00000007ff057e24 */ /* 0x000fe4000f8e00ff */
        /* <DEDUP_REMOVED lines=8> */
[----:B0-----:R-:W-:Y:S05]  /*13d70*/  CALL.ABS.NOINC R2 ;  /* 0x0000000002007343 */ /* 0x001fea0003c00000 */
.L_x_1349:
[----:B------:R-:W-:Y:S05]  /*13d80*/  BSYNC B6 ;  /* 0x0000000000067941 */ /* 0x000fea0003800000 */
.L_x_1348:
        /* <DEDUP_REMOVED lines=9> */
[----:B------:R-:W-:Y:S02]  /*13e20*/  IMAD.U32 R4, RZ, RZ, UR6 ;  /* 0x00000006ff047e24 */ /* 0x000fe4000f8e00ff */
[----:B------:R-:W-:Y:S02]  /*13e30*/  IMAD.U32 R5, RZ, RZ, UR7 ;  /* 0x00000007ff057e24 */ /* 0x000fe4000f8e00ff */
[----:B------:R-:W-:Y:S02]  /*13e40*/  IMAD.U32 R6, RZ, RZ, UR8 ;  /* 0x00000008ff067e24 */ /* 0x000fe4000f8e00ff */
[----:B------:R-:W-:-:S02]  /*13e50*/  IMAD.U32 R7, RZ, RZ, UR9 ;  /* 0x00000009ff077e24 */ /* 0x000fc4000f8e00ff */
[----:B------:R-:W-:Y:S02]  /*13e60*/  IMAD.U32 R10, RZ, RZ, UR4 ;  /* 0x00000004ff0a7e24 */ /* 0x000fe4000f8e00ff */
[----:B------:R-:W-:Y:S02]  /*13e70*/  IMAD.U32 R11, RZ, RZ, UR5 ;  /* 0x00000005ff0b7e24 */ /* 0x000fe4000f8e00ff */
[----:B------:R-:W-:Y:S02]  /*13e80*/  IMAD.MOV.U32 R8, RZ, RZ, 0x70 ;  /* 0x00000070ff087424 */ /* 0x000fe400078e00ff */
[----:B------:R-:W-:Y:S02]  /*13e90*/  IMAD.MOV.U32 R12, RZ, RZ, 0x1 ;  /* 0x00000001ff0c7424 */ /* 0x000fe400078e00ff */
[----:B0-----:R-:W-:-:S07]  /*13ea0*/  IMAD.MOV.U32 R13, RZ, RZ, RZ ;  /* 0x000000ffff0d7224 */ /* 0x001fce00078e00ff */
[----:B------:R-:W-:-:S07]  /*13eb0*/  LEPC R20, `(.L_x_1352) ;  /* 0x000000001014794e */ /* 0x000fce0000000000 */
[----:B-1----:R-:W-:Y:S05]  /*13ec0*/  CALL.ABS.NOINC R2 ;  /* 0x0000000002007343 */ /* 0x002fea0003c00000 */
.L_x_1352:
[----:B------:R0:W1:Y:S01]  /*13ed0*/  LDC.64 R2, c[0x4][R17] ;  /* 0x0100000011027b82 */ /* 0x0000620000000a00 */
[----:B------:R-:W-:Y:S01]  /*13ee0*/  ULDC.64 UR6, c[0x4][0x90] ;  /* 0x0100240000067ab9 */ /* 0x000fe20000000a00 */
[----:B------:R-:W-:Y:S01]  /*13ef0*/  ULDC.64 UR8, c[0x4][0x98] ;  /* 0x0100260000087ab9 */ /* 0x000fe20000000a00 */
[----:B------:R-:W-:Y:S01]  /*13f00*/  ULDC.64 UR4, c[0x4][0x18] ;  /* 0x0100060000047ab9 */ /* 0x000fe20000000a00 */
        /* <DEDUP_REMOVED lines=11> */
.L_x_1351:
[----:B------:R-:W-:Y:S05]  /*13fc0*/  BSYNC B6 ;  /* 0x0000000000067941 */ /* 0x000fea0003800000 */
.L_x_1350:
[----:B------:R-:W-:Y:S01]  /*13fd0*/  ULDC.64 UR4, c[0x0][0x9f8] ;  /* 0x00027e0000047ab9 */ /* 0x000fe20000000a00 */
[----:B------:R-:W-:Y:S01]  /*13fe0*/  IMAD.MOV.U32 R31, RZ, RZ, R19 ;  /* 0x000000ffff1f7224 */ /* 0x000fe200078e0013 */
[----:B------:R-:W-:Y:S01]  /*13ff0*/  ISETP.NE.U32.AND P0, PT, RZ, UR4, PT ;  /* 0x00000004ff007c0c */ /* 0x000fe2000bf05070 */
[----:B------:R-:W0:Y:S01]  /*14000*/  S2R R17, SR_TID.X ;  /* 0x0000000000117919 */ /* 0x000e220000002100 */
[----:B------:R-:W1:Y:S01]  /*14010*/  LDC R8, c[0x0][0x430] ;  /* 0x00010c00ff087b82 */ /* 0x000e620000000800 */
[----:B------:R-:W-:Y:S01]  /*14020*/  VIADD R25, R24, 0xffffffff ;  /* 0xffffffff18197836 */ /* 0x000fe20000000000 */
[----:B------:R-:W-:Y:S01]  /*14030*/  ISETP.NE.AND.EX P0, PT, RZ, UR5, PT, P0 ;  /* 0x00000005ff007c0c */ /* 0x000fe2000bf05300 */
[----:B------:R-:W2:Y:S01]  /*14040*/  S2R R21, SR_TID.X ;  /* 0x0000000000157919 */ /* 0x000ea20000002100 */
[----:B------:R-:W-:-:S11]  /*14050*/  ULDC UR4, c[0x0][0x320] ;  /* 0x0000c80000047ab9 */ /* 0x000fd60000000800 */
[----:B------:R-:W3:Y:S01]  /*14060*/  @P0 LDC.64 R2, c[0x0][0x9f8] ;  /* 0x00027e00ff020b82 */ /* 0x000ee20000000a00 */
[----:B0-----:R-:W-:-:S04]  /*14070*/  LOP3.LUT R17, R17, 0x7f, RZ, 0xc0, !PT ;  /* 0x0000007f11117812 */ /* 0x001fc800078ec0ff */
[----:B------:R-:W-:Y:S01]  /*14080*/  SHF.R.U32.HI R20, RZ, 0x3, R17 ;  /* 0x00000003ff147819 */ /* 0x000fe20000011611 */
[----:B---3--:R-:W-:-:S05]  /*14090*/  @P0 IMAD.WIDE R2, R19, 0x4, R2 ;  /* 0x0000000413020825 */ /* 0x008fca00078e0202 */
[----:B------:R0:W3:Y:S01]  /*140a0*/  @P0 LDG.E R31, desc[UR36][R2.64] ;  /* 0x00000024021f0981 */ /* 0x0000e2000c1e1900 */
[----:B-1----:R-:W-:Y:S01]  /*140b0*/  ISETP.NE.AND P1, PT, R8, 0x1, PT ;  /* 0x000000010800780c */ /* 0x002fe20003f25270 */
[----:B--2---:R-:W-:Y:S01]  /*140c0*/  IMAD.SHL.U32 R21, R21, 0x8, RZ ;  /* 0x0000000815157824 */ /* 0x004fe200078e00ff */
[----:B------:R-:W-:Y:S01]  /*140d0*/  LOP3.LUT R23, R23, 0xffffffdf, RZ, 0xc0, !PT ;  /* 0xffffffdf17177812 */ /* 0x000fe200078ec0ff */
[----:B------:R-:W1:Y:S03]  /*140e0*/  S2R R17, SR_TID.X ;  /* 0x0000000000117919 */ /* 0x000e660000002100 */
[----:B------:R-:W-:-:S07]  /*140f0*/  LOP3.LUT R21, R21, 0x38, RZ, 0xc0, !PT ;  /* 0x0000003815157812 */ /* 0x000fce00078ec0ff */
[----:B------:R-:W2:Y:S01]  /*14100*/  @P1 LDC R7, c[0x0][0x434] ;  /* 0x00010d00ff071b82 */ /* 0x000ea20000000800 */
[----:B------:R-:W-:-:S07]  /*14110*/  @P1 LOP3.LUT R23, R23, 0x20, RZ, 0xfc, !PT ;  /* 0x0000002017171812 */ /* 0x000fce00078efcff */
[----:B------:R-:W4:Y:S01]  /*14120*/  @P1 LDC R5, c[0x0][0x438] ;  /* 0x00010e00ff051b82 */ /* 0x000f220000000800 */
[----:B-1----:R-:W-:-:S05]  /*14130*/  IMAD.SHL.U32 R17, R17, 0x10, RZ ;  /* 0x0000001011117824 */ /* 0x002fca00078e00ff */
[----:B------:R-:W-:Y:S02]  /*14140*/  LOP3.LUT R17, R20, 0x70, R17, 0xf8, !PT ;  /* 0x0000007014117812 */ /* 0x000fe400078ef811 */
[----:B------:R-:W-:-:S03]  /*14150*/  LOP3.LUT R20, R21, 0x40, RZ, 0xfc, !PT ;  /* 0x0000004015147812 */ /* 0x000fc600078efcff */
[----:B------:R-:W-:Y:S01]  /*14160*/  IMAD R0, R25, 0x60, R17 ;  /* 0x0000006019007824 */ /* 0x000fe200078e0211 */
[----:B------:R-:W-:-:S04]  /*14170*/  ISETP.GE.AND P2, PT, R20, UR4, PT ;  /* 0x0000000414007c0c */ /* 0x000fc8000bf46270 */
[C---:B------:R-:W-:Y:S01]  /*14180*/  ISETP.GE.AND P0, PT, R0.reuse, R34, PT ;  /* 0x000000220000720c */ /* 0x040fe20003f06270 */
[----:B------:R-:W-:-:S03]  /*14190*/  IMAD.IADD R0, R0, 0x1, R37 ;  /* 0x0000000100007824 */ /* 0x000fc600078e0225 */
[----:B------:R-:W-:Y:S01]  /*141a0*/  ISETP.GT.U32.OR P0, PT, R17, 0x5f, P0 ;  /* 0x0000005f1100780c */ /* 0x000fe20000704470 */
[----:B--2---:R-:W-:-:S04]  /*141b0*/  @P1 IMAD.HI.U32 R6, R0, R7, RZ ;  /* 0x0000000700061227 */ /* 0x004fc800078e00ff */
[----:B------:R-:W-:Y:S01]  /*141c0*/  IMAD.MOV.U32 R4, RZ, RZ, R0 ;  /* 0x000000ffff047224 */ /* 0x000fe200078e0000 */
[----:B----4-:R-:W-:Y:S02]  /*141d0*/  @P1 SHF.R.U32.HI R4, RZ, R5, R6 ;  /* 0x00000005ff041219 */ /* 0x010fe40000011606 */
[----:B------:R-:W-:Y:S01]  /*141e0*/  ISETP.GE.AND P1, PT, R21, UR4, PT ;  /* 0x0000000415007c0c */ /* 0x000fe2000bf26270 */
[----:B------:R-:W-:Y:S02]  /*141f0*/  ULDC UR4, c[0x0][0x2f4] ;  /* 0x0000bd0000047ab9 */ /* 0x000fe40000000800 */
[----:B------:R-:W-:Y:S01]  /*14200*/  IMAD.MOV R5, RZ, RZ, -R4 ;  /* 0x000000ffff057224 */ /* 0x000fe200078e0a04 */
[----:B------:R-:W-:Y:S01]  /*14210*/  SEL R29, RZ, 0x1, P1 ;  /* 0x00000001ff1d7807 */ /* 0x000fe20000800000 */
[----:B0-----:R-:W0:Y:S02]  /*14220*/  @!P0 LDC.64 R2, c[0x0][0x428] ;  /* 0x00010a00ff028b82 */ /* 0x001e240000000a00 */
[----:B------:R-:W-:Y:S01]  /*14230*/  IMAD R0, R8, R5, R0 ;  /* 0x0000000508007224 */ /* 0x000fe200078e0200 */
[----:B------:R-:W-:-:S02]  /*14240*/  @!P0 SHF.R.S32.HI R5, RZ, 0x1f, R4 ;  /* 0x0000001fff058819 */ /* 0x000fc40000011404 */
[----:B------:R-:W-:Y:S02]  /*14250*/  LOP3.LUT R23, R23, 0xfffffffb, RZ, 0xc0, !PT ;  /* 0xfffffffb17177812 */ /* 0x000fe400078ec0ff */
[----:B------:R-:W-:Y:S01]  /*14260*/  LOP3.LUT R8, R21, 0x80, RZ, 0xfc, !PT ;  /* 0x0000008015087812 */ /* 0x000fe200078efcff */
[----:B------:R-:W-:Y:S01]  /*14270*/  UMOV UR5, 0xffffffff ;  /* 0xffffffff00057882 */ /* 0x000fe20000000000 */
[----:B------:R-:W-:Y:S02]  /*14280*/  LOP3.LUT R24, R18, 0xffff, RZ, 0xc0, !PT ;  /* 0x0000ffff12187812 */ /* 0x000fe400078ec0ff */
[----:B---3--:R-:W-:Y:S01]  /*14290*/  SHF.R.S32.HI R6, RZ, 0x1f, R31 ;  /* 0x0000001fff067819 */ /* 0x008fe2000001141f */
[----:B0-----:R-:W-:-:S04]  /*142a0*/  @!P0 IMAD.WIDE.U32 R4, R31, R2, R4 ;  /* 0x000000021f048225 */ /* 0x001fc800078e0004 */
[----:B------:R0:W-:Y:S02]  /*142b0*/  STL [R1], R6 ;  /* 0x0000000601007387 */ /* 0x0001e40000100800 */
[----:B0-----:R-:W-:Y:S01]  /*142c0*/  @!P0 IMAD R6, R6, R2, RZ ;  /* 0x0000000206068224 */ /* 0x001fe200078e02ff */
[----:B------:R-:W-:-:S03]  /*142d0*/  SEL R2, RZ, 0xffffffff, P2 ;  /* 0xffffffffff027807 */ /* 0x000fc60001000000 */
[----:B------:R-:W-:Y:S02]  /*142e0*/  @!P0 IMAD R6, R31, R3, R6 ;  /* 0x000000031f068224 */ /* 0x000fe400078e0206 */
[----:B------:R-:W-:Y:S01]  /*142f0*/  IMAD.SHL.U32 R2, R2, 0x2, RZ ;  /* 0x0000000202027824 */ /* 0x000fe200078e00ff */
[----:B------:R-:W-:Y:S01]  /*14300*/  ISETP.GE.AND P2, PT, R21, UR4, PT ;  /* 0x0000000415007c0c */ /* 0x000fe2000bf46270 */
[----:B------:R-:W-:-:S03]  /*14310*/  @!P0 IMAD.IADD R6, R5, 0x1, R6 ;  /* 0x0000000105068824 */ /* 0x000fc600078e0206 */
[----:B------:R-:W-:Y:S02]  /*14320*/  LOP3.LUT R29, R2, 0x2, R29, 0xe2, !PT ;  /* 0x00000002021d7812 */ /* 0x000fe400078ee21d */
[----:B------:R-:W0:Y:S07]  /*14330*/  @!P0 LDC.64 R2, c[0x0][0x418] ;  /* 0x00010600ff028b82 */ /* 0x000e2e0000000a00 */
[----:B------:R-:W-:Y:S02]  /*14340*/  @P2 LOP3.LUT R23, R23, 0x4, RZ, 0xfc, !PT ;  /* 0x0000000417172812 */ /* 0x000fe400078efcff */
[----:B0-----:R-:W-:-:S04]  /*14350*/  @!P0 LEA R2, P1, R4, R2, 0x2 ;  /* 0x0000000204028211 */ /* 0x001fc800078210ff */
[----:B------:R-:W-:Y:S01]  /*14360*/  @!P0 LEA.HI.X R3, R4, R3, R6, 0x2, P1 ;  /* 0x0000000304038211 */ /* 0x000fe200008f1406 */
[----:B------:R-:W-:Y:S01]  /*14370*/  IMAD.MOV.U32 R4, RZ, RZ, RZ ;  /* 0x000000ffff047224 */ /* 0x000fe200078e00ff */
[----:B------:R-:W-:Y:S02]  /*14380*/  ISETP.GE.AND P1, PT, R20, UR4, PT ;  /* 0x0000000414007c0c */ /* 0x000fe4000bf26270 */
[----:B------:R-:W-:-:S03]  /*14390*/  LOP3.LUT R23, R23, 0xfffffffd, RZ, 0xc0, !PT ;  /* 0xfffffffd17177812 */ /* 0x000fc600078ec0ff */
[----:B------:R0:W5:Y:S01]  /*143a0*/  @!P0 LDG.E R4, desc[UR36][R2.64] ;  /* 0x0000002402048981 */ /* 0x000162000c1e1900 */
[----:B------:R-:W-:-:S07]  /*143b0*/  ISETP.GE.AND P0, PT, R8, UR4, PT ;  /* 0x0000000408007c0c */ /* 0x000fce000bf06270 */
[----:B------:R-:W-:Y:S01]  /*143c0*/  @P1 LOP3.LUT R23, R23, 0x2, RZ, 0xfc, !PT ;  /* 0x0000000217171812 */ /* 0x000fe200078efcff */
[----:B0-----:R-:W-:-:S03]  /*143d0*/  IMAD.U32 R2, RZ, RZ, UR38 ;  /* 0x00000026ff027e24 */ /* 0x001fc6000f8e00ff */
[----:B------:R-:W-:-:S04]  /*143e0*/  LOP3.LUT R23, R23, 0xfffffffe, RZ, 0xc0, !PT ;  /* 0xfffffffe17177812 */ /* 0x000fc800078ec0ff */
[----:B------:R-:W-:Y:S01]  /*143f0*/  @P0 LOP3.LUT R23, R23, 0x1, RZ, 0xfc, !PT ;  /* 0x0000000117170812 */ /* 0x000fe200078efcff */
[----:B------:R-:W-:Y:S06]  /*14400*/  BRA.DIV UR5, `(.L_x_1353) ;  /* 0x00000046050c7947 */ /* 0x000fec000b800000 */
.L_x_1421:
[----:B------:R-:W-:Y:S02]  /*14410*/  ISETP.NE.AND P0, PT, R2, 0x3, PT ;  /* 0x000000030200780c */ /* 0x000fe40003f05270 */
[----:B------:R-:W-:Y:S02]  /*14420*/  ISETP.GT.U32.AND P1, PT, R17, 0x5f, PT ;  /* 0x0000005f1100780c */ /* 0x000fe40003f24070 */
[----:B------:R-:W-:-:S09]  /*14430*/  LOP3.LUT R23, R23, 0xffffffef, RZ, 0xc0, !PT ;  /* 0xffffffef17177812 */ /* 0x000fd200078ec0ff */
[----:B------:R-:W-:-:S04]  /*14440*/  @P0 LOP3.LUT R23, R23, 0x10, RZ, 0xfc, !PT ;  /* 0x0000001017170812 */ /* 0x000fc800078efcff */
[----:B------:R-:W-:-:S04]  /*14450*/  LOP3.LUT R23, R23, 0xfffffff7, RZ, 0xc0, !PT ;  /* 0xfffffff717177812 */ /* 0x000fc800078ec0ff */
[----:B------:R-:W-:Y:S01]  /*14460*/  @P1 LOP3.LUT R23, R23, 0x8, RZ, 0xfc, !PT ;  /* 0x0000000817171812 */ /* 0x000fe200078efcff */
[----:B------:R-:W-:Y:S06]  /*14470*/  @!P0 BRA `(.L_x_1354) ;  /* 0x0000000000048947 */ /* 0x000fec0003800000 */
[----:B------:R-:W-:Y:S01]  /*14480*/  BPT.TRAP 0x1 ;  /* 0x000000040000795c */ /* 0x000fe20000300000 */
.L_x_1354:
        /* <DEDUP_REMOVED lines=23> */
.L_x_1422:
[----:B------:R-:W-:Y:S05]  /*14600*/  BSYNC B0 ;  /* 0x0000000000007941 */ /* 0x000fea0003800000 */
.L_x_1355:
[----:B------:R-:W1:Y:S01]  /*14610*/  S2R R8, SR_TID.X ;  /* 0x0000000000087919 */ /* 0x000e620000002100 */
[----:B------:R-:W-:Y:S01]  /*14620*/  ULDC.64 UR4, c[0x0][0x300] ;  /* 0x0000c00000047ab9 */ /* 0x000fe20000000a00 */
[----:B------:R-:W-:Y:S01]  /*14630*/  ULDC.64 UR6, c[0x0][0x2e8] ;  /* 0x0000ba0000067ab9 */ /* 0x000fe20000000a00 */
[----:B------:R-:W-:Y:S01]  /*14640*/  IMAD R5, R5, UR4, RZ ;  /* 0x0000000405057c24 */ /* 0x000fe2000f8e02ff */
[----:B------:R-:W2:Y:S01]  /*14650*/  S2R R9, SR_TID.X ;  /* 0x0000000000097919 */ /* 0x000ea20000002100 */
[C---:B0-----:R-:W-:Y:S01]  /*14660*/  IMAD.WIDE.U32 R2, R0.reuse, UR4, RZ ;  /* 0x0000000400027c25 */ /* 0x041fe2000f8e00ff */
[C---:B------:R-:W-:Y:S02]  /*14670*/  LOP3.LUT P4, RZ, R23.reuse, 0x4, RZ, 0xc0, !PT ;  /* 0x0000000417ff7812 */ /* 0x040fe4000788c0ff */
[C---:B------:R-:W-:Y:S01]  /*14680*/  LOP3.LUT P3, RZ, R23.reuse, 0x2, RZ, 0xc0, !PT ;  /* 0x0000000217ff7812 */ /* 0x040fe2000786c0ff */
[----:B------:R-:W-:Y:S01]  /*14690*/  IMAD R5, R0, UR5, R5 ;  /* 0x0000000500057c24 */ /* 0x000fe2000f8e0205 */
[----:B------:R-:W-:Y:S01]  /*146a0*/  ULDC.64 UR4, c[0x0][0x310] ;  /* 0x0000c40000047ab9 */ /* 0x000fe20000000a00 */
[----:B------:R-:W-:Y:S01]  /*146b0*/  LOP3.LUT P2, RZ, R23, 0x1, RZ, 0xc0, !PT ;  /* 0x0000000117ff7812 */ /* 0x000fe2000784c0ff */
[----:B------:R-:W-:-:S02]  /*146c0*/  IMAD R6, R6, UR4, RZ ;  /* 0x0000000406067c24 */ /* 0x000fc4000f8e02ff */
        /* <DEDUP_REMOVED lines=12> */
[----:B------:R-:W-:Y:S01]  /*14790*/  LEA.HI.X R0, R2, UR7, R0, 0x1, P0 ;  /* 0x0000000702007c11 */ /* 0x000fe200080f0c00 */
[----:B--2---:R-:W-:Y:S01]  /*147a0*/  IMAD.SHL.U32 R9, R9, 0x8, RZ ;  /* 0x0000000809097824 */ /* 0x004fe200078e00ff */
[----:B------:R-:W-:-:S04]  /*147b0*/  SHF.R.U32.HI R8, RZ, 0x3, R8 ;  /* 0x00000003ff087819 */ /* 0x000fc80000011608 */
[----:B------:R-:W-:Y:S01]  /*147c0*/  LOP3.LUT R9, R9, 0x38, RZ, 0xc0, !PT ;  /* 0x0000003809097812 */ /* 0x000fe200078ec0ff */
[----:B------:R-:W-:-:S05]  /*147d0*/  IMAD.IADD R6, R6, 0x1, -R8 ;  /* 0x0000000106067824 */ /* 0x000fca00078e0a08 */
        /* <DEDUP_REMOVED lines=64> */
.L_x_1436:
        /* <DEDUP_REMOVED lines=12> */
.L_x_1358:
        /* <DEDUP_REMOVED lines=10> */
.L_x_1359:
[----:B------:R2:W-:Y:S02]  /*14d40*/  SYNCS.ARRIVE.TRANS64.A1T0 RZ, [R7+URZ+0x2a830], RZ ;  /* 0x02a830ff07ff79a7 */ /* 0x0005e4000810003f */
[----:B------:R-:W-:Y:S05]  /*14d50*/  WARPSYNC.ALL ;  /* 0x0000000000007948 */ /* 0x000fea0003800000 */
[----:B------:R-:W-:Y:S01]  /*14d60*/  ULDC.64 UR4, c[0x0][0x298] ;  /* 0x0000a60000047ab9 */ /* 0x000fe20000000a00 */
[----:B-1----:R-:W-:Y:S01]  /*14d70*/  VIADD R2, R22, 0xc400 ;  /* 0x0000c40016027836 */ /* 0x002fe20000000000 */
[----:B------:R-:W-:Y:S01]  /*14d80*/  SHF.R.S32.HI R0, RZ, 0x1f, R35 ;  /* 0x0000001fff007819 */ /* 0x000fe20000011423 */
[----:B0-----:R-:W-:Y:S01]  /*14d90*/  IMAD.WIDE.U32 R4, R35, UR4, RZ ;  /* 0x0000000423047c25 */ /* 0x001fe2000f8e00ff */
[----:B------:R-:W-:Y:S01]  /*14da0*/  BSSY B6, `(.L_x_1360) ;  /* 0x0000018000067945 */ /* 0x000fe20003800000 */
[----:B------:R-:W-:Y:S01]  /*14db0*/  BAR.SYNC.DEFER_BLOCKING 0x8, 0x180 ;  /* 0x0206000000007b1d */ /* 0x000fe20000010000 */
[----:B------:R-:W-:Y:S01]  /*14dc0*/  LOP3.LUT P0, RZ, R2, 0x3ff, RZ, 0xc0, !PT ;  /* 0x000003ff02ff7812 */ /* 0x000fe2000780c0ff */
[----:B------:R-:W-:-:S04]  /*14dd0*/  IMAD R0, R0, UR4, RZ ;  /* 0x0000000400007c24 */ /* 0x000fc8000f8e02ff */
[----:B------:R-:W-:Y:S01]  /*14de0*/  IMAD R0, R35, UR5, R0 ;  /* 0x0000000523007c24 */ /* 0x000fe2000f8e0200 */
[----:B------:R0:W-:Y:S03]  /*14df0*/  STL.64 [R1+0x8], R4 ;  /* 0x0000080401007387 */ /* 0x0001e60000100a00 */
[----:B------:R-:W-:-:S04]  /*14e00*/  IMAD.IADD R35, R5, 0x1, R0 ;  /* 0x0000000105237824 */ /* 0x000fc800078e0200 */
[----:B------:R-:W-:Y:S05]  /*14e10*/  @!P0 BRA `(.L_x_1361) ;  /* 0x0000000000408947 */ /* 0x000fea0003800000 */
[----:B------:R-:W-:Y:S01]  /*14e20*/  MOV R2, 0x0 ;  /* 0x0000000000027802 */ /* 0x000fe20000000f00 */
[----:B------:R-:W-:Y:S01]  /*14e30*/  ULDC.64 UR6, c[0x4][0x90] ;  /* 0x0100240000067ab9 */ /* 0x000fe20000000a00 */
[----:B------:R-:W-:Y:S01]  /*14e40*/  ULDC.64 UR8, c[0x4][0x98] ;  /* 0x0100260000087ab9 */ /* 0x000fe20000000a00 */
[----:B------:R-:W-:Y:S01]  /*14e50*/  ULDC.64 UR4, c[0x4][0x20] ;  /* 0x0100080000047ab9 */ /* 0x000fe20000000a00 */
[----:B0-----:R-:W-:Y:S02]  /*14e60*/  IMAD.U32 R4, RZ, RZ, UR6 ;  /* 0x00000006ff047e24 */ /* 0x001fe4000f8e00ff */
[----:B------:R-:W0:Y:S01]  /*14e70*/  LDC.64 R2, c[0x4][R2] ;  /* 0x0100000002027b82 */ /* 0x000e220000000a00 */
[----:B------:R-:W-:Y:S02]  /*14e80*/  IMAD.U32 R5, RZ, RZ, UR7 ;  /* 0x00000007ff057e24 */ /* 0x000fe4000f8e00ff */
[----:B------:R-:W-:Y:S02]  /*14e90*/  IMAD.U32 R6, RZ, RZ, UR8 ;  /* 0x00000008ff067e24 */ /* 0x000fe4000f8e00ff */
[----:B--2---:R-:W-:-:S02]  /*14ea0*/  IMAD.U32 R7, RZ, RZ, UR9 ;  /* 0x00000009ff077e24 */ /* 0x004fc4000f8e00ff */
[----:B------:R-:W-:Y:S02]  /*14eb0*/  IMAD.U32 R10, RZ, RZ, UR4 ;  /* 0x00000004ff0a7e24 */ /* 0x000fe4000f8e00ff */
[----:B------:R-:W-:Y:S02]  /*14ec0*/  IMAD.U32 R11, RZ, RZ, UR5 ;  /* 0x00000005ff0b7e24 */ /* 0x000fe4000f8e00ff */
[----:B------:R-:W-:Y:S02]  /*14ed0*/  IMAD.MOV.U32 R8, RZ, RZ, 0x70 ;  /* 0x00000070ff087424 */ /* 0x000fe400078e00ff */
[----:B------:R-:W-:Y:S02]  /*14ee0*/  IMAD.MOV.U32 R12, RZ, RZ, 0x1 ;  /* 0x00000001ff0c7424 */ /* 0x000fe400078e00ff */
[----:B------:R-:W-:-:S07]  /*14ef0*/  IMAD.MOV.U32 R13, RZ, RZ, RZ ;  /* 0x000000ffff0d7224 */ /* 0x000fce00078e00ff */
[----:B------:R-:W-:-:S07]  /*14f00*/  LEPC R20, `(.L_x_1361) ;  /* 0x000000001014794e */ /* 0x000fce0000000000 */
[----:B0-----:R-:W-:Y:S05]  /*14f10*/  CALL.ABS.NOINC R2 ;  /* 0x0000000002007343 */ /* 0x001fea0003c00000 */
.L_x_1361:
[----:B------:R-:W-:Y:S05]  /*14f20*/  BSYNC B6 ;  /* 0x0000000000067941 */ /* 0x000fea0003800000 */
.L_x_1360:
[----:B------:R-:W3:Y:S01]  /*14f30*/  LDL.LU.64 R20, [R1+0x8] ;  /* 0x0000080001147983 */ /* 0x000ee20000300a00 */
[----:B------:R-:W-:Y:S01]  /*14f40*/  LOP3.LUT P6, RZ, R23, 0x80, RZ, 0xc0, !PT ;  /* 0x0000008017ff7812 */ /* 0x000fe200078cc0ff */
[----:B------:R-:W-:Y:S01]  /*14f50*/  IMAD.MOV.U32 R3, RZ, RZ, R35 ;  /* 0x000000ffff037224 */ /* 0x000fe200078e0023 */
[----:B------:R-:W-:Y:S01]  /*14f60*/  SHF.R.S32.HI R0, RZ, 0x1f, R19 ;  /* 0x0000001fff007819 */ /* 0x000fe20000011413 */
[----:B------:R-:W-:Y:S01]  /*14f70*/  ULDC.64 UR4, c[0x0][0x2d8] ;  /* 0x0000b60000047ab9 */ /* 0x000fe20000000a00 */
[----:B0-----:R-:W-:Y:S01]  /*14f80*/  SEL R4, R19, RZ, !P6 ;  /* 0x000000ff13047207 */ /* 0x001fe20007000000 */
[----:B------:R-:W-:Y:S01]  /*14f90*/  ULDC.64 UR6, c[0x0][0x2e0] ;  /* 0x0000b80000067ab9 */ /* 0x000fe20000000a00 */
[----:B------:R-:W-:Y:S01]  /*14fa0*/  SEL R0, R0, RZ, !P6 ;  /* 0x000000ff00007207 */ /* 0x000fe20007000000 */
[----:B------:R-:W0:Y:S04]  /*14fb0*/  S2R R8, SR_TID.X ;  /* 0x0000000000087919 */ /* 0x000e280000002100 */
[----:B------:R-:W-:-:S04]  /*14fc0*/  IMAD R0, R0, UR6, RZ ;  /* 0x0000000600007c24 */ /* 0x000fc8000f8e02ff */
[----:B------:R-:W-:Y:S02]  /*14fd0*/  IMAD R5, R4, UR7, R0 ;  /* 0x0000000704057c24 */ /* 0x000fe4000f8e0200 */
[----:B0-----:R-:W-:-:S05]  /*14fe0*/  IMAD.SHL.U32 R8, R8, 0x8, RZ ;  /* 0x0000000808087824 */ /* 0x001fca00078e00ff */
[----:B------:R-:W-:Y:S01]  /*14ff0*/  LOP3.LUT R8, R8, 0x38, RZ, 0xc0, !PT ;  /* 0x0000003808087812 */ /* 0x000fe200078ec0ff */
[----:B---3--:R-:W-:Y:S01]  /*15000*/  IMAD.MOV.U32 R2, RZ, RZ, R20 ;  /* 0x000000ffff027224 */ /* 0x008fe200078e0014 */
[----:B------:R-:W0:Y:S01]  /*15010*/  LDC R21, c[0x0][0x448] ;  /* 0x00011200ff157b82 */ /* 0x000e220000000800 */
[----:B------:R-:W1:Y:S02]  /*15020*/  S2R R20, SR_TID.X ;  /* 0x0000000000147919 */ /* 0x000e640000002100 */
[----:B------:R-:W-:-:S04]  /*15030*/  IMAD.WIDE.U32 R2, R24, UR4, R2 ;  /* 0x0000000418027c25 */ /* 0x000fc8000f8e0002 */
[----:B------:R-:W-:Y:S01]  /*15040*/  IMAD R3, R24, UR5, R3 ;  /* 0x0000000518037c24 */ /* 0x000fe2000f8e0203 */
[----:B------:R-:W-:Y:S01]  /*15050*/  ULDC.64 UR4, c[0x0][0x2d0] ;  /* 0x0000b40000047ab9 */ /* 0x000fe20000000a00 */
[----:B------:R-:W-:-:S04]  /*15060*/  IMAD.WIDE.U32 R2, R4, UR6, R2 ;  /* 0x0000000604027c25 */ /* 0x000fc8000f8e0002 */
[----:B------:R-:W-:Y:S01]  /*15070*/  IMAD.IADD R3, R3, 0x1, R5 ;  /* 0x0000000103037824 */ /* 0x000fe200078e0205 */
[----:B0-----:R-:W-:Y:S02]  /*15080*/  ISETP.NE.AND P6, PT, R21, 0x1, PT ;  /* 0x000000011500780c */ /* 0x001fe40003fc5270 */
[----:B-1----:R-:W-:-:S04]  /*15090*/  LOP3.LUT R20, R20, 0x7f, RZ, 0xc0, !PT ;  /* 0x0000007f14147812 */ /* 0x002fc800078ec0ff */
[----:B------:R-:W-:-:S07]  /*150a0*/  SHF.R.U32.HI R21, RZ, 0x3, R20 ;  /* 0x00000003ff157819 */ /* 0x000fce0000011614 */
[----:B--2---:R-:W0:Y:S01]  /*150b0*/  @P6 LDC R7, c[0x0][0x44c] ;  /* 0x00011300ff076b82 */ /* 0x004e220000000800 */
[----:B------:R-:W1:Y:S07]  /*150c0*/  S2R R20, SR_TID.X ;  /* 0x0000000000147919 */ /* 0x000e6e0000002100 */
[----:B------:R-:W2:Y:S01]  /*150d0*/  @P6 LDC R6, c[0x0][0x450] ;  /* 0x00011400ff066b82 */ /* 0x000ea20000000800 */
[----:B-1----:R-:W-:-:S05]  /*150e0*/  IMAD.SHL.U32 R20, R20, 0x10, RZ ;  /* 0x0000001014147824 */ /* 0x002fca00078e00ff */
[----:B------:R-:W-:Y:S02]  /*150f0*/  LOP3.LUT R20, R21, 0x70, R20, 0xf8, !PT ;  /* 0x0000007015147812 */ /* 0x000fe400078ef814 */
[----:B------:R-:W1:Y:S03]  /*15100*/  S2R R21, SR_TID.X ;  /* 0x0000000000157919 */ /* 0x000e660000002100 */
[----:B------:R-:W-:Y:S02]  /*15110*/  IMAD.IADD R4, R20, 0x1, R27 ;  /* 0x0000000114047824 */ /* 0x000fe400078e021b */
[----:B------:R-:W3:Y:S02]  /*15120*/  S2R R20, SR_TID.X ;  /* 0x0000000000147919 */ /* 0x000ee40000002100 */
[----:B0-----:R-:W-:-:S04]  /*15130*/  @P6 IMAD.HI.U32 R7, R4, R7, RZ ;  /* 0x0000000704076227 */ /* 0x001fc800078e00ff */
[----:B------:R-:W-:Y:S01]  /*15140*/  IMAD.MOV.U32 R0, RZ, RZ, R4 ;  /* 0x000000ffff007224 */ /* 0x000fe200078e0004 */
[----:B--2---:R-:W-:Y:S02]  /*15150*/  @P6 SHF.R.U32.HI R0, RZ, R6, R7 ;  /* 0x00000006ff006219 */ /* 0x004fe40000011607 */
[----:B------:R-:W0:Y:S03]  /*15160*/  LDC R6, c[0x0][0x448] ;  /* 0x00011200ff067b82 */ /* 0x000e260000000800 */
[----:B------:R-:W-:Y:S02]  /*15170*/  IMAD.MOV R5, RZ, RZ, -R0 ;  /* 0x000000ffff057224 */ /* 0x000fe400078e0a00 */
[----:B------:R-:W-:-:S04]  /*15180*/  IMAD.WIDE.U32 R2, R0, UR4, R2 ;  /* 0x0000000400027c25 */ /* 0x000fc8000f8e0002 */
[----:B-1----:R-:W-:-:S05]  /*15190*/  IMAD.SHL.U32 R21, R21, 0x8, RZ ;  /* 0x0000000815157824 */ /* 0x002fca00078e00ff */
[----:B------:R-:W-:Y:S01]  /*151a0*/  LOP3.LUT R21, R21, 0x38, RZ, 0xc0, !PT ;  /* 0x0000003815157812 */ /* 0x000fe200078ec0ff */
[----:B0-----:R-:W-:Y:S01]  /*151b0*/  IMAD R4, R6, R5, R4 ;  /* 0x0000000506047224 */ /* 0x001fe200078e0204 */
[----:B------:R-:W-:Y:S02]  /*151c0*/  SHF.R.S32.HI R5, RZ, 0x1f, R0 ;  /* 0x0000001fff057819 */ /* 0x000fe40000011400 */
[C---:B------:R-:W-:Y:S02]  /*151d0*/  LOP3.LUT R9, R21.reuse, 0x40, RZ, 0xfc, !PT ;  /* 0x0000004015097812 */ /* 0x040fe400078efcff */
[----:B------:R-:W-:Y:S01]  /*151e0*/  LOP3.LUT R10, R21, 0x80, RZ, 0xfc, !PT ;  /* 0x00000080150a7812 */ /* 0x000fe200078efcff */
[----:B------:R-:W-:Y:S01]  /*151f0*/  IMAD R5, R5, UR4, RZ ;  /* 0x0000000405057c24 */ /* 0x000fe2000f8e02ff */
[----:B---3--:R-:W-:-:S03]  /*15200*/  LOP3.LUT R20, R20, 0x7f, RZ, 0xc0, !PT ;  /* 0x0000007f14147812 */ /* 0x008fc600078ec0ff */
[----:B------:R-:W-:Y:S01]  /*15210*/  IMAD R5, R0, UR5, R5 ;  /* 0x0000000500057c24 */ /* 0x000fe2000f8e0205 */
[----:B------:R-:W-:Y:S01]  /*15220*/  SHF.R.S32.HI R0, RZ, 0x1f, R4 ;  /* 0x0000001fff007819 */ /* 0x000fe20000011404 */
[----:B------:R-:W-:Y:S02]  /*15230*/  ULDC.64 UR4, c[0x0][0x2c8] ;  /* 0x0000b20000047ab9 */ /* 0x000fe40000000a00 */
[----:B------:R-:W-:Y:S02]  /*15240*/  IMAD.IADD R3, R3, 0x1, R5 ;  /* 0x0000000103037824 */ /* 0x000fe400078e0205 */
[----:B------:R-:W-:Y:S02]  /*15250*/  IMAD R5, R0, UR4, RZ ;  /* 0x0000000400057c24 */ /* 0x000fe4000f8e02ff */
[----:B------:R-:W-:-:S04]  /*15260*/  IMAD.WIDE.U32 R2, R4, UR4, R2 ;  /* 0x0000000404027c25 */ /* 0x000fc8000f8e0002 */
[----:B------:R-:W-:Y:S01]  /*15270*/  IMAD R0, R4, UR5, R5 ;  /* 0x0000000504007c24 */ /* 0x000fe2000f8e0205 */
[----:B------:R-:W-:-:S03]  /*15280*/  ULDC.64 UR4, c[0x0][0x280] ;  /* 0x0000a00000047ab9 */ /* 0x000fc60000000a00 */
[----:B------:R-:W-:Y:S01]  /*15290*/  IMAD.IADD R3, R3, 0x1, R0 ;  /* 0x0000000103037824 */ /* 0x000fe200078e0200 */
[----:B------:R-:W-:Y:S01]  /*152a0*/  LEA R0, P0, R2, UR4, 0x1 ;  /* 0x0000000402007c11 */ /* 0x000fe2000f8008ff */
[----:B------:R-:W-:Y:S02]  /*152b0*/  ULDC UR4, c[0x0][0x2b8] ;  /* 0x0000ae0000047ab9 */ /* 0x000fe40000000800 */
[----:B------:R-:W-:Y:S02]  /*152c0*/  ISETP.GE.AND P3, PT, R8, UR4, PT ;  /* 0x0000000408007c0c */ /* 0x000fe4000bf66270 */
[----:B------:R-:W-:Y:S01]  /*152d0*/  LEA.HI.X R4, R2, UR5, R3, 0x1, P0 ;  /* 0x0000000502047c11 */ /* 0x000fe200080f0c03 */
[----:B------:R-:W-:Y:S01]  /*152e0*/  UMOV UR5, 0xffffffff ;  /* 0xffffffff00057882 */ /* 0x000fe20000000000 */
[----:B------:R-:W-:Y:S02]  /*152f0*/  ISETP.GE.AND P2, PT, R9, UR4, PT ;  /* 0x0000000409007c0c */ /* 0x000fe4000bf46270 */
[----:B------:R-:W-:-:S02]  /*15300*/  ISETP.GE.AND P0, PT, R10, UR4, PT ;  /* 0x000000040a007c0c */ /* 0x000fc4000bf06270 */
[----:B------:R-:W-:Y:S01]  /*15310*/  SHF.R.U32.HI R9, RZ, 0x3, R20 ;  /* 0x00000003ff097819 */ /* 0x000fe20000011614 */
[----:B------:R-:W-:Y:S10]  /*15320*/  BRA.DIV UR5, `(.L_x_1362) ;  /* 0x0000003e05b47947 */ /* 0x000ff4000b800000 */
[----:B------:R-:W0:Y:S01]  /*15330*/  SHFL.IDX PT, R14, R0, RZ, 0x181f ;  /* 0x00181fff000e7589 */ /* 0x000e2200000e0000 */
[----:B------:R-:W-:Y:S02]  /*15340*/  IMAD R30, R30, R6, RZ ;  /* 0x000000061e1e7224 */ /* 0x000fe400078e02ff */
        /* <DEDUP_REMOVED lines=77> */
.L_x_1453:
[----:B------:R-:W-:Y:S01]  /*15820*/  VIADD R27, R27, 0x70 ;  /* 0x000000701b1b7836 */ /* 0x000fe20000000000 */
[----:B------:R-:W-:Y:S04]  /*15830*/  BSSY B0, `(.L_x_1363) ;  /* 0x000000b000007945 */ /* 0x000fe80003800000 */
[----:B------:R-:W-:-:S13]  /*15840*/  ISETP.GE.AND P1, PT, R27, R30, PT ;  /* 0x0000001e1b00720c */ /* 0x000fda0003f26270 */
[----:B------:R-:W-:Y:S05]  /*15850*/  @P1 BRA `(.L_x_1364) ;  /* 0x0000000000201947 */ /* 0x000fea0003800000 */
[----:B-12---:R-:W-:-:S05]  /*15860*/  LEA R2, P1, R8, R14, 0x1 ;  /* 0x0000000e08027211 */ /* 0x006fca00078208ff */
[----:B------:R-:W-:-:S05]  /*15870*/  IMAD.X R3, RZ, RZ, R4, P1 ;  /* 0x000000ffff037224 */ /* 0x000fca00008e0604 */
[----:B------:R-:W-:Y:S01]  /*15880*/  @!PT LDS RZ, [RZ] ;  /* 0x00000000fffff984 */ /* 0x000fe20000000800 */
[----:B------:R-:W-:Y:S01]  /*15890*/  @!PT LDS RZ, [RZ] ;  /* 0x00000000fffff984 */ /* 0x000fe20000000800 */
[----:B------:R-:W-:Y:S01]  /*158a0*/  @!PT LDS RZ, [RZ] ;  /* 0x00000000fffff984 */ /* 0x000fe20000000800 */
[----:B------:R0:W-:Y:S04]  /*158b0*/  LDGSTS.E.BYPASS.LTC128B.128 [R33+0xfc00], desc[UR36][R2.64], !P3 ;  /* 0x0fc0000002217fae */ /* 0x0001e8000d901d64 */
[----:B------:R0:W-:Y:S04]  /*158c0*/  LDGSTS.E.BYPASS.LTC128B.128 [R33+0x13c00], desc[UR36][R2.64+0x80], !P2 ;  /* 0x13c0008002217fae */ /* 0x0001e8000d101d64 */
[----:B------:R0:W-:Y:S02]  /*158d0*/  LDGSTS.E.BYPASS.LTC128B.128 [R33+0x17c00], desc[UR36][R2.64+0x100], !P0 ;  /* 0x17c0010002217fae */ /* 0x0001e4000c101d64 */
.L_x_1364:
[----:B------:R-:W-:Y:S05]  /*158e0*/  BSYNC B0 ;  /* 0x0000000000007941 */ /* 0x000fea0003800000 */
.L_x_1363:
[----:B------:R-:W-:Y:S01]  /*158f0*/  NOP ;  /* 0x0000000000007918 */ /* 0x000fe20000000000 */
[----:B------:R-:W-:-:S13]  /*15900*/  PLOP3.LUT P0, PT, PT, PT, PT, 0x80, 0x0 ;  /* 0x000000000000781c */ /* 0x000fda0003f0f070 */
.L_x_1365:
[----:B------:R-:W-:Y:S02]  /*15910*/  PLOP3.LUT P1, PT, P1, P0, PT, 0xa2, 0x0 ;  /* 0x000000000000781c */ /* 0x000fe40000f21472 */
[----:B------:R-:W-:-:S08]  /*15920*/  @P0 R2UR P1, UR4, R22 ;  /* 0x00000000160402ca */ /* 0x000fd00000020000 */
[----:B------:R-:W-:-:S05]  /*15930*/  @P0 PLOP3.LUT P0, PT, P1, PT, PT, 0x80, 0x0 ;  /* 0x000000000000081c */ /* 0x000fca0000f0f070 */
[----:B------:R-:W-:Y:S01]  /*15940*/  @!P1 SYNCS.ARRIVE.TRANS64.RED.A0T1 RZ, [UR4+0x2a800], RZ ;  /* 0x02a800ffffff99a7 */ /* 0x000fe20008200404 */
[----:B------:R-:W-:Y:S07]  /*15950*/  @!P1 ARRIVES.LDGSTSBAR.64.TRANSCNT [UR4+0x2a800] ;  /* 0x02a80000ff0099b0 */ /* 0x000fee0008000a84 */
[----:B------:R-:W-:Y:S05]  /*15960*/  @P0 BRA.U.ANY `(.L_x_1365) ;  /* 0xfffffffd00e80947 */ /* 0x000fea000393ffff */
[----:B01----:R-:W3:Y:S04]  /*15970*/  LDL.LU R3, [R1+0x10] ;  /* 0x0000100001037983 */ /* 0x003ee80000300800 */
        /* <DEDUP_REMOVED lines=13> */
.L_x_1454:
[----:B------:R-:W-:Y:S05]  /*15a50*/  BSYNC B0 ;  /* 0x0000000000007941 */ /* 0x000fea0003800000 */
.L_x_1366:
[----:B------:R-:W-:Y:S01]  /*15a60*/  ISETP.GE.AND P0, PT, R0, R36, PT ;  /* 0x000000240000720c */ /* 0x000fe20003f06270 */
[----:B------:R-:W-:-:S12]  /*15a70*/  BSSY B0, `(.L_x_1368) ;  /* 0x00000f6000007945 */ /* 0x000fd80003800000 */
[----:B------:R-:W-:Y:S05]  /*15a80*/  @!P0 BRA `(.L_x_1369) ;  /* 0x0000000c00d08947 */ /* 0x000fea0003800000 */
[----:B------:R-:W-:Y:S02]  /*15a90*/  IMAD.MOV.U32 R10, RZ, RZ, R26 ;  /* 0x000000ffff0a7224 */ /* 0x000fe400078e001a */
[----:B------:R-:W-:Y:S02]  /*15aa0*/  IMAD.MOV.U32 R20, RZ, RZ, R28 ;  /* 0x000000ffff147224 */ /* 0x000fe400078e001c */
[----:B------:R-:W-:-:S07]  /*15ab0*/  IMAD.MOV.U32 R30, RZ, RZ, R25 ;  /* 0x000000ffff1e7224 */ /* 0x000fce00078e0019 */
.L_x_1382:
        /* <DEDUP_REMOVED lines=26> */
[----:B------:R-:W-:Y:S01]  /*15c60*/  @!P2 LEA.HI.X R5, R2, R5, R8, 0x2, P0 ;  /* 0x000000050205a211 */ /* 0x000fe200000f1408 */
[----:B------:R-:W-:-:S06]  /*15c70*/  IMAD.MOV.U32 R8, RZ, RZ, RZ ;  /* 0x000000ffff087224 */ /* 0x000fcc00078e00ff */
        /* <DEDUP_REMOVED lines=14> */
.L_x_1370:
[----:B------:R-:W-:Y:S01]  /*15d60*/  IMAD R6, R26, 0x8, R22 ;  /* 0x000000081a067824 */ /* 0x000fe200078e0216 */
[----:B------:R-:W-:Y:S01]  /*15d70*/  SHF.L.U32 R3, R28, 0x1f, RZ ;  /* 0x0000001f1c037819 */ /* 0x000fe200000006ff */
[----:B------:R-:W-:Y:S03]  /*15d80*/  BSSY B1, `(.L_x_1371) ;  /* 0x0000003000017945 */ /* 0x000fe60003800000 */
[----:B------:R-:W0:Y:S02]  /*15d90*/  SYNCS.PHASECHK.TRANS64.TRYWAIT P0, [R6+URZ+0x2a840], R3 ;  /* 0x02a84003060075a7 */ /* 0x000e24000800017f */
[----:B0-----:R-:W-:Y:S05]  /*15da0*/  @!P0 BRA `(.L_x_1372) ;  /* 0x0000003c00c48947 */ /* 0x001fea0003800000 */
.L_x_1455:
[----:B------:R-:W-:Y:S05]  /*15db0*/  BSYNC B1 ;  /* 0x0000000000017941 */ /* 0x000fea0003800000 */
.L_x_1371:
[----:B------:R-:W-:Y:S01]  /*15dc0*/  SHF.R.S32.HI R21, RZ, 0x1f, R7 ;  /* 0x0000001fff157819 */ /* 0x000fe20000011407 */
[----:B------:R-:W-:Y:S01]  /*15dd0*/  ULDC.64 UR4, c[0x0][0x300] ;  /* 0x0000c00000047ab9 */ /* 0x000fe20000000a00 */
[----:B-----5:R-:W-:Y:S01]  /*15de0*/  SHF.R.S32.HI R27, RZ, 0x1f, R8 ;  /* 0x0000001fff1b7819 */ /* 0x020fe20000011408 */
[----:B0-----:R-:W-:Y:S01]  /*15df0*/  IMAD.WIDE.U32 R2, R7, UR4, RZ ;  /* 0x0000000407027c25 */ /* 0x001fe2000f8e00ff */
[----:B------:R-:W-:Y:S01]  /*15e00*/  ULDC.64 UR6, c[0x0][0x2e8] ;  /* 0x0000ba0000067ab9 */ /* 0x000fe20000000a00 */
[----:B------:R-:W-:Y:S02]  /*15e10*/  LOP3.LUT P3, RZ, R23, 0x4, RZ, 0xc0, !PT ;  /* 0x0000000417ff7812 */ /* 0x000fe4000786c0ff */
[----:B------:R-:W-:Y:S01]  /*15e20*/  IMAD R0, R21, UR4, RZ ;  /* 0x0000000415007c24 */ /* 0x000fe2000f8e02ff */
[C---:B------:R-:W-:Y:S01]  /*15e30*/  LOP3.LUT P2, RZ, R23.reuse, 0x2, RZ, 0xc0, !PT ;  /* 0x0000000217ff7812 */ /* 0x040fe2000784c0ff */
        /* <DEDUP_REMOVED lines=19> */
[----:B------:R-:W3:Y:S04]  /*15f70*/  SHFL.IDX PT, R3, R5, RZ, 0x181f ;  /* 0x00181fff05037589 */ /* 0x000ee800000e0000 */
[----:B------:R-:W-:Y:S01]  /*15f80*/  SHFL.IDX PT, R35, R5, 0x2, 0x181f ;  /* 0x00581f0005237f89 */ /* 0x000fe200000e0000 */
[----:B0-----:R-:W-:-:S05]  /*15f90*/  IMAD.SHL.U32 R11, R11, 0x8, RZ ;  /* 0x000000080b0b7824 */ /* 0x001fca00078e00ff */
[----:B------:R-:W-:-:S05]  /*15fa0*/  LOP3.LUT R11, R11, 0x38, RZ, 0xc0, !PT ;  /* 0x000000380b0b7812 */ /* 0x000fca00078ec0ff */
[----:B------:R-:W-:-:S05]  /*15fb0*/  IMAD.SHL.U32 R0, R11, 0x2, RZ ;  /* 0x000000020b007824 */ /* 0x000fca00078e00ff */
[----:B-1----:R-:W-:-:S05]  /*15fc0*/  IADD3 R2, P0, R2, R0, RZ ;  /* 0x0000000002027210 */ /* 0x002fca0007f1e0ff */
[----:B---3--:R-:W-:-:S05]  /*15fd0*/  IMAD.X R3, RZ, RZ, R3, P0 ;  /* 0x000000ffff037224 */ /* 0x008fca00000e0603 */
        /* <DEDUP_REMOVED lines=32> */
.L_x_1469:
[----:B---3--:R-:W-:-:S05]  /*161e0*/  IADD3 R2, P0, R2, R0, RZ ;  /* 0x0000000002027210 */ /* 0x008fca0007f1e0ff */
        /* <DEDUP_REMOVED lines=9> */
.L_x_1374:
        /* <DEDUP_REMOVED lines=10> */
.L_x_1375:
[----:B------:R3:W-:Y:S01]  /*16320*/  SYNCS.ARRIVE.TRANS64.A1T0 RZ, [R6+URZ+0x2a830], RZ ;  /* 0x02a830ff06ff79a7 */ /* 0x0007e2000810003f */
[----:B------:R-:W-:Y:S05]  /*16330*/  @!P2 BRA `(.L_x_1376) ;  /* 0x000000000004a947 */ /* 0x000fea0003800000 */
[----:B------:R-:W-:Y:S01]  /*16340*/  BPT.TRAP 0x1 ;  /* 0x000000040000795c */ /* 0x000fe20000300000 */
.L_x_1376:
[----:B-1----:R-:W-:Y:S01]  /*16350*/  SHF.L.U32 R2, R20, 0x1f, RZ ;  /* 0x0000001f14027819 */ /* 0x002fe200000006ff */
[----:B------:R-:W-:Y:S01]  /*16360*/  IMAD R4, R10, 0x8, R22 ;  /* 0x000000080a047824 */ /* 0x000fe200078e0216 */
[----:B------:R-:W-:Y:S03]  /*16370*/  BSSY B1, `(.L_x_1377) ;  /* 0x0000003000017945 */ /* 0x000fe60003800000 */
[----:B------:R-:W1:Y:S02]  /*16380*/  SYNCS.PHASECHK.TRANS64.TRYWAIT P0, [R4+URZ+0x2a860], R2 ;  /* 0x02a86002040075a7 */ /* 0x000e64000800017f */
[----:B-1----:R-:W-:Y:S05]  /*16390*/  @!P0 BRA `(.L_x_1378) ;  /* 0x0000004000388947 */ /* 0x002fea0003800000 */
.L_x_1470:
[----:B------:R-:W-:Y:S05]  /*163a0*/  BSYNC B1 ;  /* 0x0000000000017941 */ /* 0x000fea0003800000 */
.L_x_1377:
        /* <DEDUP_REMOVED lines=53> */
.L_x_1484:
[C---:B------:R-:W-:Y:S01]  /*16700*/  ISETP.LT.OR P1, PT, R6.reuse, 0x51, !P1 ;  /* 0x000000510600780c */ /* 0x040fe20004f21670 */
[----:B------:R-:W-:Y:S01]  /*16710*/  ULDC.64 UR4, c[0x0][0x328] ;  /* 0x0000ca0000047ab9 */ /* 0x000fe20000000a00 */
[----:B------:R-:W-:Y:S02]  /*16720*/  ISETP.LT.OR P0, PT, R6, 0x51, !P0 ;  /* 0x000000510600780c */ /* 0x000fe40004701670 */
[----:B01----:R-:W-:Y:S01]  /*16730*/  IADD3 R2, P2, R14, R0, RZ ;  /* 0x000000000e027210 */ /* 0x003fe20007f5e0ff */
[----:B------:R-:W-:-:S04]  /*16740*/  IMAD R0, R21, UR4, RZ ;  /* 0x0000000415007c24 */ /* 0x000fc8000f8e02ff */
[----:B------:R-:W-:Y:S02]  /*16750*/  IMAD.X R3, RZ, RZ, R18, P2 ;  /* 0x000000ffff037224 */ /* 0x000fe400010e0612 */
[----:B------:R-:W-:-:S03]  /*16760*/  IMAD R9, R7, UR5, R0 ;  /* 0x0000000507097c24 */ /* 0x000fc6000f8e0200 */
        /* <DEDUP_REMOVED lines=14> */
.L_x_1380:
        /* <DEDUP_REMOVED lines=10> */
.L_x_1381:
[----:B------:R-:W-:Y:S01]  /*168f0*/  IMAD.MOV.U32 R3, RZ, RZ, R27 ;  /* 0x000000ffff037224 */ /* 0x000fe200078e001b */
[----:B------:R-:W-:Y:S01]  /*16900*/  ULDC.64 UR4, c[0x0][0x330] ;  /* 0x0000cc0000047ab9 */ /* 0x000fe20000000a00 */
[----:B------:R-:W-:Y:S01]  /*16910*/  ULDC.64 UR6, c[0x0][0x318] ;  /* 0x0000c60000067ab9 */ /* 0x000fe20000000a00 */
[----:B------:R1:W-:Y:S01]  /*16920*/  SYNCS.ARRIVE.TRANS64.A1T0 RZ, [R4+URZ+0x2a850], RZ ;  /* 0x02a850ff04ff79a7 */ /* 0x0003e2000810003f */
[----:B------:R-:W-:-:S04]  /*16930*/  IMAD.WIDE.U32 R2, R24, UR4, R2 ;  /* 0x0000000418027c25 */ /* 0x000fc8000f8e0002 */
[----:B------:R-:W-:Y:S01]  /*16940*/  IMAD R3, R24, UR5, R3 ;  /* 0x0000000518037c24 */ /* 0x000fe2000f8e0203 */
[C---:B------:R-:W-:Y:S01]  /*16950*/  LEA R17, P0, R2.reuse, UR6, 0x1 ;  /* 0x0000000602117c11 */ /* 0x040fe2000f8008ff */
[C---:B------:R-:W-:Y:S02]  /*16960*/  VIADD R0, R25.reuse, 0xffffffff ;  /* 0xffffffff19007836 */ /* 0x040fe40000000000 */
[----:B------:R-:W-:Y:S01]  /*16970*/  IMAD.MOV.U32 R10, RZ, RZ, R26 ;  /* 0x000000ffff0a7224 */ /* 0x000fe200078e001a */
[----:B------:R-:W-:Y:S01]  /*16980*/  LEA.HI.X R18, R2, UR7, R3, 0x1, P0 ;  /* 0x0000000702127c11 */ /* 0x000fe200080f0c03 */
[----:B------:R-:W-:Y:S01]  /*16990*/  IMAD.MOV.U32 R20, RZ, RZ, R28 ;  /* 0x000000ffff147224 */ /* 0x000fe200078e001c */
[----:B------:R-:W-:Y:S01]  /*169a0*/  ISETP.GT.AND P0, PT, R25, R36, PT ;  /* 0x000000241900720c */ /* 0x000fe20003f04270 */
[----:B------:R-:W-:-:S12]  /*169b0*/  IMAD.MOV.U32 R30, RZ, RZ, R25 ;  /* 0x000000ffff1e7224 */ /* 0x000fd800078e0019 */
[----:B-1----:R-:W-:Y:S05]  /*169c0*/  @P0 BRA `(.L_x_1382) ;  /* 0xfffffff0003c0947 */ /* 0x002fea000383ffff */
.L_x_1369:
[----:B------:R-:W-:Y:S05]  /*169d0*/  BSYNC B0 ;  /* 0x0000000000007941 */ /* 0x000fea0003800000 */
.L_x_1368:
        /* <DEDUP_REMOVED lines=17> */
.L_x_1384:
[----:B------:R-:W-:Y:S05]  /*16af0*/  BSYNC B0 ;  /* 0x0000000000007941 */ /* 0x000fea0003800000 */
.L_x_1383:
[----:B------:R-:W-:-:S13]  /*16b00*/  LOP3.LUT P0, RZ, R23, 0x10, RZ, 0xc0, !PT ;  /* 0x0000001017ff7812 */ /* 0x000fda000780c0ff */
[----:B------:R-:W-:Y:S05]  /*16b10*/  @!P0 BRA `(.L_x_1385) ;  /* 0x0000000000048947 */ /* 0x000fea0003800000 */
[----:B------:R-:W-:Y:S01]  /*16b20*/  BPT.TRAP 0x1 ;  /* 0x000000040000795c */ /* 0x000fe20000300000 */
.L_x_1385:
[----:B------:R-:W-:Y:S01]  /*16b30*/  IMAD R0, R26, 0x8, R22 ;  /* 0x000000081a007824 */ /* 0x000fe200078e0216 */
[----:B0-----:R-:W-:Y:S01]  /*16b40*/  SHF.L.U32 R3, R28, 0x1f, RZ ;  /* 0x0000001f1c037819 */ /* 0x001fe200000006ff */
[----:B------:R-:W-:Y:S01]  /*16b50*/  BSSY B0, `(.L_x_1386) ;  /* 0x0000004000007945 */ /* 0x000fe20003800000 */
[----:B------:R-:W-:Y:S02]  /*16b60*/  IMAD R6, R25, -0x60, R34 ;  /* 0xffffffa019067824 */ /* 0x000fe400078e0222 */
[----:B------:R-:W0:Y:S02]  /*16b70*/  SYNCS.PHASECHK.TRANS64.TRYWAIT P0, [R0+URZ+0x2a860], R3 ;  /* 0x02a86003000075a7 */ /* 0x000e24000800017f */
[----:B0-----:R-:W-:Y:S05]  /*16b80*/  @!P0 BRA `(.L_x_1387) ;  /* 0x00000040003c8947 */ /* 0x001fea0003800000 */
.L_x_1485:
[----:B------:R-:W-:Y:S05]  /*16b90*/  BSYNC B0 ;  /* 0x0000000000007941 */ /* 0x000fea0003800000 */
.L_x_1386:
        /* <DEDUP_REMOVED lines=8> */
[----:B------:R-:W-:Y:S01]  /*16c20*/  LOP3.LUT R2, R29, 0x1, RZ, 0xc0, !PT ;  /* 0x000000011d027812 */ /* 0x000fe200078ec0ff */
[----:B------:R-:W-:Y:S01]  /*16c30*/  IMAD R4, R7, 0x2, R22 ;  /* 0x0000000207047824 */ /* 0x000fe200078e0216 */
[----:B------:R-:W-:Y:S01]  /*16c40*/  LOP3.LUT P0, RZ, R29, 0x2, RZ, 0xc0, !PT ;  /* 0x000000021dff7812 */ /* 0x000fe2000780c0ff */
[----:B--2---:R-:W2:Y:S01]  /*16c50*/  SHFL.IDX PT, R14, R17, RZ, 0x181f ;  /* 0x00181fff110e7589 */ /* 0x004ea200000e0000 */
        /* <DEDUP_REMOVED lines=45> */
.L_x_1499:
        /* <DEDUP_REMOVED lines=11> */
.L_x_1389:
        /* <DEDUP_REMOVED lines=10> */
.L_x_1390:
[----:B------:R1:W-:Y:S01]  /*17080*/  SYNCS.ARRIVE.TRANS64.A1T0 RZ, [R0+URZ+0x2a850], RZ ;  /* 0x02a850ff00ff79a7 */ /* 0x0003e2000810003f */
[----:B------:R-:W-:-:S05]  /*17090*/  VIADD R26, R26, 0x1 ;  /* 0x000000011a1a7836 */ /* 0x000fca0000000000 */
[----:B------:R-:W-:-:S04]  /*170a0*/  ISETP.NE.AND P0, PT, R26, 0x2, PT ;  /* 0x000000021a00780c */ /* 0x000fc80003f05270 */
[----:B0-----:R-:W-:Y:S02]  /*170b0*/  SEL R3, RZ, 0x1, P0 ;  /* 0x00000001ff037807 */ /* 0x001fe40000000000 */
[----:B------:R-:W-:Y:S02]  /*170c0*/  SEL R26, R26, RZ, P0 ;  /* 0x000000ff1a1a7207 */ /* 0x000fe40000000000 */
[----:B-1----:R-:W-:-:S07]  /*170d0*/  LOP3.LUT R28, R28, R3, RZ, 0x3c, !PT ;  /* 0x000000031c1c7212 */ /* 0x002fce00078e3cff */
.L_x_1347:
[----:B------:R-:W-:Y:S05]  /*170e0*/  BSYNC B7 ;  /* 0x0000000000077941 */ /* 0x000fea0003800000 */
.L_x_1345:
        /* <DEDUP_REMOVED lines=11> */
.L_x_1391:
        /* <DEDUP_REMOVED lines=43> */
.L_x_1509:
[----:B------:R-:W-:Y:S02]  /*17450*/  ULDC UR4, c[0x0][0xc38] ;  /* 0x00030e0000047ab9 */ /* 0x000fe40000000800 */
[----:B------:R-:W-:-:S04]  /*17460*/  IMAD.U32 R5, RZ, RZ, UR4 ;  /* 0x00000004ff057e24 */ /* 0x000fc8000f8e00ff */
[----:B-1----:R-:W-:-:S04]  /*17470*/  IMAD R14, R14, R5, RZ ;  /* 0x000000050e0e7224 */ /* 0x002fc800078e02ff */
[----:B------:R-:W-:-:S05]  /*17480*/  IMAD.IADD R7, R7, 0x1, R14 ;  /* 0x0000000107077824 */ /* 0x000fca00078e020e */
[----:B------:R-:W-:-:S13]  /*17490*/  ISETP.GT.AND P6, PT, R7, R0, PT ;  /* 0x000000000700720c */ /* 0x000fda0003fc4270 */
[----:B------:R-:W-:Y:S05]  /*174a0*/  @P6 BRA `(.L_x_1394) ;  /* 0x0000000000a46947 */ /* 0x000fea0003800000 */
.L_x_1397:
        /* <DEDUP_REMOVED lines=34> */
[----:B------:R0:W1:Y:S02]  /*176d0*/  SHFL.IDX PT, R14, R2, 0x1f, 0x1f ;  /* 0x03e01f00020e7f89 */ /* 0x00006400000e0000 */
.L_x_1517:
[----:B------:R-:W-:Y:S02]  /*176e0*/  ULDC UR4, c[0x0][0xc38] ;  /* 0x00030e0000047ab9 */ /* 0x000fe40000000800 */
[----:B------:R-:W-:-:S04]  /*176f0*/  IMAD.U32 R5, RZ, RZ, UR4 ;  /* 0x00000004ff057e24 */ /* 0x000fc8000f8e00ff */
[----:B-1----:R-:W-:-:S04]  /*17700*/  IMAD R14, R14, R5, RZ ;  /* 0x000000050e0e7224 */ /* 0x002fc800078e02ff */
[----:B------:R-:W-:-:S05]  /*17710*/  IMAD.IADD R7, R14, 0x1, R7 ;  /* 0x000000010e077824 */ /* 0x000fca00078e0207 */
[----:B------:R-:W-:-:S13]  /*17720*/  ISETP.GT.AND P6, PT, R7, R0, PT ;  /* 0x000000000700720c */ /* 0x000fda0003fc4270 */
[----:B------:R-:W-:Y:S05]  /*17730*/  @!P6 BRA `(.L_x_1397) ;  /* 0xfffffffc005ce947 */ /* 0x000fea000383ffff */
.L_x_1394:
[----:B------:R-:W-:Y:S01]  /*17740*/  IMAD.IADD R7, R7, 0x1, -R14 ;  /* 0x0000000107077824 */ /* 0x000fe200078e0a0e */
[----:B------:R-:W-:-:S03]  /*17750*/  UMOV UR4, 0xffffffff ;  /* 0xffffffff00047882 */ /* 0x000fc60000000000 */
[----:B------:R-:W-:-:S05]  /*17760*/  IMAD R3, R2, R5, R7 ;  /* 0x0000000502037224 */ /* 0x000fca00078e0207 */
[----:B------:R-:W-:Y:S01]  /*17770*/  ISETP.GT.AND P6, PT, R3, R0, PT ;  /* 0x000000000300720c */ /* 0x000fe20003fc4270 */
[----:B------:R-:W-:-:S12]  /*17780*/  BRA.DIV UR4, `(.L_x_1398) ;  /* 0x0000004604307947 */ /* 0x000fd8000b800000 */
[----:B------:R-:W-:-:S04]  /*17790*/  VOTE.ANY R3, PT, !P6 ;  /* 0x0000000000037806 */ /* 0x000fc800070e0100 */
[----:B------:R-:W1:Y:S02]  /*177a0*/  POPC R12, R3 ;  /* 0x00000003000c7309 */ /* 0x000e640000000000 */
[----:B-1----:R1:W2:Y:S01]  /*177b0*/  SHFL.IDX PT, R17, R17, R12, 0x1f ;  /* 0x00001f0c11117589 */ /* 0x0022a200000e0000 */
[----:B------:R-:W-:-:S03]  /*177c0*/  IMAD.IADD R19, R12, 0x1, R19 ;  /* 0x000000010c137824 */ /* 0x000fc600078e0213 */
[----:B------:R1:W3:Y:S04]  /*177d0*/  SHFL.IDX PT, R8, R8, R12, 0x1f ;  /* 0x00001f0c08087589 */ /* 0x0002e800000e0000 */
.L_x_1522:
[----:B------:R-:W-:-:S13]  /*177e0*/  ISETP.NE.AND P0, PT, R3, RZ, PT ;  /* 0x000000ff0300720c */ /* 0x000fda0003f05270 */
[----:B------:R-:W-:Y:S05]  /*177f0*/  @!P0 BRA `(.L_x_1399) ;  /* 0x0000000000108947 */ /* 0x000fea0003800000 */
[----:B------:R-:W-:Y:S01]  /*17800*/  UMOV UR4, 0xffffffff ;  /* 0xffffffff00047882 */ /* 0x000fe20000000000 */
[----:B-1----:R-:W-:Y:S02]  /*17810*/  VIADD R12, R12, 0xffffffff ;  /* 0xffffffff0c0c7836 */ /* 0x002fe40000000000 */
[----:B------:R-:W-:Y:S05]  /*17820*/  BRA.DIV UR4, `(.L_x_1400) ;  /* 0x0000004604647947 */ /* 0x000fea000b800000 */
[----:B------:R4:W1:Y:S02]  /*17830*/  SHFL.IDX PT, R6, R2, R12, 0x1f ;  /* 0x00001f0c02067589 */ /* 0x00086400000e0000 */
.L_x_1399:
[----:B---3--:R-:W-:Y:S01]  /*17840*/  ISETP.NE.AND P0, PT, R8, 0x1, PT ;  /* 0x000000010800780c */ /* 0x008fe20003f05270 */
[----:B-1----:R-:W-:-:S04]  /*17850*/  IMAD R16, R6, R5, R7 ;  /* 0x0000000506107224 */ /* 0x002fc800078e0207 */
[----:B------:R-:W-:-:S08]  /*17860*/  IMAD.IADD R0, R0, 0x1, -R16 ;  /* 0x0000000100007824 */ /* 0x000fd000078e0a10 */
[----:B------:R-:W-:Y:S05]  /*17870*/  @!P0 BRA `(.L_x_1401) ;  /* 0x0000000000dc8947 */ /* 0x000fea0003800000 */
[-C--:B--2---:R-:W-:Y:S02]  /*17880*/  IABS R5, R17.reuse ;  /* 0x0000001100057213 */ /* 0x084fe40000000000 */
[----:B------:R-:W-:Y:S02]  /*17890*/  IABS R4, R8 ;  /* 0x0000000800047213 */ /* 0x000fe40000000000 */
[----:B------:R-:W1:Y:S08]  /*178a0*/  I2F.RP R6, R5 ;  /* 0x0000000500067306 */ /* 0x000e700000209400 */
[----:B------:R-:W2:Y:S08]  /*178b0*/  I2F.RP R7, R4 ;  /* 0x0000000400077306 */ /* 0x000eb00000209400 */
[----:B-1----:R-:W0:Y:S08]  /*178c0*/  MUFU.RCP R6, R6 ;  /* 0x0000000600067308 */ /* 0x002e300000001000 */
[----:B--2---:R-:W-:Y:S01]  /*178d0*/  MUFU.RCP R7, R7 ;  /* 0x0000000700077308 */ /* 0x004fe20000001000 */
[----:B0---4-:R-:W-:Y:S01]  /*178e0*/  VIADD R2, R6, 0xffffffe ;  /* 0x0ffffffe06027836 */ /* 0x011fe20000000000 */
[----:B------:R-:W-:-:S06]  /*178f0*/  IABS R6, R17 ;  /* 0x0000001100067213 */ /* 0x000fcc0000000000 */
[----:B------:R0:W1:Y:S02]  /*17900*/  F2I.FTZ.U32.TRUNC.NTZ R3, R2 ;  /* 0x0000000200037305 */ /* 0x000064000021f000 */
[----:B0-----:R-:W-:Y:S02]  /*17910*/  IMAD.MOV.U32 R2, RZ, RZ, RZ ;  /* 0x000000ffff027224 */ /* 0x001fe400078e00ff */
[----:B-1----:R-:W-:-:S04]  /*17920*/  IMAD.MOV R10, RZ, RZ, -R3 ;  /* 0x000000ffff0a7224 */ /* 0x002fc800078e0a03 */
[----:B------:R-:W-:-:S04]  /*17930*/  IMAD R9, R10, R5, RZ ;  /* 0x000000050a097224 */ /* 0x000fc800078e02ff */
[----:B------:R-:W-:Y:S01]  /*17940*/  IMAD.HI.U32 R3, R3, R9, R2 ;  /* 0x0000000903037227 */ /* 0x000fe200078e0002 */
[----:B------:R-:W-:-:S03]  /*17950*/  IABS R2, R0 ;  /* 0x0000000000027213 */ /* 0x000fc60000000000 */
[----:B------:R-:W-:Y:S02]  /*17960*/  IMAD.MOV R9, RZ, RZ, -R6 ;  /* 0x000000ffff097224 */ /* 0x000fe400078e0a06 */
[----:B------:R-:W-:-:S04]  /*17970*/  IMAD.HI.U32 R6, R3, R2, RZ ;  /* 0x0000000203067227 */ /* 0x000fc800078e00ff */
[----:B------:R-:W-:Y:S02]  /*17980*/  IMAD R2, R6, R9, R2 ;  /* 0x0000000906027224 */ /* 0x000fe400078e0202 */
[----:B------:R-:W-:-:S03]  /*17990*/  VIADD R3, R7, 0xffffffe ;  /* 0x0ffffffe07037836 */ /* 0x000fc60000000000 */
[----:B------:R-:W-:-:S03]  /*179a0*/  ISETP.GT.U32.AND P1, PT, R5, R2, PT ;  /* 0x000000020500720c */ /* 0x000fc60003f24070 */
[----:B------:R-:W0:Y:S10]  /*179b0*/  F2I.FTZ.U32.TRUNC.NTZ R3, R3 ;  /* 0x0000000300037305 */ /* 0x000e34000021f000 */
[----:B------:R-:W-:-:S02]  /*179c0*/  @!P1 IMAD.IADD R2, R2, 0x1, -R5 ;  /* 0x0000000102029824 */ /* 0x000fc400078e0a05 */
[----:B------:R-:W-:Y:S01]  /*179d0*/  @!P1 VIADD R6, R6, 0x1 ;  /* 0x0000000106069836 */ /* 0x000fe20000000000 */
[----:B------:R-:W-:Y:S02]  /*179e0*/  ISETP.NE.AND P1, PT, R17, RZ, PT ;  /* 0x000000ff1100720c */ /* 0x000fe40003f25270 */
[----:B------:R-:W-:Y:S01]  /*179f0*/  ISETP.GE.U32.AND P0, PT, R2, R5, PT ;  /* 0x000000050200720c */ /* 0x000fe20003f06070 */
[----:B0-----:R-:W-:Y:S02]  /*17a00*/  IMAD.MOV R5, RZ, RZ, -R3 ;  /* 0x000000ffff057224 */ /* 0x001fe400078e0a03 */
[----:B------:R-:W-:Y:S02]  /*17a10*/  IMAD.MOV.U32 R2, RZ, RZ, RZ ;  /* 0x000000ffff027224 */ /* 0x000fe400078e00ff */
[----:B------:R-:W-:-:S04]  /*17a20*/  IMAD R5, R5, R4, RZ ;  /* 0x0000000405057224 */ /* 0x000fc800078e02ff */
[----:B------:R-:W-:Y:S01]  /*17a30*/  IMAD.HI.U32 R5, R3, R5, R2 ;  /* 0x0000000503057227 */ /* 0x000fe200078e0002 */
[----:B------:R-:W-:Y:S02]  /*17a40*/  LOP3.LUT R2, R0, R17, RZ, 0x3c, !PT ;  /* 0x0000001100027212 */ /* 0x000fe400078e3cff */
[----:B------:R-:W-:Y:S01]  /*17a50*/  IABS R3, R8 ;  /* 0x0000000800037213 */ /* 0x000fe20000000000 */
[----:B------:R-:W-:Y:S01]  /*17a60*/  @P0 VIADD R6, R6, 0x1 ;  /* 0x0000000106060836 */ /* 0x000fe20000000000 */
[----:B------:R-:W-:-:S03]  /*17a70*/  ISETP.GE.AND P2, PT, R2, RZ, PT ;  /* 0x000000ff0200720c */ /* 0x000fc60003f46270 */
[----:B------:R-:W-:-:S10]  /*17a80*/  IMAD.MOV R3, RZ, RZ, -R3 ;  /* 0x000000ffff037224 */ /* 0x000fd400078e0a03 */
[----:B------:R-:W-:Y:S01]  /*17a90*/  @!P2 IMAD.MOV R6, RZ, RZ, -R6 ;  /* 0x000000ffff06a224 */ /* 0x000fe200078e0a06 */
[----:B------:R-:W-:-:S04]  /*17aa0*/  @!P1 LOP3.LUT R6, RZ, R17, RZ, 0x33, !PT ;  /* 0x00000011ff069212 */ /* 0x000fc800078e33ff */
[----:B------:R-:W-:-:S05]  /*17ab0*/  IABS R2, R6 ;  /* 0x0000000600027213 */ /* 0x000fca0000000000 */
[----:B------:R-:W-:-:S04]  /*17ac0*/  IMAD.HI.U32 R5, R5, R2, RZ ;  /* 0x0000000205057227 */ /* 0x000fc800078e00ff */
[----:B------:R-:W-:Y:S01]  /*17ad0*/  IMAD R3, R5, R3, R2 ;  /* 0x0000000305037224 */ /* 0x000fe200078e0202 */
[----:B------:R-:W-:-:S04]  /*17ae0*/  LOP3.LUT R2, R6, R8, RZ, 0x3c, !PT ;  /* 0x0000000806027212 */ /* 0x000fc800078e3cff */
[----:B------:R-:W-:Y:S02]  /*17af0*/  ISETP.GT.U32.AND P1, PT, R4, R3, PT ;  /* 0x000000030400720c */ /* 0x000fe40003f24070 */
[----:B------:R-:W-:Y:S01]  /*17b00*/  ISETP.GE.AND P2, PT, R2, RZ, PT ;  /* 0x000000ff0200720c */ /* 0x000fe20003f46270 */
[----:B------:R-:W-:-:S04]  /*17b10*/  IMAD.MOV R2, RZ, RZ, -R6 ;  /* 0x000000ffff027224 */ /* 0x000fc800078e0a06 */
[----:B------:R-:W-:-:S06]  /*17b20*/  IMAD R2, R17, R2, R0 ;  /* 0x0000000211027224 */ /* 0x000fcc00078e0200 */
[----:B------:R-:W-:Y:S02]  /*17b30*/  @!P1 IMAD.IADD R3, R3, 0x1, -R4 ;  /* 0x0000000103039824 */ /* 0x000fe400078e0a04 */
[----:B------:R-:W-:Y:S01]  /*17b40*/  @!P1 VIADD R5, R5, 0x1 ;  /* 0x0000000105059836 */ /* 0x000fe20000000000 */
[----:B------:R-:W-:Y:S02]  /*17b50*/  ISETP.NE.AND P1, PT, R8, RZ, PT ;  /* 0x000000ff0800720c */ /* 0x000fe40003f25270 */
[----:B------:R-:W-:-:S13]  /*17b60*/  ISETP.GE.U32.AND P0, PT, R3, R4, PT ;  /* 0x000000040300720c */ /* 0x000fda0003f06070 */
[----:B------:R-:W-:-:S04]  /*17b70*/  @P0 VIADD R5, R5, 0x1 ;  /* 0x0000000105050836 */ /* 0x000fc80000000000 */
[----:B------:R-:W-:Y:S01]  /*17b80*/  @!P2 IMAD.MOV R5, RZ, RZ, -R5 ;  /* 0x000000ffff05a224 */ /* 0x000fe200078e0a05 */
[----:B------:R-:W-:-:S05]  /*17b90*/  @!P1 LOP3.LUT R5, RZ, R8, RZ, 0x33, !PT ;  /* 0x00000008ff059212 */ /* 0x000fca00078e33ff */
[--C-:B------:R-:W-:Y:S02]  /*17ba0*/  IMAD.MOV R3, RZ, RZ, -R5.reuse ;  /* 0x000000ffff037224 */ /* 0x100fe400078e0a05 */
[C---:B------:R-:W-:Y:S02]  /*17bb0*/  IMAD R5, R8.reuse, 0x1000000, R5 ;  /* 0x0100000008057824 */ /* 0x040fe400078e0205 */
[----:B------:R-:W-:-:S04]  /*17bc0*/  IMAD R8, R8, R3, R6 ;  /* 0x0000000308087224 */ /* 0x000fc800078e0206 */
[----:B------:R-:W-:Y:S01]  /*17bd0*/  IMAD R18, R8, 0x10000, R5 ;  /* 0x0001000008127824 */ /* 0x000fe200078e0205 */
[----:B------:R-:W-:Y:S06]  /*17be0*/  BRA `(.L_x_1402) ;  /* 0x0000000000f07947 */ /* 0x000fec0003800000 */
.L_x_1401:
[----:B0---4-:R-:W0:Y:S02]  /*17bf0*/  LDC.64 R2, c[0x0][0xc90] ;  /* 0x00032400ff027b82 */ /* 0x011e240000000a00 */
[----:B0-----:R-:W-:-:S05]  /*17c00*/  IMAD.WIDE R2, R19, 0x4, R2 ;  /* 0x0000000413027825 */ /* 0x001fca00078e0202 */
[----:B------:R0:W2:Y:S02]  /*17c10*/  LDG.E R6, desc[UR36][R2.64] ;  /* 0x0000002402067981 */ /* 0x0000a4000c1e1900 */
[----:B0-----:R-:W-:Y:S02]  /*17c20*/  IMAD.MOV.U32 R2, RZ, RZ, RZ ;  /* 0x000000ffff027224 */ /* 0x001fe400078e00ff */
[----:B--2---:R-:W-:-:S05]  /*17c30*/  IMAD R7, R17, R6, RZ ;  /* 0x0000000611077224 */ /* 0x004fca00078e02ff */
[----:B------:R-:W-:-:S04]  /*17c40*/  IABS R4, R7 ;  /* 0x0000000700047213 */ /* 0x000fc80000000000 */
[----:B------:R-:W0:Y:S08]  /*17c50*/  I2F.RP R8, R4 ;  /* 0x0000000400087306 */ /* 0x000e300000209400 */
[----:B0-----:R-:W0:Y:S02]  /*17c60*/  MUFU.RCP R8, R8 ;  /* 0x0000000800087308 */ /* 0x001e240000001000 */
[----:B0-----:R-:W-:-:S06]  /*17c70*/  VIADD R9, R8, 0xffffffe ;  /* 0x0ffffffe08097836 */ /* 0x001fcc0000000000 */
[----:B------:R-:W0:Y:S02]  /*17c80*/  F2I.FTZ.U32.TRUNC.NTZ R3, R9 ;  /* 0x0000000900037305 */ /* 0x000e24000021f000 */
[----:B0-----:R-:W-:-:S04]  /*17c90*/  IMAD.MOV R11, RZ, RZ, -R3 ;  /* 0x000000ffff0b7224 */ /* 0x001fc800078e0a03 */
[----:B------:R-:W-:-:S04]  /*17ca0*/  IMAD R11, R11, R4, RZ ;  /* 0x000000040b0b7224 */ /* 0x000fc800078e02ff */
        /* <DEDUP_REMOVED lines=21> */
[----:B------:R-:W-:-:S04]  /*17e00*/  VIADDMNMX R5, R3, R5, R6, PT ;  /* 0x0000000503057246 */ /* 0x000fc80003800106 */
[----:B------:R-:W-:-:S04]  /*17e10*/  IABS R6, R5 ;  /* 0x0000000500067213 */ /* 0x000fc80000000000 */
[----:B------:R-:W0:Y:S08]  /*17e20*/  I2F.RP R8, R6 ;  /* 0x0000000600087306 */ /* 0x000e300000209400 */
[----:B0-----:R-:W0:Y:S02]  /*17e30*/  MUFU.RCP R8, R8 ;  /* 0x0000000800087308 */ /* 0x001e240000001000 */
[----:B0-----:R-:W-:Y:S01]  /*17e40*/  VIADD R3, R8, 0xffffffe ;  /* 0x0ffffffe08037836 */ /* 0x001fe20000000000 */
[----:B------:R-:W-:-:S05]  /*17e50*/  IABS R8, R5 ;  /* 0x0000000500087213 */ /* 0x000fca0000000000 */
[----:B------:R-:W0:Y:S02]  /*17e60*/  F2I.FTZ.U32.TRUNC.NTZ R3, R3 ;  /* 0x0000000300037305 */ /* 0x000e24000021f000 */
[----:B0-----:R-:W-:-:S04]  /*17e70*/  IMAD.MOV R7, RZ, RZ, -R3 ;  /* 0x000000ffff077224 */ /* 0x001fc800078e0a03 */
[----:B------:R-:W-:-:S04]  /*17e80*/  IMAD R7, R7, R6, RZ ;  /* 0x0000000607077224 */ /* 0x000fc800078e02ff */
[----:B------:R-:W-:Y:S01]  /*17e90*/  IMAD.HI.U32 R2, R3, R7, R2 ;  /* 0x0000000703027227 */ /* 0x000fe200078e0002 */
[----:B------:R-:W-:-:S03]  /*17ea0*/  IABS R7, R0 ;  /* 0x0000000000077213 */ /* 0x000fc60000000000 */
        /* <DEDUP_REMOVED lines=13> */
[----:B------:R-:W-:Y:S01]  /*17f80*/  @!P1 LOP3.LUT R2, RZ, R5, RZ, 0x33, !PT ;  /* 0x00000005ff029212 */ /* 0x000fe200078e33ff */
[----:B------:R-:W-:-:S04]  /*17f90*/  IMAD.MOV R5, RZ, RZ, -R5 ;  /* 0x000000ffff057224 */ /* 0x000fc800078e0a05 */
[----:B------:R-:W-:-:S07]  /*17fa0*/  IMAD R18, R2, R5, R3 ;  /* 0x0000000502127224 */ /* 0x000fce00078e0203 */
.L_x_1402:
[----:B------:R-:W-:-:S05]  /*17fb0*/  LOP3.LUT R2, RZ, R2, RZ, 0x33, !PT ;  /* 0x00000002ff027212 */ /* 0x000fca00078e33ff */
[----:B------:R-:W-:Y:S01]  /*17fc0*/  IMAD.IADD R17, R17, 0x1, R2 ;  /* 0x0000000111117824 */ /* 0x000fe200078e0202 */
[----:B------:R-:W-:Y:S06]  /*17fd0*/  BRA `(.L_x_1403) ;  /* 0x00000000001c7947 */ /* 0x000fec0003800000 */
.L_x_1395:
[----:B------:R-:W-:Y:S01]  /*17fe0*/  UMOV UR4, URZ ;  /* 0x0000003f00047c82 */ /* 0x000fe20008000000 */
[----:B------:R-:W-:Y:S01]  /*17ff0*/  UMOV UR5, URZ ;  /* 0x0000003f00057c82 */ /* 0x000fe20008000000 */
[----:B------:R-:W-:Y:S01]  /*18000*/  ULDC UR6, c[0x0][0xc3c] ;  /* 0x00030f0000067ab9 */ /* 0x000fe20000000800 */
[----:B------:R-:W-:Y:S02]  /*18010*/  IMAD.MOV.U32 R16, RZ, RZ, R0 ;  /* 0x000000ffff107224 */ /* 0x000fe400078e0000 */
[----:B------:R-:W-:Y:S02]  /*18020*/  IMAD.U32 R17, RZ, RZ, UR4 ;  /* 0x00000004ff117e24 */ /* 0x000fe4000f8e00ff */
[----:B------:R-:W-:Y:S02]  /*18030*/  IMAD.U32 R18, RZ, RZ, UR5 ;  /* 0x00000005ff127e24 */ /* 0x000fe4000f8e00ff */
[----:B------:R-:W-:-:S07]  /*18040*/  IMAD.U32 R19, RZ, RZ, UR6 ;  /* 0x00000006ff137e24 */ /* 0x000fce000f8e00ff */
.L_x_1403:
        /* <DEDUP_REMOVED lines=10> */
.L_x_1392:
[----:B------:R-:W-:Y:S02]  /*180f0*/  ULDC UR4, c[0x0][0xc3c] ;  /* 0x00030f0000047ab9 */ /* 0x000fe40000000800 */
[----:B-1----:R-:W-:-:S13]  /*18100*/  ISETP.GE.AND P0, PT, R19, UR4, PT ;  /* 0x0000000413007c0c */ /* 0x002fda000bf06270 */
[----:B------:R-:W-:Y:S05]  /*18110*/  @!P0 BRA `(.L_x_1404) ;  /* 0xffffffac00c88947 */ /* 0x000fea000383ffff */
[----:B------:R-:W-:Y:S05]  /*18120*/  BSYNC B8 ;  /* 0x0000000000087941 */ /* 0x000fea0003800000 */
.L_x_1331:
[----:B------:R-:W3:Y:S01]  /*18130*/  LDL.LU R0, [R1+0x10] ;  /* 0x0000100001007983 */ /* 0x000ee20000300800 */
[----:B------:R-:W-:Y:S01]  /*18140*/  BSSY B0, `(.L_x_1405) ;  /* 0x000000b000007945 */ /* 0x000fe20003800000 */
[----:B------:R-:W1:Y:S01]  /*18150*/  S2R R5, SR_CgaCtaId ;  /* 0x0000000000057919 */ /* 0x000e620000008800 */
[----:B---3--:R-:W-:-:S05]  /*18160*/  VIADD R0, R0, 0x1 ;  /* 0x0000000100007836 */ /* 0x008fca0000000000 */
[----:B0-----:R-:W-:-:S04]  /*18170*/  LEA.HI R2, R0, R0, RZ, 0x1 ;  /* 0x0000000000027211 */ /* 0x001fc800078f08ff */
[----:B------:R-:W-:Y:S02]  /*18180*/  LOP3.LUT R3, R2, 0xfffffffe, RZ, 0xc0, !PT ;  /* 0xfffffffe02037812 */ /* 0x000fe400078ec0ff */
[----:B------:R-:W-:-:S03]  /*18190*/  MOV R2, 0x400 ;  /* 0x0000040000027802 */ /* 0x000fc60000000f00 */
[----:B------:R-:W-:Y:S01]  /*181a0*/  IMAD.IADD R0, R0, 0x1, -R3 ;  /* 0x0000000100007824 */ /* 0x000fe200078e0a03 */
[----:B-1----:R-:W-:-:S04]  /*181b0*/  LEA R7, R5, R2, 0x18 ;  /* 0x0000000205077211 */ /* 0x002fc800078ec0ff */
[----:B------:R-:W-:-:S04]  /*181c0*/  SHF.L.U32 R0, R0, 0x1f, RZ ;  /* 0x0000001f00007819 */ /* 0x000fc800000006ff */
[----:B------:R-:W0:Y:S02]  /*181d0*/  SYNCS.PHASECHK.TRANS64.TRYWAIT P0, [R7+URZ+0x2a820], R0 ;  /* 0x02a82000070075a7 */ /* 0x000e24000800017f */
[----:B0-----:R-:W-:Y:S05]  /*181e0*/  @!P0 BRA `(.L_x_1406) ;  /* 0x0000003c001c8947 */ /* 0x001fea0003800000 */
.L_x_1525:
[----:B------:R-:W-:Y:S05]  /*181f0*/  BSYNC B0 ;  /* 0x0000000000007941 */ /* 0x000fea0003800000 */
.L_x_1405:
[----:B------:R-:W-:-:S03]  /*18200*/  UMOV UR4, 0xffffffff ;  /* 0xffffffff00047882 */ /* 0x000fc60000000000 */
[----:B------:R-:W-:Y:S05]  /*18210*/  BRA.DIV UR4, `(.L_x_1407) ;  /* 0x0000003e04247947 */ /* 0x000fea000b800000 */
[----:B0-----:R-:W0:Y:S02]  /*18220*/  S2R R0, SR_TID.X ;  /* 0x0000000000007919 */ /* 0x001e240000002100 */
[----:B0-----:R-:W-:-:S04]  /*18230*/  SHF.R.U32.HI R0, RZ, 0x5, R0 ;  /* 0x00000005ff007819 */ /* 0x001fc80000011600 */
[----:B------:R-:W-:-:S05]  /*18240*/  LOP3.LUT R0, R0, 0x3, RZ, 0xc0, !PT ;  /* 0x0000000300007812 */ /* 0x000fca00078ec0ff */
[----:B------:R0:W1:Y:S02]  /*18250*/  SHFL.IDX PT, R14, R0, RZ, 0x1f ;  /* 0x00001fff000e7589 */ /* 0x00006400000e0000 */
.L_x_1528:
[----:B-1----:R-:W-:Y:S01]  /*18260*/  ISETP.NE.AND P0, PT, R14, RZ, PT ;  /* 0x000000ff0e00720c */ /* 0x002fe20003f05270 */
[----:B------:R-:W-:-:S12]  /*18270*/  BSSY B0, `(.L_x_1408) ;  /* 0x0000026000007945 */ /* 0x000fd80003800000 */
[----:B------:R-:W-:Y:S05]  /*18280*/  @P0 BRA `(.L_x_1409) ;  /* 0x0000000000900947 */ /* 0x000fea0003800000 */
[----:B------:R-:W-:-:S03]  /*18290*/  UMOV UR4, 0xffffffff ;  /* 0xffffffff00047882 */ /* 0x000fc60000000000 */
[----:B------:R-:W-:Y:S05]  /*182a0*/  BRA.DIV UR4, `(.L_x_1410) ;  /* 0x0000003e04347947 */ /* 0x000fea000b800000 */
[----:B------:R-:W-:-:S13]  /*182b0*/  ELECT P6, URZ, PT ;  /* 0x00000000003f782f */ /* 0x000fda00038c0000 */
.L_x_1531:
[----:B------:R-:W-:Y:S05]  /*182c0*/  @!P6 BRA `(.L_x_1409) ;  /* 0x000000000080e947 */ /* 0x000fea0003800000 */
[----:B0-----:R-:W3:Y:S02]  /*182d0*/  LDL R0, [R1+0x14] ;  /* 0x0000140001007983 */ /* 0x001ee40000100800 */
[----:B---3--:R-:W-:-:S13]  /*182e0*/  R2UR UR4, R0 ;  /* 0x00000000000472ca */ /* 0x008fda00000e0000 */
[----:B------:R-:W-:-:S06]  /*182f0*/  ULOP3.LUT UR4, UR4, 0x2, URZ, 0xfc, !UPT ;  /* 0x0000000204047892 */ /* 0x000fcc000f8efc3f */
[----:B------:R-:W-:-:S05]  /*18300*/  IMAD.U32 R0, RZ, RZ, UR4 ;  /* 0x00000004ff007e24 */ /* 0x000fca000f8e00ff */
[----:B------:R-:W-:-:S13]  /*18310*/  ISETP.NE.AND P0, PT, R0, 0x3, PT ;  /* 0x000000030000780c */ /* 0x000fda0003f05270 */
[----:B------:R-:W-:Y:S05]  /*18320*/  @!P0 BRA `(.L_x_1411) ;  /* 0x0000000000048947 */ /* 0x000fea0003800000 */
[----:B------:R-:W-:Y:S01]  /*18330*/  BPT.TRAP 0x1 ;  /* 0x000000040000795c */ /* 0x000fe20000300000 */
.L_x_1411:
[----:B------:R-:W-:Y:S01]  /*18340*/  IMAD R5, R26, 0x8, R7 ;  /* 0x000000081a057824 */ /* 0x000fe200078e0207 */
[----:B------:R-:W-:Y:S01]  /*18350*/  SHF.L.U32 R0, R28, 0x1f, RZ ;  /* 0x0000001f1c007819 */ /* 0x000fe200000006ff */
[----:B------:R-:W-:-:S03]  /*18360*/  VIADD R26, R26, 0x1 ;  /* 0x000000011a1a7836 */ /* 0x000fc60000000000 */
[----:B------:R-:W0:Y:S02]  /*18370*/  SYNCS.PHASECHK.TRANS64.TRYWAIT P1, [R5+URZ+0x2a840], R0 ;  /* 0x02a84000050075a7 */ /* 0x000e24000802017f */
[----:B------:R-:W-:-:S04]  /*18380*/  ISETP.NE.AND P2, PT, R26, 0x2, PT ;  /* 0x000000021a00780c */ /* 0x000fc80003f45270 */
[----:B------:R-:W-:Y:S01]  /*18390*/  SEL R3, RZ, 0x1, P2 ;  /* 0x00000001ff037807 */ /* 0x000fe20001000000 */
[----:B0-----:R-:W-:Y:S08]  /*183a0*/  @!P1 BRA `(.L_x_1412) ;  /* 0x0000003c00149947 */ /* 0x001ff00003800000 */
.L_x_1532:
[----:B------:R-:W-:Y:S02]  /*183b0*/  SEL R26, R26, RZ, P2 ;  /* 0x000000ff1a1a7207 */ /* 0x000fe40001000000 */
[----:B------:R-:W-:Y:S01]  /*183c0*/  LOP3.LUT R2, R28, R3, RZ, 0x3c, !PT ;  /* 0x000000031c027212 */ /* 0x000fe200078e3cff */
[----:B------:R-:W-:Y:S06]  /*183d0*/  @!P0 BRA `(.L_x_1413) ;  /* 0x0000000000048947 */ /* 0x000fec0003800000 */
[----:B------:R-:W-:Y:S01]  /*183e0*/  BPT.TRAP 0x1 ;  /* 0x000000040000795c */ /* 0x000fe20000300000 */
.L_x_1413:
[----:B------:R-:W-:Y:S01]  /*183f0*/  IMAD R3, R26, 0x8, R7 ;  /* 0x000000081a037824 */ /* 0x000fe200078e0207 */
[----:B------:R-:W-:-:S04]  /*18400*/  SHF.L.U32 R2, R2, 0x1f, RZ ;  /* 0x0000001f02027819 */ /* 0x000fc800000006ff */
[----:B------:R-:W1:Y:S02]  /*18410*/  SYNCS.PHASECHK.TRANS64.TRYWAIT P1, [R3+URZ+0x2a840], R2 ;  /* 0x02a84002030075a7 */ /* 0x000e64000802017f */
[----:B-1----:R-:W-:Y:S05]  /*18420*/  @!P1 BRA `(.L_x_1414) ;  /* 0x0000003c00089947 */ /* 0x002fea0003800000 */
.L_x_1533:
[----:B------:R-:W-:Y:S05]  /*18430*/  @!P0 BRA `(.L_x_1415) ;  /* 0x0000000000048947 */ /* 0x000fea0003800000 */
[----:B------:R-:W-:Y:S01]  /*18440*/  BPT.TRAP 0x1 ;  /* 0x000000040000795c */ /* 0x000fe20000300000 */
.L_x_1415:
[----:B------:R-:W3:Y:S02]  /*18450*/  SYNCS.PHASECHK.TRANS64.TRYWAIT P1, [R5+URZ+0x2a860], R0 ;  /* 0x02a86000050075a7 */ /* 0x000ee4000802017f */
[----:B---3--:R-:W-:Y:S05]  /*18460*/  @!P1 BRA `(.L_x_1416) ;  /* 0x0000003c000c9947 */ /* 0x008fea0003800000 */
.L_x_1534:
[----:B------:R-:W-:Y:S05]  /*18470*/  @!P0 BRA `(.L_x_1417) ;  /* 0x0000000000048947 */ /* 0x000fea0003800000 */
[----:B------:R-:W-:Y:S01]  /*18480*/  BPT.TRAP 0x1 ;  /* 0x000000040000795c */ /* 0x000fe20000300000 */
.L_x_1417:
[----:B----4-:R4:W0:Y:S02]  /*18490*/  SYNCS.PHASECHK.TRANS64.TRYWAIT P0, [R3+URZ+0x2a860], R2 ;  /* 0x02a86002030075a7 */ /* 0x010824000800017f */
[----:B0-----:R-:W-:Y:S05]  /*184a0*/  @!P0 NANOSLEEP.SYNCS 0x989680 ;  /* 0x009896800000895d */ /* 0x001fea0003900000 */
[----:B------:R-:W0:Y:S02]  /*184b0*/  @!P0 SYNCS.PHASECHK.TRANS64 P0, [R3+URZ+0x2a860], R2 ;  /* 0x02a86002030085a7 */ /* 0x000e24000800007f */
[----:B0-----:R-:W-:Y:S05]  /*184c0*/  @!P0 BRA `(.L_x_1417) ;  /* 0xfffffffc00f08947 */ /* 0x001fea000383ffff */
.L_x_1409:
[----:B------:R-:W-:Y:S05]  /*184d0*/  BSYNC B0 ;  /* 0x0000000000007941 */ /* 0x000fea0003800000 */
.L_x_1408:
[----:B------:R-:W-:Y:S05]  /*184e0*/  EXIT ;  /* 0x000000000000794d */ /* 0x000fea0003800000 */
.L_x_1222:
[----:B0-----:R-:W-:-:S04]  /*184f0*/  IMAD.U32 R3, RZ, RZ, UR60 ;  /* 0x0000003cff037e24 */ /* 0x001fc8000f8e00ff */
[----:B------:R0:W1:Y:S03]  /*18500*/  SYNCS.PHASECHK.TRANS64.TRYWAIT P1, [R3+URZ+0x2a800], R0 ;  /* 0x02a80000030075a7 */ /* 0x000066000802017f */
[----:B-1----:R-:W-:Y:S05]  /*18510*/  @!P1 NANOSLEEP.SYNCS 0x989680 ;  /* 0x009896800000995d */ /* 0x002fea0003900000 */
[----:B------:R-:W1:Y:S02]  /*18520*/  @!P1 SYNCS.PHASECHK.TRANS64 P1, [R3+URZ+0x2a800], R0 ;  /* 0x02a80000030095a7 */ /* 0x000e64000802007f */
[----:B-1----:R-:W-:Y:S05]  /*18530*/  @!P1 BRA `(.L_x_1222) ;  /* 0xfffffffc00ec9947 */ /* 0x002fea000383ffff */
[----:B------:R-:W-:Y:S05]  /*18540*/  BRA `(.L_x_1418) ;  /* 0xfffffe9800c87947 */ /* 0x000fea000383ffff */
.L_x_1226:
[----:B-1----:R1:W2:Y:S02]  /*18550*/  SYNCS.PHASECHK.TRANS64.TRYWAIT P1, [R21+URZ+0x2a830], R0 ;  /* 0x02a83000150075a7 */ /* 0x0022a4000802017f */
[----:B--2---:R-:W-:Y:S05]  /*18560*/  @!P1 NANOSLEEP.SYNCS 0x989680 ;  /* 0x009896800000995d */ /* 0x004fea0003900000 */
[----:B------:R-:W2:Y:S02]  /*18570*/  @!P1 SYNCS.PHASECHK.TRANS64 P1, [R21+URZ+0x2a830], R0 ;  /* 0x02a83000150095a7 */ /* 0x000ea4000802007f */
[----:B--2---:R-:W-:Y:S05]  /*18580*/  @!P1 BRA `(.L_x_1226) ;  /* 0xfffffffc00f09947 */ /* 0x004fea000383ffff */
[----:B------:R-:W-:Y:S05]  /*18590*/  BRA `(.L_x_1225) ;  /* 0xfffffe9800e47947 */ /* 0x000fea000383ffff */
.L_x_1243:
[----:B-1----:R-:W-:-:S04]  /*185a0*/  IMAD.U32 R12, RZ, RZ, UR6 ;  /* 0x00000006ff0c7e24 */ /* 0x002fc8000f8e00ff */
[----:B------:R1:W2:Y:S03]  /*185b0*/  SYNCS.PHASECHK.TRANS64.TRYWAIT P1, [R12+URZ+0x2a830], R11 ;  /* 0x02a8300b0c0075a7 */ /* 0x0002a6000802017f */
[----:B--2---:R-:W-:Y:S05]  /*185c0*/  @!P1 NANOSLEEP.SYNCS 0x989680 ;  /* 0x009896800000995d */ /* 0x004fea0003900000 */
[----:B------:R-:W2:Y:S02]  /*185d0*/  @!P1 SYNCS.PHASECHK.TRANS64 P1, [R12+URZ+0x2a830], R11 ;  /* 0x02a8300b0c0095a7 */ /* 0x000ea4000802007f */
[----:B--2---:R-:W-:Y:S05]  /*185e0*/  @!P1 BRA `(.L_x_1243) ;  /* 0xfffffffc00ec9947 */ /* 0x004fea000383ffff */
[----:B------:R-:W-:Y:S05]  /*185f0*/  BRA `(.L_x_1242) ;  /* 0xfffffecc008c7947 */ /* 0x000fea000383ffff */
.L_x_1247:
[----:B01----:R-:W-:-:S04]  /*18600*/  IMAD.U32 R11, RZ, RZ, UR7 ;  /* 0x00000007ff0b7e24 */ /* 0x003fc8000f8e00ff */
[----:B------:R0:W1:Y:S03]  /*18610*/  SYNCS.PHASECHK.TRANS64.TRYWAIT P1, [R11+URZ+0x2a850], R0 ;  /* 0x02a850000b0075a7 */ /* 0x000066000802017f */
[----:B-1----:R-:W-:Y:S05]  /*18620*/  @!P1 NANOSLEEP.SYNCS 0x989680 ;  /* 0x009896800000995d */ /* 0x002fea0003900000 */
[----:B------:R-:W1:Y:S02]  /*18630*/  @!P1 SYNCS.PHASECHK.TRANS64 P1, [R11+URZ+0x2a850], R0 ;  /* 0x02a850000b0095a7 */ /* 0x000e64000802007f */
[----:B-1----:R-:W-:Y:S05]  /*18640*/  @!P1 BRA `(.L_x_1247) ;  /* 0xfffffffc00ec9947 */ /* 0x002fea000383ffff */
[----:B------:R-:W-:Y:S05]  /*18650*/  BRA `(.L_x_1246) ;  /* 0xfffffed400c07947 */ /* 0x000fea000383ffff */
.L_x_1266:
[----:B-1----:R-:W-:-:S04]  /*18660*/  IMAD.U32 R11, RZ, RZ, UR6 ;  /* 0x00000006ff0b7e24 */ /* 0x002fc8000f8e00ff */
[----:B------:R1:W2:Y:S03]  /*18670*/  SYNCS.PHASECHK.TRANS64.TRYWAIT P1, [R11+URZ+0x2a830], R8 ;  /* 0x02a830080b0075a7 */ /* 0x0002a6000802017f */
[----:B--2---:R-:W-:Y:S05]  /*18680*/  @!P1 NANOSLEEP.SYNCS 0x989680 ;  /* 0x009896800000995d */ /* 0x004fea0003900000 */
[----:B------:R-:W2:Y:S02]  /*18690*/  @!P1 SYNCS.PHASECHK.TRANS64 P1, [R11+URZ+0x2a830], R8 ;  /* 0x02a830080b0095a7 */ /* 0x000ea4000802007f */
[----:B--2---:R-:W-:Y:S05]  /*186a0*/  @!P1 BRA `(.L_x_1266) ;  /* 0xfffffffc00ec9947 */ /* 0x004fea000383ffff */
[----:B------:R-:W-:Y:S05]  /*186b0*/  BRA `(.L_x_1265) ;  /* 0xffffff04001c7947 */ /* 0x000fea000383ffff */
.L_x_1270:
[----:B-1----:R-:W-:-:S04]  /*186c0*/  IMAD.U32 R11, RZ, RZ, UR7 ;  /* 0x00000007ff0b7e24 */ /* 0x002fc8000f8e00ff */
[----:B------:R1:W3:Y:S03]  /*186d0*/  SYNCS.PHASECHK.TRANS64.TRYWAIT P1, [R11+URZ+0x2a850], R0 ;  /* 0x02a850000b0075a7 */ /* 0x0002e6000802017f */
[----:B---3--:R-:W-:Y:S05]  /*186e0*/  @!P1 NANOSLEEP.SYNCS 0x989680 ;  /* 0x009896800000995d */ /* 0x008fea0003900000 */
[----:B------:R-:W3:Y:S02]  /*186f0*/  @!P1 SYNCS.PHASECHK.TRANS64 P1, [R11+URZ+0x2a850], R0 ;  /* 0x02a850000b0095a7 */ /* 0x000ee4000802007f */
[----:B---3--:R-:W-:Y:S05]  /*18700*/  @!P1 BRA `(.L_x_1270) ;  /* 0xfffffffc00ec9947 */ /* 0x008fea000383ffff */
[----:B------:R-:W-:Y:S05]  /*18710*/  BRA `(.L_x_1269) ;  /* 0xffffff0c00507947 */ /* 0x000fea000383ffff */
.L_x_1278:
[----:B-1----:R-:W-:-:S04]  /*18720*/  IMAD.U32 R12, RZ, RZ, UR6 ;  /* 0x00000006ff0c7e24 */ /* 0x002fc8000f8e00ff */
[----:B------:R1:W2:Y:S03]  /*18730*/  SYNCS.PHASECHK.TRANS64.TRYWAIT P1, [R12+URZ+0x2a830], R11 ;  /* 0x02a8300b0c0075a7 */ /* 0x0002a6000802017f */
[----:B--2---:R-:W-:Y:S05]  /*18740*/  @!P1 NANOSLEEP.SYNCS 0x989680 ;  /* 0x009896800000995d */ /* 0x004fea0003900000 */
[----:B------:R-:W2:Y:S02]  /*18750*/  @!P1 SYNCS.PHASECHK.TRANS64 P1, [R12+URZ+0x2a830], R11 ;  /* 0x02a8300b0c0095a7 */ /* 0x000ea4000802007f */
[----:B--2---:R-:W-:Y:S05]  /*18760*/  @!P1 BRA `(.L_x_1278) ;  /* 0xfffffffc00ec9947 */ /* 0x004fea000383ffff */
[----:B------:R-:W-:Y:S05]  /*18770*/  BRA `(.L_x_1277) ;  /* 0xffffff2400a47947 */ /* 0x000fea000383ffff */
.L_x_1282:
[----:B01----:R-:W-:-:S04]  /*18780*/  IMAD.U32 R11, RZ, RZ, UR7 ;  /* 0x00000007ff0b7e24 */ /* 0x003fc8000f8e00ff */
[----:B------:R0:W1:Y:S03]  /*18790*/  SYNCS.PHASECHK.TRANS64.TRYWAIT P1, [R11+URZ+0x2a850], R0 ;  /* 0x02a850000b0075a7 */ /* 0x000066000802017f */
[----:B-1----:R-:W-:Y:S05]  /*187a0*/  @!P1 NANOSLEEP.SYNCS 0x989680 ;  /* 0x009896800000995d */ /* 0x002fea0003900000 */
[----:B------:R-:W1:Y:S02]  /*187b0*/  @!P1 SYNCS.PHASECHK.TRANS64 P1, [R11+URZ+0x2a850], R0 ;  /* 0x02a850000b0095a7 */ /* 0x000e64000802007f */
[----:B-1----:R-:W-:Y:S05]  /*187c0*/  @!P1 BRA `(.L_x_1282) ;  /* 0xfffffffc00ec9947 */ /* 0x002fea000383ffff */
[----:B------:R-:W-:Y:S05]  /*187d0*/  BRA `(.L_x_1281) ;  /* 0xffffff2c00d87947 */ /* 0x000fea000383ffff */
.L_x_1297:
[----:B-1----:R-:W-:-:S04]  /*187e0*/  IMAD.U32 R5, RZ, RZ, UR5 ;  /* 0x00000005ff057e24 */ /* 0x002fc8000f8e00ff */
[----:B------:R1:W2:Y:S03]  /*187f0*/  SYNCS.PHASECHK.TRANS64.TRYWAIT P1, [R5+URZ+0x2a850], R0 ;  /* 0x02a85000050075a7 */ /* 0x0002a6000802017f */
[----:B--2---:R-:W-:Y:S05]  /*18800*/  @!P1 NANOSLEEP.SYNCS 0x989680 ;  /* 0x009896800000995d */ /* 0x004fea0003900000 */
[----:B------:R-:W2:Y:S02]  /*18810*/  @!P1 SYNCS.PHASECHK.TRANS64 P1, [R5+URZ+0x2a850], R0 ;  /* 0x02a85000050095a7 */ /* 0x000ea4000802007f */
[----:B--2---:R-:W-:Y:S05]  /*18820*/  @!P1 BRA `(.L_x_1297) ;  /* 0xfffffffc00ec9947 */ /* 0x004fea000383ffff */
[----:B------:R-:W-:Y:S05]  /*18830*/  BRA `(.L_x_1296) ;  /* 0xffffff5c005c7947 */ /* 0x000fea000383ffff */
.L_x_1353:
        /* <DEDUP_REMOVED lines=8> */
[----:B-----5:R-:W-:Y:S05]  /*188c0*/  WARPSYNC.COLLECTIVE R15, `(.L_x_1420) ;  /* 0x000000000f087348 */ /* 0x020fea0003c00000 */
[----:B------:R0:W1:Y:S02]  /*188d0*/  SHFL.IDX P6, R14, R13, R12, R11 ;  /* 0x0000000c0d0e7389 */ /* 0x00006400000c000b */
[----:B01---5:R-:W-:Y:S01]  /*188e0*/  ENDCOLLECTIVE ;  /* 0x000000000000791b */ /* 0x023fe20003800000 */
.L_x_1420:
[----:B------:R-:W-:Y:S05]  /*188f0*/  BSYNC B0 ;  /* 0x0000000000007941 */ /* 0x000fea0003800000 */
.L_x_1419:
[----:B------:R-:W-:Y:S05]  /*18900*/  BRA `(.L_x_1421) ;  /* 0xffffffb800c07947 */ /* 0x000fea000383ffff */
.L_x_1356:
[----:B0-----:R0:W1:Y:S02]  /*18910*/  SYNCS.PHASECHK.TRANS64.TRYWAIT P0, [R7+URZ+0x2a840], R2 ;  /* 0x02a84002070075a7 */ /* 0x001064000800017f */
[----:B-1----:R-:W-:Y:S05]  /*18920*/  @!P0 NANOSLEEP.SYNCS 0x989680 ;  /* 0x009896800000895d */ /* 0x002fea0003900000 */
[----:B------:R-:W1:Y:S02]  /*18930*/  @!P0 SYNCS.PHASECHK.TRANS64 P0, [R7+URZ+0x2a840], R2 ;  /* 0x02a84002070085a7 */ /* 0x000e64000800007f */
[----:B-1----:R-:W-:Y:S05]  /*18940*/  @!P0 BRA `(.L_x_1356) ;  /* 0xfffffffc00f08947 */ /* 0x002fea000383ffff */
[----:B------:R-:W-:Y:S05]  /*18950*/  BRA `(.L_x_1422) ;  /* 0xffffffbc00287947 */ /* 0x000fea000383ffff */
.L_x_1357:
        /* <DEDUP_REMOVED lines=8> */
.L_x_1424:
[----:B------:R-:W-:Y:S05]  /*189e0*/  BSYNC B0 ;  /* 0x0000000000007941 */ /* 0x000fea0003800000 */
.L_x_1423:
[----:B------:R-:W-:Y:S02]  /*189f0*/  IMAD.MOV.U32 R13, RZ, RZ, R4 ;  /* 0x000000ffff0d7224 */ /* 0x000fe400078e0004 */
[----:B------:R-:W-:Y:S02]  /*18a00*/  IMAD.MOV.U32 R12, RZ, RZ, RZ ;  /* 0x000000ffff0c7224 */ /* 0x000fe400078e00ff */
[----:B------:R-:W-:Y:S02]  /*18a10*/  IMAD.MOV.U32 R11, RZ, RZ, 0x181f ;  /* 0x0000181fff0b7424 */ /* 0x000fe400078e00ff */
[----:B------:R-:W-:Y:S02]  /*18a20*/  IMAD.MOV.U32 R15, RZ, RZ, -0x1 ;  /* 0xffffffffff0f7424 */ /* 0x000fe400078e00ff */
[----:B------:R-:W-:Y:S02]  /*18a30*/  IMAD.MOV.U32 R2, RZ, RZ, R14 ;  /* 0x000000ffff027224 */ /* 0x000fe400078e000e */
[----:B------:R-:W-:-:S07]  /*18a40*/  @P0 IMAD R8, R5, 0x2, R22 ;  /* 0x0000000205080824 */ /* 0x000fce00078e0216 */
[----:B------:R-:W-:Y:S05]  /*18a50*/  WARPSYNC.COLLECTIVE R15, `(.L_x_1425) ;  /* 0x000000000f087348 */ /* 0x000fea0003c00000 */
[----:B------:R0:W1:Y:S02]  /*18a60*/  SHFL.IDX P6, R14, R13, R12, R11 ;  /* 0x0000000c0d0e7389 */ /* 0x00006400000c000b */
[----:B01----:R-:W-:Y:S01]  /*18a70*/  ENDCOLLECTIVE ;  /* 0x000000000000791b */ /* 0x003fe20003800000 */
.L_x_1425:
[----:B------:R-:W-:Y:S02]  /*18a80*/  IMAD.MOV.U32 R13, RZ, RZ, R0 ;  /* 0x000000ffff0d7224 */ /* 0x000fe400078e0000 */
[----:B------:R-:W-:Y:S02]  /*18a90*/  IMAD.MOV.U32 R12, RZ, RZ, 0x1 ;  /* 0x00000001ff0c7424 */ /* 0x000fe400078e00ff */
[----:B------:R-:W-:-:S07]  /*18aa0*/  IMAD.MOV.U32 R3, RZ, RZ, R14 ;  /* 0x000000ffff037224 */ /* 0x000fce00078e000e */
[----:B------:R-:W-:Y:S05]  /*18ab0*/  WARPSYNC.COLLECTIVE R15, `(.L_x_1426) ;  /* 0x000000000f087348 */ /* 0x000fea0003c00000 */
[----:B------:R0:W1:Y:S02]  /*18ac0*/  SHFL.IDX P6, R14, R13, R12, R11 ;  /* 0x0000000c0d0e7389 */ /* 0x00006400000c000b */
[----:B01----:R-:W-:Y:S01]  /*18ad0*/  ENDCOLLECTIVE ;  /* 0x000000000000791b */ /* 0x003fe20003800000 */
.L_x_1426:
        /* <DEDUP_REMOVED lines=17> */
.L_x_1427:
[----:B------:R-:W-:Y:S02]  /*18bf0*/  @P1 IMAD R8, R5, 0x2, R22 ;  /* 0x0000000205081824 */ /* 0x000fe400078e0216 */
[----:B------:R-:W-:Y:S02]  /*18c00*/  IMAD.MOV.U32 R13, RZ, RZ, R0 ;  /* 0x000000ffff0d7224 */ /* 0x000fe400078e0000 */
[----:B------:R-:W-:Y:S02]  /*18c10*/  IMAD.MOV.U32 R12, RZ, RZ, 0x2 ;  /* 0x00000002ff0c7424 */ /* 0x000fe400078e00ff */
[----:B------:R-:W-:-:S07]  /*18c20*/  IMAD.MOV.U32 R3, RZ, RZ, R14 ;  /* 0x000000ffff037224 */ /* 0x000fce00078e000e */
[----:B------:R-:W-:Y:S05]  /*18c30*/  WARPSYNC.COLLECTIVE R15, `(.L_x_1428) ;  /* 0x000000000f087348 */ /* 0x000fea0003c00000 */
[----:B------:R0:W1:Y:S02]  /*18c40*/  SHFL.IDX P6, R14, R13, R12, R11 ;  /* 0x0000000c0d0e7389 */ /* 0x00006400000c000b */
[----:B01----:R-:W-:Y:S01]  /*18c50*/  ENDCOLLECTIVE ;  /* 0x000000000000791b */ /* 0x003fe20003800000 */
.L_x_1428:
        /* <DEDUP_REMOVED lines=17> */
.L_x_1429:
[----:B------:R-:W-:Y:S02]  /*18d70*/  @P1 IMAD R8, R5, 0x2, R22 ;  /* 0x0000000205081824 */ /* 0x000fe400078e0216 */
[----:B------:R-:W-:Y:S02]  /*18d80*/  IMAD.MOV.U32 R13, RZ, RZ, R0 ;  /* 0x000000ffff0d7224 */ /* 0x000fe400078e0000 */
[----:B------:R-:W-:Y:S02]  /*18d90*/  IMAD.MOV.U32 R12, RZ, RZ, 0x3 ;  /* 0x00000003ff0c7424 */ /* 0x000fe400078e00ff */
[----:B------:R-:W-:-:S07]  /*18da0*/  IMAD.MOV.U32 R3, RZ, RZ, R14 ;  /* 0x000000ffff037224 */ /* 0x000fce00078e000e */
[----:B------:R-:W-:Y:S05]  /*18db0*/  WARPSYNC.COLLECTIVE R15, `(.L_x_1430) ;  /* 0x000000000f087348 */ /* 0x000fea0003c00000 */
[----:B------:R0:W1:Y:S02]  /*18dc0*/  SHFL.IDX P6, R14, R13, R12, R11 ;  /* 0x0000000c0d0e7389 */ /* 0x00006400000c000b */
[----:B01----:R-:W-:Y:S01]  /*18dd0*/  ENDCOLLECTIVE ;  /* 0x000000000000791b */ /* 0x003fe20003800000 */
.L_x_1430:
        /* <DEDUP_REMOVED lines=17> */
.L_x_1431:
[----:B------:R-:W-:Y:S02]  /*18ef0*/  @P1 IMAD R8, R5, 0x2, R22 ;  /* 0x0000000205081824 */ /* 0x000fe400078e0216 */
[----:B------:R-:W-:Y:S02]  /*18f00*/  IMAD.MOV.U32 R13, RZ, RZ, R0 ;  /* 0x000000ffff0d7224 */ /* 0x000fe400078e0000 */
[----:B------:R-:W-:Y:S02]  /*18f10*/  IMAD.MOV.U32 R12, RZ, RZ, 0x4 ;  /* 0x00000004ff0c7424 */ /* 0x000fe400078e00ff */
[----:B------:R-:W-:-:S07]  /*18f20*/  IMAD.MOV.U32 R3, RZ, RZ, R14 ;  /* 0x000000ffff037224 */ /* 0x000fce00078e000e */
[----:B------:R-:W-:Y:S05]  /*18f30*/  WARPSYNC.COLLECTIVE R15, `(.L_x_1432) ;  /* 0x000000000f087348 */ /* 0x000fea0003c00000 */
[----:B------:R0:W1:Y:S02]  /*18f40*/  SHFL.IDX P6, R14, R13, R12, R11 ;  /* 0x0000000c0d0e7389 */ /* 0x00006400000c000b */
[----:B01----:R-:W-:Y:S01]  /*18f50*/  ENDCOLLECTIVE ;  /* 0x000000000000791b */ /* 0x003fe20003800000 */
.L_x_1432:
        /* <DEDUP_REMOVED lines=17> */
.L_x_1433:
[----:B------:R-:W-:Y:S02]  /*19070*/  @P1 IMAD R8, R5, 0x2, R22 ;  /* 0x0000000205081824 */ /* 0x000fe400078e0216 */
[----:B------:R-:W-:Y:S02]  /*19080*/  IMAD.MOV.U32 R13, RZ, RZ, R0 ;  /* 0x000000ffff0d7224 */ /* 0x000fe400078e0000 */
[----:B------:R-:W-:Y:S02]  /*19090*/  IMAD.MOV.U32 R12, RZ, RZ, 0x5 ;  /* 0x00000005ff0c7424 */ /* 0x000fe400078e00ff */
[----:B------:R-:W-:-:S07]  /*190a0*/  IMAD.MOV.U32 R3, RZ, RZ, R14 ;  /* 0x000000ffff037224 */ /* 0x000fce00078e000e */
[----:B------:R-:W-:Y:S05]  /*190b0*/  WARPSYNC.COLLECTIVE R15, `(.L_x_1434) ;  /* 0x000000000f087348 */ /* 0x000fea0003c00000 */
[----:B------:R0:W1:Y:S02]  /*190c0*/  SHFL.IDX P6, R14, R13, R12, R11 ;  /* 0x0000000c0d0e7389 */ /* 0x00006400000c000b */
[----:B01----:R-:W-:Y:S01]  /*190d0*/  ENDCOLLECTIVE ;  /* 0x000000000000791b */ /* 0x003fe20003800000 */
.L_x_1434:
        /* <DEDUP_REMOVED lines=10> */
.L_x_1435:
        /* <DEDUP_REMOVED lines=8> */
.L_x_1362:
[----:B------:R-:W-:Y:S02]  /*19200*/  IMAD.MOV.U32 R13, RZ, RZ, R4 ;  /* 0x000000ffff0d7224 */ /* 0x000fe400078e0004 */
[----:B------:R-:W-:Y:S02]  /*19210*/  IMAD.MOV.U32 R12, RZ, RZ, RZ ;  /* 0x000000ffff0c7224 */ /* 0x000fe400078e00ff */
[----:B------:R-:W-:Y:S02]  /*19220*/  IMAD.MOV.U32 R11, RZ, RZ, 0x181f ;  /* 0x0000181fff0b7424 */ /* 0x000fe400078e00ff */
[----:B------:R-:W-:Y:S02]  /*19230*/  IMAD.MOV.U32 R15, RZ, RZ, -0x1 ;  /* 0xffffffffff0f7424 */ /* 0x000fe400078e00ff */
[----:B------:R-:W-:Y:S02]  /*19240*/  IMAD R30, R30, R6, RZ ;  /* 0x000000061e1e7224 */ /* 0x000fe400078e02ff */
[----:B------:R-:W-:-:S07]  /*19250*/  IMAD.IADD R27, R9, 0x1, R27 ;  /* 0x00000001091b7824 */ /* 0x000fce00078e021b */
[----:B------:R-:W-:Y:S05]  /*19260*/  WARPSYNC.COLLECTIVE R15, `(.L_x_1437) ;  /* 0x000000000f087348 */ /* 0x000fea0003c00000 */
[----:B------:R0:W1:Y:S02]  /*19270*/  SHFL.IDX P6, R14, R13, R12, R11 ;  /* 0x0000000c0d0e7389 */ /* 0x00006400000c000b */
[----:B01----:R-:W-:Y:S01]  /*19280*/  ENDCOLLECTIVE ;  /* 0x000000000000791b */ /* 0x003fe20003800000 */
.L_x_1437:
[C---:B------:R-:W-:Y:S01]  /*19290*/  VIADD R5, R27.reuse, 0x10 ;  /* 0x000000101b057836 */ /* 0x040fe20000000000 */
[----:B------:R-:W-:Y:S01]  /*192a0*/  ISETP.GE.AND P1, PT, R27, R30, PT ;  /* 0x0000001e1b00720c */ /* 0x000fe20003f26270 */
[----:B------:R-:W-:Y:S02]  /*192b0*/  IMAD.MOV.U32 R13, RZ, RZ, R0 ;  /* 0x000000ffff0d7224 */ /* 0x000fe400078e0000 */
[----:B------:R-:W-:-:S10]  /*192c0*/  IMAD.MOV.U32 R2, RZ, RZ, R14 ;  /* 0x000000ffff027224 */ /* 0x000fd400078e000e */
[----:B------:R-:W-:Y:S05]  /*192d0*/  WARPSYNC.COLLECTIVE R15, `(.L_x_1438) ;  /* 0x000000000f087348 */ /* 0x000fea0003c00000 */
[----:B------:R0:W1:Y:S02]  /*192e0*/  SHFL.IDX P6, R14, R13, R12, R11 ;  /* 0x0000000c0d0e7389 */ /* 0x00006400000c000b */
[----:B01----:R-:W-:Y:S01]  /*192f0*/  ENDCOLLECTIVE ;  /* 0x000000000000791b */ /* 0x003fe20003800000 */
.L_x_1438:
        /* <DEDUP_REMOVED lines=8> */
.L_x_1439:
[----:B------:R-:W-:Y:S01]  /*19380*/  @!PT LDS RZ, [RZ] ;  /* 0x00000000fffff984 */ /* 0x000fe20000000800 */
[----:B------:R-:W-:Y:S01]  /*19390*/  @!PT LDS RZ, [RZ] ;  /* 0x00000000fffff984 */ /* 0x000fe20000000800 */
[----:B------:R-:W-:Y:S01]  /*193a0*/  @!PT LDS RZ, [RZ] ;  /* 0x00000000fffff984 */ /* 0x000fe20000000800 */
[----:B------:R-:W-:Y:S04]  /*193b0*/  @!P1 LDGSTS.E.BYPASS.LTC128B.128 [R33+0xc400], desc[UR36][R2.64], !P3 ;  /* 0x0c40000002219fae */ /* 0x000fe8000d901d64 */
[----:B------:R-:W-:Y:S04]  /*193c0*/  @!P1 LDGSTS.E.BYPASS.LTC128B.128 [R33+0x10400], desc[UR36][R2.64+0x80], !P2 ;  /* 0x1040008002219fae */ /* 0x000fe8000d101d64 */
[----:B------:R0:W-:Y:S01]  /*193d0*/  @!P1 LDGSTS.E.BYPASS.LTC128B.128 [R33+0x14400], desc[UR36][R2.64+0x100], !P0 ;  /* 0x1440010002219fae */ /* 0x0001e2000c101d64 */
[----:B------:R-:W-:Y:S01]  /*193e0*/  ISETP.GE.AND P1, PT, R5, R30, PT ;  /* 0x0000001e0500720c */ /* 0x000fe20003f26270 */
[----:B------:R-:W-:-:S02]  /*193f0*/  IMAD.MOV.U32 R13, RZ, RZ, R0 ;  /* 0x000000ffff0d7224 */ /* 0x000fc400078e0000 */
[----:B0-----:R-:W-:-:S10]  /*19400*/  IMAD.MOV.U32 R2, RZ, RZ, R14 ;  /* 0x000000ffff027224 */ /* 0x001fd400078e000e */
[----:B------:R-:W-:Y:S05]  /*19410*/  WARPSYNC.COLLECTIVE R15, `(.L_x_1440) ;  /* 0x000000000f087348 */ /* 0x000fea0003c00000 */
[----:B------:R0:W1:Y:S02]  /*19420*/  SHFL.IDX P6, R14, R13, R12, R11 ;  /* 0x0000000c0d0e7389 */ /* 0x00006400000c000b */
[----:B01----:R-:W-:Y:S01]  /*19430*/  ENDCOLLECTIVE ;  /* 0x000000000000791b */ /* 0x003fe20003800000 */
.L_x_1440:
        /* <DEDUP_REMOVED lines=8> */
.L_x_1441:
        /* <DEDUP_REMOVED lines=14> */
.L_x_1442:
        /* <DEDUP_REMOVED lines=8> */
.L_x_1443:
        /* <DEDUP_REMOVED lines=14> */
.L_x_1444:
        /* <DEDUP_REMOVED lines=8> */
.L_x_1445:
        /* <DEDUP_REMOVED lines=14> */
.L_x_1446:
        /* <DEDUP_REMOVED lines=8> */
.L_x_1447:
        /* <DEDUP_REMOVED lines=14> */
.L_x_1448:
        /* <DEDUP_REMOVED lines=8> */
.L_x_1449:
        /* <DEDUP_REMOVED lines=14> */
.L_x_1450:
        /* <DEDUP_REMOVED lines=8> */
.L_x_1451:
        /* <DEDUP_REMOVED lines=12> */
.L_x_1452:
[----:B------:R-:W-:Y:S05]  /*19c60*/  BRA `(.L_x_1453) ;  /* 0xffffffb800ec7947 */ /* 0x000fea000383ffff */
.L_x_1367:
[----:B0-----:R0:W1:Y:S02]  /*19c70*/  SYNCS.PHASECHK.TRANS64.TRYWAIT P0, [R22+URZ+0x2a820], R3 ;  /* 0x02a82003160075a7 */ /* 0x001064000800017f */
[----:B-1----:R-:W-:Y:S05]  /*19c80*/  @!P0 NANOSLEEP.SYNCS 0x989680 ;  /* 0x009896800000895d */ /* 0x002fea0003900000 */
[----:B------:R-:W1:Y:S02]  /*19c90*/  @!P0 SYNCS.PHASECHK.TRANS64 P0, [R22+URZ+0x2a820], R3 ;  /* 0x02a82003160085a7 */ /* 0x000e64000800007f */
[----:B-1----:R-:W-:Y:S05]  /*19ca0*/  @!P0 BRA `(.L_x_1367) ;  /* 0xfffffffc00f08947 */ /* 0x002fea000383ffff */
[----:B------:R-:W-:Y:S05]  /*19cb0*/  BRA `(.L_x_1454) ;  /* 0xffffffbc00647947 */ /* 0x000fea000383ffff */
.L_x_1372:
[----:B0-----:R0:W1:Y:S02]  /*19cc0*/  SYNCS.PHASECHK.TRANS64.TRYWAIT P0, [R6+URZ+0x2a840], R3 ;  /* 0x02a84003060075a7 */ /* 0x001064000800017f */
[----:B-1----:R-:W-:Y:S05]  /*19cd0*/  @!P0 NANOSLEEP.SYNCS 0x989680 ;  /* 0x009896800000895d */ /* 0x002fea0003900000 */
[----:B------:R-:W1:Y:S02]  /*19ce0*/  @!P0 SYNCS.PHASECHK.TRANS64 P0, [R6+URZ+0x2a840], R3 ;  /* 0x02a84003060085a7 */ /* 0x000e64000800007f */
[----:B-1----:R-:W-:Y:S05]  /*19cf0*/  @!P0 BRA `(.L_x_1372) ;  /* 0xfffffffc00f08947 */ /* 0x002fea000383ffff */
[----:B------:R-:W-:Y:S05]  /*19d00*/  BRA `(.L_x_1455) ;  /* 0xffffffc000287947 */ /* 0x000fea000383ffff */
.L_x_1373:
[----:B------:R-:W-:Y:S01]  /*19d10*/  BSSY B1, `(.L_x_1456) ;  /* 0x0000008000017945 */ /* 0x000fe20003800000 */
[----:B------:R-:W-:Y:S02]  /*19d20*/  IMAD.MOV.U32 R13, RZ, RZ, R5 ;  /* 0x000000ffff0d7224 */ /* 0x000fe400078e0005 */
[----:B------:R-:W-:Y:S02]  /*19d30*/  IMAD.MOV.U32 R12, RZ, RZ, RZ ;  /* 0x000000ffff0c7224 */ /* 0x000fe400078e00ff */
[----:B------:R-:W-:Y:S02]  /*19d40*/  IMAD.MOV.U32 R11, RZ, RZ, 0x181f ;  /* 0x0000181fff0b7424 */ /* 0x000fe400078e00ff */
[----:B------:R-:W-:-:S07]  /*19d50*/  IMAD.MOV.U32 R15, RZ, RZ, -0x1 ;  /* 0xffffffffff0f7424 */ /* 0x000fce00078e00ff */
[----:B--2---:R-:W-:Y:S05]  /*19d60*/  WARPSYNC.COLLECTIVE R15, `(.L_x_1457) ;  /* 0x000000000f087348 */ /* 0x004fea0003c00000 */
[----:B--2---:R0:W1:Y:S02]  /*19d70*/  SHFL.IDX P6, R14, R13, R12, R11 ;  /* 0x0000000c0d0e7389 */ /* 0x00406400000c000b */
[----:B01----:R-:W-:Y:S01]  /*19d80*/  ENDCOLLECTIVE ;  /* 0x000000000000791b */ /* 0x003fe20003800000 */
.L_x_1457:
[----:B------:R-:W-:Y:S05]  /*19d90*/  BSYNC B1 ;  /* 0x0000000000017941 */ /* 0x000fea0003800000 */
.L_x_1456:
        /* <DEDUP_REMOVED lines=10> */
.L_x_1458:
[----:B------:R-:W-:Y:S02]  /*19e40*/  IMAD.MOV.U32 R13, RZ, RZ, R5 ;  /* 0x000000ffff0d7224 */ /* 0x000fe400078e0005 */
[----:B------:R-:W-:Y:S02]  /*19e50*/  IMAD.MOV.U32 R12, RZ, RZ, 0x1 ;  /* 0x00000001ff0c7424 */ /* 0x000fe400078e00ff */
[----:B------:R-:W-:Y:S02]  /*19e60*/  IMAD.SHL.U32 R35, R35, 0x8, RZ ;  /* 0x0000000823237824 */ /* 0x000fe400078e00ff */
[----:B------:R-:W-:-:S03]  /*19e70*/  IMAD.MOV.U32 R2, RZ, RZ, R14 ;  /* 0x000000ffff027224 */ /* 0x000fc600078e000e */
[----:B------:R-:W-:-:S07]  /*19e80*/  LOP3.LUT R35, R35, 0x38, RZ, 0xc0, !PT ;  /* 0x0000003823237812 */ /* 0x000fce00078ec0ff */
[----:B------:R-:W-:Y:S05]  /*19e90*/  WARPSYNC.COLLECTIVE R15, `(.L_x_1459) ;  /* 0x000000000f087348 */ /* 0x000fea0003c00000 */
[----:B------:R0:W1:Y:S02]  /*19ea0*/  SHFL.IDX P6, R14, R13, R12, R11 ;  /* 0x0000000c0d0e7389 */ /* 0x00006400000c000b */
[----:B01----:R-:W-:Y:S01]  /*19eb0*/  ENDCOLLECTIVE ;  /* 0x000000000000791b */ /* 0x003fe20003800000 */
.L_x_1459:
        /* <DEDUP_REMOVED lines=14> */
.L_x_1460:
[----:B------:R-:W-:Y:S02]  /*19fa0*/  IMAD.MOV.U32 R13, RZ, RZ, R5 ;  /* 0x000000ffff0d7224 */ /* 0x000fe400078e0005 */
[----:B------:R-:W-:Y:S02]  /*19fb0*/  IMAD.MOV.U32 R12, RZ, RZ, 0x2 ;  /* 0x00000002ff0c7424 */ /* 0x000fe400078e00ff */
[----:B------:R-:W-:-:S07]  /*19fc0*/  IMAD.MOV.U32 R2, RZ, RZ, R14 ;  /* 0x000000ffff027224 */ /* 0x000fce00078e000e */
[----:B------:R-:W-:Y:S05]  /*19fd0*/  WARPSYNC.COLLECTIVE R15, `(.L_x_1461) ;  /* 0x000000000f087348 */ /* 0x000fea0003c00000 */
[----:B------:R0:W1:Y:S02]  /*19fe0*/  SHFL.IDX P6, R14, R13, R12, R11 ;  /* 0x0000000c0d0e7389 */ /* 0x00006400000c000b */
[----:B01----:R-:W-:Y:S01]  /*19ff0*/  ENDCOLLECTIVE ;  /* 0x000000000000791b */ /* 0x003fe20003800000 */
.L_x_1461:
        /* <DEDUP_REMOVED lines=13> */
.L_x_1462:
[----:B------:R-:W-:Y:S02]  /*1a0d0*/  IMAD.MOV.U32 R13, RZ, RZ, R5 ;  /* 0x000000ffff0d7224 */ /* 0x000fe400078e0005 */
[----:B------:R-:W-:Y:S02]  /*1a0e0*/  IMAD.MOV.U32 R12, RZ, RZ, 0x3 ;  /* 0x00000003ff0c7424 */ /* 0x000fe400078e00ff */
[----:B------:R-:W-:-:S07]  /*1a0f0*/  IMAD.MOV.U32 R2, RZ, RZ, R14 ;  /* 0x000000ffff027224 */ /* 0x000fce00078e000e */
[----:B------:R-:W-:Y:S05]  /*1a100*/  WARPSYNC.COLLECTIVE R15, `(.L_x_1463) ;  /* 0x000000000f087348 */ /* 0x000fea0003c00000 */
[----:B------:R0:W1:Y:S02]  /*1a110*/  SHFL.IDX P6, R14, R13, R12, R11 ;  /* 0x0000000c0d0e7389 */ /* 0x00006400000c000b */
[----:B01----:R-:W-:Y:S01]  /*1a120*/  ENDCOLLECTIVE ;  /* 0x000000000000791b */ /* 0x003fe20003800000 */
.L_x_1463:
        /* <DEDUP_REMOVED lines=13> */
.L_x_1464:
[----:B------:R-:W-:Y:S02]  /*1a200*/  IMAD.MOV.U32 R13, RZ, RZ, R5 ;  /* 0x000000ffff0d7224 */ /* 0x000fe400078e0005 */
[----:B------:R-:W-:Y:S02]  /*1a210*/  IMAD.MOV.U32 R12, RZ, RZ, 0x4 ;  /* 0x00000004ff0c7424 */ /* 0x000fe400078e00ff */
[----:B------:R-:W-:-:S07]  /*1a220*/  IMAD.MOV.U32 R2, RZ, RZ, R14 ;  /* 0x000000ffff027224 */ /* 0x000fce00078e000e */
[----:B------:R-:W-:Y:S05]  /*1a230*/  WARPSYNC.COLLECTIVE R15, `(.L_x_1465) ;  /* 0x000000000f087348 */ /* 0x000fea0003c00000 */
[----:B------:R0:W1:Y:S02]  /*1a240*/  SHFL.IDX P6, R14, R13, R12, R11 ;  /* 0x0000000c0d0e7389 */ /* 0x00006400000c000b */
[----:B01----:R-:W-:Y:S01]  /*1a250*/  ENDCOLLECTIVE ;  /* 0x000000000000791b */ /* 0x003fe20003800000 */
.L_x_1465:
        /* <DEDUP_REMOVED lines=13> */
.L_x_1466:
[----:B------:R-:W-:Y:S02]  /*1a330*/  IMAD.MOV.U32 R13, RZ, RZ, R5 ;  /* 0x000000ffff0d7224 */ /* 0x000fe400078e0005 */
[----:B------:R-:W-:Y:S02]  /*1a340*/  IMAD.MOV.U32 R12, RZ, RZ, 0x5 ;  /* 0x00000005ff0c7424 */ /* 0x000fe400078e00ff */
[----:B------:R-:W-:-:S07]  /*1a350*/  IMAD.MOV.U32 R2, RZ, RZ, R14 ;  /* 0x000000ffff027224 */ /* 0x000fce00078e000e */
[----:B------:R-:W-:Y:S05]  /*1a360*/  WARPSYNC.COLLECTIVE R15, `(.L_x_1467) ;  /* 0x000000000f087348 */ /* 0x000fea0003c00000 */
[----:B------:R0:W1:Y:S02]  /*1a370*/  SHFL.IDX P6, R14, R13, R12, R11 ;  /* 0x0000000c0d0e7389 */ /* 0x00006400000c000b */
[----:B01----:R-:W-:Y:S01]  /*1a380*/  ENDCOLLECTIVE ;  /* 0x000000000000791b */ /* 0x003fe20003800000 */
.L_x_1467:
        /* <DEDUP_REMOVED lines=13> */
.L_x_1468:
[----:B------:R-:W-:Y:S01]  /*1a460*/  IMAD.MOV.U32 R2, RZ, RZ, R14 ;  /* 0x000000ffff027224 */ /* 0x000fe200078e000e */
[----:B------:R-:W-:Y:S06]  /*1a470*/  BRA `(.L_x_1469) ;  /* 0xffffffbc00587947 */ /* 0x000fec000383ffff */
.L_x_1378:
[----:B-1----:R1:W4:Y:S02]  /*1a480*/  SYNCS.PHASECHK.TRANS64.TRYWAIT P0, [R4+URZ+0x2a860], R2 ;  /* 0x02a86002040075a7 */ /* 0x002324000800017f */
[----:B----4-:R-:W-:Y:S05]  /*1a490*/  @!P0 NANOSLEEP.SYNCS 0x989680 ;  /* 0x009896800000895d */ /* 0x010fea0003900000 */
[----:B------:R-:W4:Y:S02]  /*1a4a0*/  @!P0 SYNCS.PHASECHK.TRANS64 P0, [R4+URZ+0x2a860], R2 ;  /* 0x02a86002040085a7 */ /* 0x000f24000800007f */
[----:B----4-:R-:W-:Y:S05]  /*1a4b0*/  @!P0 BRA `(.L_x_1378) ;  /* 0xfffffffc00f08947 */ /* 0x010fea000383ffff */
[----:B------:R-:W-:Y:S05]  /*1a4c0*/  BRA `(.L_x_1470) ;  /* 0xffffffbc00b47947 */ /* 0x000fea000383ffff */
.L_x_1379:
        /* <DEDUP_REMOVED lines=8> */
.L_x_1472:
[----:B------:R-:W-:Y:S05]  /*1a550*/  BSYNC B1 ;  /* 0x0000000000017941 */ /* 0x000fea0003800000 */
.L_x_1471:
[----:B------:R-:W-:Y:S02]  /*1a560*/  IMAD.MOV.U32 R13, RZ, RZ, R17 ;  /* 0x000000ffff0d7224 */ /* 0x000fe400078e0011 */
[----:B------:R-:W-:Y:S02]  /*1a570*/  IMAD.MOV.U32 R12, RZ, RZ, RZ ;  /* 0x000000ffff0c7224 */ /* 0x000fe400078e00ff */
[----:B------:R-:W-:Y:S02]  /*1a580*/  IMAD.MOV.U32 R11, RZ, RZ, 0x181f ;  /* 0x0000181fff0b7424 */ /* 0x000fe400078e00ff */
[----:B------:R-:W-:Y:S02]  /*1a590*/  IMAD.MOV.U32 R15, RZ, RZ, -0x1 ;  /* 0xffffffffff0f7424 */ /* 0x000fe400078e00ff */
[----:B------:R-:W-:Y:S02]  /*1a5a0*/  IMAD.MOV.U32 R3, RZ, RZ, R14 ;  /* 0x000000ffff037224 */ /* 0x000fe400078e000e */
[----:B------:R-:W-:-:S07]  /*1a5b0*/  IMAD R5, R5, 0x2, R22 ;  /* 0x0000000205057824 */ /* 0x000fce00078e0216 */
[----:B------:R-:W-:Y:S05]  /*1a5c0*/  WARPSYNC.COLLECTIVE R15, `(.L_x_1473) ;  /* 0x000000000f087348 */ /* 0x000fea0003c00000 */
[----:B------:R0:W1:Y:S02]  /*1a5d0*/  SHFL.IDX P6, R14, R13, R12, R11 ;  /* 0x0000000c0d0e7389 */ /* 0x00006400000c000b */
[----:B01----:R-:W-:Y:S01]  /*1a5e0*/  ENDCOLLECTIVE ;  /* 0x000000000000791b */ /* 0x003fe20003800000 */
.L_x_1473:
[----:B------:R-:W-:Y:S02]  /*1a5f0*/  IMAD.MOV.U32 R13, RZ, RZ, R18 ;  /* 0x000000ffff0d7224 */ /* 0x000fe400078e0012 */
[----:B------:R-:W-:Y:S02]  /*1a600*/  IMAD.MOV.U32 R12, RZ, RZ, 0x1 ;  /* 0x00000001ff0c7424 */ /* 0x000fe400078e00ff */
[----:B------:R-:W-:-:S07]  /*1a610*/  IMAD.MOV.U32 R2, RZ, RZ, R14 ;  /* 0x000000ffff027224 */ /* 0x000fce00078e000e */
[----:B------:R-:W-:Y:S05]  /*1a620*/  WARPSYNC.COLLECTIVE R15, `(.L_x_1474) ;  /* 0x000000000f087348 */ /* 0x000fea0003c00000 */
[----:B------:R0:W1:Y:S02]  /*1a630*/  SHFL.IDX P6, R14, R13, R12, R11 ;  /* 0x0000000c0d0e7389 */ /* 0x00006400000c000b */
[----:B01----:R-:W-:Y:S01]  /*1a640*/  ENDCOLLECTIVE ;  /* 0x000000000000791b */ /* 0x003fe20003800000 */
.L_x_1474:
        /* <DEDUP_REMOVED lines=15> */
.L_x_1475:
[----:B------:R-:W-:Y:S02]  /*1a740*/  IMAD.MOV.U32 R13, RZ, RZ, R18 ;  /* 0x000000ffff0d7224 */ /* 0x000fe400078e0012 */
[----:B------:R-:W-:Y:S02]  /*1a750*/  IMAD.MOV.U32 R12, RZ, RZ, 0x2 ;  /* 0x00000002ff0c7424 */ /* 0x000fe400078e00ff */
[----:B------:R-:W-:-:S07]  /*1a760*/  IMAD.MOV.U32 R2, RZ, RZ, R14 ;  /* 0x000000ffff027224 */ /* 0x000fce00078e000e */
[----:B------:R-:W-:Y:S05]  /*1a770*/  WARPSYNC.COLLECTIVE R15, `(.L_x_1476) ;  /* 0x000000000f087348 */ /* 0x000fea0003c00000 */
[----:B------:R0:W1:Y:S02]  /*1a780*/  SHFL.IDX P6, R14, R13, R12, R11 ;  /* 0x0000000c0d0e7389 */ /* 0x00006400000c000b */
[----:B01----:R-:W-:Y:S01]  /*1a790*/  ENDCOLLECTIVE ;  /* 0x000000000000791b */ /* 0x003fe20003800000 */
.L_x_1476:
        /* <DEDUP_REMOVED lines=14> */
.L_x_1477:
[----:B------:R-:W-:Y:S02]  /*1a880*/  IMAD.MOV.U32 R13, RZ, RZ, R18 ;  /* 0x000000ffff0d7224 */ /* 0x000fe400078e0012 */
[----:B------:R-:W-:Y:S02]  /*1a890*/  IMAD.MOV.U32 R12, RZ, RZ, 0x3 ;  /* 0x00000003ff0c7424 */ /* 0x000fe400078e00ff */
[----:B------:R-:W-:-:S07]  /*1a8a0*/  IMAD.MOV.U32 R2, RZ, RZ, R14 ;  /* 0x000000ffff027224 */ /* 0x000fce00078e000e */
[----:B------:R-:W-:Y:S05]  /*1a8b0*/  WARPSYNC.COLLECTIVE R15, `(.L_x_1478) ;  /* 0x000000000f087348 */ /* 0x000fea0003c00000 */
[----:B------:R0:W1:Y:S02]  /*1a8c0*/  SHFL.IDX P6, R14, R13, R12, R11 ;  /* 0x0000000c0d0e7389 */ /* 0x00006400000c000b */
[----:B01----:R-:W-:Y:S01]  /*1a8d0*/  ENDCOLLECTIVE ;  /* 0x000000000000791b */ /* 0x003fe20003800000 */
.L_x_1478:
        /* <DEDUP_REMOVED lines=14> */
.L_x_1479:
[----:B------:R-:W-:Y:S02]  /*1a9c0*/  IMAD.MOV.U32 R13, RZ, RZ, R18 ;  /* 0x000000ffff0d7224 */ /* 0x000fe400078e0012 */
[----:B------:R-:W-:Y:S02]  /*1a9d0*/  IMAD.MOV.U32 R12, RZ, RZ, 0x4 ;  /* 0x00000004ff0c7424 */ /* 0x000fe400078e00ff */
[----:B------:R-:W-:-:S07]  /*1a9e0*/  IMAD.MOV.U32 R2, RZ, RZ, R14 ;  /* 0x000000ffff027224 */ /* 0x000fce00078e000e */
[----:B------:R-:W-:Y:S05]  /*1a9f0*/  WARPSYNC.COLLECTIVE R15, `(.L_x_1480) ;  /* 0x000000000f087348 */ /* 0x000fea0003c00000 */
[----:B------:R0:W1:Y:S02]  /*1aa00*/  SHFL.IDX P6, R14, R13, R12, R11 ;  /* 0x0000000c0d0e7389 */ /* 0x00006400000c000b */
[----:B01----:R-:W-:Y:S01]  /*1aa10*/  ENDCOLLECTIVE ;  /* 0x000000000000791b */ /* 0x003fe20003800000 */
.L_x_1480:
        /* <DEDUP_REMOVED lines=14> */
.L_x_1481:
[----:B------:R-:W-:Y:S02]  /*1ab00*/  IMAD.MOV.U32 R13, RZ, RZ, R18 ;  /* 0x000000ffff0d7224 */ /* 0x000fe400078e0012 */
[----:B------:R-:W-:Y:S02]  /*1ab10*/  IMAD.MOV.U32 R12, RZ, RZ, 0x5 ;  /* 0x00000005ff0c7424 */ /* 0x000fe400078e00ff */
[----:B------:R-:W-:-:S07]  /*1ab20*/  IMAD.MOV.U32 R2, RZ, RZ, R14 ;  /* 0x000000ffff027224 */ /* 0x000fce00078e000e */
[----:B------:R-:W-:Y:S05]  /*1ab30*/  WARPSYNC.COLLECTIVE R15, `(.L_x_1482) ;  /* 0x000000000f087348 */ /* 0x000fea0003c00000 */
[----:B------:R0:W1:Y:S02]  /*1ab40*/  SHFL.IDX P6, R14, R13, R12, R11 ;  /* 0x0000000c0d0e7389 */ /* 0x00006400000c000b */
[----:B01----:R-:W-:Y:S01]  /*1ab50*/  ENDCOLLECTIVE ;  /* 0x000000000000791b */ /* 0x003fe20003800000 */
.L_x_1482:
        /* <DEDUP_REMOVED lines=13> */
.L_x_1483:
[----:B------:R-:W-:Y:S01]  /*1ac30*/  @!PT LDS RZ, [RZ] ;  /* 0x00000000fffff984 */ /* 0x000fe20000000800 */
[----:B------:R-:W-:Y:S01]  /*1ac40*/  @!PT LDS RZ, [RZ] ;  /* 0x00000000fffff984 */ /* 0x000fe20000000800 */
[----:B------:R-:W-:Y:S01]  /*1ac50*/  @!PT LDS RZ, [RZ] ;  /* 0x00000000fffff984 */ /* 0x000fe20000000800 */
[----:B------:R1:W-:Y:S01]  /*1ac60*/  LDGSTS.E.BYPASS.LTC128B.128 [R5+0x5400], desc[UR36][R2.64+0x80], !P2 ;  /* 0x0540008002057fae */ /* 0x0003e2000d101d64 */
[----:B------:R-:W-:Y:S05]  /*1ac70*/  BRA `(.L_x_1484) ;  /* 0xffffffb800a07947 */ /* 0x000fea000383ffff */
.L_x_1387:
[----:B0-----:R0:W1:Y:S02]  /*1ac80*/  SYNCS.PHASECHK.TRANS64.TRYWAIT P0, [R0+URZ+0x2a860], R3 ;  /* 0x02a86003000075a7 */ /* 0x001064000800017f */
[----:B-1----:R-:W-:Y:S05]  /*1ac90*/  @!P0 NANOSLEEP.SYNCS 0x989680 ;  /* 0x009896800000895d */ /* 0x002fea0003900000 */
[----:B------:R-:W1:Y:S02]  /*1aca0*/  @!P0 SYNCS.PHASECHK.TRANS64 P0, [R0+URZ+0x2a860], R3 ;  /* 0x02a86003000085a7 */ /* 0x000e64000800007f */
[----:B-1----:R-:W-:Y:S05]  /*1acb0*/  @!P0 BRA `(.L_x_1387) ;  /* 0xfffffffc00f08947 */ /* 0x002fea000383ffff */
[----:B------:R-:W-:Y:S05]  /*1acc0*/  BRA `(.L_x_1485) ;  /* 0xffffffbc00b07947 */ /* 0x000fea000383ffff */
.L_x_1388:
[----:B------:R-:W-:Y:S01]  /*1acd0*/  BSSY B0, `(.L_x_1486) ;  /* 0x0000008000007945 */ /* 0x000fe20003800000 */
[----:B------:R-:W-:Y:S02]  /*1ace0*/  IMAD.MOV.U32 R13, RZ, RZ, R18 ;  /* 0x000000ffff0d7224 */ /* 0x000fe400078e0012 */
[----:B------:R-:W-:Y:S02]  /*1acf0*/  IMAD.MOV.U32 R12, RZ, RZ, RZ ;  /* 0x000000ffff0c7224 */ /* 0x000fe400078e00ff */
[----:B------:R-:W-:Y:S02]  /*1ad00*/  IMAD.MOV.U32 R11, RZ, RZ, 0x181f ;  /* 0x0000181fff0b7424 */ /* 0x000fe400078e00ff */
[----:B------:R-:W-:-:S07]  /*1ad10*/  IMAD.MOV.U32 R15, RZ, RZ, -0x1 ;  /* 0xffffffffff0f7424 */ /* 0x000fce00078e00ff */
[----:B0-2---:R-:W-:Y:S05]  /*1ad20*/  WARPSYNC.COLLECTIVE R15, `(.L_x_1487) ;  /* 0x000000000f087348 */ /* 0x005fea0003c00000 */
[----:B--2---:R1:W2:Y:S02]  /*1ad30*/  SHFL.IDX P6, R14, R13, R12, R11 ;  /* 0x0000000c0d0e7389 */ /* 0x0042a400000c000b */
[----:B012---:R-:W-:Y:S01]  /*1ad40*/  ENDCOLLECTIVE ;  /* 0x000000000000791b */ /* 0x007fe20003800000 */
.L_x_1487:
[----:B------:R-:W-:Y:S05]  /*1ad50*/  BSYNC B0 ;  /* 0x0000000000007941 */ /* 0x000fea0003800000 */
.L_x_1486:
        /* <DEDUP_REMOVED lines=11> */
[----:B0-----:R-:W-:Y:S05]  /*1ae10*/  WARPSYNC.COLLECTIVE R15, `(.L_x_1488) ;  /* 0x000000000f087348 */ /* 0x001fea0003c00000 */
[----:B------:R1:W2:Y:S02]  /*1ae20*/  SHFL.IDX P6, R14, R13, R12, R11 ;  /* 0x0000000c0d0e7389 */ /* 0x0002a400000c000b */
[----:B012---:R-:W-:Y:S01]  /*1ae30*/  ENDCOLLECTIVE ;  /* 0x000000000000791b */ /* 0x007fe20003800000 */
.L_x_1488:
[----:B------:R-:W-:Y:S02]  /*1ae40*/  IMAD.MOV.U32 R13, RZ, RZ, R18 ;  /* 0x000000ffff0d7224 */ /* 0x000fe400078e0012 */
        /* <DEDUP_REMOVED lines=9> */
.L_x_1489:
        /* <DEDUP_REMOVED lines=13> */
.L_x_1490:
[----:B------:R-:W-:Y:S02]  /*1afb0*/  IMAD.MOV.U32 R13, RZ, RZ, R18 ;  /* 0x000000ffff0d7224 */ /* 0x000fe400078e0012 */
[----:B------:R-:W-:Y:S01]  /*1afc0*/  IMAD.MOV.U32 R12, RZ, RZ, 0x2 ;  /* 0x00000002ff0c7424 */ /* 0x000fe200078e00ff */
[----:B------:R-:W-:-:S13]  /*1afd0*/  IADD3 R2, P2, R14, R5, RZ ;  /* 0x000000050e027210 */ /* 0x000fda0007f5e0ff */
[----:B------:R-:W-:Y:S05]  /*1afe0*/  WARPSYNC.COLLECTIVE R15, `(.L_x_1491) ;  /* 0x000000000f087348 */ /* 0x000fea0003c00000 */
[----:B------:R0:W1:Y:S02]  /*1aff0*/  SHFL.IDX P6, R14, R13, R12, R11 ;  /* 0x0000000c0d0e7389 */ /* 0x00006400000c000b */
[----:B01----:R-:W-:Y:S01]  /*1b000*/  ENDCOLLECTIVE ;  /* 0x000000000000791b */ /* 0x003fe20003800000 */
.L_x_1491:
        /* <DEDUP_REMOVED lines=13> */
.L_x_1492:
[----:B------:R-:W-:Y:S02]  /*1b0e0*/  IMAD.MOV.U32 R13, RZ, RZ, R18 ;  /* 0x000000ffff0d7224 */ /* 0x000fe400078e0012 */
[----:B------:R-:W-:Y:S02]  /*1b0f0*/  IMAD.MOV.U32 R12, RZ, RZ, 0x3 ;  /* 0x00000003ff0c7424 */ /* 0x000fe400078e00ff */
[----:B------:R-:W-:-:S07]  /*1b100*/  IMAD.MOV.U32 R10, RZ, RZ, R14 ;  /* 0x000000ffff0a7224 */ /* 0x000fce00078e000e */
[----:B------:R-:W-:Y:S05]  /*1b110*/  WARPSYNC.COLLECTIVE R15, `(.L_x_1493) ;  /* 0x000000000f087348 */ /* 0x000fea0003c00000 */
[----:B------:R0:W1:Y:S02]  /*1b120*/  SHFL.IDX P6, R14, R13, R12, R11 ;  /* 0x0000000c0d0e7389 */ /* 0x00006400000c000b */
[----:B01----:R-:W-:Y:S01]  /*1b130*/  ENDCOLLECTIVE ;  /* 0x000000000000791b */ /* 0x003fe20003800000 */
.L_x_1493:
        /* <DEDUP_REMOVED lines=14> */
.L_x_1494:
[----:B------:R-:W-:Y:S02]  /*1b220*/  IMAD.MOV.U32 R13, RZ, RZ, R18 ;  /* 0x000000ffff0d7224 */ /* 0x000fe400078e0012 */
[----:B------:R-:W-:Y:S01]  /*1b230*/  IMAD.MOV.U32 R12, RZ, RZ, 0x4 ;  /* 0x00000004ff0c7424 */ /* 0x000fe200078e00ff */
[----:B------:R-:W-:-:S13]  /*1b240*/  IADD3 R2, P2, R14, R5, RZ ;  /* 0x000000050e027210 */ /* 0x000fda0007f5e0ff */
[----:B------:R-:W-:Y:S05]  /*1b250*/  WARPSYNC.COLLECTIVE R15, `(.L_x_1495) ;  /* 0x000000000f087348 */ /* 0x000fea0003c00000 */
[----:B------:R0:W1:Y:S02]  /*1b260*/  SHFL.IDX P6, R14, R13, R12, R11 ;  /* 0x0000000c0d0e7389 */ /* 0x00006400000c000b */
[----:B01----:R-:W-:Y:S01]  /*1b270*/  ENDCOLLECTIVE ;  /* 0x000000000000791b */ /* 0x003fe20003800000 */
.L_x_1495:
        /* <DEDUP_REMOVED lines=13> */
.L_x_1496:
[----:B------:R-:W-:Y:S02]  /*1b350*/  IMAD.MOV.U32 R13, RZ, RZ, R18 ;  /* 0x000000ffff0d7224 */ /* 0x000fe400078e0012 */
[----:B------:R-:W-:Y:S02]  /*1b360*/  IMAD.MOV.U32 R12, RZ, RZ, 0x5 ;  /* 0x00000005ff0c7424 */ /* 0x000fe400078e00ff */
[----:B------:R-:W-:-:S07]  /*1b370*/  IMAD.MOV.U32 R10, RZ, RZ, R14 ;  /* 0x000000ffff0a7224 */ /* 0x000fce00078e000e */
[----:B------:R-:W-:Y:S05]  /*1b380*/  WARPSYNC.COLLECTIVE R15, `(.L_x_1497) ;  /* 0x000000000f087348 */ /* 0x000fea0003c00000 */
[----:B------:R0:W1:Y:S02]  /*1b390*/  SHFL.IDX P6, R14, R13, R12, R11 ;  /* 0x0000000c0d0e7389 */ /* 0x00006400000c000b */
[----:B01----:R-:W-:Y:S01]  /*1b3a0*/  ENDCOLLECTIVE ;  /* 0x000000000000791b */ /* 0x003fe20003800000 */
.L_x_1497:
        /* <DEDUP_REMOVED lines=12> */
.L_x_1498:
[----:B------:R-:W-:Y:S05]  /*1b470*/  BRA `(.L_x_1499) ;  /* 0xffffffb800ac7947 */ /* 0x000fea000383ffff */
.L_x_1393:
        /* <DEDUP_REMOVED lines=8> */
.L_x_1501:
[----:B------:R-:W-:Y:S05]  /*1b500*/  BSYNC B0 ;  /* 0x0000000000007941 */ /* 0x000fea0003800000 */
.L_x_1500:
        /* <DEDUP_REMOVED lines=9> */
.L_x_1502:
[----:B------:R-:W-:Y:S02]  /*1b5a0*/  ULDC UR4, c[0x0][0xc3c] ;  /* 0x00030f0000047ab9 */ /* 0x000fe40000000800 */
[----:B------:R-:W-:-:S13]  /*1b5b0*/  ISETP.GE.OR P1, PT, R9, UR4, !P0 ;  /* 0x0000000409007c0c */ /* 0x000fda000c726670 */
[----:B------:R-:W0:Y:S08]  /*1b5c0*/  @!P1 LDC.64 R4, c[0x0][0xc80] ;  /* 0x00032000ff049b82 */ /* 0x000e300000000a00 */
[----:B------:R-:W1:Y:S01]  /*1b5d0*/  @!P1 LDC.64 R2, c[0x0][0xc78] ;  /* 0x00031e00ff029b82 */ /* 0x000e620000000a00 */
[----:B------:R-:W-:Y:S02]  /*1b5e0*/  IMAD.MOV.U32 R17, RZ, RZ, RZ ;  /* 0x000000ffff117224 */ /* 0x000fe400078e00ff */
[----:B------:R-:W-:-:S02]  /*1b5f0*/  IMAD.MOV.U32 R8, RZ, RZ, RZ ;  /* 0x000000ffff087224 */ /* 0x000fc400078e00ff */
[----:B------:R-:W-:Y:S02]  /*1b600*/  IMAD.MOV.U32 R11, RZ, RZ, RZ ;  /* 0x000000ffff0b7224 */ /* 0x000fe400078e00ff */
[----:B------:R-:W-:Y:S02]  /*1b610*/  IMAD.MOV.U32 R7, RZ, RZ, R14 ;  /* 0x000000ffff077224 */ /* 0x000fe400078e000e */
[----:B0-----:R-:W-:-:S06]  /*1b620*/  @!P1 IMAD.WIDE R4, R9, 0x4, R4 ;  /* 0x0000000409049825 */ /* 0x001fcc00078e0204 */
[----:B------:R-:W2:Y:S01]  /*1b630*/  @!P1 LDG.E R4, desc[UR36][R4.64] ;  /* 0x0000002404049981 */ /* 0x000ea2000c1e1900 */
[----:B-1----:R-:W-:-:S06]  /*1b640*/  @!P1 IMAD.WIDE R2, R9, 0x4, R2 ;  /* 0x0000000409029825 */ /* 0x002fcc00078e0202 */
[----:B------:R-:W3:Y:S01]  /*1b650*/  @!P1 LDG.E R2, desc[UR36][R2.64] ;  /* 0x0000002402029981 */ /* 0x000ee2000c1e1900 */
        /* <DEDUP_REMOVED lines=11> */
.L_x_1503:
[----:B------:R-:W-:Y:S01]  /*1b710*/  IMAD.MOV.U32 R12, RZ, RZ, 0x2 ;  /* 0x00000002ff0c7424 */ /* 0x000fe200078e00ff */
[----:B------:R-:W-:-:S05]  /*1b720*/  SEL R6, R14, RZ, P1 ;  /* 0x000000ff0e067207 */ /* 0x000fca0000800000 */
[----:B------:R-:W-:-:S04]  /*1b730*/  IMAD.IADD R6, R13, 0x1, R6 ;  /* 0x000000010d067824 */ /* 0x000fc800078e0206 */
[----:B------:R-:W-:-:S07]  /*1b740*/  IMAD.MOV.U32 R13, RZ, RZ, R6 ;  /* 0x000000ffff0d7224 */ /* 0x000fce00078e0006 */
[----:B------:R-:W-:Y:S05]  /*1b750*/  WARPSYNC.COLLECTIVE R15, `(.L_x_1504) ;  /* 0x000000000f087348 */ /* 0x000fea0003c00000 */
[----:B------:R0:W1:Y:S02]  /*1b760*/  SHFL.UP P6, R14, R13, R12, R11 ;  /* 0x0400000c0d0e7389 */ /* 0x00006400000c000b */
[----:B01----:R-:W-:Y:S01]  /*1b770*/  ENDCOLLECTIVE ;  /* 0x000000000000791b */ /* 0x003fe20003800000 */
.L_x_1504:
        /* <DEDUP_REMOVED lines=8> */
.L_x_1505:
[----:B------:R-:W-:Y:S01]  /*1b800*/  IMAD.MOV.U32 R12, RZ, RZ, 0x8 ;  /* 0x00000008ff0c7424 */ /* 0x000fe200078e00ff */
[----:B------:R-:W-:-:S05]  /*1b810*/  SEL R3, R14, RZ, P3 ;  /* 0x000000ff0e037207 */ /* 0x000fca0001800000 */
[----:B------:R-:W-:-:S04]  /*1b820*/  IMAD.IADD R3, R2, 0x1, R3 ;  /* 0x0000000102037824 */ /* 0x000fc800078e0203 */
[----:B------:R-:W-:-:S07]  /*1b830*/  IMAD.MOV.U32 R13, RZ, RZ, R3 ;  /* 0x000000ffff0d7224 */ /* 0x000fce00078e0003 */
[----:B------:R-:W-:Y:S05]  /*1b840*/  WARPSYNC.COLLECTIVE R15, `(.L_x_1506) ;  /* 0x000000000f087348 */ /* 0x000fea0003c00000 */
[----:B------:R0:W1:Y:S02]  /*1b850*/  SHFL.UP P6, R14, R13, R12, R11 ;  /* 0x0400000c0d0e7389 */ /* 0x00006400000c000b */
[----:B01----:R-:W-:Y:S01]  /*1b860*/  ENDCOLLECTIVE ;  /* 0x000000000000791b */ /* 0x003fe20003800000 */
.L_x_1506:
[----:B------:R-:W-:Y:S01]  /*1b870*/  IMAD.MOV.U32 R12, RZ, RZ, 0x10 ;  /* 0x00000010ff0c7424 */ /* 0x000fe200078e00ff */
[----:B------:R-:W-:-:S05]  /*1b880*/  SEL R4, R14, RZ, P4 ;  /* 0x000000ff0e047207 */ /* 0x000fca0002000000 */
[----:B------:R-:W-:-:S04]  /*1b890*/  IMAD.IADD R4, R3, 0x1, R4 ;  /* 0x0000000103047824 */ /* 0x000fc800078e0204 */
[----:B------:R-:W-:-:S07]  /*1b8a0*/  IMAD.MOV.U32 R13, RZ, RZ, R4 ;  /* 0x000000ffff0d7224 */ /* 0x000fce00078e0004 */
[----:B------:R-:W-:Y:S05]  /*1b8b0*/  WARPSYNC.COLLECTIVE R15, `(.L_x_1507) ;  /* 0x000000000f087348 */ /* 0x000fea0003c00000 */
[----:B------:R0:W1:Y:S02]  /*1b8c0*/  SHFL.UP P6, R14, R13, R12, R11 ;  /* 0x0400000c0d0e7389 */ /* 0x00006400000c000b */
[----:B01----:R-:W-:Y:S01]  /*1b8d0*/  ENDCOLLECTIVE ;  /* 0x000000000000791b */ /* 0x003fe20003800000 */
.L_x_1507:
        /* <DEDUP_REMOVED lines=8> */
.L_x_1508:
[----:B------:R-:W-:Y:S05]  /*1b960*/  BRA `(.L_x_1509) ;  /* 0xffffffb800b87947 */ /* 0x000fea000383ffff */
.L_x_1396:
[----:B------:R-:W-:Y:S01]  /*1b970*/  BSSY B0, `(.L_x_1510) ;  /* 0x0000007000007945 */ /* 0x000fe20003800000 */
[----:B------:R-:W-:Y:S02]  /*1b980*/  IMAD.MOV.U32 R12, RZ, RZ, 0x1 ;  /* 0x00000001ff0c7424 */ /* 0x000fe400078e00ff */
[----:B------:R-:W-:Y:S02]  /*1b990*/  IMAD.MOV.U32 R11, RZ, RZ, RZ ;  /* 0x000000ffff0b7224 */ /* 0x000fe400078e00ff */
[----:B------:R-:W-:-:S07]  /*1b9a0*/  IMAD.MOV.U32 R15, RZ, RZ, -0x1 ;  /* 0xffffffffff0f7424 */ /* 0x000fce00078e00ff */
[----:B------:R-:W-:Y:S05]  /*1b9b0*/  WARPSYNC.COLLECTIVE R15, `(.L_x_1511) ;  /* 0x000000000f087348 */ /* 0x000fea0003c00000 */
[----:B------:R0:W1:Y:S02]  /*1b9c0*/  SHFL.UP P6, R14, R13, R12, R11 ;  /* 0x0400000c0d0e7389 */ /* 0x00006400000c000b */
[----:B01----:R-:W-:Y:S01]  /*1b9d0*/  ENDCOLLECTIVE ;  /* 0x000000000000791b */ /* 0x003fe20003800000 */
.L_x_1511:
[----:B------:R-:W-:Y:S05]  /*1b9e0*/  BSYNC B0 ;  /* 0x0000000000007941 */ /* 0x000fea0003800000 */
.L_x_1510:
[----:B------:R-:W-:Y:S01]  /*1b9f0*/  SEL R14, R14, RZ, P1 ;  /* 0x000000ff0e0e7207 */ /* 0x000fe20000800000 */
[----:B------:R-:W-:Y:S02]  /*1ba00*/  IMAD.MOV.U32 R12, RZ, RZ, 0x2 ;  /* 0x00000002ff0c7424 */ /* 0x000fe400078e00ff */
[----:B------:R-:W-:Y:S02]  /*1ba10*/  IMAD.MOV.U32 R11, RZ, RZ, RZ ;  /* 0x000000ffff0b7224 */ /* 0x000fe400078e00ff */
[----:B------:R-:W-:Y:S02]  /*1ba20*/  IMAD.IADD R13, R13, 0x1, R14 ;  /* 0x000000010d0d7824 */ /* 0x000fe400078e020e */
[----:B------:R-:W-:-:S07]  /*1ba30*/  IMAD.MOV.U32 R15, RZ, RZ, -0x1 ;  /* 0xffffffffff0f7424 */ /* 0x000fce00078e00ff */
[----:B------:R-:W-:Y:S05]  /*1ba40*/  WARPSYNC.COLLECTIVE R15, `(.L_x_1512) ;  /* 0x000000000f087348 */ /* 0x000fea0003c00000 */
[----:B------:R0:W1:Y:S02]  /*1ba50*/  SHFL.UP P6, R14, R13, R12, R11 ;  /* 0x0400000c0d0e7389 */ /* 0x00006400000c000b */
[----:B01----:R-:W-:Y:S01]  /*1ba60*/  ENDCOLLECTIVE ;  /* 0x000000000000791b */ /* 0x003fe20003800000 */
.L_x_1512:
[----:B------:R-:W-:Y:S01]  /*1ba70*/  IMAD.MOV.U32 R12, RZ, RZ, 0x4 ;  /* 0x00000004ff0c7424 */ /* 0x000fe200078e00ff */
[----:B------:R-:W-:-:S05]  /*1ba80*/  SEL R2, R14, RZ, P2 ;  /* 0x000000ff0e027207 */ /* 0x000fca0001000000 */
[----:B------:R-:W-:-:S04]  /*1ba90*/  IMAD.IADD R2, R13, 0x1, R2 ;  /* 0x000000010d027824 */ /* 0x000fc800078e0202 */
[----:B------:R-:W-:-:S07]  /*1baa0*/  IMAD.MOV.U32 R13, RZ, RZ, R2 ;  /* 0x000000ffff0d7224 */ /* 0x000fce00078e0002 */
[----:B------:R-:W-:Y:S05]  /*1bab0*/  WARPSYNC.COLLECTIVE R15, `(.L_x_1513) ;  /* 0x000000000f087348 */ /* 0x000fea0003c00000 */
[----:B------:R0:W1:Y:S02]  /*1bac0*/  SHFL.UP P6, R14, R13, R12, R11 ;  /* 0x0400000c0d0e7389 */ /* 0x00006400000c000b */
[----:B01----:R-:W-:Y:S01]  /*1bad0*/  ENDCOLLECTIVE ;  /* 0x000000000000791b */ /* 0x003fe20003800000 */
.L_x_1513:
[----:B------:R-:W-:Y:S01]  /*1bae0*/  IMAD.MOV.U32 R12, RZ, RZ, 0x8 ;  /* 0x00000008ff0c7424 */ /* 0x000fe200078e00ff */
[----:B------:R-:W-:-:S05]  /*1baf0*/  SEL R3, R14, RZ, P3 ;  /* 0x000000ff0e037207 */ /* 0x000fca0001800000 */
[----:B------:R-:W-:-:S04]  /*1bb00*/  IMAD.IADD R3, R2, 0x1, R3 ;  /* 0x0000000102037824 */ /* 0x000fc800078e0203 */
[----:B------:R-:W-:-:S07]  /*1bb10*/  IMAD.MOV.U32 R13, RZ, RZ, R3 ;  /* 0x000000ffff0d7224 */ /* 0x000fce00078e0003 */
[----:B------:R-:W-:Y:S05]  /*1bb20*/  WARPSYNC.COLLECTIVE R15, `(.L_x_1514) ;  /* 0x000000000f087348 */ /* 0x000fea0003c00000 */
[----:B------:R0:W1:Y:S02]  /*1bb30*/  SHFL.UP P6, R14, R13, R12, R11 ;  /* 0x0400000c0d0e7389 */ /* 0x00006400000c000b */
[----:B01----:R-:W-:Y:S01]  /*1bb40*/  ENDCOLLECTIVE ;  /* 0x000000000000791b */ /* 0x003fe20003800000 */
.L_x_1514:
[----:B------:R-:W-:Y:S01]  /*1bb50*/  IMAD.MOV.U32 R12, RZ, RZ, 0x10 ;  /* 0x00000010ff0c7424 */ /* 0x000fe200078e00ff */
[----:B------:R-:W-:-:S05]  /*1bb60*/  SEL R4, R14, RZ, P4 ;  /* 0x000000ff0e047207 */ /* 0x000fca0002000000 */
[----:B------:R-:W-:-:S04]  /*1bb70*/  IMAD.IADD R4, R3, 0x1, R4 ;  /* 0x0000000103047824 */ /* 0x000fc800078e0204 */
[----:B------:R-:W-:-:S07]  /*1bb80*/  IMAD.MOV.U32 R13, RZ, RZ, R4 ;  /* 0x000000ffff0d7224 */ /* 0x000fce00078e0004 */
[----:B------:R-:W-:Y:S05]  /*1bb90*/  WARPSYNC.COLLECTIVE R15, `(.L_x_1515) ;  /* 0x000000000f087348 */ /* 0x000fea0003c00000 */
[----:B------:R0:W1:Y:S02]  /*1bba0*/  SHFL.UP P6, R14, R13, R12, R11 ;  /* 0x0400000c0d0e7389 */ /* 0x00006400000c000b */
[----:B01----:R-:W-:Y:S01]  /*1bbb0*/  ENDCOLLECTIVE ;  /* 0x000000000000791b */ /* 0x003fe20003800000 */
.L_x_1515:
        /* <DEDUP_REMOVED lines=8> */
.L_x_1516:
[----:B------:R-:W-:Y:S05]  /*1bc40*/  BRA `(.L_x_1517) ;  /* 0xffffffb800a47947 */ /* 0x000fea000383ffff */
.L_x_1398:
[----:B------:R-:W-:Y:S01]  /*1bc50*/  BSSY B0, `(.L_x_1518) ;  /* 0x0000006000007945 */ /* 0x000fe20003800000 */
[----:B------:R-:W-:Y:S01]  /*1bc60*/  PLOP3.LUT P6, PT, P6, PT, PT, 0x8, 0x0 ;  /* 0x000000000000781c */ /* 0x000fe200037ce170 */
[----:B------:R-:W-:-:S12]  /*1bc70*/  IMAD.MOV.U32 R15, RZ, RZ, -0x1 ;  /* 0xffffffffff0f7424 */ /* 0x000fd800078e00ff */
[----:B0-----:R-:W-:Y:S05]  /*1bc80*/  WARPSYNC.COLLECTIVE R15, `(.L_x_1519) ;  /* 0x000000000f087348 */ /* 0x001fea0003c00000 */
[----:B------:R-:W-:Y:S01]  /*1bc90*/  VOTE.ANY R14, PT, P6 ;  /* 0x00000000000e7806 */ /* 0x000fe200030e0100 */
[----:B0-----:R-:W-:Y:S06]  /*1bca0*/  ENDCOLLECTIVE ;  /* 0x000000000000791b */ /* 0x001fec0003800000 */
.L_x_1519:
[----:B------:R-:W-:Y:S05]  /*1bcb0*/  BSYNC B0 ;  /* 0x0000000000007941 */ /* 0x000fea0003800000 */
.L_x_1518:
[----:B------:R-:W-:Y:S02]  /*1bcc0*/  IMAD.MOV.U32 R3, RZ, RZ, R14 ;  /* 0x000000ffff037224 */ /* 0x000fe400078e000e */
[----:B------:R-:W-:Y:S02]  /*1bcd0*/  IMAD.MOV.U32 R13, RZ, RZ, R17 ;  /* 0x000000ffff0d7224 */ /* 0x000fe400078e0011 */
[----:B------:R0:W1:Y:S01]  /*1bce0*/  POPC R12, R3 ;  /* 0x00000003000c7309 */ /* 0x0000620000000000 */
[----:B------:R-:W-:Y:S02]  /*1bcf0*/  IMAD.MOV.U32 R11, RZ, RZ, 0x1f ;  /* 0x0000001fff0b7424 */ /* 0x000fe400078e00ff */
[----:B------:R-:W-:-:S07]  /*1bd00*/  IMAD.MOV.U32 R15, RZ, RZ, -0x1 ;  /* 0xffffffffff0f7424 */ /* 0x000fce00078e00ff */
[----:B01----:R-:W-:Y:S05]  /*1bd10*/  WARPSYNC.COLLECTIVE R15, `(.L_x_1520) ;  /* 0x000000000f087348 */ /* 0x003fea0003c00000 */
[----:B-1----:R1:W2:Y:S02]  /*1bd20*/  SHFL.IDX P6, R14, R13, R12, R11 ;  /* 0x0000000c0d0e7389 */ /* 0x0022a400000c000b */
[----:B012---:R-:W-:Y:S01]  /*1bd30*/  ENDCOLLECTIVE ;  /* 0x000000000000791b */ /* 0x007fe20003800000 */
.L_x_1520:
[----:B------:R-:W-:Y:S02]  /*1bd40*/  IMAD.IADD R19, R12, 0x1, R19 ;  /* 0x000000010c137824 */ /* 0x000fe400078e0213 */
[----:B------:R-:W-:Y:S02]  /*1bd50*/  IMAD.MOV.U32 R13, RZ, RZ, R8 ;  /* 0x000000ffff0d7224 */ /* 0x000fe400078e0008 */
[----:B------:R-:W-:-:S07]  /*1bd60*/  IMAD.MOV.U32 R17, RZ, RZ, R14 ;  /* 0x000000ffff117224 */ /* 0x000fce00078e000e */
[----:B------:R-:W-:Y:S05]  /*1bd70*/  WARPSYNC.COLLECTIVE R15, `(.L_x_1521) ;  /* 0x000000000f087348 */ /* 0x000fea0003c00000 */
[----:B------:R0:W1:Y:S02]  /*1bd80*/  SHFL.IDX P6, R14, R13, R12, R11 ;  /* 0x0000000c0d0e7389 */ /* 0x00006400000c000b */
[----:B01----:R-:W-:Y:S01]  /*1bd90*/  ENDCOLLECTIVE ;  /* 0x000000000000791b */ /* 0x003fe20003800000 */
.L_x_1521:
[----:B------:R-:W-:Y:S01]  /*1bda0*/  IMAD.MOV.U32 R8, RZ, RZ, R14 ;  /* 0x000000ffff087224 */ /* 0x000fe200078e000e */
[----:B------:R-:W-:Y:S06]  /*1bdb0*/  BRA `(.L_x_1522) ;  /* 0xffffffb800887947 */ /* 0x000fec000383ffff */
.L_x_1400:
[----:B------:R-:W-:Y:S01]  /*1bdc0*/  BSSY B0, `(.L_x_1523) ;  /* 0x0000007000007945 */ /* 0x000fe20003800000 */
[----:B------:R-:W-:Y:S02]  /*1bdd0*/  IMAD.MOV.U32 R13, RZ, RZ, R2 ;  /* 0x000000ffff0d7224 */ /* 0x000fe400078e0002 */
[----:B------:R-:W-:Y:S02]  /*1bde0*/  IMAD.MOV.U32 R11, RZ, RZ, 0x1f ;  /* 0x0000001fff0b7424 */ /* 0x000fe400078e00ff */
[----:B------:R-:W-:-:S07]  /*1bdf0*/  IMAD.MOV.U32 R15, RZ, RZ, -0x1 ;  /* 0xffffffffff0f7424 */ /* 0x000fce00078e00ff */
[----:B0-23--:R-:W-:Y:S05]  /*1be00*/  WARPSYNC.COLLECTIVE R15, `(.L_x_1524) ;  /* 0x000000000f087348 */ /* 0x00dfea0003c00000 */
[----:B------:R1:W4:Y:S02]  /*1be10*/  SHFL.IDX P6, R14, R13, R12, R11 ;  /* 0x0000000c0d0e7389 */ /* 0x00032400000c000b */
[----:B01234-:R-:W-:Y:S01]  /*1be20*/  ENDCOLLECTIVE ;  /* 0x000000000000791b */ /* 0x01ffe20003800000 */
.L_x_1524:
[----:B------:R-:W-:Y:S05]  /*1be30*/  BSYNC B0 ;  /* 0x0000000000007941 */ /* 0x000fea0003800000 */
.L_x_1523:
[----:B------:R-:W-:Y:S01]  /*1be40*/  IMAD.MOV.U32 R6, RZ, RZ, R14 ;  /* 0x000000ffff067224 */ /* 0x000fe200078e000e */
[----:B------:R-:W-:Y:S06]  /*1be50*/  BRA `(.L_x_1399) ;  /* 0xffffffb800787947 */ /* 0x000fec000383ffff */
.L_x_1406:
[----:B0-----:R0:W1:Y:S02]  /*1be60*/  SYNCS.PHASECHK.TRANS64.TRYWAIT P0, [R7+URZ+0x2a820], R0 ;  /* 0x02a82000070075a7 */ /* 0x001064000800017f */
[----:B-1----:R-:W-:Y:S05]  /*1be70*/  @!P0 NANOSLEEP.SYNCS 0x989680 ;  /* 0x009896800000895d */ /* 0x002fea0003900000 */
[----:B------:R-:W1:Y:S02]  /*1be80*/  @!P0 SYNCS.PHASECHK.TRANS64 P0, [R7+URZ+0x2a820], R0 ;  /* 0x02a82000070085a7 */ /* 0x000e64000800007f */
[----:B-1----:R-:W-:Y:S05]  /*1be90*/  @!P0 BRA `(.L_x_1406) ;  /* 0xfffffffc00f08947 */ /* 0x002fea000383ffff */
[----:B------:R-:W-:Y:S05]  /*1bea0*/  BRA `(.L_x_1525) ;  /* 0xffffffc000d07947 */ /* 0x000fea000383ffff */
.L_x_1407:
        /* <DEDUP_REMOVED lines=8> */
[----:B0-2---:R-:W-:Y:S05]  /*1bf30*/  WARPSYNC.COLLECTIVE R15, `(.L_x_1527) ;  /* 0x000000000f087348 */ /* 0x005fea0003c00000 */
[----:B------:R1:W3:Y:S02]  /*1bf40*/  SHFL.IDX P6, R14, R13, R12, R11 ;  /* 0x0000000c0d0e7389 */ /* 0x0002e400000c000b */
[----:B0123--:R-:W-:Y:S01]  /*1bf50*/  ENDCOLLECTIVE ;  /* 0x000000000000791b */ /* 0x00ffe20003800000 */
.L_x_1527:
[----:B------:R-:W-:Y:S05]  /*1bf60*/  BSYNC B0 ;  /* 0x0000000000007941 */ /* 0x000fea0003800000 */
.L_x_1526:
[----:B------:R-:W-:Y:S05]  /*1bf70*/  BRA `(.L_x_1528) ;  /* 0xffffffc000b87947 */ /* 0x000fea000383ffff */
.L_x_1410:
[----:B------:R-:W-:Y:S01]  /*1bf80*/  BSSY B1, `(.L_x_1529) ;  /* 0x0000006000017945 */ /* 0x000fe20003800000 */
[----:B------:R-:W-:-:S07]  /*1bf90*/  IMAD.MOV.U32 R15, RZ, RZ, -0x1 ;  /* 0xffffffffff0f7424 */ /* 0x000fce00078e00ff */
[----:B0-2---:R-:W-:Y:S05]  /*1bfa0*/  WARPSYNC.COLLECTIVE R15, `(.L_x_1530) ;  /* 0x000000000f0c7348 */ /* 0x005fea0003c00000 */
[----:B------:R-:W-:Y:S02]  /*1bfb0*/  ELECT P6, UR62, PT ;  /* 0x00000000003e782f */ /* 0x000fe400038c0000 */
[----:B------:R-:W-:Y:S01]  /*1bfc0*/  MOV R14, UR62 ;  /* 0x0000003e000e7c02 */ /* 0x000fe20008000f00 */
[----:B0-2---:R-:W-:Y:S10]  /*1bfd0*/  ENDCOLLECTIVE ;  /* 0x000000000000791b */ /* 0x005ff40003800000 */
.L_x_1530:
[----:B------:R-:W-:Y:S05]  /*1bfe0*/  BSYNC B1 ;  /* 0x0000000000017941 */ /* 0x000fea0003800000 */
.L_x_1529:
[----:B------:R-:W-:Y:S05]  /*1bff0*/  BRA `(.L_x_1531) ;  /* 0xffffffc000b07947 */ /* 0x000fea000383ffff */
.L_x_1412:
[----:B0-----:R0:W1:Y:S02]  /*1c000*/  SYNCS.PHASECHK.TRANS64.TRYWAIT P1, [R5+URZ+0x2a840], R0 ;  /* 0x02a84000050075a7 */ /* 0x001064000802017f */
[----:B-1----:R-:W-:Y:S05]  /*1c010*/  @!P1 NANOSLEEP.SYNCS 0x989680 ;  /* 0x009896800000995d */ /* 0x002fea0003900000 */
[----:B------:R-:W1:Y:S02]  /*1c020*/  @!P1 SYNCS.PHASECHK.TRANS64 P1, [R5+URZ+0x2a840], R0 ;  /* 0x02a84000050095a7 */ /* 0x000e64000802007f */
[----:B-1----:R-:W-:Y:S05]  /*1c030*/  @!P1 BRA `(.L_x_1412) ;  /* 0xfffffffc00f09947 */ /* 0x002fea000383ffff */
[----:B------:R-:W-:Y:S05]  /*1c040*/  BRA `(.L_x_1532) ;  /* 0xffffffc000d87947 */ /* 0x000fea000383ffff */
.L_x_1414:
[----:B-1----:R1:W3:Y:S02]  /*1c050*/  SYNCS.PHASECHK.TRANS64.TRYWAIT P1, [R3+URZ+0x2a840], R2 ;  /* 0x02a84002030075a7 */ /* 0x0022e4000802017f */
[----:B---3--:R-:W-:Y:S05]  /*1c060*/  @!P1 NANOSLEEP.SYNCS 0x989680 ;  /* 0x009896800000995d */ /* 0x008fea0003900000 */
[----:B------:R-:W3:Y:S02]  /*1c070*/  @!P1 SYNCS.PHASECHK.TRANS64 P1, [R3+URZ+0x2a840], R2 ;  /* 0x02a84002030095a7 */ /* 0x000ee4000802007f */
[----:B---3--:R-:W-:Y:S05]  /*1c080*/  @!P1 BRA `(.L_x_1414) ;  /* 0xfffffffc00f09947 */ /* 0x008fea000383ffff */
[----:B------:R-:W-:Y:S05]  /*1c090*/  BRA `(.L_x_1533) ;  /* 0xffffffc000e47947 */ /* 0x000fea000383ffff */
.L_x_1416:
[----:B---3--:R3:W4:Y:S02]  /*1c0a0*/  SYNCS.PHASECHK.TRANS64.TRYWAIT P1, [R5+URZ+0x2a860], R0 ;  /* 0x02a86000050075a7 */ /* 0x008724000802017f */
[----:B----4-:R-:W-:Y:S05]  /*1c0b0*/  @!P1 NANOSLEEP.SYNCS 0x989680 ;  /* 0x009896800000995d */ /* 0x010fea0003900000 */
[----:B------:R-:W4:Y:S02]  /*1c0c0*/  @!P1 SYNCS.PHASECHK.TRANS64 P1, [R5+URZ+0x2a860], R0 ;  /* 0x02a86000050095a7 */ /* 0x000f24000802007f */
[----:B----4-:R-:W-:Y:S05]  /*1c0d0*/  @!P1 BRA `(.L_x_1416) ;  /* 0xfffffffc00f09947 */ /* 0x010fea000383ffff */
[----:B------:R-:W-:Y:S05]  /*1c0e0*/  BRA `(.L_x_1534) ;  /* 0xffffffc000e07947 */ /* 0x000fea000383ffff */
.L_x_1535:
        /* <DEDUP_REMOVED lines=9> */
.L_x_3208:


//--------------------- .text._ZN7cutlass13device_kernelIN5flash11enable_sm90INS1_16FlashAttnFwdSm90INS1_25CollectiveMainloopFwdSm90ILi2EN4cute5tupleIJNS5_1CILi1EEES8_S8_EEENS6_IJNS7_ILi128EEENS7_ILi96EEENS7_ILi192EEEEEELi128ENS_10bfloat16_tEfNS_4arch4Sm90ELb0ELb1ELb1ELb1ELb1ELb1ELb0ELb1ELb1ELb1ELb1ELb0EEENS1_21CollectiveEpilogueFwdINS6_IJSA_SA_SB_EEES9_SE_SG_Li256ELb1ELb1ELb1ELb0EEENS1_36VarlenDynamicPersistentTileSchedulerILi128ELi96ELi256ELi128ELb1ELb1ELb1ELb1ELb0ELb1EEEEEEEEEvNT_6ParamsE --------------------------
	.section	.text._ZN7cutlass13device_kernelIN5flash11enable_sm90INS1_16FlashAttnFwdSm90INS1_25CollectiveMainloopFwdSm90ILi2EN4cute5tupleIJNS5_1CILi1EEES8_S8_EEENS6_IJNS7_ILi128EEENS7_ILi96EEENS7_ILi192EEEEEELi128ENS_10bfloat16_tEfNS_4arch4Sm90ELb0ELb1ELb1ELb1ELb1ELb1ELb0ELb1ELb1ELb1ELb1ELb0EEENS1_21CollectiveEpilogueFwdINS6_IJSA_SA_SB_EEES9_SE_SG_Li256ELb1ELb1ELb1ELb0EEENS1_36VarlenDynamicPersistentTileSchedulerILi128ELi96ELi256ELi128ELb1ELb1ELb1ELb1ELb0ELb1EEEEEEEEEvNT_6ParamsE,"ax",@progbits
	.align	128
.text._ZN7cutlass13device_kernelIN5flash11enable_sm90INS1_16FlashAttnFwdSm90INS1_25CollectiveMainloopFwdSm90ILi2EN4cute5tupleIJNS5_1CILi1EEES8_S8_EEENS6_IJNS7_ILi128EEENS7_ILi96EEENS7_ILi192EEEEEELi128ENS_10bfloat16_tEfNS_4arch4Sm90ELb0ELb1ELb1ELb1ELb1ELb1ELb0ELb1ELb1ELb1ELb1ELb0EEENS1_21CollectiveEpilogueFwdINS6_IJSA_SA_SB_EEES9_SE_SG_Li256ELb1ELb1ELb1ELb0EEENS1_36VarlenDynamicPersistentTileSchedulerILi128ELi96ELi256ELi128ELb1ELb1ELb1ELb1ELb0ELb1EEEEEEEEEvNT_6ParamsE:
        .type           _ZN7cutlass13device_kernelIN5flash11enable_sm90INS1_16FlashAttnFwdSm90INS1_25CollectiveMainloopFwdSm90ILi2EN4cute5tupleIJNS5_1CILi1EEES8_S8_EEENS6_IJNS7_ILi128EEENS7_ILi96EEENS7_ILi192EEEEEELi128ENS_10bfloat16_tEfNS_4arch4Sm90ELb0ELb1ELb1ELb1ELb1ELb1ELb0ELb1ELb1ELb1ELb1ELb0EEENS1_21CollectiveEpilogueFwdINS6_IJSA_SA_SB_EEES9_SE_SG_Li256ELb1ELb1ELb1ELb0EEENS1_36VarlenDynamicPersistentTileSchedulerILi128ELi96ELi256ELi128ELb1ELb1ELb1ELb1ELb0ELb1EEEEEEEEEvNT_6ParamsE,@function
        .size           _ZN7cutlass13device_kernelIN5flash11enable_sm90INS1_16FlashAttnFwdSm90INS1_25CollectiveMainloopFwdSm90ILi2EN4cute5tupleIJNS5_1CILi1EEES8_S8_EEENS6_IJNS7_ILi128EEENS7_ILi96EEENS7_ILi192EEEEEELi128ENS_10bfloat16_tEfNS_4arch4Sm90ELb0ELb1ELb1ELb1ELb1ELb1ELb0ELb1ELb1ELb1ELb1ELb0EEENS1_21CollectiveEpilogueFwdINS6_IJSA_SA_SB_EEES9_SE_SG_Li256ELb1ELb1ELb1ELb0EEENS1_36VarlenDynamicPersistentTileSchedulerILi128ELi96ELi256ELi128ELb1ELb1ELb1ELb1ELb0ELb1EEEEEEEEEvNT_6ParamsE,(.L_x_3209 - _ZN7cutlass13device_kernelIN5flash11enable_sm90INS1_16FlashAttnFwdSm90INS1_25CollectiveMainloopFwdSm90ILi2EN4cute5tupleIJNS5_1CILi1EEES8_S8_EEENS6_IJNS7_ILi128EEENS7_ILi96EEENS7_ILi192EEEEEELi128ENS_10bfloat16_tEfNS_4arch4Sm90ELb0ELb1ELb1ELb1ELb1ELb1ELb0ELb1ELb1ELb1ELb1ELb0EEENS1_21CollectiveEpilogueFwdINS6_IJSA_SA_SB_EEES9_SE_SG_Li256ELb1ELb1ELb1ELb0EEENS1_36VarlenDynamicPersistentTileSchedulerILi128ELi96ELi256ELi128ELb1ELb1ELb1ELb1ELb0ELb1EEEEEEEEEvNT_6ParamsE)
        .other          _ZN7cutlass13device_kernelIN5flash11enable_sm90INS1_16FlashAttnFwdSm90INS1_25CollectiveMainloopFwdSm90ILi2EN4cute5tupleIJNS5_1CILi1EEES8_S8_EEENS6_IJNS7_ILi128EEENS7_ILi96EEENS7_ILi192EEEEEELi128ENS_10bfloat16_tEfNS_4arch4Sm90ELb0ELb1ELb1ELb1ELb1ELb1ELb0ELb1ELb1ELb1ELb1ELb0EEENS1_21CollectiveEpilogueFwdINS6_IJSA_SA_SB_EEES9_SE_SG_Li256ELb1ELb1ELb1ELb0EEENS1_36VarlenDynamicPersistentTileSchedulerILi128ELi96ELi256ELi128ELb1ELb1ELb1ELb1ELb0ELb1EEEEEEEEEvNT_6ParamsE,@"STO_CUDA_ENTRY STV_DEFAULT"
_ZN7cutlass13device_kernelIN5flash11enable_sm90INS1_16FlashAttnFwdSm90INS1_25CollectiveMainloopFwdSm90ILi2EN4cute5tupleIJNS5_1CILi1EEES8_S8_EEENS6_IJNS7_ILi128EEENS7_ILi96EEENS7_ILi192EEEEEELi128ENS_10bfloat16_tEfNS_4arch4Sm90ELb0ELb1ELb1ELb1ELb1ELb1ELb0ELb1ELb1ELb1ELb1ELb0EEENS1_21CollectiveEpilogueFwdINS6_IJSA_SA_SB_EEES9_SE_SG_Li256ELb1ELb1ELb1ELb0EEENS1_36VarlenDynamicPersistentTileSchedulerILi128ELi96ELi256ELi128ELb1ELb1ELb1ELb1ELb0ELb1EEEEEEEEEvNT_6ParamsE:
        /* <DEDUP_REMOVED lines=18> */
.L_x_1537:
[----:B------:R-:W-:Y:S05]  /*0120*/  BSYNC B0 ;  /* 0x0000000000007941 */ /* 0x000fea0003800000 */
.L_x_1536:
        /* <DEDUP_REMOVED lines=41> */
.L_x_1538:
        /* <DEDUP_REMOVED lines=22> */
.L_x_1539:
        /* <DEDUP_REMOVED lines=18> */
.L_x_1540:
        /* <DEDUP_REMOVED lines=22> */
.L_x_1541:
        /* <DEDUP_REMOVED lines=22> */
.L_x_1542:
[----:B0-----:R-:W-:Y:S01]  /*0900*/  UMOV UR4, 0x1 ;  /* 0x0000000100047882 */ /* 0x001fe20000000000 */
[----:B------:R-:W-:Y:S01]  /*0910*/  PLOP3.LUT P0, PT, PT, PT, UP0, 0x80, 0x0 ;  /* 0x000000000000781c */ /* 0x000fe20003f0f008 */
[----:B------:R-:W-:Y:S01]  /*0920*/  USEL UR4, UR4, 0x2, !UP0 ;  /* 0x0000000204047887 */ /* 0x000fe2000c000000 */
[----:B------:R-:W-:Y:S01]  /*0930*/  NOP ;  /* 0x0000000000007918 */ /* 0x000fe20000000000 */
[----:B------:R-:W-:Y:S01]  /*0940*/  ULDC.64 UR60, c[0x0][0x208] ;  /* 0x00008200003c7ab9 */ /* 0x000fe20000000a00 */
[----:B------:R-:W-:Y:S03]  /*0950*/  BSSY B9, `(.L_x_1543) ;  /* 0x0002bd3000097945 */ /* 0x000fe60003800000 */
[----:B------:R-:W-:-:S05]  /*0960*/  IMAD.U32 R3, RZ, RZ, UR4 ;  /* 0x00000004ff037e24 */ /* 0x000fca000f8e00ff */
[----:B------:R0:W-:Y:S01]  /*0970*/  STL [R1+0x58], R3 ;  /* 0x0000580301007387 */ /* 0x0001e20000100800 */
[----:B-12-4-:R-:W-:Y:S06]  /*0980*/  BAR.SYNC.DEFER_BLOCKING 0x0 ;  /* 0x0000000000007b1d */ /* 0x016fec0000010000 */
[----:B------:R-:W-:Y:S05]  /*0990*/  @!P0 BRA `(.L_x_1544) ;  /* 0x0000023c00188947 */ /* 0x000fea0003800000 */
.L_x_1545:
[----:B------:R-:W-:-:S08]  /*09a0*/  NOP ;  /* 0x0000000000007918 */ /* 0x000fd00000000000 */
[----:B------:R-:W1:Y:S02]  /*09b0*/  USETMAXREG.TRY_ALLOC.CTAPOOL UP0, 0xe8 ;  /* 0x000000e8000079c8 */ /* 0x000e640008000600 */
[----:B-1----:R-:W-:-:S13]  /*09c0*/  PLOP3.LUT P0, PT, PT, PT, UP0, 0x80, 0x0 ;  /* 0x000000000000781c */ /* 0x002fda0003f0f008 */
[----:B------:R-:W-:Y:S05]  /*09d0*/  @!P0 BRA `(.L_x_1545) ;  /* 0xfffffffc00f08947 */ /* 0x000fea000383ffff */
[----:B------:R-:W1:Y:S08]  /*09e0*/  S2UR UR4, SR_CgaCtaId ;  /* 0x00000000000479c3 */ /* 0x000e700000008800 */
[----:B------:R-:W-:Y:S06]  /*09f0*/  BAR.ARV 0x8, 0x180 ;  /* 0x0206000000007b1d */ /* 0x000fec0000002000 */
[----:B0-----:R-:W-:-:S02]  /*0a00*/  MOV R3, 0x400 ;  /* 0x0000040000037802 */ /* 0x001fc40000000f00 */
[----:B------:R-:W-:Y:S01]  /*0a10*/  BAR.SYNC.DEFER_BLOCKING 0x5, 0x180 ;  /* 0x0146000000007b1d */ /* 0x000fe20000010000 */
[----:B-1----:R-:W-:-:S05]  /*0a20*/  IMAD.U32 R172, RZ, RZ, UR4 ;  /* 0x00000004ffac7e24 */ /* 0x002fca000f8e00ff */
[----:B------:R-:W-:Y:S01]  /*0a30*/  ULDC UR4, c[0x0][0xc3c] ;  /* 0x00030f0000047ab9 */ /* 0x000fe20000000800 */
[----:B------:R-:W-:-:S05]  /*0a40*/  LEA R2, R172, R3, 0x18 ;  /* 0x00000003ac027211 */ /* 0x000fca00078ec0ff */
[----:B------:R-:W0:Y:S01]  /*0a50*/  LDS.128 R28, [R2+0x2a8d0] ;  /* 0x02a8d000021c7984 */ /* 0x000e220000000c00 */
[----:B------:R-:W-:Y:S06]  /*0a60*/  BAR.ARV 0x4, 0x180 ;  /* 0x0106000000007b1d */ /* 0x000fec0000002000 */
[----:B0-----:R-:W-:-:S13]  /*0a70*/  ISETP.GE.AND P0, PT, R31, UR4, PT ;  /* 0x000000041f007c0c */ /* 0x001fda000bf06270 */
[----:B------:R-:W-:Y:S05]  /*0a80*/  @P0 BRA `(.L_x_1546) ;  /* 0x000002b800fc0947 */ /* 0x000fea0003800000 */
[----:B------:R-:W2:Y:S01]  /*0a90*/  LDL R4, [R1+0x58] ;  /* 0x0000580001047983 */ /* 0x000ea20000100800 */
[----:B------:R-:W-:Y:S01]  /*0aa0*/  VIADD R0, R0, 0xffffff80 ;  /* 0xffffff8000007836 */ /* 0x000fe20000000000 */
[----:B------:R-:W-:Y:S01]  /*0ab0*/  R2UR UR4, R2 ;  /* 0x00000000020472ca */ /* 0x000fe200000e0000 */
[----:B------:R-:W-:Y:S02]  /*0ac0*/  IMAD.MOV.U32 R208, RZ, RZ, RZ ;  /* 0x000000ffffd07224 */ /* 0x000fe400078e00ff */
[----:B------:R-:W-:Y:S01]  /*0ad0*/  IMAD.MOV.U32 R17, RZ, RZ, RZ ;  /* 0x000000ffff117224 */ /* 0x000fe200078e00ff */
[----:B------:R-:W-:Y:S01]  /*0ae0*/  SHF.R.S32.HI R3, RZ, 0x1f, R0 ;  /* 0x0000001fff037819 */ /* 0x000fe20000011400 */
[----:B------:R-:W-:Y:S02]  /*0af0*/  IMAD.MOV.U32 R175, RZ, RZ, RZ ;  /* 0x000000ffffaf7224 */ /* 0x000fe400078e00ff */
[----:B------:R-:W-:Y:S01]  /*0b00*/  IMAD.MOV.U32 R164, RZ, RZ, RZ ;  /* 0x000000ffffa47224 */ /* 0x000fe200078e00ff */
[----:B------:R-:W-:Y:S01]  /*0b10*/  LEA.HI R225, R3, R0, RZ, 0x3 ;  /* 0x0000000003e17211 */ /* 0x000fe200078f18ff */
[----:B------:R-:W-:-:S03]  /*0b20*/  IMAD.MOV.U32 R23, RZ, RZ, RZ ;  /* 0x000000ffff177224 */ /* 0x000fc600078e00ff */
[----:B------:R-:W-:Y:S01]  /*0b30*/  LOP3.LUT R205, R225, 0xfffffff8, RZ, 0xc0, !PT ;  /* 0xfffffff8e1cd7812 */ /* 0x000fe200078ec0ff */
[----:B------:R-:W-:Y:S01]  /*0b40*/  UIADD3 UR4, UR4, 0xc400, URZ ;  /* 0x0000c40004047890 */ /* 0x000fe2000fffe03f */
[----:B------:R-:W-:-:S03]  /*0b50*/  SHF.R.S32.HI R225, RZ, 0x3, R225 ;  /* 0x00000003ffe17819 */ /* 0x000fc600000114e1 */
[----:B------:R-:W-:-:S04]  /*0b60*/  IMAD.IADD R205, R0, 0x1, -R205 ;  /* 0x0000000100cd7824 */ /* 0x000fc800078e0acd */
[----:B------:R-:W-:-:S04]  /*0b70*/  IMAD.SHL.U32 R203, R205, 0x8, RZ ;  /* 0x00000008cdcb7824 */ /* 0x000fc800078e00ff */
[----:B------:R-:W-:Y:S01]  /*0b80*/  VIADD R204, R203, 0x40 ;  /* 0x00000040cbcc7836 */ /* 0x000fe20000000000 */
[----:B--2---:R-:W-:Y:S02]  /*0b90*/  R2UR UR5, R4 ;  /* 0x00000000040572ca */ /* 0x004fe400000e0000 */
[----:B------:R-:W-:-:S04]  /*0ba0*/  LEA.HI R4, R3, R0, RZ, 0x7 ;  /* 0x0000000003047211 */ /* 0x000fc800078f38ff */
[----:B------:R-:W-:Y:S02]  /*0bb0*/  LOP3.LUT R5, R4, 0xffffff80, RZ, 0xc0, !PT ;  /* 0xffffff8004057812 */ /* 0x000fe400078ec0ff */
[----:B------:R-:W-:-:S03]  /*0bc0*/  SHF.R.S32.HI R12, RZ, 0x7, R4 ;  /* 0x00000007ff0c7819 */ /* 0x000fc60000011404 */
[----:B------:R-:W-:Y:S01]  /*0bd0*/  IMAD.IADD R228, R0, 0x1, -R5 ;  /* 0x0000000100e47824 */ /* 0x000fe200078e0a05 */
[----:B------:R-:W-:Y:S01]  /*0be0*/  LEA.HI R5, R3, R0, RZ, 0x4 ;  /* 0x0000000003057211 */ /* 0x000fe200078f20ff */
[----:B------:R0:W-:Y:S01]  /*0bf0*/  STL [R1+0x4c], R12 ;  /* 0x00004c0c01007387 */ /* 0x0001e20000100800 */
[----:B------:R-:W-:Y:S01]  /*0c00*/  LEA.HI R4, R4, R12, RZ, 0x1 ;  /* 0x0000000c04047211 */ /* 0x000fe200078f08ff */
[----:B------:R-:W-:Y:S01]  /*0c10*/  ULOP3.LUT UR5, UR5, 0x1, URZ, 0xfc, !UPT ;  /* 0x0000000105057892 */ /* 0x000fe2000f8efc3f */
[----:B------:R-:W-:Y:S02]  /*0c20*/  SHF.R.S32.HI R9, RZ, 0x1f, R228 ;  /* 0x0000001fff097819 */ /* 0x000fe400000114e4 */
[----:B------:R-:W-:Y:S02]  /*0c30*/  SHF.R.S32.HI R6, RZ, 0x4, R5 ;  /* 0x00000004ff067819 */ /* 0x000fe40000011405 */
[CC--:B------:R-:W-:Y:S02]  /*0c40*/  LEA.HI R10, R9.reuse, R228.reuse, RZ, 0x2 ;  /* 0x000000e4090a7211 */ /* 0x0c0fe400078f10ff */
[----:B------:R-:W-:-:S02]  /*0c50*/  LEA.HI R9, R9, R228, RZ, 0x5 ;  /* 0x000000e409097211 */ /* 0x000fc400078f28ff */
[--C-:B------:R-:W-:Y:S02]  /*0c60*/  SHF.R.S32.HI R8, RZ, 0x2, R10.reuse ;  /* 0x00000002ff087819 */ /* 0x100fe4000001140a */
[----:B------:R-:W-:Y:S02]  /*0c70*/  SHF.R.S32.HI R7, RZ, 0x1f, R10 ;  /* 0x0000001fff077819 */ /* 0x000fe4000001140a */
[----:B------:R-:W-:Y:S02]  /*0c80*/  SHF.R.S32.HI R9, RZ, 0x5, R9 ;  /* 0x00000005ff097819 */ /* 0x000fe40000011409 */
[----:B------:R-:W-:Y:S02]  /*0c90*/  LEA.HI R11, R7, R8, RZ, 0x3 ;  /* 0x00000008070b7211 */ /* 0x000fe400078f18ff */
[----:B------:R-:W-:Y:S02]  /*0ca0*/  LEA.HI R7, R5, R6, RZ, 0x1 ;  /* 0x0000000605077211 */ /* 0x000fe400078f08ff */
[----:B------:R-:W-:-:S02]  /*0cb0*/  LOP3.LUT R11, R11, 0xfffffff8, RZ, 0xc0, !PT ;  /* 0xfffffff80b0b7812 */ /* 0x000fc400078ec0ff */
[----:B------:R-:W-:Y:S02]  /*0cc0*/  LOP3.LUT R7, R7, 0x1ffffffe, RZ, 0xc0, !PT ;  /* 0x1ffffffe07077812 */ /* 0x000fe400078ec0ff */
[----:B------:R-:W-:Y:S01]  /*0cd0*/  LOP3.LUT R5, R5, 0x3fffff0, RZ, 0xc0, !PT ;  /* 0x03fffff005057812 */ /* 0x000fe200078ec0ff */
[----:B------:R-:W-:Y:S01]  /*0ce0*/  IMAD.IADD R8, R8, 0x1, -R11 ;  /* 0x0000000108087824 */ /* 0x000fe200078e0a0b */
[----:B------:R-:W-:Y:S01]  /*0cf0*/  LOP3.LUT R4, R4, 0x3fffffe, RZ, 0xc0, !PT ;  /* 0x03fffffe04047812 */ /* 0x000fe200078ec0ff */
[----:B------:R-:W-:Y:S01]  /*0d00*/  IMAD.IADD R7, R6, 0x1, -R7 ;  /* 0x0000000106077824 */ /* 0x000fe200078e0a07 */
[-C--:B------:R-:W-:Y:S01]  /*0d10*/  LEA.HI R6, R3, R0.reuse, RZ, 0x5 ;  /* 0x0000000003067211 */ /* 0x080fe200078f28ff */
[----:B------:R-:W-:Y:S01]  /*0d20*/  IMAD R9, R9, 0x10, R8 ;  /* 0x0000001009097824 */ /* 0x000fe200078e0208 */
[----:B------:R-:W-:Y:S01]  /*0d30*/  LEA.HI R8, R3, R0, RZ, 0x2 ;  /* 0x0000000003087211 */ /* 0x000fe200078f10ff */
[----:B------:R-:W-:Y:S01]  /*0d40*/  IMAD.IADD R5, R0, 0x1, -R5 ;  /* 0x0000000100057824 */ /* 0x000fe200078e0a05 */
[----:B------:R-:W-:Y:S01]  /*0d50*/  SHF.R.S32.HI R6, RZ, 0x5, R6 ;  /* 0x00000005ff067819 */ /* 0x000fe20000011406 */
[----:B------:R-:W-:Y:S01]  /*0d60*/  IMAD.IADD R4, R12, 0x1, -R4 ;  /* 0x000000010c047824 */ /* 0x000fe200078e0a04 */
[----:B------:R-:W-:-:S02]  /*0d70*/  LOP3.LUT R209, R8, 0xfffffffc, RZ, 0xc0, !PT ;  /* 0xfffffffc08d17812 */ /* 0x000fc400078ec0ff */
[--C-:B------:R-:W-:Y:S01]  /*0d80*/  SHF.R.S32.HI R174, RZ, 0x2, R8.reuse ;  /* 0x00000002ffae7819 */ /* 0x100fe20000011408 */
[----:B------:R-:W-:Y:S01]  /*0d90*/  IMAD R13, R4, 0x40, R9 ;  /* 0x00000040040d7824 */ /* 0x000fe200078e0209 */
[----:B------:R-:W-:Y:S01]  /*0da0*/  SHF.R.S32.HI R3, RZ, 0x1f, R8 ;  /* 0x0000001fff037819 */ /* 0x000fe20000011408 */
[----:B------:R-:W-:Y:S02]  /*0db0*/  IMAD.IADD R209, R0, 0x1, -R209 ;  /* 0x0000000100d17824 */ /* 0x000fe400078e0ad1 */
[----:B------:R-:W-:Y:S01]  /*0dc0*/  IMAD R8, R6, 0x10, R5 ;  /* 0x0000001006087824 */ /* 0x000fe200078e0205 */
[----:B------:R-:W-:Y:S01]  /*0dd0*/  LEA.HI R3, R3, R174, RZ, 0x3 ;  /* 0x000000ae03037211 */ /* 0x000fe200078f18ff */
[----:B------:R-:W-:Y:S01]  /*0de0*/  VIADD R5, R174, 0x40 ;  /* 0x00000040ae057836 */ /* 0x000fe20000000000 */
[----:B------:R-:W-:Y:S01]  /*0df0*/  STL [R1+0x50], R13 ;  /* 0x0000500d01007387 */ /* 0x000fe20000100800 */
[----:B------:R-:W-:Y:S01]  /*0e00*/  IMAD.SHL.U32 R162, R209, 0x4, RZ ;  /* 0x00000004d1a27824 */ /* 0x000fe200078e00ff */
[----:B------:R-:W-:Y:S01]  /*0e10*/  LOP3.LUT R3, R3, 0xfffffff8, RZ, 0xc0, !PT ;  /* 0xfffffff803037812 */ /* 0x000fe200078ec0ff */
[----:B------:R-:W-:Y:S01]  /*0e20*/  IMAD.SHL.U32 R181, R5, 0x40, RZ ;  /* 0x0000004005b57824 */ /* 0x000fe200078e00ff */
[----:B------:R-:W-:Y:S01]  /*0e30*/  SHF.R.S32.HI R0, RZ, 0x1f, R5 ;  /* 0x0000001fff007819 */ /* 0x000fe20000011405 */
[----:B------:R-:W-:-:S02]  /*0e40*/  VIADD R177, R162, 0x20 ;  /* 0x00000020a2b17836 */ /* 0x000fc40000000000 */
[----:B------:R-:W-:Y:S01]  /*0e50*/  VIADD R176, R162, 0x40 ;  /* 0x00000040a2b07836 */ /* 0x000fe20000000000 */
[----:B------:R-:W-:Y:S01]  /*0e60*/  LEA.HI R0, R0, R5, RZ, 0x3 ;  /* 0x0000000500007211 */ /* 0x000fe200078f18ff */
[----:B------:R-:W-:Y:S01]  /*0e70*/  IMAD.IADD R167, R162, 0x1, R177 ;  /* 0x00000001a2a77824 */ /* 0x000fe200078e02b1 */
[----:B------:R-:W-:Y:S01]  /*0e80*/  LOP3.LUT R181, R181, 0x1c0, RZ, 0xc0, !PT ;  /* 0x000001c0b5b57812 */ /* 0x000fe200078ec0ff */
[----:B------:R-:W-:Y:S02]  /*0e90*/  IMAD.IADD R227, R174, 0x1, -R3 ;  /* 0x00000001aee37824 */ /* 0x000fe400078e0a03 */
[----:B------:R-:W-:Y:S01]  /*0ea0*/  IMAD.SHL.U32 R200, R0, 0x40, RZ ;  /* 0x0000004000c87824 */ /* 0x000fe200078e00ff */
[----:B------:R-:W-:Y:S01]  /*0eb0*/  SHF.R.S32.HI R0, RZ, 0x1f, R167 ;  /* 0x0000001fff007819 */ /* 0x000fe200000114a7 */
[----:B------:R-:W-:Y:S01]  /*0ec0*/  IMAD.IADD R168, R162, 0x1, R176 ;  /* 0x00000001a2a87824 */ /* 0x000fe200078e02b0 */
[----:B------:R-:W-:Y:S01]  /*0ed0*/  SHF.R.U32.HI R14, RZ, 0x3, R181 ;  /* 0x00000003ff0e7819 */ /* 0x000fe200000116b5 */
[----:B------:R-:W-:Y:S01]  /*0ee0*/  IMAD.SHL.U32 R185, R227, 0x40, RZ ;  /* 0x00000040e3b97824 */ /* 0x000fe200078e00ff */
[-C--:B------:R-:W-:Y:S01]  /*0ef0*/  LEA.HI R170, R0, R167.reuse, RZ, 0x3 ;  /* 0x000000a700aa7211 */ /* 0x080fe200078f18ff */
[----:B0-----:R-:W-:Y:S01]  /*0f00*/  IMAD R12, R8, 0x8, R7 ;  /* 0x00000008080c7824 */ /* 0x001fe200078e0207 */
[----:B------:R-:W-:Y:S01]  /*0f10*/  SHF.R.S32.HI R3, RZ, 0x1f, R168 ;  /* 0x0000001fff037819 */ /* 0x000fe200000114a8 */
[----:B------:R-:W-:Y:S01]  /*0f20*/  IMAD.SHL.U32 R187, R6, 0x200, RZ ;  /* 0x0000020006bb7824 */ /* 0x000fe200078e00ff */
[----:B------:R-:W-:Y:S01]  /*0f30*/  LEA.HI R0, R0, R167, RZ, 0x6 ;  /* 0x000000a700007211 */ /* 0x000fe200078f30ff */
[----:B------:R-:W-:Y:S01]  /*0f40*/  IMAD.SHL.U32 R18, R209, 0x8, RZ ;  /* 0x00000008d1127824 */ /* 0x000fe200078e00ff */
[----:B------:R-:W-:Y:S01]  /*0f50*/  LOP3.LUT R185, R185, 0x1c0, RZ, 0xc0, !PT ;  /* 0x000001c0b9b97812 */ /* 0x000fe200078ec0ff */
[----:B------:R-:W-:Y:S01]  /*0f60*/  VIADD R179, R162, 0x10 ;  /* 0x00000010a2b37836 */ /* 0x000fe20000000000 */
[CC--:B------:R-:W-:Y:S01]  /*0f70*/  LEA.HI R5, R3.reuse, R168.reuse, RZ, 0x6 ;  /* 0x000000a803057211 */ /* 0x0c0fe200078f30ff */
[----:B------:R-:W-:Y:S01]  /*0f80*/  IMAD.SHL.U32 R0, R0, 0x80, RZ ;  /* 0x0000008000007824 */ /* 0x000fe200078e00ff */
[----:B------:R-:W-:Y:S01]  /*0f90*/  LEA.HI R4, R3, R168, RZ, 0x3 ;  /* 0x000000a803047211 */ /* 0x000fe200078f18ff */
[C---:B------:R-:W-:Y:S01]  /*0fa0*/  VIADD R22, R18.reuse, 0x60 ;  /* 0x0000006012167836 */ /* 0x040fe20000000000 */
[----:B------:R-:W-:Y:S01]  /*0fb0*/  SHF.R.U32.HI R186, RZ, 0x3, R185 ;  /* 0x00000003ffba7819 */ /* 0x000fe200000116b9 */
[----:B------:R-:W-:Y:S01]  /*0fc0*/  IMAD.SHL.U32 R6, R5, 0x80, RZ ;  /* 0x0000008005067824 */ /* 0x000fe200078e00ff */
[--C-:B------:R-:W-:Y:S01]  /*0fd0*/  LOP3.LUT R3, R185, 0x38, R170.reuse, 0xf8, !PT ;  /* 0x00000038b9037812 */ /* 0x100fe200078ef8aa */
[C---:B------:R-:W-:Y:S01]  /*0fe0*/  VIADD R160, R18.reuse, 0x80 ;  /* 0x0000008012a07836 */ /* 0x040fe20000000000 */
[----:B------:R-:W-:Y:S01]  /*0ff0*/  LOP3.LUT R7, R181, 0x38, R170, 0xf8, !PT ;  /* 0x00000038b5077812 */ /* 0x000fe200078ef8aa */
[----:B------:R-:W-:Y:S01]  /*1000*/  VIADD R161, R18, 0xa0 ;  /* 0x000000a012a17836 */ /* 0x000fe20000000000 */
[----:B------:R-:W-:Y:S01]  /*1010*/  LOP3.LUT R5, R185, 0x38, R4, 0xf8, !PT ;  /* 0x00000038b9057812 */ /* 0x000fe200078ef804 */
[----:B------:R-:W-:Y:S01]  /*1020*/  VIADD R178, R162, 0x30 ;  /* 0x00000030a2b27836 */ /* 0x000fe20000000000 */
[----:B------:R-:W-:Y:S01]  /*1030*/  LOP3.LUT R200, R200, 0xfffffe00, RZ, 0xc0, !PT ;  /* 0xfffffe00c8c87812 */ /* 0x000fe200078ec0ff */
[----:B------:R-:W-:Y:S01]  /*1040*/  VIADD R180, R162, 0x50 ;  /* 0x00000050a2b47836 */ /* 0x000fe20000000000 */
[----:B------:R-:W-:-:S02]  /*1050*/  LOP3.LUT R0, R0, 0xffffe000, RZ, 0xc0, !PT ;  /* 0xffffe00000007812 */ /* 0x000fc400078ec0ff */
[----:B------:R-:W-:Y:S02]  /*1060*/  LOP3.LUT R3, R3, R186, RZ, 0x3c, !PT ;  /* 0x000000ba03037212 */ /* 0x000fe400078e3cff */
[----:B------:R-:W-:Y:S02]  /*1070*/  LOP3.LUT R9, R7, R14, RZ, 0x3c, !PT ;  /* 0x0000000e07097212 */ /* 0x000fe400078e3cff */
[----:B------:R-:W-:Y:S02]  /*1080*/  LOP3.LUT R7, R5, R186, RZ, 0x3c, !PT ;  /* 0x000000ba05077212 */ /* 0x000fe400078e3cff */
[-C--:B------:R-:W-:Y:S01]  /*1090*/  IADD3 R5, R3, R0.reuse, R187 ;  /* 0x0000000003057210 */ /* 0x080fe20007ffe0bb */
[----:B------:R-:W-:Y:S01]  /*10a0*/  IMAD.U32 R3, RZ, RZ, UR4 ;  /* 0x00000004ff037e24 */ /* 0x000fe2000f8e00ff */
[----:B------:R-:W-:Y:S01]  /*10b0*/  IADD3 R9, R9, R0, R200 ;  /* 0x0000000009097210 */ /* 0x000fe20007ffe0c8 */
[----:B------:R-:W-:Y:S01]  /*10c0*/  IMAD.U32 R0, RZ, RZ, UR5 ;  /* 0x00000005ff007e24 */ /* 0x000fe2000f8e00ff */
[----:B------:R-:W-:-:S02]  /*10d0*/  LOP3.LUT R8, R181, 0x38, R4, 0xf8, !PT ;  /* 0x00000038b5087812 */ /* 0x000fc400078ef804 */
[----:B------:R-:W-:Y:S02]  /*10e0*/  LOP3.LUT R6, R6, 0xffffe000, RZ, 0xc0, !PT ;  /* 0xffffe00006067812 */ /* 0x000fe400078ec0ff */
[----:B------:R-:W-:Y:S01]  /*10f0*/  STL [R1+0x30], R0 ;  /* 0x0000300001007387 */ /* 0x000fe20000100800 */
[----:B------:R-:W-:Y:S02]  /*1100*/  LOP3.LUT R11, R8, R14, RZ, 0x3c, !PT ;  /* 0x0000000e080b7212 */ /* 0x000fe400078e3cff */
[-C--:B------:R-:W-:Y:S01]  /*1110*/  IADD3 R8, R7, R6.reuse, R187 ;  /* 0x0000000607087210 */ /* 0x080fe20007ffe0bb */
[----:B------:R0:W-:Y:S01]  /*1120*/  STL [R1+0x48], R3 ;  /* 0x0000480301007387 */ /* 0x0001e20000100800 */
[----:B------:R-:W-:Y:S02]  /*1130*/  LOP3.LUT R7, R181, 0x38, R18, 0xf8, !PT ;  /* 0x00000038b5077812 */ /* 0x000fe400078ef812 */
[----:B------:R-:W-:Y:S01]  /*1140*/  IADD3 R11, R11, R6, R200 ;  /* 0x000000060b0b7210 */ /* 0x000fe20007ffe0c8 */
[----:B------:R-:W-:Y:S01]  /*1150*/  IMAD.SHL.U32 R6, R12, 0x8, RZ ;  /* 0x000000080c067824 */ /* 0x000fe200078e00ff */
[----:B------:R-:W-:-:S02]  /*1160*/  LOP3.LUT R7, R200, R7, R14, 0xf6, !PT ;  /* 0x00000007c8077212 */ /* 0x000fc400078ef60e */
[----:B------:R-:W-:Y:S02]  /*1170*/  SHF.R.S32.HI R171, RZ, 0x3, R4 ;  /* 0x00000003ffab7819 */ /* 0x000fe40000011404 */
[----:B------:R-:W-:Y:S01]  /*1180*/  STL [R1+0x54], R6 ;  /* 0x0000540601007387 */ /* 0x000fe20000100800 */
[----:B0-----:R-:W-:Y:S02]  /*1190*/  SHF.R.S32.HI R3, RZ, 0x1f, R203 ;  /* 0x0000001fff037819 */ /* 0x001fe400000114cb */
[----:B------:R-:W-:Y:S02]  /*11a0*/  LOP3.LUT R3, R10, 0x7ffffffc, RZ, 0xc0, !PT ;  /* 0x7ffffffc0a037812 */ /* 0x000fe400078ec0ff */
[----:B------:R-:W-:Y:S02]  /*11b0*/  LEA.HI R0, R209, R209, RZ, 0x1 ;  /* 0x000000d1d1007211 */ /* 0x000fe400078f08ff */
[----:B------:R-:W-:Y:S01]  /*11c0*/  SHF.R.S32.HI R19, RZ, 0x1f, R18 ;  /* 0x0000001fff137819 */ /* 0x000fe20000011412 */
[----:B------:R-:W-:Y:S01]  /*11d0*/  IMAD.IADD R3, R228, 0x1, -R3 ;  /* 0x00000001e4037824 */ /* 0x000fe200078e0a03 */
[----:B------:R-:W-:-:S02]  /*11e0*/  LOP3.LUT R0, R0, 0x1ffffffe, RZ, 0xc0, !PT ;  /* 0x1ffffffe00007812 */ /* 0x000fc400078ec0ff */
[----:B------:R-:W-:Y:S01]  /*11f0*/  SHF.R.S32.HI R173, RZ, 0x1f, R22 ;  /* 0x0000001fffad7819 */ /* 0x000fe20000011416 */
[----:B------:R-:W-:Y:S01]  /*1200*/  IMAD.SHL.U32 R182, R3, 0x2, RZ ;  /* 0x0000000203b67824 */ /* 0x000fe200078e00ff */
[----:B------:R-:W-:Y:S01]  /*1210*/  LEA R3, R7, UR4, 0x1 ;  /* 0x0000000407037c11 */ /* 0x000fe2000f8e08ff */
[----:B------:R-:W-:Y:S01]  /*1220*/  IMAD.IADD R0, R209, 0x1, -R0 ;  /* 0x00000001d1007824 */ /* 0x000fe200078e0a00 */
[----:B------:R-:W-:Y:S01]  /*1230*/  SHF.R.S32.HI R184, RZ, 0x1f, R160 ;  /* 0x0000001fffb87819 */ /* 0x000fe200000114a0 */
[C---:B------:R-:W-:Y:S01]  /*1240*/  VIADD R222, R182.reuse, 0x20 ;  /* 0x00000020b6de7836 */ /* 0x040fe20000000000 */
[----:B------:R-:W-:Y:S01]  /*1250*/  SHF.R.S32.HI R183, RZ, 0x1f, R161 ;  /* 0x0000001fffb77819 */ /* 0x000fe200000114a1 */
[C---:B------:R-:W-:Y:S01]  /*1260*/  VIADD R219, R182.reuse, 0x38 ;  /* 0x00000038b6db7836 */ /* 0x040fe20000000000 */
[----:B------:R0:W-:Y:S01]  /*1270*/  STL [R1+0x40], R3 ;  /* 0x0000400301007387 */ /* 0x0001e20000100800 */
[C---:B------:R-:W-:Y:S01]  /*1280*/  VIADD R216, R182.reuse, 0x50 ;  /* 0x00000050b6d87836 */ /* 0x040fe20000000000 */
[----:B------:R-:W-:Y:S01]  /*1290*/  SHF.R.S32.HI R10, RZ, 0x1f, R204 ;  /* 0x0000001fff0a7819 */ /* 0x000fe200000114cc */
[C---:B------:R-:W-:Y:S01]  /*12a0*/  VIADD R213, R182.reuse, 0x68 ;  /* 0x00000068b6d57836 */ /* 0x040fe20000000000 */
[----:B------:R-:W-:Y:S01]  /*12b0*/  SHF.R.S32.HI R170, RZ, 0x3, R170 ;  /* 0x00000003ffaa7819 */ /* 0x000fe200000114aa */
[----:B------:R-:W-:-:S02]  /*12c0*/  VIADD R221, R182, 0x28 ;  /* 0x00000028b6dd7836 */ /* 0x000fc40000000000 */
[C---:B------:R-:W-:Y:S02]  /*12d0*/  VIADD R218, R182.reuse, 0x40 ;  /* 0x00000040b6da7836 */ /* 0x040fe40000000000 */
[C---:B------:R-:W-:Y:S01]  /*12e0*/  VIADD R215, R182.reuse, 0x58 ;  /* 0x00000058b6d77836 */ /* 0x040fe20000000000 */
[----:B0-----:R-:W-:Y:S01]  /*12f0*/  SHF.R.S32.HI R3, RZ, 0x1f, R222 ;  /* 0x0000001fff037819 */ /* 0x001fe200000114de */
[C---:B------:R-:W-:Y:S01]  /*1300*/  VIADD R212, R182.reuse, 0x70 ;  /* 0x00000070b6d47836 */ /* 0x040fe20000000000 */
[----:B------:R-:W-:Y:S01]  /*1310*/  SHF.R.S32.HI R3, RZ, 0x1f, R219 ;  /* 0x0000001fff037819 */ /* 0x000fe200000114db */
[C---:B------:R-:W-:Y:S01]  /*1320*/  VIADD R223, R182.reuse, 0x18 ;  /* 0x00000018b6df7836 */ /* 0x040fe20000000000 */
[----:B------:R-:W-:Y:S01]  /*1330*/  SHF.R.S32.HI R3, RZ, 0x1f, R216 ;  /* 0x0000001fff037819 */ /* 0x000fe200000114d8 */
[C---:B------:R-:W-:Y:S01]  /*1340*/  VIADD R220, R182.reuse, 0x30 ;  /* 0x00000030b6dc7836 */ /* 0x040fe20000000000 */
[----:B------:R-:W-:Y:S01]  /*1350*/  SHF.R.S32.HI R3, RZ, 0x1f, R213 ;  /* 0x0000001fff037819 */ /* 0x000fe200000114d5 */
[C---:B------:R-:W-:Y:S01]  /*1360*/  VIADD R217, R182.reuse, 0x48 ;  /* 0x00000048b6d97836 */ /* 0x040fe20000000000 */
[----:B------:R-:W-:Y:S01]  /*1370*/  LEA R3, R5, UR4, 0x1 ;  /* 0x0000000405037c11 */ /* 0x000fe2000f8e08ff */
[C---:B------:R-:W-:Y:S01]  /*1380*/  VIADD R214, R182.reuse, 0x60 ;  /* 0x00000060b6d67836 */ /* 0x040fe20000000000 */
[----:B------:R-:W-:Y:S01]  /*1390*/  SHF.R.S32.HI R4, RZ, 0x1f, R221 ;  /* 0x0000001fff047819 */ /* 0x000fe200000114dd */
[----:B------:R-:W-:Y:S01]  /*13a0*/  VIADD R211, R182, 0x78 ;  /* 0x00000078b6d37836 */ /* 0x000fe20000000000 */
[----:B------:R-:W-:Y:S01]  /*13b0*/  SHF.R.S32.HI R4, RZ, 0x1f, R218 ;  /* 0x0000001fff047819 */ /* 0x000fe200000114da */
[----:B------:R0:W-:Y:S01]  /*13c0*/  STL [R1+0x44], R3 ;  /* 0x0000440301007387 */ /* 0x0001e20000100800 */
[----:B------:R-:W-:Y:S01]  /*13d0*/  SHF.R.S32.HI R4, RZ, 0x1f, R215 ;  /* 0x0000001fff047819 */ /* 0x000fe200000114d7 */
[----:B------:R-:W-:Y:S01]  /*13e0*/  IMAD R202, R0, 0x8, R13 ;  /* 0x0000000800ca7824 */ /* 0x000fe200078e020d */
[----:B------:R-:W-:-:S02]  /*13f0*/  SHF.R.S32.HI R4, RZ, 0x1f, R212 ;  /* 0x0000001fff047819 */ /* 0x000fc400000114d4 */
[----:B------:R-:W-:Y:S02]  /*1400*/  LEA R5, R9, UR4, 0x1 ;  /* 0x0000000409057c11 */ /* 0x000fe4000f8e08ff */
[----:B------:R-:W-:Y:S02]  /*1410*/  LEA R4, R8, UR4, 0x1 ;  /* 0x0000000408047c11 */ /* 0x000fe4000f8e08ff */
[----:B------:R-:W-:Y:S01]  /*1420*/  SHF.R.S32.HI R6, RZ, 0x1f, R223 ;  /* 0x0000001fff067819 */ /* 0x000fe200000114df */
[----:B------:R1:W-:Y:S01]  /*1430*/  STL [R1+0x38], R5 ;  /* 0x0000380501007387 */ /* 0x0003e20000100800 */
[----:B0-----:R-:W-:Y:S02]  /*1440*/  LEA R3, R11, UR4, 0x1 ;  /* 0x000000040b037c11 */ /* 0x001fe4000f8e08ff */
[----:B------:R-:W-:Y:S01]  /*1450*/  SHF.R.S32.HI R6, RZ, 0x1f, R220 ;  /* 0x0000001fff067819 */ /* 0x000fe200000114dc */
[----:B------:R1:W-:Y:S01]  /*1460*/  STL [R1+0x3c], R4 ;  /* 0x00003c0401007387 */ /* 0x0003e20000100800 */
[----:B------:R-:W-:-:S02]  /*1470*/  SHF.R.S32.HI R6, RZ, 0x1f, R217 ;  /* 0x0000001fff067819 */ /* 0x000fc400000114d9 */
[----:B------:R-:W-:Y:S01]  /*1480*/  SHF.R.S32.HI R6, RZ, 0x1f, R214 ;  /* 0x0000001fff067819 */ /* 0x000fe200000114d6 */
[----:B------:R1:W-:Y:S01]  /*1490*/  STL [R1+0x34], R3 ;  /* 0x0000340301007387 */ /* 0x0003e20000100800 */
[----:B------:R-:W-:-:S07]  /*14a0*/  SHF.R.S32.HI R229, RZ, 0x1f, R211 ;  /* 0x0000001fffe57819 */ /* 0x000fce00000114d3 */
.L_x_1853:
[----:B------:R-:W-:Y:S01]  /*14b0*/  ULDC.64 UR4, c[0x0][0xa28] ;  /* 0x00028a0000047ab9 */ /* 0x000fe20000000a00 */
[----:B0-23--:R-:W0:Y:S01]  /*14c0*/  LDC.64 R6, c[0x0][0xa08] ;  /* 0x00028200ff067b82 */ /* 0x00de220000000a00 */
[----:B------:R-:W-:Y:S01]  /*14d0*/  ISETP.NE.U32.AND P0, PT, RZ, UR4, PT ;  /* 0x00000004ff007c0c */ /* 0x000fe2000bf05070 */
[----:B------:R-:W-:Y:S01]  /*14e0*/  IMAD.MOV.U32 R13, RZ, RZ, RZ ;  /* 0x000000ffff0d7224 */ /* 0x000fe200078e00ff */
[----:B------:R-:W-:Y:S01]  /*14f0*/  ULDC.64 UR6, c[0x0][0xa20] ;  /* 0x0002880000067ab9 */ /* 0x000fe20000000a00 */
[----:B------:R-:W-:Y:S01]  /*1500*/  IMAD.MOV.U32 R129, RZ, RZ, RZ ;  /* 0x000000ffff817224 */ /* 0x000fe200078e00ff */
[----:B------:R-:W-:Y:S01]  /*1510*/  ISETP.NE.AND.EX P0, PT, RZ, UR5, PT, P0 ;  /* 0x00000005ff007c0c */ /* 0x000fe2000bf05300 */
[----:B------:R-:W-:Y:S02]  /*1520*/  ULDC.64 UR4, c[0x0][0xa18] ;  /* 0x0002860000047ab9 */ /* 0x000fe40000000a00 */
[----:B------:R-:W-:-:S04]  /*1530*/  ISETP.NE.U32.AND P1, PT, RZ, UR4, PT ;  /* 0x00000004ff007c0c */ /* 0x000fc8000bf25070 */
[----:B------:R-:W-:Y:S01]  /*1540*/  ISETP.NE.AND.EX P1, PT, RZ, UR5, PT, P1 ;  /* 0x00000005ff007c0c */ /* 0x000fe2000bf25310 */
[----:B------:R-:W-:Y:S02]  /*1550*/  ULDC.64 UR4, c[0x0][0xa08] ;  /* 0x0002820000047ab9 */ /* 0x000fe40000000a00 */
[----:B------:R-:W-:-:S03]  /*1560*/  ISETP.NE.U32.AND P3, PT, RZ, UR4, PT ;  /* 0x00000004ff007c0c */ /* 0x000fc6000bf65070 */
[----:B-1--4-:R-:W1:Y:S01]  /*1570*/  @P0 LDC.64 R4, c[0x0][0xa28] ;  /* 0x00028a00ff040b82 */ /* 0x012e620000000a00 */
[----:B------:R-:W-:Y:S01]  /*1580*/  ISETP.NE.AND.EX P3, PT, RZ, UR5, PT, P3 ;  /* 0x00000005ff007c0c */ /* 0x000fe2000bf65330 */
[----:B0-----:R-:W-:-:S06]  /*1590*/  IMAD.WIDE R10, R31, 0x4, R6 ;  /* 0x000000041f0a7825 */ /* 0x001fcc00078e0206 */
[----:B------:R-:W0:Y:S01]  /*15a0*/  @P1 LDC.64 R8, c[0x0][0xa18] ;  /* 0x00028600ff081b82 */ /* 0x000e220000000a00 */
[----:B------:R-:W-:Y:S02]  /*15b0*/  ULDC UR4, c[0x0][0x288] ;  /* 0x0000a20000047ab9 */ /* 0x000fe40000000800 */
[----:B------:R-:W-:Y:S01]  /*15c0*/  IMAD.U32 R165, RZ, RZ, UR4 ;  /* 0x00000004ffa57e24 */ /* 0x000fe2000f8e00ff */
[----:B------:R-:W-:Y:S02]  /*15d0*/  ULDC.64 UR4, c[0x0][0x418] ;  /* 0x0001060000047ab9 */ /* 0x000fe40000000a00 */
[----:B------:R2:W5:Y:S01]  /*15e0*/  @P3 LDG.E R129, desc[UR60][R10.64] ;  /* 0x0000003c0a813981 */ /* 0x000562000c1e1900 */
[----:B-1----:R-:W-:-:S05]  /*15f0*/  @P0 IMAD.WIDE R4, R31, 0x4, R4 ;  /* 0x000000041f040825 */ /* 0x002fca00078e0204 */
[----:B------:R2:W5:Y:S01]  /*1600*/  @P0 LDG.E R13, desc[UR60][R4.64] ;  /* 0x0000003c040d0981 */ /* 0x000562000c1e1900 */
[----:B0-----:R-:W-:-:S05]  /*1610*/  @P1 IMAD.WIDE R6, R31, 0x4, R8 ;  /* 0x000000041f061825 */ /* 0x001fca00078e0208 */
[----:B------:R2:W5:Y:S01]  /*1620*/  @P1 LDG.E R165, desc[UR60][R6.64] ;  /* 0x0000003c06a51981 */ /* 0x000562000c1e1900 */
[----:B------:R-:W-:Y:S01]  /*1630*/  UISETP.NE.U32.AND UP0, UPT, UR4, URZ, UPT ;  /* 0x0000003f0400728c */ /* 0x000fe2000bf05070 */
[C---:B------:R-:W-:Y:S02]  /*1640*/  LOP3.LUT R3, R30.reuse, 0xff000000, RZ, 0xc0, !PT ;  /* 0xff0000001e037812 */ /* 0x040fe400078ec0ff */
[----:B------:R-:W-:Y:S01]  /*1650*/  ULDC UR4, c[0x0][0x424] ;  /* 0x0001090000047ab9 */ /* 0x000fe20000000800 */
[----:B------:R-:W-:Y:S01]  /*1660*/  UISETP.NE.AND.EX UP0, UPT, UR5, URZ, UPT, UP0 ;  /* 0x0000003f0500728c */ /* 0x000fe2000bf05300 */
[----:B------:R-:W-:Y:S02]  /*1670*/  ISETP.NE.U32.AND P2, PT, RZ, UR6, PT ;  /* 0x00000006ff007c0c */ /* 0x000fe4000bf45070 */
[----:B------:R-:W-:Y:S01]  /*1680*/  ULDC UR5, c[0x0][0x2f0] ;  /* 0x0000bc0000057ab9 */ /* 0x000fe20000000800 */
[----:B------:R-:W-:Y:S01]  /*1690*/  USEL UR4, UR4, 0x1, UP0 ;  /* 0x0000000104047887 */ /* 0x000fe20008000000 */
[----:B------:R-:W-:-:S02]  /*16a0*/  LOP3.LUT R0, R30, 0xff0000, RZ, 0xc0, !PT ;  /* 0x00ff00001e007812 */ /* 0x000fc400078ec0ff */
[----:B------:R-:W-:Y:S01]  /*16b0*/  SHF.R.U32.HI R3, RZ, 0x8, R3 ;  /* 0x00000008ff037819 */ /* 0x000fe20000011603 */
[----:B------:R-:W-:Y:S01]  /*16c0*/  UIMAD UR4, UR4, UR5, URZ ;  /* 0x00000005040472a4 */ /* 0x000fe2000f8e023f */
[----:B------:R-:W-:Y:S02]  /*16d0*/  ISETP.NE.AND.EX P2, PT, RZ, UR7, PT, P2 ;  /* 0x00000007ff007c0c */ /* 0x000fe4000bf45320 */
[----:B------:R-:W-:Y:S01]  /*16e0*/  ULDC UR5, c[0x0][0x348] ;  /* 0x0000d20000057ab9 */ /* 0x000fe20000000800 */
[----:B------:R-:W-:Y:S01]  /*16f0*/  LEA.HI R206, R0, R3, RZ, 0x10 ;  /* 0x0000000300ce7211 */ /* 0x000fe200078f80ff */
[----:B------:R-:W-:Y:S01]  /*1700*/  IMAD.MOV.U32 R207, RZ, RZ, R31 ;  /* 0x000000ffffcf7224 */ /* 0x000fe200078e001f */
[----:B------:R-:W-:Y:S01]  /*1710*/  LOP3.LUT R169, R30, 0xffff, RZ, 0xc0, !PT ;  /* 0x0000ffff1ea97812 */ /* 0x000fe200078ec0ff */
[----:B--2---:R-:W-:Y:S07]  /*1720*/  @P1 BRA `(.L_x_1547) ;  /* 0x0000000000241947 */ /* 0x004fee0003800000 */
        /* <DEDUP_REMOVED lines=9> */
.L_x_1547:
[----:B------:R-:W-:Y:S02]  /*17c0*/  IMAD.U32 R25, RZ, RZ, UR5 ;  /* 0x00000005ff197e24 */ /* 0x000fe4000f8e00ff */
[----:B------:R-:W-:Y:S01]  /*17d0*/  IMAD.U32 R26, RZ, RZ, UR4 ;  /* 0x00000004ff1a7e24 */ /* 0x000fe2000f8e00ff */
[----:B------:R-:W-:Y:S06]  /*17e0*/  @!P2 BRA `(.L_x_1548) ;  /* 0x000000000010a947 */ /* 0x000fec0003800000 */
[----:B------:R-:W0:Y:S02]  /*17f0*/  LDC.64 R26, c[0x0][0xa20] ;  /* 0x00028800ff1a7b82 */ /* 0x000e240000000a00 */
[----:B0-----:R-:W-:-:S06]  /*1800*/  IMAD.WIDE R26, R31, 0x4, R26 ;  /* 0x000000041f1a7825 */ /* 0x001fcc00078e021a */
[----:B------:R0:W5:Y:S01]  /*1810*/  LDG.E R26, desc[UR60][R26.64] ;  /* 0x0000003c1a1a7981 */ /* 0x000162000c1e1900 */
[----:B------:R-:W-:Y:S05]  /*1820*/  BRA `(.L_x_1549) ;  /* 0x0000000000107947 */ /* 0x000fea0003800000 */
.L_x_1548:
[----:B------:R-:W-:Y:S05]  /*1830*/  @!P3 BRA `(.L_x_1549) ;  /* 0x00000000000cb947 */ /* 0x000fea0003800000 */
[----:B------:R-:W2:Y:S04]  /*1840*/  LDG.E R3, desc[UR60][R10.64] ;  /* 0x0000003c0a037981 */ /* 0x000ea8000c1e1900 */
[----:B------:R-:W2:Y:S02]  /*1850*/  LDG.E R26, desc[UR60][R10.64+0x4] ;  /* 0x0000043c0a1a7981 */ /* 0x000ea4000c1e1900 */
[----:B--2---:R-:W-:-:S07]  /*1860*/  IMAD.IADD R26, R26, 0x1, -R3 ;  /* 0x000000011a1a7824 */ /* 0x004fce00078e0a03 */
.L_x_1549:
[----:B------:R-:W-:Y:S01]  /*1870*/  ULDC.64 UR4, c[0x0][0xa10] ;  /* 0x0002840000047ab9 */ /* 0x000fe20000000a00 */
[----:B------:R-:W1:Y:S01]  /*1880*/  LDC R4, c[0x0][0x448] ;  /* 0x00011200ff047b82 */ /* 0x000e620000000800 */
[----:B------:R-:W-:-:S04]  /*1890*/  ISETP.NE.U32.AND P0, PT, RZ, UR4, PT ;  /* 0x00000004ff007c0c */ /* 0x000fc8000bf05070 */
[----:B------:R-:W-:Y:S01]  /*18a0*/  ISETP.NE.AND.EX P0, PT, RZ, UR5, PT, P0 ;  /* 0x00000005ff007c0c */ /* 0x000fe2000bf05300 */
[----:B------:R-:W-:Y:S02]  /*18b0*/  ULDC.64 UR4, c[0x0][0xa30] ;  /* 0x00028c0000047ab9 */ /* 0x000fe40000000a00 */
[----:B------:R-:W-:-:S04]  /*18c0*/  ISETP.NE.U32.AND P1, PT, RZ, UR4, PT ;  /* 0x00000004ff007c0c */ /* 0x000fc8000bf25070 */
[----:B------:R-:W-:-:S06]  /*18d0*/  ISETP.NE.AND.EX P1, PT, RZ, UR5, PT, P1 ;  /* 0x00000005ff007c0c */ /* 0x000fcc000bf25310 */
[----:B------:R-:W2:Y:S08]  /*18e0*/  @P0 LDC.64 R6, c[0x0][0xa10] ;  /* 0x00028400ff060b82 */ /* 0x000eb00000000a00 */
[----:B------:R-:W3:Y:S01]  /*18f0*/  @P1 LDC.64 R8, c[0x0][0xa30] ;  /* 0x00028c00ff081b82 */ /* 0x000ee20000000a00 */
[----:B--2---:R-:W-:-:S05]  /*1900*/  @P0 IMAD.WIDE R6, R31, 0x4, R6 ;  /* 0x000000041f060825 */ /* 0x004fca00078e0206 */
[----:B------:R-:W2:Y:S04]  /*1910*/  @P0 LDG.E R0, desc[UR60][R6.64] ;  /* 0x0000003c06000981 */ /* 0x000ea8000c1e1900 */
[----:B------:R-:W2:Y:S01]  /*1920*/  @P0 LDG.E R3, desc[UR60][R6.64+0x4] ;  /* 0x0000043c06030981 */ /* 0x000ea2000c1e1900 */
[----:B-----5:R-:W-:Y:S02]  /*1930*/  IMAD.MOV.U32 R140, RZ, RZ, R26 ;  /* 0x000000ffff8c7224 */ /* 0x020fe400078e001a */
[----:B---3--:R-:W-:-:S05]  /*1940*/  @P1 IMAD.WIDE R8, R31, 0x4, R8 ;  /* 0x000000041f081825 */ /* 0x008fca00078e0208 */
[----:B------:R3:W5:Y:S01]  /*1950*/  @P1 LDG.E R140, desc[UR60][R8.64] ;  /* 0x0000003c088c1981 */ /* 0x000762000c1e1900 */
[----:B-1----:R-:W-:Y:S01]  /*1960*/  ISETP.NE.AND P1, PT, R4, 0x1, PT ;  /* 0x000000010400780c */ /* 0x002fe20003f25270 */
[----:B------:R-:W-:Y:S01]  /*1970*/  IMAD.SHL.U32 R188, R29, 0x80, RZ ;  /* 0x000000801dbc7824 */ /* 0x000fe200078e00ff */
[----:B------:R-:W1:Y:S01]  /*1980*/  LDC.64 R4, c[0x0][0x9e0] ;  /* 0x00027800ff047b82 */ /* 0x000e620000000a00 */
[----:B------:R-:W-:-:S10]  /*1990*/  IMAD.IADD R12, R26, 0x1, -R13 ;  /* 0x000000011a0c7824 */ /* 0x000fd400078e0a0d */
[----:B------:R-:W4:Y:S08]  /*19a0*/  @P1 LDC R10, c[0x0][0x44c] ;  /* 0x00011300ff0a1b82 */ /* 0x000f300000000800 */
[----:B------:R-:W0:Y:S01]  /*19b0*/  @P1 LDC R11, c[0x0][0x450] ;  /* 0x00011400ff0b1b82 */ /* 0x000e220000000800 */
[----:B-1----:R-:W-:Y:S01]  /*19c0*/  ISETP.GE.AND P2, PT, R5, 0x1, PT ;  /* 0x000000010500780c */ /* 0x002fe20003f46270 */
[----:B--2---:R-:W-:-:S02]  /*19d0*/  @P0 IMAD.IADD R25, R3, 0x1, -R0 ;  /* 0x0000000103190824 */ /* 0x004fc400078e0a00 */
[----:B------:R-:W-:Y:S02]  /*19e0*/  VIADD R3, R188, 0x7f ;  /* 0x0000007fbc037836 */ /* 0x000fe40000000000 */
[----:B------:R-:W-:Y:S02]  /*19f0*/  IMAD.IADD R166, R12, 0x1, R25 ;  /* 0x000000010ca67824 */ /* 0x000fe400078e0219 */
[----:B----4-:R-:W-:-:S04]  /*1a00*/  @P1 IMAD.HI.U32 R6, R3, R10, RZ ;  /* 0x0000000a03061227 */ /* 0x010fc800078e00ff */
[C---:B------:R-:W-:Y:S01]  /*1a10*/  VIADD R0, R166.reuse, 0x5f ;  /* 0x0000005fa6007836 */ /* 0x040fe20000000000 */
[----:B0-----:R-:W-:Y:S02]  /*1a20*/  @P1 SHF.R.U32.HI R3, RZ, R11, R6 ;  /* 0x0000000bff031219 */ /* 0x001fe40000011606 */
[----:B------:R-:W-:Y:S01]  /*1a30*/  IADD3 R6, R166, 0x1, -R165 ;  /* 0x00000001a6067810 */ /* 0x000fe20007ffe8a5 */
[----:B------:R-:W-:-:S04]  /*1a40*/  IMAD.HI R0, R0, 0x2aaaaaab, RZ ;  /* 0x2aaaaaab00007827 */ /* 0x000fc800078e02ff */
[----:B------:R-:W-:Y:S01]  /*1a50*/  IMAD.IADD R3, R6, 0x1, R3 ;  /* 0x0000000106037824 */ /* 0x000fe200078e0203 */
[----:B------:R-:W-:-:S03]  /*1a60*/  SHF.R.U32.HI R141, RZ, 0x1f, R0 ;  /* 0x0000001fff8d7819 */ /* 0x000fc60000011600 */
[----:B------:R-:W-:Y:S01]  /*1a70*/  IMAD.IADD R4, R3, 0x1, R4 ;  /* 0x0000000103047824 */ /* 0x000fe200078e0204 */
[----:B------:R-:W-:Y:S01]  /*1a80*/  LEA.HI.SX32 R141, R0, R141, 0x1c ;  /* 0x0000008d008d7211 */ /* 0x000fe200078fe2ff */
[----:B---3--:R-:W-:Y:S06]  /*1a90*/  @!P2 BRA `(.L_x_1550) ;  /* 0x000000000048a947 */ /* 0x008fec0003800000 */
        /* <DEDUP_REMOVED lines=11> */
.L_x_1552:
[----:B------:R-:W-:-:S13]  /*1b50*/  ISETP.NE.AND P0, PT, R5, 0x1, PT ;  /* 0x000000010500780c */ /* 0x000fda0003f05270 */
[----:B------:R-:W0:Y:S02]  /*1b60*/  @P0 LDC.64 R6, c[0x0][0x9e8] ;  /* 0x00027a00ff060b82 */ /* 0x000e240000000a00 */
[----:B0-----:R-:W-:-:S05]  /*1b70*/  @P0 IMAD.HI.U32 R6, R0, R6, RZ ;  /* 0x0000000600060227 */ /* 0x001fca00078e00ff */
[----:B------:R-:W-:-:S07]  /*1b80*/  @P0 SHF.R.U32.HI R0, RZ, R7, R6 ;  /* 0x00000007ff000219 */ /* 0x000fce0000011606 */
.L_x_1553:
[----:B------:R-:W-:Y:S05]  /*1b90*/  BSYNC B0 ;  /* 0x0000000000007941 */ /* 0x000fea0003800000 */
.L_x_1551:
[----:B------:R-:W-:-:S05]  /*1ba0*/  IMAD R3, R0, R5, R5 ;  /* 0x0000000500037224 */ /* 0x000fca00078e0205 */
[----:B------:R-:W-:-:S07]  /*1bb0*/  VIMNMX R4, R4, R3, PT ;  /* 0x0000000304047248 */ /* 0x000fce0003fe0100 */
.L_x_1550:
[----:B------:R-:W0:Y:S01]  /*1bc0*/  @P1 LDC R3, c[0x0][0x44c] ;  /* 0x00011300ff031b82 */ /* 0x000e220000000800 */
[----:B------:R-:W-:Y:S01]  /*1bd0*/  VIADD R4, R4, 0x5f ;  /* 0x0000005f04047836 */ /* 0x000fe20000000000 */
[----:B------:R-:W-:Y:S01]  /*1be0*/  ULDC UR4, c[0x0][0x9dc] ;  /* 0x0002770000047ab9 */ /* 0x000fe20000000800 */
[----:B------:R-:W-:Y:S02]  /*1bf0*/  IMAD.MOV.U32 R0, RZ, RZ, R188 ;  /* 0x000000ffff007224 */ /* 0x000fe400078e00bc */
[----:B------:R-:W-:-:S03]  /*1c00*/  IMAD.HI R4, R4, 0x2aaaaaab, RZ ;  /* 0x2aaaaaab04047827 */ /* 0x000fc600078e02ff */
[----:B------:R-:W1:Y:S01]  /*1c10*/  @P1 LDC R7, c[0x0][0x450] ;  /* 0x00011400ff071b82 */ /* 0x000e620000000800 */
[----:B------:R-:W-:Y:S02]  /*1c20*/  IMAD.IADD R193, R166, 0x1, -R165 ;  /* 0x00000001a6c17824 */ /* 0x000fe400078e0aa5 */
        /* <DEDUP_REMOVED lines=18> */
.L_x_1556:
[----:B------:R-:W-:-:S13]  /*1d50*/  ISETP.NE.AND P0, PT, R5, 0x1, PT ;  /* 0x000000010500780c */ /* 0x000fda0003f05270 */
[----:B------:R-:W0:Y:S02]  /*1d60*/  @P0 LDC.64 R6, c[0x0][0x9e8] ;  /* 0x00027a00ff060b82 */ /* 0x000e240000000a00 */
[----:B0-----:R-:W-:-:S05]  /*1d70*/  @P0 IMAD.HI.U32 R4, R0, R6, RZ ;  /* 0x0000000600040227 */ /* 0x001fca00078e00ff */
[----:B------:R-:W-:-:S07]  /*1d80*/  @P0 SHF.R.U32.HI R0, RZ, R7, R4 ;  /* 0x00000007ff000219 */ /* 0x000fce0000011604 */
.L_x_1557:
[----:B------:R-:W-:Y:S05]  /*1d90*/  BSYNC B0 ;  /* 0x0000000000007941 */ /* 0x000fea0003800000 */
.L_x_1555:
[----:B------:R-:W-:-:S05]  /*1da0*/  IMAD R0, R0, R5, RZ ;  /* 0x0000000500007224 */ /* 0x000fca00078e02ff */
[----:B------:R-:W-:-:S07]  /*1db0*/  VIMNMX R3, R3, R0, !PT ;  /* 0x0000000003037248 */ /* 0x000fce0007fe0100 */
.L_x_1554:
[----:B------:R-:W-:Y:S01]  /*1dc0*/  IMAD.HI R3, R3, 0x2aaaaaab, RZ ;  /* 0x2aaaaaab03037827 */ /* 0x000fe200078e02ff */
[----:B------:R-:W-:Y:S01]  /*1dd0*/  BSSY B0, `(.L_x_1558) ;  /* 0x0000028000007945 */ /* 0x000fe20003800000 */
[----:B------:R-:W-:Y:S02]  /*1de0*/  LOP3.LUT R210, R206, 0xff, RZ, 0xc0, !PT ;  /* 0x000000ffced27812 */ /* 0x000fe400078ec0ff */
[----:B------:R-:W-:Y:S02]  /*1df0*/  SHF.R.U32.HI R206, RZ, 0x10, R206 ;  /* 0x00000010ffce7819 */ /* 0x000fe400000116ce */
[----:B------:R-:W-:-:S04]  /*1e00*/  SHF.R.U32.HI R0, RZ, 0x1f, R3 ;  /* 0x0000001fff007819 */ /* 0x000fc80000011603 */
[----:B------:R-:W-:Y:S01]  /*1e10*/  LEA.HI.SX32 R0, R3, R0, 0x1c ;  /* 0x0000000003007211 */ /* 0x000fe200078fe2ff */
[----:B------:R-:W-:-:S03]  /*1e20*/  IMAD.MOV.U32 R3, RZ, RZ, RZ ;  /* 0x000000ffff037224 */ /* 0x000fc600078e00ff */
[----:B------:R-:W-:-:S04]  /*1e30*/  VIMNMX R9, RZ, R0, !PT ;  /* 0x00000000ff097248 */ /* 0x000fc80007fe0100 */
[----:B------:R-:W-:-:S13]  /*1e40*/  ISETP.GT.AND P0, PT, R8, R9, PT ;  /* 0x000000090800720c */ /* 0x000fda0003f04270 */
[----:B------:R-:W-:Y:S05]  /*1e50*/  @!P0 BRA `(.L_x_1559) ;  /* 0x00000000007c8947 */ /* 0x000fea0003800000 */
[----:B------:R-:W-:Y:S01]  /*1e60*/  ISETP.NE.AND P0, PT, R206, RZ, PT ;  /* 0x000000ffce00720c */ /* 0x000fe20003f05270 */
[----:B------:R-:W-:-:S03]  /*1e70*/  ULDC UR4, c[0x0][0x9f0] ;  /* 0x00027c0000047ab9 */ /* 0x000fc60000000800 */
[----:B------:R-:W-:-:S04]  /*1e80*/  SEL R11, R206, UR4, P0 ;  /* 0x00000004ce0b7c07 */ /* 0x000fc80008000000 */
[-C--:B------:R-:W-:Y:S02]  /*1e90*/  IABS R6, R11.reuse ;  /* 0x0000000b00067213 */ /* 0x080fe40000000000 */
[----:B------:R-:W-:Y:S02]  /*1ea0*/  IADD3 R0, R11, -0x1, R8 ;  /* 0xffffffff0b007810 */ /* 0x000fe40007ffe008 */
[----:B------:R-:W0:Y:S01]  /*1eb0*/  I2F.RP R3, R6 ;  /* 0x0000000600037306 */ /* 0x000e220000209400 */
[----:B------:R-:W-:Y:S02]  /*1ec0*/  IABS R13, R11 ;  /* 0x0000000b000d7213 */ /* 0x000fe40000000000 */
[----:B------:R-:W-:-:S05]  /*1ed0*/  IMAD.IADD R0, R0, 0x1, -R9 ;  /* 0x0000000100007824 */ /* 0x000fca00078e0a09 */
        /* <DEDUP_REMOVED lines=23> */
.L_x_1559:
[----:B------:R-:W-:Y:S05]  /*2050*/  BSYNC B0 ;  /* 0x0000000000007941 */ /* 0x000fea0003800000 */
.L_x_1558:
[----:B------:R-:W-:-:S05]  /*2060*/  IMAD R0, R210, R3, R9 ;  /* 0x00000003d2007224 */ /* 0x000fca00078e0209 */
        /* <DEDUP_REMOVED lines=12> */
[----:B------:R-:W-:Y:S02]  /*2130*/  @P0 LEA.HI.SX32 R24, R0, R3, 0x1c ;  /* 0x0000000300180211 */ /* 0x000fe400078fe2ff */
[----:B------:R-:W-:Y:S02]  /*2140*/  PLOP3.LUT P0, PT, PT, PT, PT, 0x80, 0x0 ;  /* 0x000000000000781c */ /* 0x000fe40003f0f070 */
[----:B------:R-:W-:-:S13]  /*2150*/  ISETP.GT.AND P1, PT, R24, R125, PT ;  /* 0x0000007d1800720c */ /* 0x000fda0003f24270 */
[----:B------:R-:W-:Y:S05]  /*2160*/  @!P1 BRA `(.L_x_1560) ;  /* 0x0000009400149947 */ /* 0x000fea0003800000 */
[----:B------:R-:W-:Y:S01]  /*2170*/  VIADD R121, R2, 0x18400 ;  /* 0x0001840002797836 */ /* 0x000fe20000000000 */
[----:B------:R-:W-:Y:S04]  /*2180*/  BSSY B6, `(.L_x_1561) ;  /* 0x0000013000067945 */ /* 0x000fe80003800000 */
[----:B------:R-:W-:-:S13]  /*2190*/  LOP3.LUT P0, RZ, R121, 0x3ff, RZ, 0xc0, !PT ;  /* 0x000003ff79ff7812 */ /* 0x000fda000780c0ff */
        /* <DEDUP_REMOVED lines=17> */
.L_x_1562:
[----:B------:R-:W-:Y:S05]  /*22b0*/  BSYNC B6 ;  /* 0x0000000000067941 */ /* 0x000fea0003800000 */
.L_x_1561:
        /* <DEDUP_REMOVED lines=20> */
.L_x_1564:
[----:B------:R-:W-:Y:S05]  /*2400*/  BSYNC B6 ;  /* 0x0000000000067941 */ /* 0x000fea0003800000 */
.L_x_1563:
[----:B------:R-:W-:Y:S01]  /*2410*/  ULDC.64 UR4, c[0x0][0x9f8] ;  /* 0x00027e0000047ab9 */ /* 0x000fe20000000a00 */
[----:B------:R-:W-:Y:S01]  /*2420*/  IMAD.MOV.U32 R100, RZ, RZ, R31 ;  /* 0x000000ffff647224 */ /* 0x000fe200078e001f */
[----:B------:R-:W-:Y:S01]  /*2430*/  ISETP.NE.U32.AND P0, PT, RZ, UR4, PT ;  /* 0x00000004ff007c0c */ /* 0x000fe2000bf05070 */
[----:B------:R-:W-:Y:S01]  /*2440*/  ULDC UR4, c[0x0][0x2f4] ;  /* 0x0000bd0000047ab9 */ /* 0x000fe20000000800 */
[----:B------:R-:W0:Y:S02]  /*2450*/  LDC.64 R94, c[0x0][0x3f8] ;  /* 0x0000fe00ff5e7b82 */ /* 0x000e240000000a00 */
[----:B------:R-:W-:Y:S01]  /*2460*/  ISETP.NE.AND.EX P0, PT, RZ, UR5, PT, P0 ;  /* 0x00000005ff007c0c */ /* 0x000fe2000bf05300 */
[----:B------:R-:W-:-:S05]  /*2470*/  ULDC UR5, c[0x0][0x320] ;  /* 0x0000c80000057ab9 */ /* 0x000fca0000000800 */
[----:B------:R-:W1:Y:S08]  /*2480*/  LDC R13, c[0x0][0x3f4] ;  /* 0x0000fd00ff0d7b82 */ /* 0x000e700000000800 */
[----:B------:R-:W2:Y:S08]  /*2490*/  @P0 LDC.64 R4, c[0x0][0x9f8] ;  /* 0x00027e00ff040b82 */ /* 0x000eb00000000a00 */
[----:B------:R-:W3:Y:S01]  /*24a0*/  LDC.64 R88, c[0x0][0x408] ;  /* 0x00010200ff587b82 */ /* 0x000ee20000000a00 */
[----:B--2---:R-:W-:-:S05]  /*24b0*/  @P0 IMAD.WIDE R4, R31, 0x4, R4 ;  /* 0x000000041f040825 */ /* 0x004fca00078e0204 */
[----:B------:R2:W4:Y:S01]  /*24c0*/  @P0 LDG.E R100, desc[UR60][R4.64] ;  /* 0x0000003c04640981 */ /* 0x000522000c1e1900 */
[C---:B------:R-:W-:Y:S01]  /*24d0*/  ISETP.GE.AND P1, PT, R167.reuse, UR4, PT ;  /* 0x00000004a7007c0c */ /* 0x040fe2000bf26270 */
[--C-:B0-----:R-:W-:Y:S01]  /*24e0*/  IMAD.WIDE.U32 R96, R174, R94, R18.reuse ;  /* 0x0000005eae607225 */ /* 0x101fe200078e0012 */
[----:B------:R-:W-:Y:S01]  /*24f0*/  ISETP.GE.AND P0, PT, R18, UR4, PT ;  /* 0x0000000412007c0c */ /* 0x000fe2000bf06270 */
[----:B------:R-:W0:Y:S01]  /*2500*/  S2R R194, SR_TID.X ;  /* 0x0000000000c27919 */ /* 0x000e220000002100 */
[----:B------:R-:W-:Y:S01]  /*2510*/  SEL R3, RZ, 0xffffffff, P1 ;  /* 0xffffffffff037807 */ /* 0x000fe20000800000 */
[----:B---3--:R-:W-:Y:S01]  /*2520*/  IMAD.WIDE.U32 R90, R174, R88, R18 ;  /* 0x00000058ae5a7225 */ /* 0x008fe200078e0012 */
[----:B------:R-:W-:Y:S02]  /*2530*/  SEL R0, RZ, 0x1, P0 ;  /* 0x00000001ff007807 */ /* 0x000fe40000000000 */
[----:B------:R-:W-:Y:S01]  /*2540*/  ISETP.GE.AND P0, PT, R167, UR5, PT ;  /* 0x00000005a7007c0c */ /* 0x000fe2000bf06270 */
[----:B------:R-:W-:Y:S01]  /*2550*/  IMAD.SHL.U32 R3, R3, 0x2, RZ ;  /* 0x0000000203037824 */ /* 0x000fe200078e00ff */
[----:B------:R-:W-:Y:S01]  /*2560*/  ISETP.GE.AND P1, PT, R22, UR4, PT ;  /* 0x0000000416007c0c */ /* 0x000fe2000bf26270 */
[----:B------:R-:W-:Y:S01]  /*2570*/  IMAD.SHL.U32 R106, R94, 0x40, RZ ;  /* 0x000000405e6a7824 */ /* 0x000fe200078e00ff */
[----:B------:R-:W-:Y:S01]  /*2580*/  SHF.R.S32.HI R9, RZ, 0x1f, R174 ;  /* 0x0000001fff097819 */ /* 0x000fe200000114ae */
[----:B------:R-:W-:Y:S01]  /*2590*/  IMAD.MOV.U32 R126, RZ, RZ, 0x20 ;  /* 0x00000020ff7e7424 */ /* 0x000fe200078e00ff */
[----:B------:R-:W-:Y:S01]  /*25a0*/  LOP3.LUT R0, R3, 0x2, R0, 0xe2, !PT ;  /* 0x0000000203007812 */ /* 0x000fe200078ee200 */
[----:B------:R-:W-:Y:S01]  /*25b0*/  IMAD.SHL.U32 R108, R88, 0x40, RZ ;  /* 0x00000040586c7824 */ /* 0x000fe200078e00ff */
[----:B------:R-:W-:Y:S01]  /*25c0*/  SEL R3, RZ, 0xffffffff, P0 ;  /* 0xffffffffff037807 */ /* 0x000fe20000000000 */
[----:B------:R-:W-:Y:S01]  /*25d0*/  IMAD.IADD R129, R129, 0x1, R26 ;  /* 0x0000000181817824 */ /* 0x000fe200078e021a */
[----:B------:R-:W-:Y:S01]  /*25e0*/  ISETP.GE.AND P0, PT, R168, UR4, PT ;  /* 0x00000004a8007c0c */ /* 0x000fe2000bf06270 */
[----:B------:R-:W-:Y:S01]  /*25f0*/  IMAD R112, R209, 0x40, R174 ;  /* 0x00000040d1707824 */ /* 0x000fe200078e02ae */
[----:B--2---:R-:W-:Y:S01]  /*2600*/  SEL R4, RZ, 0x8, P1 ;  /* 0x00000008ff047807 */ /* 0x004fe20000800000 */
[----:B------:R-:W-:Y:S01]  /*2610*/  IMAD.SHL.U32 R6, R3, 0x2, RZ ;  /* 0x0000000203067824 */ /* 0x000fe200078e00ff */
[----:B------:R-:W-:Y:S01]  /*2620*/  SEL R3, RZ, 0x4, P0 ;  /* 0x00000004ff037807 */ /* 0x000fe20000000000 */
[----:B-1----:R-:W-:Y:S01]  /*2630*/  IMAD.SHL.U32 R124, R13, 0x2, RZ ;  /* 0x000000020d7c7824 */ /* 0x002fe200078e00ff */
[----:B------:R-:W-:-:S02]  /*2640*/  ISETP.GE.AND P2, PT, R18, UR5, PT ;  /* 0x0000000512007c0c */ /* 0x000fc4000bf46270 */
[--C-:B------:R-:W-:Y:S02]  /*2650*/  SHF.R.S32.HI R163, RZ, 0x1f, R162.reuse ;  /* 0x0000001fffa37819 */ /* 0x100fe400000114a2 */
[----:B------:R-:W-:Y:S01]  /*2660*/  LOP3.LUT R0, R4, R0, R3, 0xfe, !PT ;  /* 0x0000000004007212 */ /* 0x000fe200078efe03 */
[CC--:B------:R-:W-:Y:S01]  /*2670*/  IMAD R3, R9.reuse, R94.reuse, RZ ;  /* 0x0000005e09037224 */ /* 0x0c0fe200078e02ff */
[----:B------:R-:W-:Y:S01]  /*2680*/  SEL R5, RZ, 0x1, P2 ;  /* 0x00000001ff057807 */ /* 0x000fe20001000000 */
[----:B------:R-:W-:Y:S01]  /*2690*/  IMAD.WIDE.U32 R98, R174, R94, R162 ;  /* 0x0000005eae627225 */ /* 0x000fe200078e00a2 */
[----:B------:R-:W-:Y:S02]  /*26a0*/  ISETP.GE.AND P0, PT, R160, UR4, PT ;  /* 0x00000004a0007c0c */ /* 0x000fe4000bf06270 */
[----:B------:R-:W-:Y:S01]  /*26b0*/  ISETP.GE.AND P1, PT, R168, UR5, PT ;  /* 0x00000005a8007c0c */ /* 0x000fe2000bf26270 */
[----:B------:R-:W-:Y:S01]  /*26c0*/  IMAD R3, R174, R95, R3 ;  /* 0x0000005fae037224 */ /* 0x000fe200078e0203 */
[-C--:B------:R-:W-:Y:S01]  /*26d0*/  ISETP.GE.AND P3, PT, R18, R13.reuse, PT ;  /* 0x0000000d1200720c */ /* 0x080fe20003f66270 */
[-C--:B------:R-:W-:Y:S01]  /*26e0*/  IMAD R9, R9, R88.reuse, RZ ;  /* 0x0000005809097224 */ /* 0x080fe200078e02ff */
[----:B------:R-:W-:Y:S01]  /*26f0*/  LOP3.LUT R5, R6, 0x2, R5, 0xe2, !PT ;  /* 0x0000000206057812 */ /* 0x000fe200078ee205 */
[----:B------:R-:W-:Y:S01]  /*2700*/  IMAD.IADD R99, R99, 0x1, R3 ;  /* 0x0000000163637824 */ /* 0x000fe200078e0203 */
[----:B------:R-:W-:Y:S01]  /*2710*/  SEL R7, RZ, 0x10, P0 ;  /* 0x00000010ff077807 */ /* 0x000fe20000000000 */
[----:B------:R-:W-:Y:S01]  /*2720*/  IMAD.IADD R97, R3, 0x1, R97 ;  /* 0x0000000103617824 */ /* 0x000fe200078e0261 */
[----:B------:R-:W-:Y:S01]  /*2730*/  SEL R4, RZ, 0x4, P1 ;  /* 0x00000004ff047807 */ /* 0x000fe20000800000 */
[----:B------:R-:W-:Y:S01]  /*2740*/  IMAD.WIDE.U32 R92, R174, R88, R162 ;  /* 0x00000058ae5c7225 */ /* 0x000fe200078e00a2 */
[----:B------:R-:W-:-:S02]  /*2750*/  ISETP.GE.AND P2, PT, R167, R13, PT ;  /* 0x0000000da700720c */ /* 0x000fc40003f46270 */
[----:B------:R-:W-:Y:S01]  /*2760*/  SEL R3, R13, RZ, P3 ;  /* 0x000000ff0d037207 */ /* 0x000fe20001800000 */
[----:B-----5:R-:W-:Y:S01]  /*2770*/  IMAD.WIDE.U32 R98, R140, R94, R98 ;  /* 0x0000005e8c627225 */ /* 0x020fe200078e0062 */
[----:B------:R-:W-:Y:S02]  /*2780*/  LOP3.LUT R4, R5, R4, RZ, 0xfc, !PT ;  /* 0x0000000405047212 */ /* 0x000fe400078efcff */
[----:B------:R-:W-:Y:S01]  /*2790*/  LOP3.LUT R7, R0, R7, RZ, 0xfc, !PT ;  /* 0x0000000700077212 */ /* 0x000fe200078efcff */
[----:B------:R-:W-:Y:S01]  /*27a0*/  IMAD R5, R174, R89, R9 ;  /* 0x00000059ae057224 */ /* 0x000fe200078e0209 */
[----:B------:R-:W-:Y:S01]  /*27b0*/  SEL R0, R13, RZ, P2 ;  /* 0x000000ff0d007207 */ /* 0x000fe20001000000 */
[----:B------:R-:W-:Y:S01]  /*27c0*/  IMAD.IADD R3, R18, 0x1, R3 ;  /* 0x0000000112037824 */ /* 0x000fe200078e0203 */
[----:B------:R-:W-:Y:S01]  /*27d0*/  ISETP.GE.AND P1, PT, R168, R13, PT ;  /* 0x0000000da800720c */ /* 0x000fe20003f26270 */
[----:B------:R-:W-:Y:S01]  /*27e0*/  IMAD.IADD R93, R93, 0x1, R5 ;  /* 0x000000015d5d7824 */ /* 0x000fe200078e0205 */
[----:B------:R-:W-:Y:S01]  /*27f0*/  SHF.R.U32.HI R21, RZ, 0x3, R181 ;  /* 0x00000003ff157819 */ /* 0x000fe200000116b5 */
[----:B------:R-:W-:Y:S01]  /*2800*/  IMAD.IADD R91, R5, 0x1, R91 ;  /* 0x00000001055b7824 */ /* 0x000fe200078e025b */
[----:B------:R-:W-:Y:S01]  /*2810*/  SEL R9, R13, RZ, P1 ;  /* 0x000000ff0d097207 */ /* 0x000fe20000800000 */
[----:B------:R-:W-:Y:S01]  /*2820*/  IMAD.IADD R5, R167, 0x1, R0 ;  /* 0x00000001a7057824 */ /* 0x000fe200078e0200 */
[----:B------:R-:W-:Y:S01]  /*2830*/  SHF.R.S32.HI R0, RZ, 0x1f, R3 ;  /* 0x0000001fff007819 */ /* 0x000fe20000011403 */
[----:B------:R-:W-:Y:S01]  /*2840*/  IMAD.WIDE.U32 R96, R140, R94, R96 ;  /* 0x0000005e8c607225 */ /* 0x000fe200078e0060 */
[----:B------:R-:W-:-:S02]  /*2850*/  ISETP.GE.AND P4, PT, R22, UR5, PT ;  /* 0x0000000516007c0c */ /* 0x000fc4000bf86270 */
[----:B------:R-:W-:Y:S01]  /*2860*/  SHF.R.S32.HI R8, RZ, 0x1f, R5 ;  /* 0x0000001fff087819 */ /* 0x000fe20000011405 */
[----:B------:R-:W-:Y:S01]  /*2870*/  IMAD.IADD R11, R168, 0x1, R9 ;  /* 0x00000001a80b7824 */ /* 0x000fe200078e0209 */
[-C--:B------:R-:W-:Y:S01]  /*2880*/  LEA.HI R6, R0, R3.reuse, RZ, 0x3 ;  /* 0x0000000300067211 */ /* 0x080fe200078f18ff */
[-C--:B------:R-:W-:Y:S01]  /*2890*/  IMAD.WIDE.U32 R92, R140, R88.reuse, R92 ;  /* 0x000000588c5c7225 */ /* 0x080fe200078e005c */
[----:B------:R-:W-:Y:S02]  /*28a0*/  LEA.HI R0, R0, R3, RZ, 0x6 ;  /* 0x0000000300007211 */ /* 0x000fe400078f30ff */
[-C--:B------:R-:W-:Y:S01]  /*28b0*/  LEA.HI R3, R8, R5.reuse, RZ, 0x6 ;  /* 0x0000000508037211 */ /* 0x080fe200078f30ff */
[----:B------:R-:W-:Y:S01]  /*28c0*/  IMAD.WIDE.U32 R90, R140, R88, R90 ;  /* 0x000000588c5a7225 */ /* 0x000fe200078e005a */
[----:B------:R-:W-:Y:S02]  /*28d0*/  LEA.HI R12, R8, R5, RZ, 0x3 ;  /* 0x00000005080c7211 */ /* 0x000fe400078f18ff */
[----:B------:R-:W-:-:S02]  /*28e0*/  SHF.R.S32.HI R0, RZ, 0x6, R0 ;  /* 0x00000006ff007819 */ /* 0x000fc40000011400 */
[----:B------:R-:W-:Y:S02]  /*28f0*/  SHF.R.S32.HI R8, RZ, 0x6, R3 ;  /* 0x00000006ff087819 */ /* 0x000fe40000011403 */
[----:B------:R-:W-:Y:S01]  /*2900*/  LOP3.LUT R3, R185, 0x38, R6, 0xf8, !PT ;  /* 0x00000038b9037812 */ /* 0x000fe200078ef806 */
[C---:B------:R-:W-:Y:S01]  /*2910*/  IMAD R139, R0.reuse, 0x1800, R187 ;  /* 0x00001800008b7824 */ /* 0x040fe200078e02bb */
[----:B------:R-:W-:Y:S01]  /*2920*/  SHF.R.S32.HI R14, RZ, 0x1f, R11 ;  /* 0x0000001fff0e7819 */ /* 0x000fe2000001140b */
[--C-:B------:R-:W-:Y:S01]  /*2930*/  IMAD R137, R0, 0x1800, R200.reuse ;  /* 0x0000180000897824 */ /* 0x100fe200078e02c8 */
[----:B------:R-:W-:Y:S01]  /*2940*/  LOP3.LUT R0, R3, R186, RZ, 0x3c, !PT ;  /* 0x000000ba03007212 */ /* 0x000fe200078e3cff */
[C---:B------:R-:W-:Y:S01]  /*2950*/  IMAD R135, R8.reuse, 0x1800, R200 ;  /* 0x0000180008877824 */ /* 0x040fe200078e02c8 */
[----:B------:R-:W-:Y:S01]  /*2960*/  LOP3.LUT R9, R181, 0x38, R6, 0xf8, !PT ;  /* 0x00000038b5097812 */ /* 0x000fe200078ef806 */
[----:B------:R-:W-:Y:S01]  /*2970*/  IMAD R138, R8, 0x1800, R187 ;  /* 0x00001800088a7824 */ /* 0x000fe200078e02bb */
[----:B------:R-:W-:Y:S01]  /*2980*/  LEA.HI R20, R14, R11, RZ, 0x3 ;  /* 0x0000000b0e147211 */ /* 0x000fe200078f18ff */
[----:B------:R-:W-:Y:S01]  /*2990*/  IMAD.IADD R139, R139, 0x1, R0 ;  /* 0x000000018b8b7824 */ /* 0x000fe200078e0200 */
[----:B------:R-:W-:-:S02]  /*29a0*/  LOP3.LUT R0, R181, 0x38, R12, 0xf8, !PT ;  /* 0x00000038b5007812 */ /* 0x000fc400078ef80c */
[----:B------:R-:W-:Y:S02]  /*29b0*/  LOP3.LUT R5, R185, 0x38, R12, 0xf8, !PT ;  /* 0x00000038b9057812 */ /* 0x000fe400078ef80c */
[----:B------:R-:W-:Y:S02]  /*29c0*/  LEA.HI R11, R14, R11, RZ, 0x6 ;  /* 0x0000000b0e0b7211 */ /* 0x000fe400078f30ff */
[-C--:B------:R-:W-:Y:S02]  /*29d0*/  LOP3.LUT R10, R9, R21.reuse, RZ, 0x3c, !PT ;  /* 0x00000015090a7212 */ /* 0x080fe400078e3cff */
[-C--:B------:R-:W-:Y:S02]  /*29e0*/  LOP3.LUT R0, R0, R21.reuse, RZ, 0x3c, !PT ;  /* 0x0000001500007212 */ /* 0x080fe400078e3cff */
[----:B------:R-:W-:Y:S01]  /*29f0*/  SHF.R.S32.HI R9, RZ, 0x1f, R140 ;  /* 0x0000001fff097819 */ /* 0x000fe2000001148c */
[----:B------:R-:W-:Y:S01]  /*2a00*/  IMAD.IADD R137, R137, 0x1, R10 ;  /* 0x0000000189897824 */ /* 0x000fe200078e020a */
[----:B------:R-:W-:Y:S01]  /*2a10*/  LOP3.LUT R5, R5, R186, RZ, 0x3c, !PT ;  /* 0x000000ba05057212 */ /* 0x000fe200078e3cff */
[----:B------:R-:W-:Y:S01]  /*2a20*/  IMAD.IADD R135, R135, 0x1, R0 ;  /* 0x0000000187877824 */ /* 0x000fe200078e0200 */
[----:B------:R-:W-:Y:S01]  /*2a30*/  SHF.R.S32.HI R11, RZ, 0x6, R11 ;  /* 0x00000006ff0b7819 */ /* 0x000fe2000001140b */
[----:B------:R-:W-:Y:S01]  /*2a40*/  IMAD R0, R9, R94, RZ ;  /* 0x0000005e09007224 */ /* 0x000fe200078e02ff */
[--C-:B------:R-:W-:Y:S01]  /*2a50*/  LOP3.LUT R3, R185, 0x38, R20.reuse, 0xf8, !PT ;  /* 0x00000038b9037812 */ /* 0x100fe200078ef814 */
[----:B------:R-:W-:Y:S01]  /*2a60*/  IMAD.IADD R138, R138, 0x1, R5 ;  /* 0x000000018a8a7824 */ /* 0x000fe200078e0205 */
[----:B------:R-:W-:Y:S01]  /*2a70*/  LOP3.LUT R5, R181, 0x38, R20, 0xf8, !PT ;  /* 0x00000038b5057812 */ /* 0x000fe200078ef814 */
[----:B------:R-:W-:Y:S01]  /*2a80*/  IMAD R136, R11, 0x1800, R187 ;  /* 0x000018000b887824 */ /* 0x000fe200078e02bb */
[----:B------:R-:W-:Y:S01]  /*2a90*/  LOP3.LUT R3, R3, R186, RZ, 0x3c, !PT ;  /* 0x000000ba03037212 */ /* 0x000fe200078e3cff */
[----:B------:R-:W-:Y:S01]  /*2aa0*/  IMAD R134, R11, 0x1800, R200 ;  /* 0x000018000b867824 */ /* 0x000fe200078e02c8 */
[----:B------:R-:W-:Y:S01]  /*2ab0*/  LOP3.LUT R5, R5, R21, RZ, 0x3c, !PT ;  /* 0x0000001505057212 */ /* 0x000fe200078e3cff */
[----:B------:R-:W-:Y:S01]  /*2ac0*/  IMAD R11, R140, R95, R0 ;  /* 0x0000005f8c0b7224 */ /* 0x000fe200078e0200 */
[----:B------:R-:W-:Y:S01]  /*2ad0*/  ISETP.GE.AND P0, PT, R161, UR4, PT ;  /* 0x00000004a1007c0c */ /* 0x000fe2000bf06270 */
[----:B------:R-:W-:Y:S01]  /*2ae0*/  IMAD.IADD R136, R136, 0x1, R3 ;  /* 0x0000000188887824 */ /* 0x000fe200078e0203 */
[----:B------:R-:W-:Y:S01]  /*2af0*/  LOP3.LUT R3, R185, 0x18, R18, 0xf8, !PT ;  /* 0x00000018b9037812 */ /* 0x000fe200078ef812 */
[----:B------:R-:W-:Y:S01]  /*2b00*/  IMAD R0, R9, R88, RZ ;  /* 0x0000005809007224 */ /* 0x000fe200078e02ff */
[----:B------:R-:W-:Y:S01]  /*2b10*/  SHF.L.U64.HI R105, R94, 0x6, R95 ;  /* 0x000000065e697819 */ /* 0x000fe2000001025f */
[----:B------:R-:W-:Y:S01]  /*2b20*/  IMAD.IADD R134, R134, 0x1, R5 ;  /* 0x0000000186867824 */ /* 0x000fe200078e0205 */
[----:B------:R-:W-:Y:S01]  /*2b30*/  LOP3.LUT P5, RZ, R227, 0x4, RZ, 0xc0, !PT ;  /* 0x00000004e3ff7812 */ /* 0x000fe200078ac0ff */
[----:B------:R-:W-:Y:S01]  /*2b40*/  IMAD R101, R140, R89, R0 ;  /* 0x000000598c657224 */ /* 0x000fe200078e0200 */
[----:B------:R-:W-:Y:S01]  /*2b50*/  LOP3.LUT R0, R3, R186, RZ, 0x3c, !PT ;  /* 0x000000ba03007212 */ /* 0x000fe200078e3cff */
[----:B------:R-:W-:Y:S01]  /*2b60*/  IMAD R5, R95, 0x60, RZ ;  /* 0x000000605f057824 */ /* 0x000fe200078e02ff */
[----:B------:R-:W-:Y:S01]  /*2b70*/  SEL R3, RZ, 0x8, P4 ;  /* 0x00000008ff037807 */ /* 0x000fe20002000000 */
[----:B------:R-:W-:Y:S01]  /*2b80*/  IMAD.WIDE.U32 R94, R94, 0x60, RZ ;  /* 0x000000605e5e7825 */ /* 0x000fe200078e00ff */
[----:B------:R-:W-:-:S02]  /*2b90*/  SEL R8, RZ, 0x20, P0 ;  /* 0x00000020ff087807 */ /* 0x000fc40000000000 */
[----:B------:R-:W-:Y:S01]  /*2ba0*/  SHF.L.U64.HI R107, R88, 0x6, R89 ;  /* 0x00000006586b7819 */ /* 0x000fe20000010259 */
[----:B------:R-:W-:Y:S01]  /*2bb0*/  IMAD R9, R89, 0x60, RZ ;  /* 0x0000006059097824 */ /* 0x000fe200078e02ff */
[----:B------:R-:W-:Y:S01]  /*2bc0*/  LOP3.LUT R10, R4, R3, RZ, 0xfc, !PT ;  /* 0x00000003040a7212 */ /* 0x000fe200078efcff */
[----:B------:R-:W-:Y:S01]  /*2bd0*/  IMAD.WIDE.U32 R88, R88, 0x60, RZ ;  /* 0x0000006058587825 */ /* 0x000fe200078e00ff */
[----:B------:R-:W-:Y:S02]  /*2be0*/  LOP3.LUT R3, R4, 0x1, RZ, 0xc0, !PT ;  /* 0x0000000104037812 */ /* 0x000fe400078ec0ff */
[----:B------:R-:W-:Y:S01]  /*2bf0*/  SEL R126, R126, 0xffffffe0, !P5 ;  /* 0xffffffe07e7e7807 */ /* 0x000fe20006800000 */
[----:B------:R-:W-:Y:S01]  /*2c00*/  IMAD.IADD R130, R95, 0x1, R5 ;  /* 0x000000015f827824 */ /* 0x000fe200078e0205 */
[----:B------:R-:W-:Y:S01]  /*2c10*/  SHF.R.S32.HI R119, RZ, 0x3, R6 ;  /* 0x00000003ff777819 */ /* 0x000fe20000011406 */
[----:B------:R-:W-:Y:S01]  /*2c20*/  IMAD.IADD R0, R187, 0x1, R0 ;  /* 0x00000001bb007824 */ /* 0x000fe200078e0200 */
        /* <DEDUP_REMOVED lines=8> */
[----:B------:R-:W-:Y:S01]  /*2cb0*/  SHF.R.S32.HI R113, RZ, 0x3, R20 ;  /* 0x00000003ff717819 */ /* 0x000fe20000011414 */
[----:B------:R-:W-:Y:S01]  /*2cc0*/  IMAD.IADD R102, R11, 0x1, R97 ;  /* 0x000000010b667824 */ /* 0x000fe200078e0261 */
[C---:B------:R-:W-:Y:S01]  /*2cd0*/  LOP3.LUT R8, R10.reuse, 0x2, RZ, 0xc0, !PT ;  /* 0x000000020a087812 */ /* 0x040fe200078ec0ff */
[----:B------:R-:W-:Y:S01]  /*2ce0*/  IMAD.IADD R101, R101, 0x1, R91 ;  /* 0x0000000165657824 */ /* 0x000fe200078e025b */
[----:B------:R-:W-:-:S02]  /*2cf0*/  LOP3.LUT R9, R10, 0x4, RZ, 0xc0, !PT ;  /* 0x000000040a097812 */ /* 0x000fc400078ec0ff */
[C---:B------:R-:W-:Y:S02]  /*2d00*/  LOP3.LUT R20, R76.reuse, 0x2, RZ, 0xc0, !PT ;  /* 0x000000024c147812 */ /* 0x040fe400078ec0ff */
[C---:B------:R-:W-:Y:S02]  /*2d10*/  LOP3.LUT R21, R76.reuse, 0x4, RZ, 0xc0, !PT ;  /* 0x000000044c157812 */ /* 0x040fe400078ec0ff */
[C---:B------:R-:W-:Y:S02]  /*2d20*/  LOP3.LUT R26, R76.reuse, 0x8, RZ, 0xc0, !PT ;  /* 0x000000084c1a7812 */ /* 0x040fe400078ec0ff */
[----:B------:R-:W-:Y:S02]  /*2d30*/  LOP3.LUT R27, R76, 0x10, RZ, 0xc0, !PT ;  /* 0x000000104c1b7812 */ /* 0x000fe400078ec0ff */
[----:B0-----:R-:W-:Y:S02]  /*2d40*/  LEA.HI R194, R194, 0x8, RZ, 0x19 ;  /* 0x00000008c2c27811 */ /* 0x001fe400078fc8ff */
[----:B------:R-:W-:-:S02]  /*2d50*/  SHF.R.S32.HI R118, RZ, 0x3, R12 ;  /* 0x00000003ff767819 */ /* 0x000fc4000001140c */
[----:B------:R-:W-:Y:S02]  /*2d60*/  LOP3.LUT R7, R7, 0x1, RZ, 0xc0, !PT ;  /* 0x0000000107077812 */ /* 0x000fe400078ec0ff */
[----:B------:R-:W-:Y:S02]  /*2d70*/  LOP3.LUT R10, R10, 0x8, RZ, 0xc0, !PT ;  /* 0x000000080a0a7812 */ /* 0x000fe400078ec0ff */
[----:B------:R-:W-:Y:S02]  /*2d80*/  SHF.R.S32.HI R111, RZ, 0x1f, R4 ;  /* 0x0000001fff6f7819 */ /* 0x000fe40000011404 */
[----:B------:R-:W-:Y:S02]  /*2d90*/  SHF.R.S32.HI R110, RZ, 0x1f, R5 ;  /* 0x0000001fff6e7819 */ /* 0x000fe40000011405 */
[----:B------:R-:W-:Y:S02]  /*2da0*/  SHF.R.S32.HI R109, RZ, 0x1f, R6 ;  /* 0x0000001fff6d7819 */ /* 0x000fe40000011406 */
[----:B------:R-:W-:-:S02]  /*2db0*/  LOP3.LUT R76, R76, 0x20, RZ, 0xc0, !PT ;  /* 0x000000204c4c7812 */ /* 0x000fc400078ec0ff */
[----:B----4-:R-:W-:-:S07]  /*2dc0*/  SHF.R.S32.HI R128, RZ, 0x1f, R100 ;  /* 0x0000001fff807819 */ /* 0x010fce0000011464 */
.L_x_1670:
[----:B0-----:R-:W0:Y:S01]  /*2dd0*/  LDC R78, c[0x0][0x430] ;  /* 0x00010c00ff4e7b82 */ /* 0x001e220000000800 */
[----:B------:R-:W-:Y:S02]  /*2de0*/  VIADD R24, R24, 0xffffffff ;  /* 0xffffffff18187836 */ /* 0x000fe40000000000 */
[----:B------:R-:W-:Y:S02]  /*2df0*/  IMAD.MOV.U32 R77, RZ, RZ, RZ ;  /* 0x000000ffff4d7224 */ /* 0x000fe400078e00ff */
[----:B------:R-:W-:-:S03]  /*2e00*/  IMAD R12, R24, 0x60, R112 ;  /* 0x00000060180c7824 */ /* 0x000fc600078e0270 */
[----:B-1----:R-:W1:Y:S01]  /*2e10*/  LDC R123, c[0x0][0x3f4] ;  /* 0x0000fd00ff7b7b82 */ /* 0x002e620000000800 */
[----:B------:R-:W-:Y:S01]  /*2e20*/  IMAD.IADD R32, R129, 0x1, R12 ;  /* 0x0000000181207824 */ /* 0x000fe200078e020c */
[----:B------:R-:W-:-:S03]  /*2e30*/  ISETP.GE.AND P0, PT, R12, R25, PT ;  /* 0x000000190c00720c */ /* 0x000fc60003f06270 */
[----:B------:R-:W-:Y:S01]  /*2e40*/  IMAD.MOV.U32 R28, RZ, RZ, R32 ;  /* 0x000000ffff1c7224 */ /* 0x000fe200078e0020 */
[----:B------:R-:W-:Y:S02]  /*2e50*/  ISETP.GT.OR P0, PT, R112, 0x5f, P0 ;  /* 0x0000005f7000780c */ /* 0x000fe40000704670 */
[----:B0-----:R-:W-:-:S11]  /*2e60*/  ISETP.NE.AND P4, PT, R78, 0x1, PT ;  /* 0x000000014e00780c */ /* 0x001fd60003f85270 */
[----:B------:R-:W0:Y:S08]  /*2e70*/  @!P0 LDC.64 R14, c[0x0][0x428] ;  /* 0x00010a00ff0e8b82 */ /* 0x000e300000000a00 */
[----:B------:R-:W2:Y:S08]  /*2e80*/  @!P0 LDC.64 R12, c[0x0][0x418] ;  /* 0x00010600ff0c8b82 */ /* 0x000eb00000000a00 */
[----:B------:R-:W3:Y:S08]  /*2e90*/  @P4 LDC R11, c[0x0][0x434] ;  /* 0x00010d00ff0b4b82 */ /* 0x000ef00000000800 */
[----:B----4-:R-:W4:Y:S01]  /*2ea0*/  @P4 LDC R30, c[0x0][0x438] ;  /* 0x00010e00ff1e4b82 */ /* 0x010f220000000800 */
[----:B---3--:R-:W-:-:S05]  /*2eb0*/  @P4 IMAD.HI.U32 R11, R32, R11, RZ ;  /* 0x0000000b200b4227 */ /* 0x008fca00078e00ff */
[----:B----4-:R-:W-:Y:S01]  /*2ec0*/  @P4 SHF.R.U32.HI R28, RZ, R30, R11 ;  /* 0x0000001eff1c4219 */ /* 0x010fe2000001160b */
[----:B0-----:R-:W-:-:S03]  /*2ed0*/  @!P0 IMAD R11, R128, R14, RZ ;  /* 0x0000000e800b8224 */ /* 0x001fc600078e02ff */
[--C-:B------:R-:W-:Y:S01]  /*2ee0*/  @!P0 SHF.R.S32.HI R29, RZ, 0x1f, R28.reuse ;  /* 0x0000001fff1d8819 */ /* 0x100fe2000001141c */
[C---:B------:R-:W-:Y:S02]  /*2ef0*/  @!P0 IMAD R11, R100.reuse, R15, R11 ;  /* 0x0000000f640b8224 */ /* 0x040fe400078e020b */
[----:B------:R-:W-:-:S04]  /*2f00*/  @!P0 IMAD.WIDE.U32 R14, R100, R14, R28 ;  /* 0x0000000e640e8225 */ /* 0x000fc800078e001c */
[----:B------:R-:W-:Y:S01]  /*2f10*/  @!P0 IMAD.IADD R11, R15, 0x1, R11 ;  /* 0x000000010f0b8824 */ /* 0x000fe200078e020b */
[----:B--2---:R-:W-:-:S04]  /*2f20*/  @!P0 LEA R12, P4, R14, R12, 0x2 ;  /* 0x0000000c0e0c8211 */ /* 0x004fc800078810ff */
[----:B------:R-:W-:-:S05]  /*2f30*/  @!P0 LEA.HI.X R13, R14, R13, R11, 0x2, P4 ;  /* 0x0000000d0e0d8211 */ /* 0x000fca00020f140b */
[----:B------:R0:W5:Y:S01]  /*2f40*/  @!P0 LDG.E R77, desc[UR60][R12.64] ;  /* 0x0000003c0c4d8981 */ /* 0x000162000c1e1900 */
[----:B-1----:R-:W-:Y:S01]  /*2f50*/  ISETP.GE.AND P0, PT, R123, 0x1, PT ;  /* 0x000000017b00780c */ /* 0x002fe20003f06270 */
[----:B------:R-:W-:Y:S01]  /*2f60*/  IMAD.MOV R11, RZ, RZ, -R28 ;  /* 0x000000ffff0b7224 */ /* 0x000fe200078e0a1c */
[----:B------:R-:W-:Y:S01]  /*2f70*/  ISETP.GT.AND P4, PT, R24, R125, PT ;  /* 0x0000007d1800720c */ /* 0x000fe20003f84270 */
[C---:B------:R-:W-:Y:S01]  /*2f80*/  IMAD R14, R17.reuse, 0x4800, R0 ;  /* 0x00004800110e7824 */ /* 0x040fe200078e0200 */
[----:B------:R-:W-:Y:S05]  /*2f90*/  YIELD ;  /* 0x0000000000007946 */ /* 0x000fea0003800000 */
[----:B------:R-:W-:Y:S01]  /*2fa0*/  IMAD R28, R17, 0x4800, R133 ;  /* 0x00004800111c7824 */ /* 0x000fe200078e0285 */
[----:B------:R-:W-:Y:S01]  /*2fb0*/  BSSY B0, `(.L_x_1565) ;  /* 0x00007ef000007945 */ /* 0x000fe20003800000 */
[----:B------:R-:W-:Y:S01]  /*2fc0*/  IMAD R78, R78, R11, R32 ;  /* 0x0000000b4e4e7224 */ /* 0x000fe200078e0220 */
[----:B------:R-:W-:Y:S01]  /*2fd0*/  P2R R122, PR, RZ, 0x10 ;  /* 0x00000010ff7a7803 */ /* 0x000fe20000000000 */
[----:B------:R-:W-:-:S02]  /*2fe0*/  IMAD R29, R14, 0x2, R121 ;  /* 0x000000020e1d7824 */ /* 0x000fc400078e0279 */
[----:B------:R-:W-:Y:S01]  /*2ff0*/  IMAD R28, R28, 0x2, R121 ;  /* 0x000000021c1c7824 */ /* 0x000fe200078e0279 */
[----:B0-----:R-:W-:Y:S06]  /*3000*/  @!P0 BRA `(.L_x_1566) ;  /* 0x0000007400d08947 */ /* 0x001fec0003800000 */
[----:B------:R-:W-:Y:S01]  /*3010*/  SHF.R.S32.HI R79, RZ, 0x1f, R78 ;  /* 0x0000001fff4f7819 */ /* 0x000fe2000001144e */
[----:B------:R-:W-:Y:S01]  /*3020*/  ULDC.64 UR4, c[0x0][0x300] ;  /* 0x0000c00000047ab9 */ /* 0x000fe20000000a00 */
[----:B-----5:R-:W-:Y:S01]  /*3030*/  SHF.R.S32.HI R84, RZ, 0x1f, R77 ;  /* 0x0000001fff547819 */ /* 0x020fe2000001144d */
[----:B------:R-:W-:Y:S01]  /*3040*/  IMAD.WIDE.U32 R12, R78, UR4, RZ ;  /* 0x000000044e0c7c25 */ /* 0x000fe2000f8e00ff */
[----:B------:R-:W-:Y:S02]  /*3050*/  ULDC.U8 UR6, c[0x0][0x410] ;  /* 0x0001040000067ab9 */ /* 0x000fe40000000000 */
[----:B------:R-:W-:Y:S01]  /*3060*/  ISETP.NE.AND P0, PT, RZ, UR6, PT ;  /* 0x00000006ff007c0c */ /* 0x000fe2000bf05270 */
[----:B------:R-:W-:Y:S02]  /*3070*/  IMAD R11, R79, UR4, RZ ;  /* 0x000000044f0b7c24 */ /* 0x000fe4000f8e02ff */
[----:B------:R-:W-:Y:S02]  /*3080*/  IMAD R15, R132, R24, RZ ;  /* 0x00000018840f7224 */ /* 0x000fe400078e02ff */
[----:B------:R-:W-:Y:S01]  /*3090*/  IMAD R11, R78, UR5, R11 ;  /* 0x000000054e0b7c24 */ /* 0x000fe2000f8e020b */
[----:B------:R-:W-:Y:S01]  /*30a0*/  ULDC.64 UR4, c[0x0][0x310] ;  /* 0x0000c40000047ab9 */ /* 0x000fe20000000a00 */
[----:B------:R-:W-:-:S02]  /*30b0*/  IMAD R85, R24, -0x60, R25 ;  /* 0xffffffa018557824 */ /* 0x000fc400078e0219 */
[----:B------:R-:W-:Y:S02]  /*30c0*/  IMAD R14, R84, UR4, RZ ;  /* 0x00000004540e7c24 */ /* 0x000fe4000f8e02ff */
[----:B------:R-:W-:Y:S01]  /*30d0*/  IMAD.IADD R13, R13, 0x1, R11 ;  /* 0x000000010d0d7824 */ /* 0x000fe200078e020b */
[----:B------:R-:W-:Y:S01]  /*30e0*/  VIMNMX R85, R85, 0x60, PT ;  /* 0x0000006055557848 */ /* 0x000fe20003fe0100 */
[C---:B------:R-:W-:Y:S02]  /*30f0*/  IMAD R11, R77.reuse, UR5, R14 ;  /* 0x000000054d0b7c24 */ /* 0x040fe4000f8e020e */
[----:B------:R-:W-:Y:S01]  /*3100*/  IMAD.WIDE.U32 R12, R77, UR4, R12 ;  /* 0x000000044d0c7c25 */ /* 0x000fe2000f8e000c */
[----:B------:R-:W-:-:S03]  /*3110*/  ULDC.64 UR4, c[0x0][0x308] ;  /* 0x0000c20000047ab9 */ /* 0x000fc60000000a00 */
[----:B------:R-:W-:Y:S01]  /*3120*/  IMAD.IADD R13, R13, 0x1, R11 ;  /* 0x000000010d0d7824 */ /* 0x000fe200078e020b */
[----:B------:R-:W-:Y:S01]  /*3130*/  SHF.R.S32.HI R11, RZ, 0x1f, R24 ;  /* 0x0000001fff0b7819 */ /* 0x000fe20000011418 */
[----:B------:R-:W-:Y:S02]  /*3140*/  IMAD R14, R130, R24, RZ ;  /* 0x00000018820e7224 */ /* 0x000fe400078e02ff */
[----:B------:R-:W-:-:S04]  /*3150*/  IMAD.WIDE.U32 R116, R169, UR4, R12 ;  /* 0x00000004a9747c25 */ /* 0x000fc8000f8e000c */
[C---:B------:R-:W-:Y:S02]  /*3160*/  IMAD R31, R11.reuse, R94, R14 ;  /* 0x0000005e0b1f7224 */ /* 0x040fe400078e020e */
[----:B------:R-:W-:Y:S02]  /*3170*/  IMAD R33, R11, R88, R15 ;  /* 0x000000580b217224 */ /* 0x000fe400078e020f */
[----:B------:R-:W-:Y:S01]  /*3180*/  IMAD R11, R169, UR5, R117 ;  /* 0x00000005a90b7c24 */ /* 0x000fe2000f8e0275 */
[----:B------:R-:W-:Y:S01]  /*3190*/  ULDC.64 UR4, c[0x0][0x2e8] ;  /* 0x0000ba0000047ab9 */ /* 0x000fe20000000a00 */
[----:B------:R-:W-:Y:S01]  /*31a0*/  IMAD.WIDE.U32 R14, R94, R24, RZ ;  /* 0x000000185e0e7225 */ /* 0x000fe200078e00ff */
[----:B------:R-:W-:-:S03]  /*31b0*/  LEA R117, P4, R116, UR4, 0x1 ;  /* 0x0000000474757c11 */ /* 0x000fc6000f8808ff */
[----:B------:R-:W-:Y:S01]  /*31c0*/  IMAD.WIDE.U32 R12, R88, R24, RZ ;  /* 0x00000018580c7225 */ /* 0x000fe200078e00ff */
[----:B------:R-:W-:-:S03]  /*31d0*/  LEA.HI.X R116, R116, UR5, R11, 0x1, P4 ;  /* 0x0000000574747c11 */ /* 0x000fc6000a0f0c0b */
        /* <DEDUP_REMOVED lines=21> */
[----:B------:R-:W-:Y:S01]  /*3330*/  IADD3 R35, P0, R92, R12, RZ ;  /* 0x0000000c5c237210 */ /* 0x000fe20007f1e0ff */
[----:B------:R-:W-:Y:S01]  /*3340*/  ULDC.64 UR6, c[0x0][0x400] ;  /* 0x0001000000067ab9 */ /* 0x000fe20000000a00 */
[----:B------:R-:W-:Y:S01]  /*3350*/  CS2R R74, SRZ ;  /* 0x00000000004a7805 */ /* 0x000fe2000001ff00 */
[----:B------:R-:W-:Y:S01]  /*3360*/  IMAD.X R34, R11, 0x1, R104, P5 ;  /* 0x000000010b227824 */ /* 0x000fe200028e0668 */
[----:B------:R-:W-:Y:S01]  /*3370*/  LEA R32, P5, R33, UR4, 0x1 ;  /* 0x0000000421207c11 */ /* 0x000fe2000f8a08ff */
[----:B------:R-:W-:Y:S01]  /*3380*/  IMAD.X R36, R82, 0x1, R103, P0 ;  /* 0x0000000152247824 */ /* 0x000fe200000e0667 */
[----:B------:R-:W-:Y:S02]  /*3390*/  ISETP.GE.AND P0, PT, R162, R123, PT ;  /* 0x0000007ba200720c */ /* 0x000fe40003f06270 */
[----:B------:R-:W-:-:S02]  /*33a0*/  CS2R R70, SRZ ;  /* 0x0000000000467805 */ /* 0x000fc4000001ff00 */
[----:B------:R-:W-:Y:S02]  /*33b0*/  LEA.HI.X R33, R33, UR5, R34, 0x1, P5 ;  /* 0x0000000521217c11 */ /* 0x000fe4000a8f0c22 */
[----:B------:R-:W-:Y:S02]  /*33c0*/  CS2R R80, SRZ ;  /* 0x0000000000507805 */ /* 0x000fe4000001ff00 */
[C---:B------:R-:W-:Y:S02]  /*33d0*/  LEA R34, P5, R35.reuse, UR6, 0x1 ;  /* 0x0000000623227c11 */ /* 0x040fe4000f8a08ff */
[----:B------:R-:W-:Y:S02]  /*33e0*/  CS2R R72, SRZ ;  /* 0x0000000000487805 */ /* 0x000fe4000001ff00 */
[----:B------:R-:W-:Y:S02]  /*33f0*/  LEA.HI.X R35, R35, UR7, R36, 0x1, P5 ;  /* 0x0000000723237c11 */ /* 0x000fe4000a8f0c24 */
[-C--:B------:R-:W-:Y:S01]  /*3400*/  ISETP.GE.AND P5, PT, R179, R123.reuse, PT ;  /* 0x0000007bb300720c */ /* 0x080fe20003fa6270 */
[----:B------:R0:W5:Y:S04]  /*3410*/  @!P0 LDG.E.64 R74, desc[UR60][R32.64] ;  /* 0x0000003c204a8981 */ /* 0x000168000c1e1b00 */
[----:B------:R0:W5:Y:S01]  /*3420*/  @!P0 LDG.E.64 R80, desc[UR60][R34.64] ;  /* 0x0000003c22508981 */ /* 0x000162000c1e1b00 */
[----:B------:R-:W-:-:S07]  /*3430*/  ISETP.GE.AND P0, PT, R177, R123, PT ;  /* 0x0000007bb100720c */ /* 0x000fce0003f06270 */
[----:B------:R0:W5:Y:S04]  /*3440*/  @!P5 LDG.E.64 R70, desc[UR60][R32.64+0x20] ;  /* 0x0000203c2046d981 */ /* 0x000168000c1e1b00 */
[----:B------:R0:W5:Y:S01]  /*3450*/  @!P5 LDG.E.64 R72, desc[UR60][R34.64+0x20] ;  /* 0x0000203c2248d981 */ /* 0x000162000c1e1b00 */
[----:B------:R-:W-:Y:S02]  /*3460*/  ISETP.GE.AND P5, PT, R178, R123, PT ;  /* 0x0000007bb200720c */ /* 0x000fe40003fa6270 */
[----:B------:R-:W-:Y:S02]  /*3470*/  CS2R R66, SRZ ;  /* 0x0000000000427805 */ /* 0x000fe4000001ff00 */
[----:B------:R-:W-:Y:S02]  /*3480*/  CS2R R68, SRZ ;  /* 0x0000000000447805 */ /* 0x000fe4000001ff00 */
[----:B------:R-:W-:-:S02]  /*3490*/  CS2R R62, SRZ ;  /* 0x00000000003e7805 */ /* 0x000fc4000001ff00 */
[----:B------:R-:W-:Y:S01]  /*34a0*/  CS2R R64, SRZ ;  /* 0x0000000000407805 */ /* 0x000fe2000001ff00 */
[----:B------:R0:W5:Y:S04]  /*34b0*/  @!P0 LDG.E.64 R66, desc[UR60][R32.64+0x40] ;  /* 0x0000403c20428981 */ /* 0x000168000c1e1b00 */
[----:B------:R0:W5:Y:S01]  /*34c0*/  @!P0 LDG.E.64 R68, desc[UR60][R34.64+0x40] ;  /* 0x0000403c22448981 */ /* 0x000162000c1e1b00 */
[----:B------:R-:W-:-:S03]  /*34d0*/  ISETP.GE.AND P0, PT, R176, R123, PT ;  /* 0x0000007bb000720c */ /* 0x000fc60003f06270 */
        /* <DEDUP_REMOVED lines=8> */
[----:B------:R0:W5:Y:S04]  /*3560*/  @!P0 LDG.E.64 R60, desc[UR60][R34.64+0x80] ;  /* 0x0000803c223c8981 */ /* 0x000168000c1e1b00 */
[----:B------:R0:W5:Y:S04]  /*3570*/  @!P5 LDG.E.64 R54, desc[UR60][R32.64+0xa0] ;  /* 0x0000a03c2036d981 */ /* 0x000168000c1e1b00 */
[----:B------:R0:W5:Y:S02]  /*3580*/  @!P5 LDG.E.64 R56, desc[UR60][R34.64+0xa0] ;  /* 0x0000a03c2238d981 */ /* 0x000164000c1e1b00 */
.L_x_1569:
[----:B------:R-:W-:Y:S05]  /*3590*/  BSYNC B1 ;  /* 0x0000000000017941 */ /* 0x000fea0003800000 */
.L_x_1568:
        /* <DEDUP_REMOVED lines=12> */
[----:B------:R-:W-:Y:S01]  /*3660*/  CS2R R48, SRZ ;  /* 0x0000000000307805 */ /* 0x000fe2000001ff00 */
[----:B-----5:R-:W-:Y:S01]  /*3670*/  IMAD.MOV.U32 R83, RZ, RZ, R54 ;  /* 0x000000ffff537224 */ /* 0x020fe200078e0036 */
[----:B------:R-:W-:Y:S01]  /*3680*/  CS2R R52, SRZ ;  /* 0x0000000000347805 */ /* 0x000fe2000001ff00 */
[----:B------:R-:W-:Y:S06]  /*3690*/  @P5 BRA `(.L_x_1571) ;  /* 0x0000000000a05947 */ /* 0x000fec0003800000 */
[----:B------:R-:W-:Y:S01]  /*36a0*/  IADD3 R14, P0, P6, R98, R14, R106 ;  /* 0x0000000e620e7210 */ /* 0x000fe20007e1e06a */
[----:B------:R-:W-:Y:S01]  /*36b0*/  ULDC.64 UR4, c[0x0][0x3e8] ;  /* 0x0000fa0000047ab9 */ /* 0x000fe20000000a00 */
[----:B------:R-:W-:Y:S01]  /*36c0*/  ULDC.64 UR6, c[0x0][0x400] ;  /* 0x0001000000067ab9 */ /* 0x000fe20000000a00 */
[----:B------:R-:W-:Y:S02]  /*36d0*/  CS2R R50, SRZ ;  /* 0x0000000000327805 */ /* 0x000fe4000001ff00 */
[----:B------:R-:W-:Y:S02]  /*36e0*/  IADD3.X R13, R104, R11, R105, P0, P6 ;  /* 0x0000000b680d7210 */ /* 0x000fe400007ec469 */
[----:B------:R-:W-:Y:S02]  /*36f0*/  CS2R R52, SRZ ;  /* 0x0000000000347805 */ /* 0x000fe4000001ff00 */
[----:B------:R-:W-:-:S04]  /*3700*/  IADD3 R11, P0, P6, R92, R12, R108 ;  /* 0x0000000c5c0b7210 */ /* 0x000fc80007e1e06c */
[----:B------:R-:W-:Y:S02]  /*3710*/  IADD3.X R82, R103, R82, R107, P0, P6 ;  /* 0x0000005267527210 */ /* 0x000fe400007ec46b */
[----:B------:R-:W-:-:S04]  /*3720*/  LEA R12, P0, R14, UR4, 0x1 ;  /* 0x000000040e0c7c11 */ /* 0x000fc8000f8008ff */
[----:B------:R-:W-:Y:S02]  /*3730*/  LEA.HI.X R13, R14, UR5, R13, 0x1, P0 ;  /* 0x000000050e0d7c11 */ /* 0x000fe400080f0c0d */
        /* <DEDUP_REMOVED lines=30> */
.L_x_1571:
[----:B------:R-:W-:Y:S05]  /*3920*/  BSYNC B1 ;  /* 0x0000000000017941 */ /* 0x000fea0003800000 */
.L_x_1570:
[----:B------:R-:W2:Y:S01]  /*3930*/  LDL R11, [R1+0x30] ;  /* 0x00003000010b7983 */ /* 0x000ea20000100800 */
[----:B0-----:R-:W-:Y:S02]  /*3940*/  IMAD.MOV.U32 R12, RZ, RZ, R58 ;  /* 0x000000ffff0c7224 */ /* 0x001fe400078e003a */
[----:B------:R-:W-:Y:S02]  /*3950*/  IMAD.MOV.U32 R13, RZ, RZ, R55 ;  /* 0x000000ffff0d7224 */ /* 0x000fe400078e0037 */
        /* <DEDUP_REMOVED lines=10> */
[----:B------:R-:W-:-:S03]  /*3a00*/  IMAD.MOV.U32 R13, RZ, RZ, R74 ;  /* 0x000000ffff0d7224 */ /* 0x000fc600078e004a */
[----:B------:R-:W-:Y:S01]  /*3a10*/  PRMT R192, R192, 0x5410, R12 ;  /* 0x00005410c0c07816 */ /* 0x000fe2000000000c */
[----:B------:R-:W-:Y:S01]  /*3a20*/  IMAD.MOV.U32 R12, RZ, RZ, R56 ;  /* 0x000000ffff0c7224 */ /* 0x000fe200078e0038 */
[----:B------:R-:W-:Y:S02]  /*3a30*/  PRMT R144, R14, 0x5410, R13 ;  /* 0x000054100e907816 */ /* 0x000fe4000000000d */
[----:B--2---:R-:W-:Y:S01]  /*3a40*/  R2UR UR4, R11 ;  /* 0x000000000b0472ca */ /* 0x004fe200000e0000 */
[----:B------:R-:W-:-:S05]  /*3a50*/  IMAD.MOV.U32 R11, RZ, RZ, R59 ;  /* 0x000000ffff0b7224 */ /* 0x000fca00078e003b */
[----:B------:R-:W-:Y:S01]  /*3a60*/  PRMT R156, R11, 0x7610, R156 ;  /* 0x000076100b9c7816 */ /* 0x000fe2000000009c */
[----:B------:R-:W-:-:S05]  /*3a70*/  IMAD.MOV.U32 R11, RZ, RZ, R66 ;  /* 0x000000ffff0b7224 */ /* 0x000fca00078e0042 */
[----:B------:R-:W-:Y:S01]  /*3a80*/  PRMT R189, R189, 0x5410, R11 ;  /* 0x00005410bdbd7816 */ /* 0x000fe2000000000b */
[----:B------:R-:W-:Y:S01]  /*3a90*/  IMAD.MOV.U32 R11, RZ, RZ, R70 ;  /* 0x000000ffff0b7224 */ /* 0x000fe200078e0046 */
[----:B------:R-:W-:-:S04]  /*3aa0*/  UISETP.NE.AND UP0, UPT, UR4, 0x3, UPT ;  /* 0x000000030400788c */ /* 0x000fc8000bf05270 */
[----:B------:R-:W-:Y:S01]  /*3ab0*/  PRMT R191, R191, 0x5410, R11 ;  /* 0x00005410bfbf7816 */ /* 0x000fe2000000000b */
[----:B------:R-:W-:Y:S01]  /*3ac0*/  IMAD.MOV.U32 R11, RZ, RZ, R57 ;  /* 0x000000ffff0b7224 */ /* 0x000fe200078e0039 */
[----:B------:R-:W-:-:S04]  /*3ad0*/  PLOP3.LUT P0, PT, PT, PT, UP0, 0x80, 0x0 ;  /* 0x000000000000781c */ /* 0x000fc80003f0f008 */
        /* <DEDUP_REMOVED lines=20> */
[----:B-----5:R-:W-:Y:S02]  /*3c20*/  IMAD.MOV.U32 R12, RZ, RZ, R30 ;  /* 0x000000ffff0c7224 */ /* 0x020fe400078e001e */
        /* <DEDUP_REMOVED lines=40> */
.L_x_1572:
[----:B------:R-:W-:Y:S01]  /*3eb0*/  IMAD R86, R17, 0x8, R2 ;  /* 0x0000000811567824 */ /* 0x000fe200078e0202 */
[----:B------:R-:W-:Y:S01]  /*3ec0*/  SHF.L.U32 R87, R175, 0x1f, RZ ;  /* 0x0000001faf577819 */ /* 0x000fe200000006ff */
[----:B------:R-:W-:Y:S03]  /*3ed0*/  BSSY B1, `(.L_x_1573) ;  /* 0x0000003000017945 */ /* 0x000fe60003800000 */
[----:B------:R-:W0:Y:S02]  /*3ee0*/  SYNCS.PHASECHK.TRANS64.TRYWAIT P6, [R86+URZ+0x2a890], R87 ;  /* 0x02a89057560075a7 */ /* 0x000e2400080c017f */
[----:B0-----:R-:W-:Y:S05]  /*3ef0*/  @!P6 BRA `(.L_x_1574) ;  /* 0x0000028400e8e947 */ /* 0x001fea0003800000 */
.L_x_1996:
[----:B------:R-:W-:Y:S05]  /*3f00*/  BSYNC B1 ;  /* 0x0000000000017941 */ /* 0x000fea0003800000 */
.L_x_1573:
[----:B------:R-:W-:-:S03]  /*3f10*/  UMOV UR4, 0xffffffff ;  /* 0xffffffff00047882 */ /* 0x000fc60000000000 */
[----:B------:R-:W-:Y:S05]  /*3f20*/  BRA.DIV UR4, `(.L_x_1575) ;  /* 0x0000028604f07947 */ /* 0x000fea000b800000 */
[----:B------:R1:W2:Y:S04]  /*3f30*/  SHFL.IDX PT, R82, R116, RZ, 0x1c1f ;  /* 0x001c1fff74527589 */ /* 0x0002a800000e0000 */
[----:B------:R1:W3:Y:S02]  /*3f40*/  SHFL.IDX PT, R11, R117, RZ, 0x1c1f ;  /* 0x001c1fff750b7589 */ /* 0x0002e400000e0000 */
.L_x_2000:
        /* <DEDUP_REMOVED lines=13> */
[C---:B------:R-:W-:Y:S02]  /*4020*/  PRMT R81, R145.reuse, 0x5410, R75 ;  /* 0x0000541091517816 */ /* 0x040fe4000000004b */
[----:B------:R-:W-:-:S02]  /*4030*/  PRMT R75, R145, 0x5432, R80 ;  /* 0x00005432914b7816 */ /* 0x000fc40000000050 */
[C---:B------:R-:W-:Y:S02]  /*4040*/  PRMT R74, R144.reuse, 0x5432, R74 ;  /* 0x00005432904a7816 */ /* 0x040fe4000000004a */
[----:B0-----:R-:W-:Y:S02]  /*4050*/  LOP3.LUT R146, R13, 0xffff0000, RZ, 0xc0, !PT ;  /* 0xffff00000d927812 */ /* 0x001fe400078ec0ff */
[C---:B------:R-:W-:Y:S01]  /*4060*/  LOP3.LUT R145, R81.reuse, 0xffff0000, RZ, 0xc0, !PT ;  /* 0xffff000051917812 */ /* 0x040fe200078ec0ff */
[----:B------:R-:W-:Y:S01]  /*4070*/  IMAD.U32 R81, R81, 0x10000, RZ ;  /* 0x0001000051517824 */ /* 0x000fe200078e00ff */
[----:B------:R-:W-:Y:S01]  /*4080*/  PRMT R143, R144, 0x5410, R143 ;  /* 0x00005410908f7816 */ /* 0x000fe2000000008f */
[----:B------:R-:W-:Y:S01]  /*4090*/  IMAD.U32 R144, R13, 0x10000, RZ ;  /* 0x000100000d907824 */ /* 0x000fe200078e00ff */
[----:B------:R-:W-:Y:S01]  /*40a0*/  LOP3.LUT R13, R74, 0xffff0000, RZ, 0xc0, !PT ;  /* 0xffff00004a0d7812 */ /* 0x000fe200078ec0ff */
        /* <DEDUP_REMOVED lines=34> */
.L_x_1581:
[----:B------:R-:W-:Y:S05]  /*42d0*/  BSYNC B3 ;  /* 0x0000000000037941 */ /* 0x000fea0003800000 */
.L_x_1580:
[----:B---3--:R-:W-:-:S04]  /*42e0*/  LEA R74, P4, R18, R11, 0x1 ;  /* 0x0000000b124a7211 */ /* 0x008fc800078808ff */
[----:B--2---:R-:W-:-:S05]  /*42f0*/  LEA.HI.X R75, R18, R82, R19, 0x1, P4 ;  /* 0x00000052124b7211 */ /* 0x004fca00020f0c13 */
[----:B0-----:R4:W-:Y:S04]  /*4300*/  ST.E.128 desc[UR60][R74.64], R12 ;  /* 0x0000000c4a007985 */ /* 0x0019e8000c101d3c */
.L_x_1579:
[----:B------:R-:W-:Y:S05]  /*4310*/  BSYNC B2 ;  /* 0x0000000000027941 */ /* 0x000fea0003800000 */
.L_x_1578:
        /* <DEDUP_REMOVED lines=12> */
[----:B------:R-:W-:Y:S02]  /*43e0*/  PRMT R73, R190, 0x5410, R71 ;  /* 0x00005410be497816 */ /* 0x000fe40000000047 */
        /* <DEDUP_REMOVED lines=41> */
.L_x_1585:
[----:B------:R-:W-:Y:S05]  /*4680*/  BSYNC B3 ;  /* 0x0000000000037941 */ /* 0x000fea0003800000 */
.L_x_1584:
[----:B------:R-:W-:Y:S02]  /*4690*/  IMAD.SHL.U32 R72, R170, 0x8, RZ ;  /* 0x00000008aa487824 */ /* 0x000fe400078e00ff */
[----:B---3--:R-:W-:Y:S02]  /*46a0*/  IMAD.MOV.U32 R70, RZ, RZ, R11 ;  /* 0x000000ffff467224 */ /* 0x008fe400078e000b */
[----:B--2---:R-:W-:Y:S02]  /*46b0*/  IMAD.MOV.U32 R71, RZ, RZ, R82 ;  /* 0x000000ffff477224 */ /* 0x004fe400078e0052 */
[----:B------:R-:W-:-:S05]  /*46c0*/  IMAD.WIDE R70, R72, 0x2, R70 ;  /* 0x0000000248467825 */ /* 0x000fca00078e0246 */
[----:B0-----:R0:W-:Y:S02]  /*46d0*/  ST.E.128 desc[UR60][R70.64], R12 ;  /* 0x0000000c46007985 */ /* 0x0011e4000c101d3c */
.L_x_1583:
[----:B------:R-:W-:Y:S05]  /*46e0*/  BSYNC B2 ;  /* 0x0000000000027941 */ /* 0x000fea0003800000 */
.L_x_1582:
        /* <DEDUP_REMOVED lines=54> */
.L_x_1589:
[----:B------:R-:W-:Y:S05]  /*4a50*/  BSYNC B3 ;  /* 0x0000000000037941 */ /* 0x000fea0003800000 */
.L_x_1588:
[----:B------:R-:W-:Y:S02]  /*4a60*/  IMAD.SHL.U32 R68, R171, 0x8, RZ ;  /* 0x00000008ab447824 */ /* 0x000fe400078e00ff */
[----:B---3--:R-:W-:Y:S02]  /*4a70*/  IMAD.MOV.U32 R66, RZ, RZ, R11 ;  /* 0x000000ffff427224 */ /* 0x008fe400078e000b */
[----:B--2---:R-:W-:Y:S02]  /*4a80*/  IMAD.MOV.U32 R67, RZ, RZ, R82 ;  /* 0x000000ffff437224 */ /* 0x004fe400078e0052 */
[----:B------:R-:W-:-:S05]  /*4a90*/  IMAD.WIDE R66, R68, 0x2, R66 ;  /* 0x0000000244427825 */ /* 0x000fca00078e0242 */
[----:B----4-:R0:W-:Y:S02]  /*4aa0*/  ST.E.128 desc[UR60][R66.64], R12 ;  /* 0x0000000c42007985 */ /* 0x0101e4000c101d3c */
.L_x_1587:
[----:B------:R-:W-:Y:S05]  /*4ab0*/  BSYNC B2 ;  /* 0x0000000000027941 */ /* 0x000fea0003800000 */
.L_x_1586:
        /* <DEDUP_REMOVED lines=11> */
[----:B------:R-:W-:Y:S01]  /*4b70*/  PRMT R65, R159, 0x5432, R63 ;  /* 0x000054329f417816 */ /* 0x000fe2000000003f */
[----:B----4-:R-:W-:Y:S01]  /*4b80*/  IMAD.U32 R63, R13, 0x10000, RZ ;  /* 0x000100000d3f7824 */ /* 0x010fe200078e00ff */
[----:B------:R-:W-:-:S02]  /*4b90*/  PRMT R62, R159, 0x5410, R62 ;  /* 0x000054109f3e7816 */ /* 0x000fc4000000003e */
[----:B------:R-:W-:Y:S02]  /*4ba0*/  LOP3.LUT R70, R13, 0xffff0000, RZ, 0xc0, !PT ;  /* 0xffff00000d467812 */ /* 0x000fe400078ec0ff */
[C---:B------:R-:W-:Y:S01]  /*4bb0*/  LOP3.LUT R68, R65.reuse, 0xffff0000, RZ, 0xc0, !PT ;  /* 0xffff000041447812 */ /* 0x040fe200078ec0ff */
[----:B------:R-:W-:Y:S01]  /*4bc0*/  IMAD.U32 R65, R65, 0x10000, RZ ;  /* 0x0001000041417824 */ /* 0x000fe200078e00ff */
[C---:B------:R-:W-:Y:S01]  /*4bd0*/  LOP3.LUT R64, R62.reuse, 0xffff0000, RZ, 0xc0, !PT ;  /* 0xffff00003e407812 */ /* 0x040fe200078ec0ff */
[----:B------:R-:W-:Y:S02]  /*4be0*/  IMAD.U32 R62, R62, 0x10000, RZ ;  /* 0x000100003e3e7824 */ /* 0x000fe400078e00ff */
[C---:B------:R-:W-:Y:S02]  /*4bf0*/  FMUL.FTZ R69, R70.reuse, R68 ;  /* 0x0000004446457220 */ /* 0x040fe40000410000 */
[-C--:B------:R-:W-:Y:S02]  /*4c00*/  FMUL.FTZ R13, R70, R64.reuse ;  /* 0x00000040460d7220 */ /* 0x080fe40000410000 */
[----:B------:R-:W-:-:S02]  /*4c10*/  FFMA.FTZ R64, R63, R64, -R69 ;  /* 0x000000403f407223 */ /* 0x000fc40000010845 */
[----:B------:R-:W-:Y:S01]  /*4c20*/  FFMA.FTZ R63, R63, R68, R13 ;  /* 0x000000443f3f7223 */ /* 0x000fe2000001000d */
[C---:B------:R-:W-:Y:S02]  /*4c30*/  PRMT R13, R158.reuse, 0x5432, R66 ;  /* 0x000054329e0d7816 */ /* 0x040fe40000000042 */
[----:B------:R-:W-:Y:S02]  /*4c40*/  PRMT R66, R158, 0x5410, R67 ;  /* 0x000054109e427816 */ /* 0x000fe40000000043 */
[----:B------:R-:W-:Y:S01]  /*4c50*/  LOP3.LUT R68, R14, 0xffff0000, RZ, 0xc0, !PT ;  /* 0xffff00000e447812 */ /* 0x000fe200078ec0ff */
[C---:B------:R-:W-:Y:S01]  /*4c60*/  IMAD.U32 R69, R13.reuse, 0x10000, RZ ;  /* 0x000100000d457824 */ /* 0x040fe200078e00ff */
[----:B------:R-:W-:Y:S01]  /*4c70*/  LOP3.LUT R13, R13, 0xffff0000, RZ, 0xc0, !PT ;  /* 0xffff00000d0d7812 */ /* 0x000fe200078ec0ff */
        /* <DEDUP_REMOVED lines=14> */
[C---:B------:R-:W-:Y:S01]  /*4d60*/  LOP3.LUT R13, R12.reuse, 0xffff0000, RZ, 0xc0, !PT ;  /* 0xffff00000c0d7812 */ /* 0x040fe200078ec0ff */
[----:B------:R-:W-:Y:S01]  /*4d70*/  FFMA.FTZ R14, R15, R66, R14 ;  /* 0x000000420f0e7223 */ /* 0x000fe2000001000e */
[----:B------:R-:W-:-:S03]  /*4d80*/  IMAD.U32 R12, R12, 0x10000, RZ ;  /* 0x000100000c0c7824 */ /* 0x000fc600078e00ff */
[C---:B------:R-:W-:Y:S01]  /*4d90*/  FMUL.FTZ R15, R13.reuse, R65 ;  /* 0x000000410d0f7220 */ /* 0x040fe20000410000 */
[-C--:B------:R-:W-:Y:S01]  /*4da0*/  FMUL.FTZ R13, R13, R62.reuse ;  /* 0x0000003e0d0d7220 */ /* 0x080fe20000410000 */
[----:B------:R-:W-:Y:S02]  /*4db0*/  F2FP.BF16.F32.PACK_AB R14, R14, R67 ;  /* 0x000000430e0e723e */ /* 0x000fe400000010ff */
[C---:B------:R-:W-:Y:S01]  /*4dc0*/  FFMA.FTZ R15, R12.reuse, R62, -R15 ;  /* 0x0000003e0c0f7223 */ /* 0x040fe2000001080f */
[----:B------:R-:W-:-:S05]  /*4dd0*/  FFMA.FTZ R13, R12, R65, R13 ;  /* 0x000000410c0d7223 */ /* 0x000fca000001000d */
[----:B------:R-:W-:Y:S01]  /*4de0*/  F2FP.BF16.F32.PACK_AB R13, R13, R15 ;  /* 0x0000000f0d0d723e */ /* 0x000fe200000010ff */
[----:B------:R-:W-:Y:S02]  /*4df0*/  IMAD.MOV.U32 R15, RZ, RZ, R14 ;  /* 0x000000ffff0f7224 */ /* 0x000fe400078e000e */
[----:B------:R-:W-:Y:S02]  /*4e00*/  IMAD.MOV.U32 R14, RZ, RZ, R68 ;  /* 0x000000ffff0e7224 */ /* 0x000fe400078e0044 */
[----:B------:R-:W-:Y:S02]  /*4e10*/  IMAD.MOV.U32 R12, RZ, RZ, R13 ;  /* 0x000000ffff0c7224 */ /* 0x000fe400078e000d */
[----:B------:R-:W-:-:S07]  /*4e20*/  IMAD.MOV.U32 R13, RZ, RZ, R63 ;  /* 0x000000ffff0d7224 */ /* 0x000fce00078e003f */
.L_x_1593:
[----:B------:R-:W-:Y:S05]  /*4e30*/  BSYNC B3 ;  /* 0x0000000000037941 */ /* 0x000fea0003800000 */
.L_x_1592:
[----:B---3--:R-:W-:-:S04]  /*4e40*/  LEA R62, P4, R22, R11, 0x1 ;  /* 0x0000000b163e7211 */ /* 0x008fc800078808ff */
[----:B--2---:R-:W-:-:S05]  /*4e50*/  LEA.HI.X R63, R22, R82, R173, 0x1, P4 ;  /* 0x00000052163f7211 */ /* 0x004fca00020f0cad */
[----:B----4-:R0:W-:Y:S04]  /*4e60*/  ST.E.128 desc[UR60][R62.64], R12 ;  /* 0x0000000c3e007985 */ /* 0x0101e8000c101d3c */
.L_x_1591:
[----:B------:R-:W-:Y:S05]  /*4e70*/  BSYNC B2 ;  /* 0x0000000000027941 */ /* 0x000fea0003800000 */
.L_x_1590:
[----:B------:R-:W-:Y:S01]  /*4e80*/  ISETP.NE.AND P4, PT, R27, RZ, PT ;  /* 0x000000ff1b00720c */ /* 0x000fe20003f85270 */
[----:B------:R-:W-:-:S12]  /*4e90*/  BSSY B2, `(.L_x_1594) ;  /* 0x0000039000027945 */ /* 0x000fd80003800000 */
[----:B------:R-:W-:Y:S05]  /*4ea0*/  @!P4 BRA `(.L_x_1595) ;  /* 0x0000000000dcc947 */ /* 0x000fea0003800000 */
[----:B0---4-:R0:W4:Y:S01]  /*4eb0*/  LDS.128 R12, [R29+0x6000] ;  /* 0x006000001d0c7984 */ /* 0x0111220000000c00 */
[----:B------:R-:W-:Y:S01]  /*4ec0*/  ISETP.GE.AND P4, PT, R176, R123, PT ;  /* 0x0000007bb000720c */ /* 0x000fe20003f86270 */
[----:B------:R-:W-:-:S12]  /*4ed0*/  BSSY B3, `(.L_x_1596) ;  /* 0x0000031000037945 */ /* 0x000fd80003800000 */
[----:B0-----:R-:W-:Y:S05]  /*4ee0*/  @P4 BRA `(.L_x_1597) ;  /* 0x0000000000bc4947 */ /* 0x001fea0003800000 */
[----:B------:R-:W-:Y:S02]  /*4ef0*/  SHF.R.U64 R58, R58, 0x10, R59 ;  /* 0x000000103a3a7819 */ /* 0x000fe4000000123b */
[--C-:B------:R-:W-:Y:S02]  /*4f00*/  SHF.R.U64 R62, R60, 0x10, R61.reuse ;  /* 0x000000103c3e7819 */ /* 0x100fe4000000123d */
[C---:B------:R-:W-:Y:S02]  /*4f10*/  PRMT R58, R157.reuse, 0x5432, R58 ;  /* 0x000054329d3a7816 */ /* 0x040fe4000000003a */
[----:B------:R-:W-:Y:S02]  /*4f20*/  PRMT R157, R157, 0x5410, R62 ;  /* 0x000054109d9d7816 */ /* 0x000fe4000000003e */
[----:B------:R-:W-:Y:S02]  /*4f30*/  SHF.R.U32.HI R60, RZ, 0x10, R61 ;  /* 0x00000010ff3c7819 */ /* 0x000fe4000001163d */
[C---:B----4-:R-:W-:Y:S01]  /*4f40*/  LOP3.LUT R64, R13.reuse, 0xffff0000, RZ, 0xc0, !PT ;  /* 0xffff00000d407812 */ /* 0x050fe200078ec0ff */
[----:B------:R-:W-:Y:S01]  /*4f50*/  IMAD.U32 R13, R13, 0x10000, RZ ;  /* 0x000100000d0d7824 */ /* 0x000fe200078e00ff */
[C---:B------:R-:W-:Y:S01]  /*4f60*/  LOP3.LUT R61, R157.reuse, 0xffff0000, RZ, 0xc0, !PT ;  /* 0xffff00009d3d7812 */ /* 0x040fe200078ec0ff */
[----:B------:R-:W-:Y:S01]  /*4f70*/  IMAD.U32 R157, R157, 0x10000, RZ ;  /* 0x000100009d9d7824 */ /* 0x000fe200078e00ff */
[C---:B------:R-:W-:Y:S01]  /*4f80*/  LOP3.LUT R62, R58.reuse, 0xffff0000, RZ, 0xc0, !PT ;  /* 0xffff00003a3e7812 */ /* 0x040fe200078ec0ff */
[----:B------:R-:W-:Y:S01]  /*4f90*/  IMAD.U32 R58, R58, 0x10000, RZ ;  /* 0x000100003a3a7824 */ /* 0x000fe200078e00ff */
[----:B------:R-:W-:Y:S01]  /*4fa0*/  SHF.R.U32.HI R59, RZ, 0x10, R59 ;  /* 0x00000010ff3b7819 */ /* 0x000fe2000001163b */
[-C--:B------:R-:W-:Y:S01]  /*4fb0*/  FMUL.FTZ R63, R64, R61.reuse ;  /* 0x0000003d403f7220 */ /* 0x080fe20000410000 */
[----:B------:R-:W-:Y:S01]  /*4fc0*/  PRMT R60, R156, 0x5432, R60 ;  /* 0x000054329c3c7816 */ /* 0x000fe2000000003c */
[-C--:B------:R-:W-:Y:S01]  /*4fd0*/  FMUL.FTZ R64, R64, R62.reuse ;  /* 0x0000003e40407220 */ /* 0x080fe20000410000 */
[----:B------:R-:W-:Y:S01]  /*4fe0*/  PRMT R59, R156, 0x5410, R59 ;  /* 0x000054109c3b7816 */ /* 0x000fe2000000003b */
[C---:B------:R-:W-:Y:S01]  /*4ff0*/  FFMA.FTZ R63, R13.reuse, R62, -R63 ;  /* 0x0000003e0d3f7223 */ /* 0x040fe2000001083f */
[----:B------:R-:W-:Y:S01]  /*5000*/  LOP3.LUT R65, R14, 0xffff0000, RZ, 0xc0, !PT ;  /* 0xffff00000e417812 */ /* 0x000fe200078ec0ff */
        /* <DEDUP_REMOVED lines=29> */
.L_x_1597:
[----:B------:R-:W-:Y:S05]  /*51e0*/  BSYNC B3 ;  /* 0x0000000000037941 */ /* 0x000fea0003800000 */
.L_x_1596:
[----:B---3--:R-:W-:-:S04]  /*51f0*/  LEA R58, P4, R160, R11, 0x1 ;  /* 0x0000000ba03a7211 */ /* 0x008fc800078808ff */
[----:B--2---:R-:W-:-:S05]  /*5200*/  LEA.HI.X R59, R160, R82, R184, 0x1, P4 ;  /* 0x00000052a03b7211 */ /* 0x004fca00020f0cb8 */
[----:B----4-:R0:W-:Y:S04]  /*5210*/  ST.E.128 desc[UR60][R58.64], R12 ;  /* 0x0000000c3a007985 */ /* 0x0101e8000c101d3c */
.L_x_1595:
[----:B------:R-:W-:Y:S05]  /*5220*/  BSYNC B2 ;  /* 0x0000000000027941 */ /* 0x000fea0003800000 */
.L_x_1594:
        /* <DEDUP_REMOVED lines=9> */
[----:B------:R-:W-:Y:S02]  /*52c0*/  SHF.R.U64 R54, R54, 0x10, R55 ;  /* 0x0000001036367819 */ /* 0x000fe40000001237 */
[----:B------:R-:W-:Y:S02]  /*52d0*/  PRMT R11, R155, 0x5410, R11 ;  /* 0x000054109b0b7816 */ /* 0x000fe4000000000b */
        /* <DEDUP_REMOVED lines=9> */
[CC--:B------:R-:W-:Y:S01]  /*5370*/  FMUL.FTZ R61, R62.reuse, R57.reuse ;  /* 0x000000393e3d7220 */ /* 0x0c0fe20000410000 */
        /* <DEDUP_REMOVED lines=34> */
.L_x_1599:
[----:B------:R-:W-:Y:S05]  /*55a0*/  BSYNC B2 ;  /* 0x0000000000027941 */ /* 0x000fea0003800000 */
.L_x_1598:
[----:B----4-:R0:W-:Y:S02]  /*55b0*/  ST.E.128 desc[UR60][R58.64], R12 ;  /* 0x0000000c3a007985 */ /* 0x0101e4000c101d3c */
.L_x_1577:
[----:B------:R-:W-:Y:S05]  /*55c0*/  BSYNC B1 ;  /* 0x0000000000017941 */ /* 0x000fea0003800000 */
.L_x_1576:
[----:B------:R-:W-:-:S03]  /*55d0*/  UMOV UR4, 0xffffffff ;  /* 0xffffffff00047882 */ /* 0x000fc60000000000 */
[----:B------:R-:W-:Y:S05]  /*55e0*/  BRA.DIV UR4, `(.L_x_1600) ;  /* 0x00000272048c7947 */ /* 0x000fea000b800000 */
[----:B-1----:R-:W1:Y:S04]  /*55f0*/  SHFL.IDX PT, R116, R116, 0x1, 0x1c1f ;  /* 0x003c1f0074747f89 */ /* 0x002e6800000e0000 */
[----:B------:R-:W0:Y:S02]  /*5600*/  SHFL.IDX PT, R117, R117, 0x1, 0x1c1f ;  /* 0x003c1f0075757f89 */ /* 0x000e2400000e0000 */
.L_x_2004:
[----:B------:R-:W-:Y:S05]  /*5610*/  @P5 BRA `(.L_x_1601) ;  /* 0x0000005800205947 */ /* 0x000fea0003800000 */
[----:B------:R-:W-:Y:S01]  /*5620*/  ISETP.NE.AND P4, PT, R7, RZ, PT ;  /* 0x000000ff0700720c */ /* 0x000fe20003f85270 */
[----:B------:R-:W-:-:S12]  /*5630*/  BSSY B1, `(.L_x_1602) ;  /* 0x0000036000017945 */ /* 0x000fd80003800000 */
[----:B------:R-:W-:Y:S05]  /*5640*/  @!P4 BRA `(.L_x_1603) ;  /* 0x0000000000d0c947 */ /* 0x000fea0003800000 */
[----:B0---4-:R0:W4:Y:S01]  /*5650*/  LDS.128 R12, [R29+0x2000] ;  /* 0x002000001d0c7984 */ /* 0x0111220000000c00 */
[----:B------:R-:W-:Y:S01]  /*5660*/  ISETP.GE.AND P5, PT, R162, R123, PT ;  /* 0x0000007ba200720c */ /* 0x000fe20003fa6270 */
[----:B------:R-:W-:Y:S01]  /*5670*/  BSSY B2, `(.L_x_1604) ;  /* 0x0000030000027945 */ /* 0x000fe20003800000 */
[----:B------:R-:W-:-:S04]  /*5680*/  LEA R54, P4, R18, R117, 0x1 ;  /* 0x0000007512367211 */ /* 0x000fc800078808ff */
[----:B-1----:R-:W-:-:S07]  /*5690*/  LEA.HI.X R55, R18, R116, R19, 0x1, P4 ;  /* 0x0000007412377211 */ /* 0x002fce00020f0c13 */
[----:B0-----:R-:W-:Y:S05]  /*56a0*/  @P5 BRA `(.L_x_1605) ;  /* 0x0000000000b05947 */ /* 0x001fea0003800000 */
[----:B---3--:R-:W-:Y:S01]  /*56b0*/  SHF.R.U64 R11, R50, 0x10, R51 ;  /* 0x00000010320b7819 */ /* 0x008fe20000001233 */
[----:B----4-:R-:W-:Y:S01]  /*56c0*/  IMAD.U32 R58, R15, 0x10000, RZ ;  /* 0x000100000f3a7824 */ /* 0x010fe200078e00ff */
[--C-:B------:R-:W-:Y:S01]  /*56d0*/  SHF.R.U64 R50, R52, 0x10, R53.reuse ;  /* 0x0000001034327819 */ /* 0x100fe20000001235 */
[----:B------:R-:W-:Y:S01]  /*56e0*/  IMAD.U32 R56, R14, 0x10000, RZ ;  /* 0x000100000e387824 */ /* 0x000fe200078e00ff */
[----:B------:R-:W-:Y:S01]  /*56f0*/  SHF.R.U32.HI R53, RZ, 0x10, R53 ;  /* 0x00000010ff357819 */ /* 0x000fe20000011635 */
[----:B------:R-:W-:Y:S01]  /*5700*/  IMAD.U32 R57, R12, 0x10000, RZ ;  /* 0x000100000c397824 */ /* 0x000fe200078e00ff */
[----:B------:R-:W-:Y:S02]  /*5710*/  PRMT R50, R153, 0x5410, R50 ;  /* 0x0000541099327816 */ /* 0x000fe40000000032 */
[----:B------:R-:W-:Y:S02]  /*5720*/  SHF.R.U32.HI R51, RZ, 0x10, R51 ;  /* 0x00000010ff337819 */ /* 0x000fe40000011633 */
[----:B------:R-:W-:Y:S01]  /*5730*/  LOP3.LUT R52, R15, 0xffff0000, RZ, 0xc0, !PT ;  /* 0xffff00000f347812 */ /* 0x000fe200078ec0ff */
[C---:B------:R-:W-:Y:S01]  /*5740*/  IMAD.U32 R15, R13.reuse, 0x10000, RZ ;  /* 0x000100000d0f7824 */ /* 0x040fe200078e00ff */
[----:B------:R-:W-:-:S02]  /*5750*/  LOP3.LUT R13, R13, 0xffff0000, RZ, 0xc0, !PT ;  /* 0xffff00000d0d7812 */ /* 0x000fc400078ec0ff */
[C---:B------:R-:W-:Y:S01]  /*5760*/  LOP3.LUT R59, R50.reuse, 0xffff0000, RZ, 0xc0, !PT ;  /* 0xffff0000323b7812 */ /* 0x040fe200078ec0ff */
[----:B------:R-:W-:Y:S01]  /*5770*/  IMAD.U32 R50, R50, 0x10000, RZ ;  /* 0x0001000032327824 */ /* 0x000fe200078e00ff */
[C---:B------:R-:W-:Y:S02]  /*5780*/  PRMT R11, R152.reuse, 0x5410, R11 ;  /* 0x00005410980b7816 */ /* 0x040fe4000000000b */
[----:B------:R-:W-:Y:S01]  /*5790*/  PRMT R53, R153, 0x5432, R53 ;  /* 0x0000543299357816 */ /* 0x000fe20000000035 */
[----:B------:R-:W-:Y:S01]  /*57a0*/  FMUL.FTZ R60, R13, R59 ;  /* 0x0000003b0d3c7220 */ /* 0x000fe20000410000 */
[----:B------:R-:W-:Y:S02]  /*57b0*/  PRMT R51, R152, 0x5432, R51 ;  /* 0x0000543298337816 */ /* 0x000fe40000000033 */
[----:B------:R-:W-:Y:S01]  /*57c0*/  LOP3.LUT R62, R11, 0xffff0000, RZ, 0xc0, !PT ;  /* 0xffff00000b3e7812 */ /* 0x000fe200078ec0ff */
[----:B------:R-:W-:Y:S01]  /*57d0*/  IMAD.U32 R61, R53, 0x10000, RZ ;  /* 0x00010000353d7824 */ /* 0x000fe200078e00ff */
[----:B------:R-:W-:Y:S01]  /*57e0*/  LOP3.LUT R14, R14, 0xffff0000, RZ, 0xc0, !PT ;  /* 0xffff00000e0e7812 */ /* 0x000fe200078ec0ff */
[----:B------:R-:W-:Y:S01]  /*57f0*/  IMAD.U32 R63, R51, 0x10000, RZ ;  /* 0x00010000333f7824 */ /* 0x000fe200078e00ff */
[----:B------:R-:W-:Y:S01]  /*5800*/  LOP3.LUT R53, R53, 0xffff0000, RZ, 0xc0, !PT ;  /* 0xffff000035357812 */ /* 0x000fe200078ec0ff */
[-C--:B------:R-:W-:Y:S01]  /*5810*/  FMUL.FTZ R13, R13, R62.reuse ;  /* 0x0000003e0d0d7220 */ /* 0x080fe20000410000 */
[----:B------:R-:W-:Y:S01]  /*5820*/  FFMA.FTZ R60, R15, R62, -R60 ;  /* 0x0000003e0f3c7223 */ /* 0x000fe2000001083c */
[C---:B------:R-:W-:Y:S01]  /*5830*/  FMUL.FTZ R62, R14.reuse, R61 ;  /* 0x0000003d0e3e7220 */ /* 0x040fe20000410000 */
[----:B------:R-:W-:Y:S01]  /*5840*/  FMUL.FTZ R14, R14, R63 ;  /* 0x0000003f0e0e7220 */ /* 0x000fe20000410000 */
[----:B------:R-:W-:Y:S01]  /*5850*/  LOP3.LUT R51, R51, 0xffff0000, RZ, 0xc0, !PT ;  /* 0xffff000033337812 */ /* 0x000fe200078ec0ff */
[----:B------:R-:W-:Y:S01]  /*5860*/  IMAD.U32 R11, R11, 0x10000, RZ ;  /* 0x000100000b0b7824 */ /* 0x000fe200078e00ff */
[----:B------:R-:W-:Y:S01]  /*5870*/  LOP3.LUT R12, R12, 0xffff0000, RZ, 0xc0, !PT ;  /* 0xffff00000c0c7812 */ /* 0x000fe200078ec0ff */
[----:B------:R-:W-:Y:S01]  /*5880*/  FFMA.FTZ R13, R15, R59, R13 ;  /* 0x0000003b0f0d7223 */ /* 0x000fe2000001000d */
[C---:B------:R-:W-:Y:S01]  /*5890*/  FFMA.FTZ R62, R56.reuse, R63, -R62 ;  /* 0x0000003f383e7223 */ /* 0x040fe2000001083e */
[----:B------:R-:W-:Y:S01]  /*58a0*/  FFMA.FTZ R14, R56, R61, R14 ;  /* 0x0000003d380e7223 */ /* 0x000fe2000001000e */
[C---:B------:R-:W-:Y:S01]  /*58b0*/  FMUL.FTZ R15, R52.reuse, R53 ;  /* 0x00000035340f7220 */ /* 0x040fe20000410000 */
[----:B------:R-:W-:Y:S01]  /*58c0*/  FMUL.FTZ R56, R52, R51 ;  /* 0x0000003334387220 */ /* 0x000fe20000410000 */
[CC--:B------:R-:W-:Y:S01]  /*58d0*/  FMUL.FTZ R52, R12.reuse, R50.reuse ;  /* 0x000000320c347220 */ /* 0x0c0fe20000410000 */
[----:B------:R-:W-:Y:S01]  /*58e0*/  FMUL.FTZ R12, R12, R11 ;  /* 0x0000000b0c0c7220 */ /* 0x000fe20000410000 */
[C---:B------:R-:W-:Y:S01]  /*58f0*/  FFMA.FTZ R15, R58.reuse, R51, -R15 ;  /* 0x000000333a0f7223 */ /* 0x040fe2000001080f */
[----:B------:R-:W-:Y:S01]  /*5900*/  FFMA.FTZ R56, R58, R53, R56 ;  /* 0x000000353a387223 */ /* 0x000fe20000010038 */
[C---:B------:R-:W-:Y:S01]  /*5910*/  FFMA.FTZ R52, R57.reuse, R11, -R52 ;  /* 0x0000000b39347223 */ /* 0x040fe20000010834 */
[----:B------:R-:W-:Y:S01]  /*5920*/  FFMA.FTZ R12, R57, R50, R12 ;  /* 0x00000032390c7223 */ /* 0x000fe2000001000c */
[----:B------:R-:W-:-:S02]  /*5930*/  F2FP.BF16.F32.PACK_AB R13, R13, R60 ;  /* 0x0000003c0d0d723e */ /* 0x000fc400000010ff */
[----:B------:R-:W-:Y:S02]  /*5940*/  F2FP.BF16.F32.PACK_AB R15, R56, R15 ;  /* 0x0000000f380f723e */ /* 0x000fe400000010ff */
[----:B------:R-:W-:Y:S02]  /*5950*/  F2FP.BF16.F32.PACK_AB R14, R14, R62 ;  /* 0x0000003e0e0e723e */ /* 0x000fe400000010ff */
[----:B------:R-:W-:-:S07]  /*5960*/  F2FP.BF16.F32.PACK_AB R12, R12, R52 ;  /* 0x000000340c0c723e */ /* 0x000fce00000010ff */
.L_x_1605:
[----:B------:R-:W-:Y:S05]  /*5970*/  BSYNC B2 ;  /* 0x0000000000027941 */ /* 0x000fea0003800000 */
.L_x_1604:
[----:B----4-:R0:W-:Y:S02]  /*5980*/  ST.E.128 desc[UR60][R54.64], R12 ;  /* 0x0000000c36007985 */ /* 0x0101e4000c101d3c */
.L_x_1603:
[----:B------:R-:W-:Y:S05]  /*5990*/  BSYNC B1 ;  /* 0x0000000000017941 */ /* 0x000fea0003800000 */
.L_x_1602:
        /* <DEDUP_REMOVED lines=11> */
[----:B------:R-:W-:Y:S01]  /*5a50*/  SHF.R.U64 R11, R46, 0x10, R47 ;  /* 0x000000102e0b7819 */ /* 0x000fe2000000122f */
[----:B----4-:R-:W-:Y:S01]  /*5a60*/  IMAD.U32 R54, R12, 0x10000, RZ ;  /* 0x000100000c367824 */ /* 0x010fe200078e00ff */
[--C-:B------:R-:W-:Y:S02]  /*5a70*/  SHF.R.U64 R46, R48, 0x10, R49.reuse ;  /* 0x00000010302e7819 */ /* 0x100fe40000001231 */
[----:B------:R-:W-:Y:S01]  /*5a80*/  SHF.R.U32.HI R52, RZ, 0x10, R49 ;  /* 0x00000010ff347819 */ /* 0x000fe20000011631 */
[----:B------:R-:W-:Y:S01]  /*5a90*/  IMAD.U32 R49, R14, 0x10000, RZ ;  /* 0x000100000e317824 */ /* 0x000fe200078e00ff */
[----:B------:R-:W-:Y:S02]  /*5aa0*/  PRMT R46, R151, 0x5410, R46 ;  /* 0x00005410972e7816 */ /* 0x000fe4000000002e */
[----:B------:R-:W-:Y:S02]  /*5ab0*/  SHF.R.U32.HI R47, RZ, 0x10, R47 ;  /* 0x00000010ff2f7819 */ /* 0x000fe4000001162f */
[----:B------:R-:W-:-:S02]  /*5ac0*/  PRMT R11, R150, 0x5410, R11 ;  /* 0x00005410960b7816 */ /* 0x000fc4000000000b */
[----:B------:R-:W-:Y:S01]  /*5ad0*/  PRMT R151, R151, 0x5432, R52 ;  /* 0x0000543297977816 */ /* 0x000fe20000000034 */
[C---:B------:R-:W-:Y:S01]  /*5ae0*/  IMAD.U32 R52, R13.reuse, 0x10000, RZ ;  /* 0x000100000d347824 */ /* 0x040fe200078e00ff */
[----:B------:R-:W-:Y:S02]  /*5af0*/  LOP3.LUT R58, R13, 0xffff0000, RZ, 0xc0, !PT ;  /* 0xffff00000d3a7812 */ /* 0x000fe400078ec0ff */
[----:B------:R-:W-:Y:S01]  /*5b00*/  LOP3.LUT R13, R46, 0xffff0000, RZ, 0xc0, !PT ;  /* 0xffff00002e0d7812 */ /* 0x000fe200078ec0ff */
[----:B------:R-:W-:Y:S01]  /*5b10*/  IMAD.U32 R55, R151, 0x10000, RZ ;  /* 0x0001000097377824 */ /* 0x000fe200078e00ff */
[----:B------:R-:W-:Y:S02]  /*5b20*/  PRMT R47, R150, 0x5432, R47 ;  /* 0x00005432962f7816 */ /* 0x000fe4000000002f */
[----:B------:R-:W-:Y:S01]  /*5b30*/  LOP3.LUT R53, R11, 0xffff0000, RZ, 0xc0, !PT ;  /* 0xffff00000b357812 */ /* 0x000fe200078ec0ff */
[----:B------:R-:W-:Y:S01]  /*5b40*/  FMUL.FTZ R57, R58, R13 ;  /* 0x0000000d3a397220 */ /* 0x000fe20000410000 */
[----:B------:R-:W-:Y:S01]  /*5b50*/  LOP3.LUT R14, R14, 0xffff0000, RZ, 0xc0, !PT ;  /* 0xffff00000e0e7812 */ /* 0x000fe200078ec0ff */
[----:B------:R-:W-:Y:S01]  /*5b60*/  IMAD.U32 R56, R47, 0x10000, RZ ;  /* 0x000100002f387824 */ /* 0x000fe200078e00ff */
[----:B------:R-:W-:Y:S01]  /*5b70*/  LOP3.LUT R48, R15, 0xffff0000, RZ, 0xc0, !PT ;  /* 0xffff00000f307812 */ /* 0x000fe200078ec0ff */
[----:B------:R-:W-:Y:S01]  /*5b80*/  FMUL.FTZ R58, R58, R53 ;  /* 0x000000353a3a7220 */ /* 0x000fe20000410000 */
[----:B------:R-:W-:Y:S01]  /*5b90*/  LOP3.LUT R12, R12, 0xffff0000, RZ, 0xc0, !PT ;  /* 0xffff00000c0c7812 */ /* 0x000fe200078ec0ff */
[C---:B------:R-:W-:Y:S01]  /*5ba0*/  FMUL.FTZ R59, R14.reuse, R55 ;  /* 0x000000370e3b7220 */ /* 0x040fe20000410000 */
[----:B------:R-:W-:Y:S01]  /*5bb0*/  FMUL.FTZ R14, R14, R56 ;  /* 0x000000380e0e7220 */ /* 0x000fe20000410000 */
[----:B------:R-:W-:Y:S01]  /*5bc0*/  FFMA.FTZ R58, R52, R13, R58 ;  /* 0x0000000d343a7223 */ /* 0x000fe2000001003a */
[----:B------:R-:W-:Y:S01]  /*5bd0*/  LOP3.LUT R151, R151, 0xffff0000, RZ, 0xc0, !PT ;  /* 0xffff000097977812 */ /* 0x000fe200078ec0ff */
[----:B------:R-:W-:Y:S01]  /*5be0*/  IMAD.U32 R13, R46, 0x10000, RZ ;  /* 0x000100002e0d7824 */ /* 0x000fe200078e00ff */
[----:B------:R-:W-:Y:S01]  /*5bf0*/  LOP3.LUT R47, R47, 0xffff0000, RZ, 0xc0, !PT ;  /* 0xffff00002f2f7812 */ /* 0x000fe200078ec0ff */
[----:B------:R-:W-:-:S02]  /*5c00*/  IMAD.U32 R11, R11, 0x10000, RZ ;  /* 0x000100000b0b7824 */ /* 0x000fc400078e00ff */
[C---:B------:R-:W-:Y:S01]  /*5c10*/  FFMA.FTZ R59, R49.reuse, R56, -R59 ;  /* 0x00000038313b7223 */ /* 0x040fe2000001083b */
[----:B------:R-:W-:Y:S01]  /*5c20*/  FFMA.FTZ R14, R49, R55, R14 ;  /* 0x00000037310e7223 */ /* 0x000fe2000001000e */
[----:B------:R-:W-:Y:S02]  /*5c30*/  IMAD.U32 R15, R15, 0x10000, RZ ;  /* 0x000100000f0f7824 */ /* 0x000fe400078e00ff */
[----:B------:R-:W-:Y:S01]  /*5c40*/  FMUL.FTZ R46, R48, R151 ;  /* 0x00000097302e7220 */ /* 0x000fe20000410000 */
[----:B------:R-:W-:Y:S01]  /*5c50*/  FMUL.FTZ R49, R12, R13 ;  /* 0x0000000d0c317220 */ /* 0x000fe20000410000 */
[----:B------:R-:W-:Y:S01]  /*5c60*/  FMUL.FTZ R48, R48, R47 ;  /* 0x0000002f30307220 */ /* 0x000fe20000410000 */
[----:B------:R-:W-:Y:S01]  /*5c70*/  FMUL.FTZ R12, R12, R11 ;  /* 0x0000000b0c0c7220 */ /* 0x000fe20000410000 */
[C---:B------:R-:W-:Y:S01]  /*5c80*/  FFMA.FTZ R46, R15.reuse, R47, -R46 ;  /* 0x0000002f0f2e7223 */ /* 0x040fe2000001082e */
[----:B------:R-:W-:Y:S01]  /*5c90*/  FFMA.FTZ R57, R52, R53, -R57 ;  /* 0x0000003534397223 */ /* 0x000fe20000010839 */
[----:B------:R-:W-:Y:S01]  /*5ca0*/  FFMA.FTZ R15, R15, R151, R48 ;  /* 0x000000970f0f7223 */ /* 0x000fe20000010030 */
[C---:B------:R-:W-:Y:S01]  /*5cb0*/  FFMA.FTZ R49, R54.reuse, R11, -R49 ;  /* 0x0000000b36317223 */ /* 0x040fe20000010831 */
[----:B------:R-:W-:Y:S01]  /*5cc0*/  FFMA.FTZ R12, R54, R13, R12 ;  /* 0x0000000d360c7223 */ /* 0x000fe2000001000c */
[----:B------:R-:W-:-:S02]  /*5cd0*/  F2FP.BF16.F32.PACK_AB R14, R14, R59 ;  /* 0x0000003b0e0e723e */ /* 0x000fc400000010ff */
[----:B------:R-:W-:Y:S02]  /*5ce0*/  F2FP.BF16.F32.PACK_AB R13, R58, R57 ;  /* 0x000000393a0d723e */ /* 0x000fe400000010ff */
[----:B------:R-:W-:Y:S02]  /*5cf0*/  F2FP.BF16.F32.PACK_AB R15, R15, R46 ;  /* 0x0000002e0f0f723e */ /* 0x000fe400000010ff */
[----:B------:R-:W-:-:S07]  /*5d00*/  F2FP.BF16.F32.PACK_AB R12, R12, R49 ;  /* 0x000000310c0c723e */ /* 0x000fce00000010ff */
.L_x_1609:
[----:B------:R-:W-:Y:S05]  /*5d10*/  BSYNC B2 ;  /* 0x0000000000027941 */ /* 0x000fea0003800000 */
.L_x_1608:
[----:B----4-:R0:W-:Y:S02]  /*5d20*/  ST.E.128 desc[UR60][R50.64], R12 ;  /* 0x0000000c32007985 */ /* 0x0101e4000c101d3c */
.L_x_1607:
[----:B------:R-:W-:Y:S05]  /*5d30*/  BSYNC B1 ;  /* 0x0000000000017941 */ /* 0x000fea0003800000 */
.L_x_1606:
        /* <DEDUP_REMOVED lines=11> */
[----:B------:R-:W-:Y:S02]  /*5df0*/  SHF.R.U64 R44, R44, 0x10, R45 ;  /* 0x000000102c2c7819 */ /* 0x000fe4000000122d */
[----:B------:R-:W-:Y:S01]  /*5e00*/  SHF.R.U64 R51, R42, 0x10, R43 ;  /* 0x000000102a337819 */ /* 0x000fe2000000122b */
[----:B----4-:R-:W-:Y:S01]  /*5e10*/  IMAD.U32 R42, R14, 0x10000, RZ ;  /* 0x000100000e2a7824 */ /* 0x010fe200078e00ff */
[----:B------:R-:W-:Y:S02]  /*5e20*/  SHF.R.U32.HI R48, RZ, 0x10, R45 ;  /* 0x00000010ff307819 */ /* 0x000fe4000001162d */
[----:B------:R-:W-:Y:S02]  /*5e30*/  SHF.R.U32.HI R49, RZ, 0x10, R43 ;  /* 0x00000010ff317819 */ /* 0x000fe4000001162b */
[----:B------:R-:W-:Y:S02]  /*5e40*/  PRMT R44, R149, 0x5410, R44 ;  /* 0x00005410952c7816 */ /* 0x000fe4000000002c */
[----:B------:R-:W-:-:S02]  /*5e50*/  PRMT R43, R148, 0x5410, R51 ;  /* 0x00005410942b7816 */ /* 0x000fc40000000033 */
[----:B------:R-:W-:Y:S02]  /*5e60*/  PRMT R149, R149, 0x5432, R48 ;  /* 0x0000543295957816 */ /* 0x000fe40000000030 */
[----:B------:R-:W-:Y:S02]  /*5e70*/  LOP3.LUT R48, R13, 0xffff0000, RZ, 0xc0, !PT ;  /* 0xffff00000d307812 */ /* 0x000fe400078ec0ff */
[C---:B------:R-:W-:Y:S01]  /*5e80*/  LOP3.LUT R52, R44.reuse, 0xffff0000, RZ, 0xc0, !PT ;  /* 0xffff00002c347812 */ /* 0x040fe200078ec0ff */
[----:B------:R-:W-:Y:S01]  /*5e90*/  IMAD.U32 R45, R149, 0x10000, RZ ;  /* 0x00010000952d7824 */ /* 0x000fe200078e00ff */
[----:B------:R-:W-:Y:S01]  /*5ea0*/  LOP3.LUT R50, R43, 0xffff0000, RZ, 0xc0, !PT ;  /* 0xffff00002b327812 */ /* 0x000fe200078ec0ff */
[----:B------:R-:W-:Y:S01]  /*5eb0*/  IMAD.U32 R44, R44, 0x10000, RZ ;  /* 0x000100002c2c7824 */ /* 0x000fe200078e00ff */
[----:B------:R-:W-:Y:S01]  /*5ec0*/  PRMT R148, R148, 0x5432, R49 ;  /* 0x0000543294947816 */ /* 0x000fe20000000031 */
[----:B------:R-:W-:Y:S02]  /*5ed0*/  IMAD.U32 R49, R13, 0x10000, RZ ;  /* 0x000100000d317824 */ /* 0x000fe400078e00ff */
[----:B------:R-:W-:Y:S01]  /*5ee0*/  FMUL.FTZ R54, R48, R52 ;  /* 0x0000003430367220 */ /* 0x000fe20000410000 */
[----:B------:R-:W-:Y:S01]  /*5ef0*/  LOP3.LUT R14, R14, 0xffff0000, RZ, 0xc0, !PT ;  /* 0xffff00000e0e7812 */ /* 0x000fe200078ec0ff */
[----:B------:R-:W-:Y:S01]  /*5f00*/  FMUL.FTZ R53, R48, R50 ;  /* 0x0000003230357220 */ /* 0x000fe20000410000 */
[----:B------:R-:W-:Y:S01]  /*5f10*/  IMAD.U32 R51, R148, 0x10000, RZ ;  /* 0x0001000094337824 */ /* 0x000fe200078e00ff */
[C---:B------:R-:W-:Y:S01]  /*5f20*/  LOP3.LUT R48, R12.reuse, 0xffff0000, RZ, 0xc0, !PT ;  /* 0xffff00000c307812 */ /* 0x040fe200078ec0ff */
[----:B------:R-:W-:-:S02]  /*5f30*/  IMAD.U32 R13, R12, 0x10000, RZ ;  /* 0x000100000c0d7824 */ /* 0x000fc400078e00ff */
[C---:B------:R-:W-:Y:S01]  /*5f40*/  FFMA.FTZ R12, R49.reuse, R50, -R54 ;  /* 0x00000032310c7223 */ /* 0x040fe20000010836 */
[----:B------:R-:W-:Y:S01]  /*5f50*/  FFMA.FTZ R49, R49, R52, R53 ;  /* 0x0000003431317223 */ /* 0x000fe20000010035 */
[C---:B------:R-:W-:Y:S01]  /*5f60*/  FMUL.FTZ R55, R14.reuse, R45 ;  /* 0x0000002d0e377220 */ /* 0x040fe20000410000 */
[----:B------:R-:W-:Y:S01]  /*5f70*/  FMUL.FTZ R53, R14, R51 ;  /* 0x000000330e357220 */ /* 0x000fe20000410000 */
[----:B------:R-:W-:Y:S01]  /*5f80*/  LOP3.LUT R11, R15, 0xffff0000, RZ, 0xc0, !PT ;  /* 0xffff00000f0b7812 */ /* 0x000fe200078ec0ff */
[----:B------:R-:W-:Y:S01]  /*5f90*/  IMAD.U32 R43, R43, 0x10000, RZ ;  /* 0x000100002b2b7824 */ /* 0x000fe200078e00ff */
[----:B------:R-:W-:Y:S01]  /*5fa0*/  LOP3.LUT R14, R149, 0xffff0000, RZ, 0xc0, !PT ;  /* 0xffff0000950e7812 */ /* 0x000fe200078ec0ff */
[----:B------:R-:W-:Y:S01]  /*5fb0*/  FFMA.FTZ R50, R42, R45, R53 ;  /* 0x0000002d2a327223 */ /* 0x000fe20000010035 */
[----:B------:R-:W-:Y:S01]  /*5fc0*/  LOP3.LUT R148, R148, 0xffff0000, RZ, 0xc0, !PT ;  /* 0xffff000094947812 */ /* 0x000fe200078ec0ff */
[----:B------:R-:W-:Y:S01]  /*5fd0*/  FFMA.FTZ R51, R42, R51, -R55 ;  /* 0x000000332a337223 */ /* 0x000fe20000010837 */
[----:B------:R-:W-:-:S02]  /*5fe0*/  IMAD.U32 R15, R15, 0x10000, RZ ;  /* 0x000100000f0f7824 */ /* 0x000fc400078e00ff */
[C---:B------:R-:W-:Y:S01]  /*5ff0*/  FMUL.FTZ R52, R11.reuse, R14 ;  /* 0x0000000e0b347220 */ /* 0x040fe20000410000 */
[C---:B------:R-:W-:Y:S01]  /*6000*/  FMUL.FTZ R42, R48.reuse, R44 ;  /* 0x0000002c302a7220 */ /* 0x040fe20000410000 */
[-C--:B------:R-:W-:Y:S01]  /*6010*/  FMUL.FTZ R45, R11, R148.reuse ;  /* 0x000000940b2d7220 */ /* 0x080fe20000410000 */
[-C--:B------:R-:W-:Y:S01]  /*6020*/  FMUL.FTZ R11, R48, R43.reuse ;  /* 0x0000002b300b7220 */ /* 0x080fe20000410000 */
[----:B------:R-:W-:Y:S01]  /*6030*/  FFMA.FTZ R52, R15, R148, -R52 ;  /* 0x000000940f347223 */ /* 0x000fe20000010834 */
[----:B------:R-:W-:Y:S01]  /*6040*/  FFMA.FTZ R42, R13, R43, -R42 ;  /* 0x0000002b0d2a7223 */ /* 0x000fe2000001082a */
[----:B------:R-:W-:Y:S01]  /*6050*/  FFMA.FTZ R45, R15, R14, R45 ;  /* 0x0000000e0f2d7223 */ /* 0x000fe2000001002d */
[----:B------:R-:W-:Y:S01]  /*6060*/  FFMA.FTZ R11, R13, R44, R11 ;  /* 0x0000002c0d0b7223 */ /* 0x000fe2000001000b */
[----:B------:R-:W-:Y:S02]  /*6070*/  F2FP.BF16.F32.PACK_AB R13, R49, R12 ;  /* 0x0000000c310d723e */ /* 0x000fe400000010ff */
[----:B------:R-:W-:-:S02]  /*6080*/  F2FP.BF16.F32.PACK_AB R14, R50, R51 ;  /* 0x00000033320e723e */ /* 0x000fc400000010ff */
[----:B------:R-:W-:Y:S02]  /*6090*/  F2FP.BF16.F32.PACK_AB R15, R45, R52 ;  /* 0x000000342d0f723e */ /* 0x000fe400000010ff */
[----:B------:R-:W-:-:S07]  /*60a0*/  F2FP.BF16.F32.PACK_AB R12, R11, R42 ;  /* 0x0000002a0b0c723e */ /* 0x000fce00000010ff */
.L_x_1613:
[----:B------:R-:W-:Y:S05]  /*60b0*/  BSYNC B2 ;  /* 0x0000000000027941 */ /* 0x000fea0003800000 */
.L_x_1612:
[----:B----4-:R0:W-:Y:S02]  /*60c0*/  ST.E.128 desc[UR60][R46.64], R12 ;  /* 0x0000000c2e007985 */ /* 0x0101e4000c101d3c */
.L_x_1611:
[----:B------:R-:W-:Y:S05]  /*60d0*/  BSYNC B1 ;  /* 0x0000000000017941 */ /* 0x000fea0003800000 */
.L_x_1610:
        /* <DEDUP_REMOVED lines=9> */
[--C-:B------:R-:W-:Y:S01]  /*6170*/  SHF.R.U64 R46, R38, 0x10, R39.reuse ;  /* 0x00000010262e7819 */ /* 0x100fe20000001227 */
[----:B----4-:R-:W-:Y:S01]  /*6180*/  IMAD.U32 R38, R14, 0x10000, RZ ;  /* 0x000100000e267824 */ /* 0x010fe200078e00ff */
[----:B------:R-:W-:Y:S02]  /*6190*/  SHF.R.U32.HI R44, RZ, 0x10, R39 ;  /* 0x00000010ff2c7819 */ /* 0x000fe40000011627 */
[--C-:B------:R-:W-:Y:S02]  /*61a0*/  SHF.R.U64 R45, R40, 0x10, R41.reuse ;  /* 0x00000010282d7819 */ /* 0x100fe40000001229 */
[----:B------:R-:W-:Y:S02]  /*61b0*/  SHF.R.U32.HI R41, RZ, 0x10, R41 ;  /* 0x00000010ff297819 */ /* 0x000fe40000011629 */
[----:B------:R-:W-:Y:S01]  /*61c0*/  LOP3.LUT R39, R14, 0xffff0000, RZ, 0xc0, !PT ;  /* 0xffff00000e277812 */ /* 0x000fe200078ec0ff */
[C---:B------:R-:W-:Y:S01]  /*61d0*/  IMAD.U32 R14, R15.reuse, 0x10000, RZ ;  /* 0x000100000f0e7824 */ /* 0x040fe200078e00ff */
[----:B---3--:R-:W-:-:S02]  /*61e0*/  LOP3.LUT R11, R15, 0xffff0000, RZ, 0xc0, !PT ;  /* 0xffff00000f0b7812 */ /* 0x008fc400078ec0ff */
[----:B------:R-:W-:Y:S02]  /*61f0*/  PRMT R15, R131, 0x5410, R46 ;  /* 0x00005410830f7816 */ /* 0x000fe4000000002e */
[C---:B------:R-:W-:Y:S02]  /*6200*/  PRMT R46, R142.reuse, 0x5410, R45 ;  /* 0x000054108e2e7816 */ /* 0x040fe4000000002d */
[----:B------:R-:W-:Y:S01]  /*6210*/  PRMT R142, R142, 0x5432, R41 ;  /* 0x000054328e8e7816 */ /* 0x000fe20000000029 */
[----:B------:R-:W-:Y:S01]  /*6220*/  IMAD.U32 R41, R13, 0x10000, RZ ;  /* 0x000100000d297824 */ /* 0x000fe200078e00ff */
[----:B------:R-:W-:Y:S02]  /*6230*/  PRMT R131, R131, 0x5432, R44 ;  /* 0x0000543283837816 */ /* 0x000fe4000000002c */
[----:B------:R-:W-:Y:S01]  /*6240*/  LOP3.LUT R40, R13, 0xffff0000, RZ, 0xc0, !PT ;  /* 0xffff00000d287812 */ /* 0x000fe200078ec0ff */
[----:B------:R-:W-:Y:S01]  /*6250*/  IMAD.U32 R48, R142, 0x10000, RZ ;  /* 0x000100008e307824 */ /* 0x000fe200078e00ff */
[----:B------:R-:W-:Y:S01]  /*6260*/  LOP3.LUT R47, R46, 0xffff0000, RZ, 0xc0, !PT ;  /* 0xffff00002e2f7812 */ /* 0x000fe200078ec0ff */
[----:B------:R-:W-:Y:S01]  /*6270*/  IMAD.U32 R45, R131, 0x10000, RZ ;  /* 0x00010000832d7824 */ /* 0x000fe200078e00ff */
[----:B------:R-:W-:Y:S01]  /*6280*/  LOP3.LUT R44, R15, 0xffff0000, RZ, 0xc0, !PT ;  /* 0xffff00000f2c7812 */ /* 0x000fe200078ec0ff */
[C---:B------:R-:W-:Y:S01]  /*6290*/  FMUL.FTZ R49, R39.reuse, R48 ;  /* 0x0000003027317220 */ /* 0x040fe20000410000 */
[----:B------:R-:W-:Y:S01]  /*62a0*/  LOP3.LUT R142, R142, 0xffff0000, RZ, 0xc0, !PT ;  /* 0xffff00008e8e7812 */ /* 0x000fe200078ec0ff */
[----:B------:R-:W-:Y:S01]  /*62b0*/  FMUL.FTZ R39, R39, R45 ;  /* 0x0000002d27277220 */ /* 0x000fe20000410000 */
[C---:B------:R-:W-:Y:S01]  /*62c0*/  FMUL.FTZ R50, R40.reuse, R47 ;  /* 0x0000002f28327220 */ /* 0x040fe20000410000 */
[----:B------:R-:W-:Y:S01]  /*62d0*/  FMUL.FTZ R52, R40, R44 ;  /* 0x0000002c28347220 */ /* 0x000fe20000410000 */
[----:B------:R-:W-:Y:S01]  /*62e0*/  LOP3.LUT R131, R131, 0xffff0000, RZ, 0xc0, !PT ;  /* 0xffff000083837812 */ /* 0x000fe200078ec0ff */
[----:B------:R-:W-:Y:S01]  /*62f0*/  IMAD.U32 R46, R46, 0x10000, RZ ;  /* 0x000100002e2e7824 */ /* 0x000fe200078e00ff */
[----:B------:R-:W-:Y:S01]  /*6300*/  LOP3.LUT R40, R12, 0xffff0000, RZ, 0xc0, !PT ;  /* 0xffff00000c287812 */ /* 0x000fe200078ec0ff */
[----:B------:R-:W-:-:S02]  /*6310*/  IMAD.U32 R15, R15, 0x10000, RZ ;  /* 0x000100000f0f7824 */ /* 0x000fc400078e00ff */
[C---:B------:R-:W-:Y:S01]  /*6320*/  FFMA.FTZ R48, R38.reuse, R48, R39 ;  /* 0x0000003026307223 */ /* 0x040fe20000010027 */
[----:B------:R-:W-:Y:S01]  /*6330*/  FFMA.FTZ R49, R38, R45, -R49 ;  /* 0x0000002d26317223 */ /* 0x000fe20000010831 */
[C---:B------:R-:W-:Y:S01]  /*6340*/  FMUL.FTZ R39, R11.reuse, R142 ;  /* 0x0000008e0b277220 */ /* 0x040fe20000410000 */
[----:B------:R-:W-:Y:S01]  /*6350*/  FMUL.FTZ R45, R11, R131 ;  /* 0x000000830b2d7220 */ /* 0x000fe20000410000 */
[----:B------:R-:W-:Y:S02]  /*6360*/  IMAD.U32 R13, R12, 0x10000, RZ ;  /* 0x000100000c0d7824 */ /* 0x000fe400078e00ff */
[C---:B------:R-:W-:Y:S01]  /*6370*/  FMUL.FTZ R38, R40.reuse, R46 ;  /* 0x0000002e28267220 */ /* 0x040fe20000410000 */
[----:B------:R-:W-:Y:S01]  /*6380*/  FMUL.FTZ R11, R40, R15 ;  /* 0x0000000f280b7220 */ /* 0x000fe20000410000 */
[C---:B------:R-:W-:Y:S01]  /*6390*/  FFMA.FTZ R12, R41.reuse, R44, -R50 ;  /* 0x0000002c290c7223 */ /* 0x040fe20000010832 */
[C---:B------:R-:W-:Y:S01]  /*63a0*/  FFMA.FTZ R39, R14.reuse, R131, -R39 ;  /* 0x000000830e277223 */ /* 0x040fe20000010827 */
[----:B------:R-:W-:Y:S01]  /*63b0*/  FFMA.FTZ R41, R41, R47, R52 ;  /* 0x0000002f29297223 */ /* 0x000fe20000010034 */
[----:B------:R-:W-:Y:S01]  /*63c0*/  FFMA.FTZ R14, R14, R142, R45 ;  /* 0x0000008e0e0e7223 */ /* 0x000fe2000001002d */
[C---:B------:R-:W-:Y:S01]  /*63d0*/  FFMA.FTZ R38, R13.reuse, R15, -R38 ;  /* 0x0000000f0d267223 */ /* 0x040fe20000010826 */
[----:B------:R-:W-:-:S02]  /*63e0*/  FFMA.FTZ R11, R13, R46, R11 ;  /* 0x0000002e0d0b7223 */ /* 0x000fc4000001000b */
[----:B------:R-:W-:Y:S02]  /*63f0*/  F2FP.BF16.F32.PACK_AB R13, R41, R12 ;  /* 0x0000000c290d723e */ /* 0x000fe400000010ff */
[----:B------:R-:W-:Y:S02]  /*6400*/  F2FP.BF16.F32.PACK_AB R15, R14, R39 ;  /* 0x000000270e0f723e */ /* 0x000fe400000010ff */
[----:B------:R-:W-:Y:S02]  /*6410*/  F2FP.BF16.F32.PACK_AB R14, R48, R49 ;  /* 0x00000031300e723e */ /* 0x000fe400000010ff */
[----:B------:R-:W-:-:S07]  /*6420*/  F2FP.BF16.F32.PACK_AB R12, R11, R38 ;  /* 0x000000260b0c723e */ /* 0x000fce00000010ff */
.L_x_1617:
[----:B------:R-:W-:Y:S05]  /*6430*/  BSYNC B2 ;  /* 0x0000000000027941 */ /* 0x000fea0003800000 */
.L_x_1616:
[----:B----4-:R0:W-:Y:S02]  /*6440*/  ST.E.128 desc[UR60][R42.64], R12 ;  /* 0x0000000c2a007985 */ /* 0x0101e4000c101d3c */
.L_x_1615:
[----:B------:R-:W-:Y:S05]  /*6450*/  BSYNC B1 ;  /* 0x0000000000017941 */ /* 0x000fea0003800000 */
.L_x_1614:
        /* <DEDUP_REMOVED lines=17> */
[----:B------:R-:W-:Y:S02]  /*6570*/  PRMT R115, R115, 0x5432, R44 ;  /* 0x0000543273737816 */ /* 0x000fe4000000002c */
[----:B------:R-:W-:Y:S01]  /*6580*/  LOP3.LUT R35, R14, 0xffff0000, RZ, 0xc0, !PT ;  /* 0xffff00000e237812 */ /* 0x000fe200078ec0ff */
[----:B------:R-:W-:Y:S01]  /*6590*/  IMAD.U32 R43, R127, 0x10000, RZ ;  /* 0x000100007f2b7824 */ /* 0x000fe200078e00ff */
[----:B------:R-:W-:Y:S01]  /*65a0*/  LOP3.LUT R29, R13, 0xffff0000, RZ, 0xc0, !PT ;  /* 0xffff00000d1d7812 */ /* 0x000fe200078ec0ff */
[----:B------:R-:W-:Y:S01]  /*65b0*/  IMAD.U32 R37, R115, 0x10000, RZ ;  /* 0x0001000073257824 */ /* 0x000fe200078e00ff */
[----:B------:R-:W-:Y:S01]  /*65c0*/  LOP3.LUT R42, R41, 0xffff0000, RZ, 0xc0, !PT ;  /* 0xffff0000292a7812 */ /* 0x000fe200078ec0ff */
[C---:B------:R-:W-:Y:S01]  /*65d0*/  IMAD.U32 R14, R15.reuse, 0x10000, RZ ;  /* 0x000100000f0e7824 */ /* 0x040fe200078e00ff */
[----:B---3--:R-:W-:Y:S01]  /*65e0*/  LOP3.LUT R11, R15, 0xffff0000, RZ, 0xc0, !PT ;  /* 0xffff00000f0b7812 */ /* 0x008fe200078ec0ff */
[----:B------:R-:W-:Y:S01]  /*65f0*/  IMAD.U32 R15, R13, 0x10000, RZ ;  /* 0x000100000d0f7824 */ /* 0x000fe200078e00ff */
[----:B------:R-:W-:Y:S01]  /*6600*/  LOP3.LUT R40, R36, 0xffff0000, RZ, 0xc0, !PT ;  /* 0xffff000024287812 */ /* 0x000fe200078ec0ff */
[----:B------:R-:W-:-:S02]  /*6610*/  IMAD.U32 R13, R12, 0x10000, RZ ;  /* 0x000100000c0d7824 */ /* 0x000fc400078e00ff */
[----:B------:R-:W-:Y:S01]  /*6620*/  FMUL.FTZ R44, R29, R42 ;  /* 0x0000002a1d2c7220 */ /* 0x000fe20000410000 */
[C---:B------:R-:W-:Y:S01]  /*6630*/  FMUL.FTZ R45, R35.reuse, R43 ;  /* 0x0000002b232d7220 */ /* 0x040fe20000410000 */
[----:B------:R-:W-:Y:S01]  /*6640*/  LOP3.LUT R12, R12, 0xffff0000, RZ, 0xc0, !PT ;  /* 0xffff00000c0c7812 */ /* 0x000fe200078ec0ff */
[-C--:B------:R-:W-:Y:S01]  /*6650*/  FMUL.FTZ R35, R35, R37.reuse ;  /* 0x0000002523237220 */ /* 0x080fe20000410000 */
[----:B------:R-:W-:Y:S02]  /*6660*/  IMAD.U32 R41, R41, 0x10000, RZ ;  /* 0x0001000029297824 */ /* 0x000fe400078e00ff */
[-C--:B------:R-:W-:Y:S01]  /*6670*/  FMUL.FTZ R29, R29, R40.reuse ;  /* 0x000000281d1d7220 */ /* 0x080fe20000410000 */
[----:B------:R-:W-:Y:S01]  /*6680*/  LOP3.LUT R127, R127, 0xffff0000, RZ, 0xc0, !PT ;  /* 0xffff00007f7f7812 */ /* 0x000fe200078ec0ff */
[----:B------:R-:W-:Y:S01]  /*6690*/  IMAD.U32 R36, R36, 0x10000, RZ ;  /* 0x0001000024247824 */ /* 0x000fe200078e00ff */
[----:B------:R-:W-:Y:S01]  /*66a0*/  LOP3.LUT R115, R115, 0xffff0000, RZ, 0xc0, !PT ;  /* 0xffff000073737812 */ /* 0x000fe200078ec0ff */
[C---:B------:R-:W-:Y:S01]  /*66b0*/  FFMA.FTZ R44, R15.reuse, R40, -R44 ;  /* 0x000000280f2c7223 */ /* 0x040fe2000001082c */
[C---:B------:R-:W-:Y:S01]  /*66c0*/  FFMA.FTZ R45, R34.reuse, R37, -R45 ;  /* 0x00000025222d7223 */ /* 0x040fe2000001082d */
[----:B------:R-:W-:Y:S01]  /*66d0*/  FFMA.FTZ R40, R34, R43, R35 ;  /* 0x0000002b22287223 */ /* 0x000fe20000010023 */
[C---:B------:R-:W-:Y:S01]  /*66e0*/  FMUL.FTZ R34, R12.reuse, R41 ;  /* 0x000000290c227220 */ /* 0x040fe20000410000 */
[----:B------:R-:W-:Y:S01]  /*66f0*/  FFMA.FTZ R29, R15, R42, R29 ;  /* 0x0000002a0f1d7223 */ /* 0x000fe2000001001d */
[-C--:B------:R-:W-:Y:S01]  /*6700*/  FMUL.FTZ R12, R12, R36.reuse ;  /* 0x000000240c0c7220 */ /* 0x080fe20000410000 */
        /* <DEDUP_REMOVED lines=11> */
.L_x_1621:
[----:B------:R-:W-:Y:S05]  /*67c0*/  BSYNC B2 ;  /* 0x0000000000027941 */ /* 0x000fea0003800000 */
.L_x_1620:
[----:B----4-:R0:W-:Y:S02]  /*67d0*/  ST.E.128 desc[UR60][R38.64], R12 ;  /* 0x0000000c26007985 */ /* 0x0101e4000c101d3c */
.L_x_1619:
[----:B------:R-:W-:Y:S05]  /*67e0*/  BSYNC B1 ;  /* 0x0000000000017941 */ /* 0x000fea0003800000 */
.L_x_1618:
[----:B------:R-:W-:-:S13]  /*67f0*/  ISETP.NE.AND P4, PT, R76, RZ, PT ;  /* 0x000000ff4c00720c */ /* 0x000fda0003f85270 */
        /* <DEDUP_REMOVED lines=10> */
[--C-:B---3--:R-:W-:Y:S02]  /*68a0*/  SHF.R.U64 R11, R32, 0x10, R33.reuse ;  /* 0x00000010200b7819 */ /* 0x108fe40000001221 */
[----:B------:R-:W-:Y:S02]  /*68b0*/  SHF.R.U32.HI R33, RZ, 0x10, R33 ;  /* 0x00000010ff217819 */ /* 0x000fe40000011621 */
[C---:B------:R-:W-:Y:S02]  /*68c0*/  PRMT R31, R83.reuse, 0x5410, R38 ;  /* 0x00005410531f7816 */ /* 0x040fe40000000026 */
[----:B------:R-:W-:-:S02]  /*68d0*/  PRMT R83, R83, 0x5432, R36 ;  /* 0x0000543253537816 */ /* 0x000fc40000000024 */
[----:B------:R-:W-:Y:S01]  /*68e0*/  PRMT R36, R114, 0x5410, R11 ;  /* 0x0000541072247816 */ /* 0x000fe2000000000b */
[----:B------:R-:W-:Y:S01]  /*68f0*/  IMAD.U32 R11, R12, 0x10000, RZ ;  /* 0x000100000c0b7824 */ /* 0x000fe200078e00ff */
[----:B------:R-:W-:Y:S01]  /*6900*/  PRMT R114, R114, 0x5432, R33 ;  /* 0x0000543272727816 */ /* 0x000fe20000000021 */
[----:B------:R-:W-:Y:S01]  /*6910*/  IMAD.U32 R33, R83, 0x10000, RZ ;  /* 0x0001000053217824 */ /* 0x000fe200078e00ff */
[----:B------:R-:W-:Y:S01]  /*6920*/  LOP3.LUT R29, R14, 0xffff0000, RZ, 0xc0, !PT ;  /* 0xffff00000e1d7812 */ /* 0x000fe200078ec0ff */
[C---:B------:R-:W-:Y:S01]  /*6930*/  IMAD.U32 R14, R13.reuse, 0x10000, RZ ;  /* 0x000100000d0e7824 */ /* 0x040fe200078e00ff */
[----:B------:R-:W-:Y:S01]  /*6940*/  LOP3.LUT R13, R13, 0xffff0000, RZ, 0xc0, !PT ;  /* 0xffff00000d0d7812 */ /* 0x000fe200078ec0ff */
[----:B------:R-:W-:Y:S01]  /*6950*/  IMAD.U32 R38, R114, 0x10000, RZ ;  /* 0x0001000072267824 */ /* 0x000fe200078e00ff */
[C---:B------:R-:W-:Y:S01]  /*6960*/  LOP3.LUT R37, R36.reuse, 0xffff0000, RZ, 0xc0, !PT ;  /* 0xffff000024257812 */ /* 0x040fe200078ec0ff */
[----:B------:R-:W-:Y:S01]  /*6970*/  IMAD.U32 R36, R36, 0x10000, RZ ;  /* 0x0001000024247824 */ /* 0x000fe200078e00ff */
[C---:B------:R-:W-:Y:S01]  /*6980*/  LOP3.LUT R32, R31.reuse, 0xffff0000, RZ, 0xc0, !PT ;  /* 0xffff00001f207812 */ /* 0x040fe200078ec0ff */
[----:B------:R-:W-:Y:S01]  /*6990*/  IMAD.U32 R31, R31, 0x10000, RZ ;  /* 0x000100001f1f7824 */ /* 0x000fe200078e00ff */
[----:B------:R-:W-:Y:S01]  /*69a0*/  LOP3.LUT R12, R12, 0xffff0000, RZ, 0xc0, !PT ;  /* 0xffff00000c0c7812 */ /* 0x000fe200078ec0ff */
[----:B------:R-:W-:Y:S01]  /*69b0*/  FMUL.FTZ R39, R13, R37 ;  /* 0x000000250d277220 */ /* 0x000fe20000410000 */
[----:B------:R-:W-:Y:S01]  /*69c0*/  LOP3.LUT R30, R15, 0xffff0000, RZ, 0xc0, !PT ;  /* 0xffff00000f1e7812 */ /* 0x000fe200078ec0ff */
[----:B------:R-:W-:Y:S01]  /*69d0*/  FMUL.FTZ R40, R13, R32 ;  /* 0x000000200d287220 */ /* 0x000fe20000410000 */
[C---:B------:R-:W-:Y:S01]  /*69e0*/  FMUL.FTZ R13, R29.reuse, R38 ;  /* 0x000000261d0d7220 */ /* 0x040fe20000410000 */
[----:B------:R-:W-:Y:S01]  /*69f0*/  FMUL.FTZ R29, R29, R33 ;  /* 0x000000211d1d7220 */ /* 0x000fe20000410000 */
[----:B------:R-:W-:Y:S01]  /*6a00*/  LOP3.LUT R114, R114, 0xffff0000, RZ, 0xc0, !PT ;  /* 0xffff000072727812 */ /* 0x000fe200078ec0ff */
[C---:B------:R-:W-:Y:S01]  /*6a10*/  FFMA.FTZ R39, R14.reuse, R32, -R39 ;  /* 0x000000200e277223 */ /* 0x040fe20000010827 */
[----:B------:R-:W-:Y:S01]  /*6a20*/  LOP3.LUT R83, R83, 0xffff0000, RZ, 0xc0, !PT ;  /* 0xffff000053537812 */ /* 0x000fe200078ec0ff */
[----:B------:R-:W-:Y:S01]  /*6a30*/  FFMA.FTZ R40, R14, R37, R40 ;  /* 0x000000250e287223 */ /* 0x000fe20000010028 */
[C---:B------:R-:W-:Y:S01]  /*6a40*/  FFMA.FTZ R33, R28.reuse, R33, -R13 ;  /* 0x000000211c217223 */ /* 0x040fe2000001080d */
[----:B------:R-:W-:Y:S01]  /*6a50*/  FFMA.FTZ R28, R28, R38, R29 ;  /* 0x000000261c1c7223 */ /* 0x000fe2000001001d */
[C---:B------:R-:W-:Y:S01]  /*6a60*/  FMUL.FTZ R14, R12.reuse, R36 ;  /* 0x000000240c0e7220 */ /* 0x040fe20000410000 */
[----:B------:R-:W-:Y:S01]  /*6a70*/  FMUL.FTZ R13, R12, R31 ;  /* 0x0000001f0c0d7220 */ /* 0x000fe20000410000 */
[----:B------:R-:W-:-:S02]  /*6a80*/  IMAD.U32 R15, R15, 0x10000, RZ ;  /* 0x000100000f0f7824 */ /* 0x000fc400078e00ff */
[C---:B------:R-:W-:Y:S01]  /*6a90*/  FMUL.FTZ R32, R30.reuse, R114 ;  /* 0x000000721e207220 */ /* 0x040fe20000410000 */
[----:B------:R-:W-:Y:S01]  /*6aa0*/  FMUL.FTZ R29, R30, R83 ;  /* 0x000000531e1d7220 */ /* 0x000fe20000410000 */
[C---:B------:R-:W-:Y:S01]  /*6ab0*/  FFMA.FTZ R14, R11.reuse, R31, -R14 ;  /* 0x0000001f0b0e7223 */ /* 0x040fe2000001080e */
[----:B------:R-:W-:Y:S01]  /*6ac0*/  FFMA.FTZ R13, R11, R36, R13 ;  /* 0x000000240b0d7223 */ /* 0x000fe2000001000d */
[C---:B------:R-:W-:Y:S01]  /*6ad0*/  FFMA.FTZ R32, R15.reuse, R83, -R32 ;  /* 0x000000530f207223 */ /* 0x040fe20000010820 */
[----:B------:R-:W-:Y:S01]  /*6ae0*/  FFMA.FTZ R29, R15, R114, R29 ;  /* 0x000000720f1d7223 */ /* 0x000fe2000001001d */
[----:B------:R-:W-:Y:S02]  /*6af0*/  F2FP.BF16.F32.PACK_AB R39, R40, R39 ;  /* 0x000000272827723e */ /* 0x000fe400000010ff */
[----:B------:R-:W-:Y:S02]  /*6b00*/  F2FP.BF16.F32.PACK_AB R28, R28, R33 ;  /* 0x000000211c1c723e */ /* 0x000fe400000010ff */
[----:B------:R-:W-:Y:S01]  /*6b10*/  F2FP.BF16.F32.PACK_AB R12, R13, R14 ;  /* 0x0000000e0d0c723e */ /* 0x000fe200000010ff */
[----:B------:R-:W-:Y:S01]  /*6b20*/  IMAD.MOV.U32 R13, RZ, RZ, R39 ;  /* 0x000000ffff0d7224 */ /* 0x000fe200078e0027 */
[----:B------:R-:W-:Y:S01]  /*6b30*/  F2FP.BF16.F32.PACK_AB R15, R29, R32 ;  /* 0x000000201d0f723e */ /* 0x000fe200000010ff */
[----:B------:R-:W-:-:S07]  /*6b40*/  IMAD.MOV.U32 R14, RZ, RZ, R28 ;  /* 0x000000ffff0e7224 */ /* 0x000fce00078e001c */
.L_x_1623:
[----:B------:R-:W-:Y:S05]  /*6b50*/  BSYNC B1 ;  /* 0x0000000000017941 */ /* 0x000fea0003800000 */
.L_x_1622:
[----:B----4-:R0:W-:Y:S01]  /*6b60*/  ST.E.128 desc[UR60][R34.64], R12 ;  /* 0x0000000c22007985 */ /* 0x0101e2000c101d3c */
[----:B------:R-:W-:Y:S05]  /*6b70*/  BRA `(.L_x_1601) ;  /* 0x0000004000c87947 */ /* 0x000fea0003800000 */
.L_x_1567:
        /* <DEDUP_REMOVED lines=18> */
[----:B------:R-:W-:Y:S02]  /*6ca0*/  IADD3 R28, P5, R90, R12, RZ ;  /* 0x0000000c5a1c7210 */ /* 0x000fe40007fbe0ff */
[----:B------:R-:W-:Y:S02]  /*6cb0*/  CS2R R38, SRZ ;  /* 0x0000000000267805 */ /* 0x000fe4000001ff00 */
[----:B------:R-:W-:Y:S01]  /*6cc0*/  CS2R R36, SRZ ;  /* 0x0000000000247805 */ /* 0x000fe2000001ff00 */
[----:B------:R-:W-:Y:S01]  /*6cd0*/  IMAD.X R30, R11, 0x1, R102, P0 ;  /* 0x000000010b1e7824 */ /* 0x000fe200000e0666 */
[----:B------:R-:W-:Y:S02]  /*6ce0*/  LEA R52, P0, R29, UR4, 0x1 ;  /* 0x000000041d347c11 */ /* 0x000fe4000f8008ff */
[----:B------:R-:W-:-:S02]  /*6cf0*/  CS2R R50, SRZ ;  /* 0x0000000000327805 */ /* 0x000fc4000001ff00 */
[----:B------:R-:W-:Y:S02]  /*6d00*/  CS2R R48, SRZ ;  /* 0x0000000000307805 */ /* 0x000fe4000001ff00 */
[----:B------:R-:W-:Y:S01]  /*6d10*/  LEA.HI.X R53, R29, UR5, R30, 0x1, P0 ;  /* 0x000000051d357c11 */ /* 0x000fe200080f0c1e */
[----:B------:R-:W-:Y:S01]  /*6d20*/  ULDC.64 UR4, c[0x0][0x400] ;  /* 0x0001000000047ab9 */ /* 0x000fe20000000a00 */
[----:B------:R-:W-:Y:S01]  /*6d30*/  ISETP.GE.AND P0, PT, R18, R123, PT ;  /* 0x0000007b1200720c */ /* 0x000fe20003f06270 */
[----:B------:R-:W-:Y:S01]  /*6d40*/  IMAD.X R29, R82, 0x1, R101, P5 ;  /* 0x00000001521d7824 */ /* 0x000fe200028e0665 */
[----:B------:R-:W-:-:S04]  /*6d50*/  LEA R56, P5, R28, UR4, 0x1 ;  /* 0x000000041c387c11 */ /* 0x000fc8000f8a08ff */
[----:B------:R-:W-:Y:S02]  /*6d60*/  LEA.HI.X R57, R28, UR5, R29, 0x1, P5 ;  /* 0x000000051c397c11 */ /* 0x000fe4000a8f0c1d */
[----:B------:R-:W-:-:S05]  /*6d70*/  ISETP.GE.AND P5, PT, R167, R123, PT ;  /* 0x0000007ba700720c */ /* 0x000fca0003fa6270 */
[----:B------:R0:W5:Y:S04]  /*6d80*/  @!P0 LDG.E.128 R36, desc[UR60][R52.64] ;  /* 0x0000003c34248981 */ /* 0x000168000c1e1d00 */
[----:B------:R0:W5:Y:S01]  /*6d90*/  @!P0 LDG.E.128 R48, desc[UR60][R56.64] ;  /* 0x0000003c38308981 */ /* 0x000162000c1e1d00 */
[----:B------:R-:W-:Y:S02]  /*6da0*/  ISETP.GE.AND P0, PT, R168, R123, PT ;  /* 0x0000007ba800720c */ /* 0x000fe40003f06270 */
        /* <DEDUP_REMOVED lines=8> */
[----:B------:R0:W5:Y:S04]  /*6e30*/  @!P5 LDG.E.128 R32, desc[UR60][R52.64+0x40] ;  /* 0x0000403c3420d981 */ /* 0x000168000c1e1d00 */
[----:B------:R0:W5:Y:S04]  /*6e40*/  @!P0 LDG.E.128 R28, desc[UR60][R52.64+0x80] ;  /* 0x0000803c341c8981 */ /* 0x000168000c1e1d00 */
[----:B------:R0:W5:Y:S04]  /*6e50*/  @!P5 LDG.E.128 R44, desc[UR60][R56.64+0x40] ;  /* 0x0000403c382cd981 */ /* 0x000168000c1e1d00 */
[----:B------:R0:W5:Y:S02]  /*6e60*/  @!P0 LDG.E.128 R40, desc[UR60][R56.64+0x80] ;  /* 0x0000803c38288981 */ /* 0x000164000c1e1d00 */
.L_x_1625:
[----:B------:R-:W-:Y:S05]  /*6e70*/  BSYNC B1 ;  /* 0x0000000000017941 */ /* 0x000fea0003800000 */
.L_x_1624:
        /* <DEDUP_REMOVED lines=22> */
[----:B------:R-:W-:Y:S02]  /*6fe0*/  IADD3 R11, P0, P6, R90, R12, R108 ;  /* 0x0000000c5a0b7210 */ /* 0x000fe40007e1e06c */
[----:B------:R-:W-:-:S02]  /*6ff0*/  CS2R R74, SRZ ;  /* 0x00000000004a7805 */ /* 0x000fc4000001ff00 */
[----:B------:R-:W-:Y:S02]  /*7000*/  CS2R R72, SRZ ;  /* 0x0000000000487805 */ /* 0x000fe4000001ff00 */
[----:B------:R-:W-:Y:S02]  /*7010*/  IADD3.X R82, R101, R82, R107, P0, P6 ;  /* 0x0000005265527210 */ /* 0x000fe400007ec46b */
[----:B------:R-:W-:-:S04]  /*7020*/  LEA R12, P0, R14, UR4, 0x1 ;  /* 0x000000040e0c7c11 */ /* 0x000fc8000f8008ff */
[----:B------:R-:W-:Y:S02]  /*7030*/  LEA.HI.X R13, R14, UR5, R13, 0x1, P0 ;  /* 0x000000050e0d7c11 */ /* 0x000fe400080f0c0d */
        /* <DEDUP_REMOVED lines=19> */
.L_x_1627:
[----:B------:R-:W-:Y:S05]  /*7170*/  BSYNC B1 ;  /* 0x0000000000017941 */ /* 0x000fea0003800000 */
.L_x_1626:
[----:B------:R-:W2:Y:S01]  /*7180*/  LDL R11, [R1+0x30] ;  /* 0x00003000010b7983 */ /* 0x000ea20000100800 */
[----:B0-----:R-:W-:Y:S02]  /*7190*/  IMAD.MOV.U32 R12, RZ, RZ, R28 ;  /* 0x000000ffff0c7224 */ /* 0x001fe400078e001c */
[----:B------:R-:W-:Y:S02]  /*71a0*/  IMAD.MOV.U32 R13, RZ, RZ, R31 ;  /* 0x000000ffff0d7224 */ /* 0x000fe400078e001f */
[----:B------:R-:W-:-:S03]  /*71b0*/  IMAD.MOV.U32 R14, RZ, RZ, R34 ;  /* 0x000000ffff0e7224 */ /* 0x000fc600078e0022 */
[----:B------:R-:W-:Y:S01]  /*71c0*/  PRMT R189, R80, 0x5410, R13 ;  /* 0x0000541050bd7816 */ /* 0x000fe2000000000d */
[----:B------:R-:W-:-:S05]  /*71d0*/  IMAD.MOV.U32 R13, RZ, RZ, R35 ;  /* 0x000000ffff0d7224 */ /* 0x000fca00078e0023 */
[----:B------:R-:W-:Y:S01]  /*71e0*/  PRMT R195, R14, 0x5410, R13 ;  /* 0x000054100ec37816 */ /* 0x000fe2000000000d */
[----:B------:R-:W-:Y:S02]  /*71f0*/  IMAD.MOV.U32 R13, RZ, RZ, R36 ;  /* 0x000000ffff0d7224 */ /* 0x000fe400078e0024 */
[----:B------:R-:W-:-:S05]  /*7200*/  IMAD.MOV.U32 R14, RZ, RZ, R37 ;  /* 0x000000ffff0e7224 */ /* 0x000fca00078e0025 */
[----:B------:R-:W-:Y:S02]  /*7210*/  PRMT R151, R14, 0x5410, R13 ;  /* 0x000054100e977816 */ /* 0x000fe4000000000d */
[----:B--2---:R-:W-:Y:S01]  /*7220*/  R2UR UR4, R11 ;  /* 0x000000000b0472ca */ /* 0x004fe200000e0000 */
[----:B------:R-:W-:-:S05]  /*7230*/  IMAD.MOV.U32 R11, RZ, RZ, R29 ;  /* 0x000000ffff0b7224 */ /* 0x000fca00078e001d */
[----:B------:R-:W-:Y:S01]  /*7240*/  PRMT R190, R12, 0x5410, R11 ;  /* 0x000054100cbe7816 */ /* 0x000fe2000000000b */
[----:B------:R-:W-:Y:S02]  /*7250*/  IMAD.MOV.U32 R11, RZ, RZ, R32 ;  /* 0x000000ffff0b7224 */ /* 0x000fe400078e0020 */
[----:B------:R-:W-:-:S03]  /*7260*/  IMAD.MOV.U32 R12, RZ, RZ, R33 ;  /* 0x000000ffff0c7224 */ /* 0x000fc600078e0021 */
[----:B------:R-:W-:Y:S01]  /*7270*/  PRMT R198, R198, 0x5410, R11 ;  /* 0x00005410c6c67816 */ /* 0x000fe2000000000b */
[----:B------:R-:W-:Y:S01]  /*7280*/  IMAD.MOV.U32 R11, RZ, RZ, R38 ;  /* 0x000000ffff0b7224 */ /* 0x000fe200078e0026 */
[----:B------:R-:W-:Y:S01]  /*7290*/  PRMT R196, R12, 0x7610, R196 ;  /* 0x000076100cc47816 */ /* 0x000fe200000000c4 */
[----:B------:R-:W-:Y:S01]  /*72a0*/  IMAD.MOV.U32 R12, RZ, RZ, R39 ;  /* 0x000000ffff0c7224 */ /* 0x000fe200078e0027 */
[----:B------:R-:W-:-:S04]  /*72b0*/  UISETP.NE.AND UP0, UPT, UR4, 0x3, UPT ;  /* 0x000000030400788c */ /* 0x000fc8000bf05270 */
[----:B------:R-:W-:Y:S01]  /*72c0*/  PRMT R153, R12, 0x5410, R11 ;  /* 0x000054100c997816 */ /* 0x000fe2000000000b */
[----:B------:R-:W-:Y:S01]  /*72d0*/  IMAD.MOV.U32 R12, RZ, RZ, R42 ;  /* 0x000000ffff0c7224 */ /* 0x000fe200078e002a */
[----:B------:R-:W-:Y:S01]  /*72e0*/  PLOP3.LUT P0, PT, PT, PT, UP0, 0x80, 0x0 ;  /* 0x000000000000781c */ /* 0x000fe20003f0f008 */
        /* <DEDUP_REMOVED lines=20> */
[----:B-----5:R-:W-:Y:S01]  /*7430*/  IMAD.MOV.U32 R11, RZ, RZ, R55 ;  /* 0x000000ffff0b7224 */ /* 0x020fe200078e0037 */
        /* <DEDUP_REMOVED lines=41> */
.L_x_1628:
[----:B------:R-:W-:Y:S01]  /*76d0*/  IMAD R86, R17, 0x8, R2 ;  /* 0x0000000811567824 */ /* 0x000fe200078e0202 */
[----:B------:R-:W-:Y:S01]  /*76e0*/  SHF.L.U32 R87, R175, 0x1f, RZ ;  /* 0x0000001faf577819 */ /* 0x000fe200000006ff */
[----:B------:R-:W-:Y:S03]  /*76f0*/  BSSY B1, `(.L_x_1629) ;  /* 0x0000003000017945 */ /* 0x000fe60003800000 */
[----:B------:R-:W0:Y:S02]  /*7700*/  SYNCS.PHASECHK.TRANS64.TRYWAIT P6, [R86+URZ+0x2a890], R87 ;  /* 0x02a89057560075a7 */ /* 0x000e2400080c017f */
[----:B0-----:R-:W-:Y:S05]  /*7710*/  @!P6 BRA `(.L_x_1630) ;  /* 0x00000250008ce947 */ /* 0x001fea0003800000 */
.L_x_2005:
[----:B------:R-:W-:Y:S05]  /*7720*/  BSYNC B1 ;  /* 0x0000000000017941 */ /* 0x000fea0003800000 */
.L_x_1629:
[----:B------:R-:W1:Y:S01]  /*7730*/  LDC R127, c[0x0][0x2f4] ;  /* 0x0000bd00ff7f7b82 */ /* 0x000e620000000800 */
[----:B------:R-:W-:Y:S01]  /*7740*/  UMOV UR4, 0xffffffff ;  /* 0xffffffff00047882 */ /* 0x000fe20000000000 */
[----:B-1----:R-:W-:Y:S02]  /*7750*/  IMAD.IADD R131, R127, 0x1, -R124 ;  /* 0x000000017f837824 */ /* 0x002fe400078e0a7c */
[----:B------:R-:W-:Y:S05]  /*7760*/  BRA.DIV UR4, `(.L_x_1631) ;  /* 0x00000252048c7947 */ /* 0x000fea000b800000 */
[----:B------:R1:W2:Y:S04]  /*7770*/  SHFL.IDX PT, R115, R116, RZ, 0x1c1f ;  /* 0x001c1fff74737589 */ /* 0x0002a800000e0000 */
[----:B------:R1:W3:Y:S02]  /*7780*/  SHFL.IDX PT, R11, R117, RZ, 0x1c1f ;  /* 0x001c1fff750b7589 */ /* 0x0002e400000e0000 */
.L_x_2009:
        /* <DEDUP_REMOVED lines=29> */
[C---:B------:R-:W-:Y:S02]  /*7960*/  PRMT R36, R151.reuse, 0x5432, R36 ;  /* 0x0000543297247816 */ /* 0x040fe40000000024 */
[----:B------:R-:W-:Y:S02]  /*7970*/  PRMT R37, R151, 0x5410, R37 ;  /* 0x0000541097257816 */ /* 0x000fe40000000025 */
[----:B------:R-:W-:Y:S02]  /*7980*/  SHF.R.U32.HI R152, RZ, 0x10, R49 ;  /* 0x00000010ff987819 */ /* 0x000fe40000011631 */
[----:B------:R-:W-:-:S02]  /*7990*/  SHF.R.U64 R38, R38, 0x10, R39 ;  /* 0x0000001026267819 */ /* 0x000fc40000001227 */
[----:B------:R-:W-:Y:S02]  /*79a0*/  SHF.R.U32.HI R151, RZ, 0x10, R39 ;  /* 0x00000010ff977819 */ /* 0x000fe40000011627 */
[----:B------:R-:W-:Y:S02]  /*79b0*/  SHF.R.U64 R39, R48, 0x10, R49 ;  /* 0x0000001030277819 */ /* 0x000fe40000001231 */
[--C-:B------:R-:W-:Y:S02]  /*79c0*/  SHF.R.U64 R48, R50, 0x10, R51.reuse ;  /* 0x0000001032307819 */ /* 0x100fe40000001233 */
[----:B------:R-:W-:Y:S01]  /*79d0*/  SHF.R.U32.HI R50, RZ, 0x10, R51 ;  /* 0x00000010ff327819 */ /* 0x000fe20000011633 */
[----:B------:R-:W-:Y:S01]  /*79e0*/  IMAD.U32 R51, R37, 0x10000, RZ ;  /* 0x0001000025337824 */ /* 0x000fe200078e00ff */
[----:B------:R-:W-:Y:S02]  /*79f0*/  PRMT R152, R201, 0x5432, R152 ;  /* 0x00005432c9987816 */ /* 0x000fe40000000098 */
[----:B------:R-:W-:-:S02]  /*7a00*/  PRMT R39, R154, 0x5410, R39 ;  /* 0x000054109a277816 */ /* 0x000fc40000000027 */
[----:B------:R-:W-:Y:S01]  /*7a10*/  PRMT R48, R154, 0x5432, R48 ;  /* 0x000054329a307816 */ /* 0x000fe20000000030 */
[C---:B------:R-:W-:Y:S01]  /*7a20*/  IMAD.U32 R154, R152.reuse, 0x10000, RZ ;  /* 0x00010000989a7824 */ /* 0x040fe200078e00ff */
[----:B------:R-:W-:Y:S01]  /*7a30*/  PRMT R50, R155, 0x5432, R50 ;  /* 0x000054329b327816 */ /* 0x000fe20000000032 */
[----:B---3--:R-:W-:Y:S01]  /*7a40*/  IMAD.U32 R155, R81, 0x10000, RZ ;  /* 0x00010000519b7824 */ /* 0x008fe200078e00ff */
[C---:B------:R-:W-:Y:S02]  /*7a50*/  PRMT R49, R153.reuse, 0x5432, R38 ;  /* 0x0000543299317816 */ /* 0x040fe40000000026 */
[----:B------:R-:W-:Y:S01]  /*7a60*/  PRMT R38, R153, 0x5410, R151 ;  /* 0x0000541099267816 */ /* 0x000fe20000000097 */
[----:B----4-:R-:W-:Y:S02]  /*7a70*/  IMAD.U32 R153, R13, 0x10000, RZ ;  /* 0x000100000d997824 */ /* 0x010fe400078e00ff */
        /* <DEDUP_REMOVED lines=38> */
[-C--:B------:R-:W-:Y:S01]  /*7ce0*/  FMUL.FTZ R51, R51, R81.reuse ;  /* 0x0000005133337220 */ /* 0x080fe20000410000 */
        /* <DEDUP_REMOVED lines=23> */
[CC--:B------:R-:W-:Y:S01]  /*7e60*/  FMUL.FTZ R39, R36.reuse, R48.reuse ;  /* 0x0000003024277220 */ /* 0x0c0fe20000410000 */
[-C--:B------:R-:W-:Y:S01]  /*7e70*/  FMUL.FTZ R36, R36, R49.reuse ;  /* 0x0000003124247220 */ /* 0x080fe20000410000 */
[----:B------:R-:W-:Y:S02]  /*7e80*/  IMAD.MOV.U32 R83, RZ, RZ, R38 ;  /* 0x000000ffff537224 */ /* 0x000fe400078e0026 */
        /* <DEDUP_REMOVED lines=9> */
.L_x_1637:
[----:B------:R-:W-:Y:S05]  /*7f20*/  BSYNC B3 ;  /* 0x0000000000037941 */ /* 0x000fea0003800000 */
.L_x_1636:
[----:B------:R-:W-:-:S04]  /*7f30*/  LEA R36, P4, R4, R11, 0x1 ;  /* 0x0000000b04247211 */ /* 0x000fc800078808ff */
[----:B--2---:R-:W-:Y:S02]  /*7f40*/  LEA.HI.X R37, R4, R115, R111, 0x1, P4 ;  /* 0x0000007304257211 */ /* 0x004fe400020f0c6f */
[----:B------:R-:W-:-:S03]  /*7f50*/  ISETP.GE.AND P4, PT, R150, R127, PT ;  /* 0x0000007f9600720c */ /* 0x000fc60003f86270 */
[----:B----4-:R2:W-:Y:S10]  /*7f60*/  ST.E.128 desc[UR60][R36.64], R12 ;  /* 0x0000000c24007985 */ /* 0x0105f4000c101d3c */
[----:B--2---:R-:W-:-:S05]  /*7f70*/  @!P4 IMAD.WIDE R12, R150, 0x2, R114 ;  /* 0x00000002960cc825 */ /* 0x004fca00078e0272 */
[----:B---3--:R3:W-:Y:S02]  /*7f80*/  @!P4 ST.E.128 desc[UR60][R12.64], R80 ;  /* 0x000000500c00c985 */ /* 0x0087e4000c101d3c */
.L_x_1635:
[----:B------:R-:W-:Y:S05]  /*7f90*/  BSYNC B2 ;  /* 0x0000000000027941 */ /* 0x000fea0003800000 */
.L_x_1634:
        /* <DEDUP_REMOVED lines=24> */
[----:B------:R-:W-:Y:S01]  /*8120*/  SHF.R.U32.HI R50, RZ, 0x10, R45 ;  /* 0x00000010ff327819 */ /* 0x000fe2000001162d */
[----:B---3--:R-:W-:Y:S01]  /*8130*/  IMAD.U32 R81, R37, 0x10000, RZ ;  /* 0x0001000025517824 */ /* 0x008fe200078e00ff */
[--C-:B------:R-:W-:Y:S01]  /*8140*/  SHF.R.U64 R32, R32, 0x10, R33.reuse ;  /* 0x0000001020207819 */ /* 0x100fe20000001221 */
[----:B----4-:R-:W-:Y:S01]  /*8150*/  IMAD.U32 R51, R13, 0x10000, RZ ;  /* 0x000100000d337824 */ /* 0x010fe200078e00ff */
[----:B------:R-:W-:Y:S02]  /*8160*/  SHF.R.U32.HI R33, RZ, 0x10, R33 ;  /* 0x00000010ff217819 */ /* 0x000fe40000011621 */
[----:B------:R-:W-:Y:S02]  /*8170*/  PRMT R50, R199, 0x5432, R50 ;  /* 0x00005432c7327816 */ /* 0x000fe40000000032 */
[----:B------:R-:W-:Y:S02]  /*8180*/  SHF.R.U64 R34, R34, 0x10, R35 ;  /* 0x0000001022227819 */ /* 0x000fe40000001223 */
[----:B------:R-:W-:Y:S01]  /*8190*/  PRMT R33, R196, 0x5410, R33 ;  /* 0x00005410c4217816 */ /* 0x000fe20000000021 */
[----:B------:R-:W-:Y:S01]  /*81a0*/  IMAD.U32 R80, R50, 0x10000, RZ ;  /* 0x0001000032507824 */ /* 0x000fe200078e00ff */
[----:B------:R-:W-:-:S02]  /*81b0*/  SHF.R.U32.HI R49, RZ, 0x10, R35 ;  /* 0x00000010ff317819 */ /* 0x000fc40000011623 */
[----:B------:R-:W-:Y:S02]  /*81c0*/  SHF.R.U64 R35, R44, 0x10, R45 ;  /* 0x000000102c237819 */ /* 0x000fe4000000122d */
[--C-:B------:R-:W-:Y:S02]  /*81d0*/  SHF.R.U64 R44, R46, 0x10, R47.reuse ;  /* 0x000000102e2c7819 */ /* 0x100fe4000000122f */
[----:B------:R-:W-:Y:S02]  /*81e0*/  PRMT R45, R195, 0x5410, R34 ;  /* 0x00005410c32d7816 */ /* 0x000fe40000000022 */
[----:B------:R-:W-:Y:S01]  /*81f0*/  SHF.R.U32.HI R46, RZ, 0x10, R47 ;  /* 0x00000010ff2e7819 */ /* 0x000fe2000001162f */
[----:B------:R-:W-:Y:S01]  /*8200*/  IMAD.U32 R47, R33, 0x10000, RZ ;  /* 0x00010000212f7824 */ /* 0x000fe200078e00ff */
[----:B------:R-:W-:Y:S01]  /*8210*/  PRMT R34, R195, 0x5432, R49 ;  /* 0x00005432c3227816 */ /* 0x000fe20000000031 */
[----:B------:R-:W-:Y:S01]  /*8220*/  FMUL.FTZ R49, R81, R80 ;  /* 0x0000005051317220 */ /* 0x000fe20000410000 */
[----:B------:R-:W-:-:S02]  /*8230*/  LOP3.LUT R50, R50, 0xffff0000, RZ, 0xc0, !PT ;  /* 0xffff000032327812 */ /* 0x000fc400078ec0ff */
[----:B------:R-:W-:Y:S01]  /*8240*/  LOP3.LUT R37, R37, 0xffff0000, RZ, 0xc0, !PT ;  /* 0xffff000025257812 */ /* 0x000fe200078ec0ff */
[-C--:B------:R-:W-:Y:S01]  /*8250*/  FFMA.FTZ R49, R51, R47.reuse, -R49 ;  /* 0x0000002f33317223 */ /* 0x080fe20000010831 */
[----:B------:R-:W-:Y:S01]  /*8260*/  FMUL.FTZ R47, R81, R47 ;  /* 0x0000002f512f7220 */ /* 0x000fe20000410000 */
[----:B------:R-:W-:Y:S01]  /*8270*/  LOP3.LUT R33, R33, 0xffff0000, RZ, 0xc0, !PT ;  /* 0xffff000021217812 */ /* 0x000fe200078ec0ff */
[----:B------:R-:W-:Y:S01]  /*8280*/  IMAD.U32 R81, R39, 0x10000, RZ ;  /* 0x0001000027517824 */ /* 0x000fe200078e00ff */
[----:B------:R-:W-:Y:S01]  /*8290*/  PRMT R46, R197, 0x5432, R46 ;  /* 0x00005432c52e7816 */ /* 0x000fe2000000002e */
[----:B------:R-:W-:Y:S01]  /*82a0*/  FFMA.FTZ R47, R51, R80, R47 ;  /* 0x00000050332f7223 */ /* 0x000fe2000001002f */
[----:B------:R-:W-:Y:S01]  /*82b0*/  LOP3.LUT R51, R13, 0xffff0000, RZ, 0xc0, !PT ;  /* 0xffff00000d337812 */ /* 0x000fe200078ec0ff */
[----:B------:R-:W-:Y:S01]  /*82c0*/  FMUL.FTZ R13, R37, R50 ;  /* 0x00000032250d7220 */ /* 0x000fe20000410000 */
[----:B------:R-:W-:Y:S01]  /*82d0*/  LOP3.LUT R39, R39, 0xffff0000, RZ, 0xc0, !PT ;  /* 0xffff000027277812 */ /* 0x000fe200078ec0ff */
[C---:B------:R-:W-:Y:S01]  /*82e0*/  IMAD.U32 R80, R46.reuse, 0x10000, RZ ;  /* 0x000100002e507824 */ /* 0x040fe200078e00ff */
[----:B------:R-:W-:Y:S01]  /*82f0*/  LOP3.LUT R46, R46, 0xffff0000, RZ, 0xc0, !PT ;  /* 0xffff00002e2e7812 */ /* 0x000fe200078ec0ff */
[-C--:B------:R-:W-:Y:S01]  /*8300*/  FFMA.FTZ R13, R51, R33.reuse, -R13 ;  /* 0x00000021330d7223 */ /* 0x080fe2000001080d */
[----:B------:R-:W-:Y:S01]  /*8310*/  FMUL.FTZ R33, R37, R33 ;  /* 0x0000002125217220 */ /* 0x000fe20000410000 */
[----:B------:R-:W-:Y:S01]  /*8320*/  FMUL.FTZ R37, R81, R80 ;  /* 0x0000005051257220 */ /* 0x000fe20000410000 */
[----:B------:R-:W-:-:S02]  /*8330*/  PRMT R35, R197, 0x5410, R35 ;  /* 0x00005410c5237816 */ /* 0x000fc40000000023 */
[----:B------:R-:W-:Y:S01]  /*8340*/  FFMA.FTZ R33, R51, R50, R33 ;  /* 0x0000003233217223 */ /* 0x000fe20000010021 */
[C---:B------:R-:W-:Y:S01]  /*8350*/  IMAD.U32 R51, R15.reuse, 0x10000, RZ ;  /* 0x000100000f337824 */ /* 0x040fe200078e00ff */
[----:B------:R-:W-:Y:S01]  /*8360*/  LOP3.LUT R15, R15, 0xffff0000, RZ, 0xc0, !PT ;  /* 0xffff00000f0f7812 */ /* 0x000fe200078ec0ff */
[C---:B------:R-:W-:Y:S01]  /*8370*/  IMAD.U32 R50, R34.reuse, 0x10000, RZ ;  /* 0x0001000022327824 */ /* 0x040fe200078e00ff */
[----:B------:R-:W-:Y:S02]  /*8380*/  LOP3.LUT R34, R34, 0xffff0000, RZ, 0xc0, !PT ;  /* 0xffff000022227812 */ /* 0x000fe400078ec0ff */
[----:B------:R-:W-:Y:S01]  /*8390*/  PRMT R32, R198, 0x5432, R32 ;  /* 0x00005432c6207816 */ /* 0x000fe20000000020 */
[-C--:B------:R-:W-:Y:S01]  /*83a0*/  FFMA.FTZ R37, R51, R50.reuse, -R37 ;  /* 0x0000003233257223 */ /* 0x080fe20000010825 */
[----:B------:R-:W-:Y:S01]  /*83b0*/  FMUL.FTZ R50, R81, R50 ;  /* 0x0000003251327220 */ /* 0x000fe20000410000 */
[----:B------:R-:W-:Y:S02]  /*83c0*/  F2FP.BF16.F32.PACK_AB R33, R33, R47 ;  /* 0x0000002f2121723e */ /* 0x000fe400000010ff */
[----:B------:R-:W-:Y:S01]  /*83d0*/  PRMT R44, R196, 0x5432, R44 ;  /* 0x00005432c42c7816 */ /* 0x000fe2000000002c */
[----:B------:R-:W-:Y:S01]  /*83e0*/  FFMA.FTZ R50, R51, R80, R50 ;  /* 0x0000005033327223 */ /* 0x000fe20000010032 */
[----:B------:R-:W-:Y:S01]  /*83f0*/  FMUL.FTZ R51, R39, R46 ;  /* 0x0000002e27337220 */ /* 0x000fe20000410000 */
[----:B------:R-:W-:-:S03]  /*8400*/  F2FP.BF16.F32.PACK_AB R13, R13, R49 ;  /* 0x000000310d0d723e */ /* 0x000fc600000010ff */
        /* <DEDUP_REMOVED lines=26> */
[----:B------:R-:W-:Y:S01]  /*85b0*/  FMUL.FTZ R37, R46, R35 ;  /* 0x000000232e257220 */ /* 0x000fe20000410000 */
[----:B------:R-:W-:Y:S02]  /*85c0*/  IMAD.U32 R32, R14, 0x10000, RZ ;  /* 0x000100000e207824 */ /* 0x000fe400078e00ff */
[-C--:B------:R-:W-:Y:S01]  /*85d0*/  FMUL.FTZ R46, R46, R36.reuse ;  /* 0x000000242e2e7220 */ /* 0x080fe20000410000 */
[----:B------:R-:W-:Y:S01]  /*85e0*/  LOP3.LUT R14, R14, 0xffff0000, RZ, 0xc0, !PT ;  /* 0xffff00000e0e7812 */ /* 0x000fe200078ec0ff */
[----:B------:R-:W-:-:S02]  /*85f0*/  FFMA.FTZ R37, R32, R36, -R37 ;  /* 0x0000002420257223 */ /* 0x000fc40000010825 */
[----:B------:R-:W-:Y:S01]  /*8600*/  FFMA.FTZ R46, R32, R35, R46 ;  /* 0x00000023202e7223 */ /* 0x000fe2000001002e */
[----:B------:R-:W-:Y:S02]  /*8610*/  LOP3.LUT R32, R38, 0xffff0000, RZ, 0xc0, !PT ;  /* 0xffff000026207812 */ /* 0x000fe400078ec0ff */
        /* <DEDUP_REMOVED lines=14> */
.L_x_1641:
[----:B------:R-:W-:Y:S05]  /*8700*/  BSYNC B3 ;  /* 0x0000000000037941 */ /* 0x000fea0003800000 */
.L_x_1640:
[----:B------:R-:W-:-:S04]  /*8710*/  LEA R32, P4, R5, R11, 0x1 ;  /* 0x0000000b05207211 */ /* 0x000fc800078808ff */
[----:B--2---:R-:W-:Y:S02]  /*8720*/  LEA.HI.X R33, R5, R115, R110, 0x1, P4 ;  /* 0x0000007305217211 */ /* 0x004fe400020f0c6e */
[----:B------:R-:W-:-:S03]  /*8730*/  ISETP.GE.AND P4, PT, R48, R127, PT ;  /* 0x0000007f3000720c */ /* 0x000fc60003f86270 */
[----:B----4-:R2:W-:Y:S10]  /*8740*/  ST.E.128 desc[UR60][R32.64], R12 ;  /* 0x0000000c20007985 */ /* 0x0105f4000c101d3c */
[----:B--2---:R-:W-:-:S05]  /*8750*/  @!P4 IMAD.WIDE R12, R48, 0x2, R114 ;  /* 0x00000002300cc825 */ /* 0x004fca00078e0272 */
[----:B---3--:R4:W-:Y:S02]  /*8760*/  @!P4 ST.E.128 desc[UR60][R12.64], R36 ;  /* 0x000000240c00c985 */ /* 0x0089e4000c101d3c */
.L_x_1639:
[----:B------:R-:W-:Y:S05]  /*8770*/  BSYNC B2 ;  /* 0x0000000000027941 */ /* 0x000fea0003800000 */
.L_x_1638:
[----:B------:R-:W-:-:S13]  /*8780*/  ISETP.NE.AND P4, PT, R21, RZ, PT ;  /* 0x000000ff1500720c */ /* 0x000fda0003f85270 */
[----:B------:R-:W-:Y:S05]  /*8790*/  @!P4 BRA `(.L_x_1633) ;  /* 0x0000000400e4c947 */ /* 0x000fea0003800000 */
[----:B---34-:R-:W-:Y:S01]  /*87a0*/  SEL R12, R124, R131, !P1 ;  /* 0x000000837c0c7207 */ /* 0x018fe20004800000 */
        /* <DEDUP_REMOVED lines=20> */
[----:B------:R-:W-:Y:S01]  /*88f0*/  SHF.R.U64 R37, R40, 0x10, R41 ;  /* 0x0000001028257819 */ /* 0x000fe20000001229 */
[----:B----4-:R-:W-:Y:S01]  /*8900*/  IMAD.U32 R39, R13, 0x10000, RZ ;  /* 0x000100000d277824 */ /* 0x010fe200078e00ff */
[----:B------:R-:W-:Y:S02]  /*8910*/  SHF.R.U64 R28, R28, 0x10, R29 ;  /* 0x000000101c1c7819 */ /* 0x000fe4000000121d */
[----:B------:R-:W-:Y:S02]  /*8920*/  SHF.R.U32.HI R40, RZ, 0x10, R41 ;  /* 0x00000010ff287819 */ /* 0x000fe40000011629 */
[----:B------:R-:W-:Y:S02]  /*8930*/  SHF.R.U32.HI R29, RZ, 0x10, R29 ;  /* 0x00000010ff1d7819 */ /* 0x000fe4000001161d */
[----:B------:R-:W-:Y:S02]  /*8940*/  PRMT R40, R192, 0x5432, R40 ;  /* 0x00005432c0287816 */ /* 0x000fe40000000028 */
[----:B------:R-:W-:-:S02]  /*8950*/  PRMT R29, R190, 0x5432, R29 ;  /* 0x00005432be1d7816 */ /* 0x000fc4000000001d */
[--C-:B------:R-:W-:Y:S01]  /*8960*/  SHF.R.U64 R38, R42, 0x10, R43.reuse ;  /* 0x000000102a267819 */ /* 0x100fe2000000122b */
[C---:B------:R-:W-:Y:S01]  /*8970*/  IMAD.U32 R41, R40.reuse, 0x10000, RZ ;  /* 0x0001000028297824 */ /* 0x040fe200078e00ff */
[----:B------:R-:W-:Y:S01]  /*8980*/  SHF.R.U32.HI R42, RZ, 0x10, R43 ;  /* 0x00000010ff2a7819 */ /* 0x000fe2000001162b */
[----:B---3--:R-:W-:Y:S01]  /*8990*/  IMAD.U32 R43, R33, 0x10000, RZ ;  /* 0x00010000212b7824 */ /* 0x008fe200078e00ff */
[----:B------:R-:W-:Y:S01]  /*89a0*/  LOP3.LUT R40, R40, 0xffff0000, RZ, 0xc0, !PT ;  /* 0xffff000028287812 */ /* 0x000fe200078ec0ff */
[C---:B------:R-:W-:Y:S01]  /*89b0*/  IMAD.U32 R44, R29.reuse, 0x10000, RZ ;  /* 0x000100001d2c7824 */ /* 0x040fe200078e00ff */
[----:B------:R-:W-:Y:S01]  /*89c0*/  LOP3.LUT R29, R29, 0xffff0000, RZ, 0xc0, !PT ;  /* 0xffff00001d1d7812 */ /* 0x000fe200078ec0ff */
[CC--:B------:R-:W-:Y:S01]  /*89d0*/  FMUL.FTZ R45, R43.reuse, R41.reuse ;  /* 0x000000292b2d7220 */ /* 0x0c0fe20000410000 */
[--C-:B------:R-:W-:Y:S01]  /*89e0*/  SHF.R.U64 R30, R30, 0x10, R31.reuse ;  /* 0x000000101e1e7819 */ /* 0x100fe2000000121f */
[-C--:B------:R-:W-:Y:S01]  /*89f0*/  FMUL.FTZ R43, R43, R44.reuse ;  /* 0x0000002c2b2b7220 */ /* 0x080fe20000410000 */
[----:B------:R-:W-:Y:S01]  /*8a00*/  SHF.R.U32.HI R31, RZ, 0x10, R31 ;  /* 0x00000010ff1f7819 */ /* 0x000fe2000001161f */
[----:B------:R-:W-:Y:S01]  /*8a10*/  FFMA.FTZ R45, R39, R44, -R45 ;  /* 0x0000002c272d7223 */ /* 0x000fe2000001082d */
[----:B------:R-:W-:Y:S01]  /*8a20*/  LOP3.LUT R13, R13, 0xffff0000, RZ, 0xc0, !PT ;  /* 0xffff00000d0d7812 */ /* 0x000fe200078ec0ff */
[----:B------:R-:W-:Y:S01]  /*8a30*/  FFMA.FTZ R43, R39, R41, R43 ;  /* 0x00000029272b7223 */ /* 0x000fe2000001002b */
[----:B------:R-:W-:Y:S01]  /*8a40*/  LOP3.LUT R39, R33, 0xffff0000, RZ, 0xc0, !PT ;  /* 0xffff000021277812 */ /* 0x000fe200078ec0ff */
[----:B------:R-:W-:Y:S01]  /*8a50*/  IMAD.U32 R41, R35, 0x10000, RZ ;  /* 0x0001000023297824 */ /* 0x000fe200078e00ff */
[----:B------:R-:W-:-:S02]  /*8a60*/  PRMT R42, R191, 0x5432, R42 ;  /* 0x00005432bf2a7816 */ /* 0x000fc4000000002a */
[----:B------:R-:W-:Y:S01]  /*8a70*/  PRMT R31, R189, 0x5432, R31 ;  /* 0x00005432bd1f7816 */ /* 0x000fe2000000001f */
[CC--:B------:R-:W-:Y:S01]  /*8a80*/  FMUL.FTZ R33, R39.reuse, R40.reuse ;  /* 0x0000002827217220 */ /* 0x0c0fe20000410000 */
[-C--:B------:R-:W-:Y:S01]  /*8a90*/  FMUL.FTZ R39, R39, R29.reuse ;  /* 0x0000001d27277220 */ /* 0x080fe20000410000 */
[----:B------:R-:W-:Y:S02]  /*8aa0*/  LOP3.LUT R35, R35, 0xffff0000, RZ, 0xc0, !PT ;  /* 0xffff000023237812 */ /* 0x000fe400078ec0ff */
[C---:B------:R-:W-:Y:S01]  /*8ab0*/  FFMA.FTZ R33, R13.reuse, R29, -R33 ;  /* 0x0000001d0d217223 */ /* 0x040fe20000010821 */
[----:B------:R-:W-:Y:S01]  /*8ac0*/  FFMA.FTZ R39, R13, R40, R39 ;  /* 0x000000280d277223 */ /* 0x000fe20000010027 */
[----:B------:R-:W-:Y:S01]  /*8ad0*/  IMAD.U32 R40, R42, 0x10000, RZ ;  /* 0x000100002a287824 */ /* 0x000fe200078e00ff */
[----:B------:R-:W-:Y:S01]  /*8ae0*/  PRMT R37, R192, 0x5410, R37 ;  /* 0x00005410c0257816 */ /* 0x000fe20000000025 */
[C---:B------:R-:W-:Y:S01]  /*8af0*/  IMAD.U32 R29, R31.reuse, 0x10000, RZ ;  /* 0x000100001f1d7824 */ /* 0x040fe200078e00ff */
[----:B------:R-:W-:Y:S01]  /*8b00*/  LOP3.LUT R31, R31, 0xffff0000, RZ, 0xc0, !PT ;  /* 0xffff00001f1f7812 */ /* 0x000fe200078ec0ff */
[----:B------:R-:W-:-:S02]  /*8b10*/  IMAD.U32 R13, R15, 0x10000, RZ ;  /* 0x000100000f0d7824 */ /* 0x000fc400078e00ff */
[CC--:B------:R-:W-:Y:S01]  /*8b20*/  FMUL.FTZ R44, R41.reuse, R40.reuse ;  /* 0x00000028292c7220 */ /* 0x0c0fe20000410000 */
[-C--:B------:R-:W-:Y:S01]  /*8b30*/  FMUL.FTZ R41, R41, R29.reuse ;  /* 0x0000001d29297220 */ /* 0x080fe20000410000 */
[----:B------:R-:W-:Y:S02]  /*8b40*/  LOP3.LUT R15, R15, 0xffff0000, RZ, 0xc0, !PT ;  /* 0xffff00000f0f7812 */ /* 0x000fe400078ec0ff */
[C---:B------:R-:W-:Y:S01]  /*8b50*/  FFMA.FTZ R29, R13.reuse, R29, -R44 ;  /* 0x0000001d0d1d7223 */ /* 0x040fe2000001082c */
[----:B------:R-:W-:Y:S01]  /*8b60*/  FFMA.FTZ R13, R13, R40, R41 ;  /* 0x000000280d0d7223 */ /* 0x000fe20000010029 */
[----:B------:R-:W-:Y:S02]  /*8b70*/  LOP3.LUT R40, R42, 0xffff0000, RZ, 0xc0, !PT ;  /* 0xffff00002a287812 */ /* 0x000fe400078ec0ff */
[----:B------:R-:W-:Y:S02]  /*8b80*/  PRMT R28, R190, 0x5410, R28 ;  /* 0x00005410be1c7816 */ /* 0x000fe4000000001c */
[----:B------:R-:W-:Y:S01]  /*8b90*/  PRMT R38, R191, 0x5410, R38 ;  /* 0x00005410bf267816 */ /* 0x000fe20000000026 */
[CC--:B------:R-:W-:Y:S01]  /*8ba0*/  FMUL.FTZ R41, R35.reuse, R40.reuse ;  /* 0x0000002823297220 */ /* 0x0c0fe20000410000 */
[-C--:B------:R-:W-:Y:S01]  /*8bb0*/  FMUL.FTZ R35, R35, R31.reuse ;  /* 0x0000001f23237220 */ /* 0x080fe20000410000 */
[C---:B------:R-:W-:Y:S01]  /*8bc0*/  IMAD.U32 R42, R28.reuse, 0x10000, RZ ;  /* 0x000100001c2a7824 */ /* 0x040fe200078e00ff */
[----:B------:R-:W-:Y:S01]  /*8bd0*/  LOP3.LUT R28, R28, 0xffff0000, RZ, 0xc0, !PT ;  /* 0xffff00001c1c7812 */ /* 0x000fe200078ec0ff */
[C---:B------:R-:W-:Y:S01]  /*8be0*/  FFMA.FTZ R31, R15.reuse, R31, -R41 ;  /* 0x0000001f0f1f7223 */ /* 0x040fe20000010829 */
[----:B------:R-:W-:Y:S01]  /*8bf0*/  FFMA.FTZ R15, R15, R40, R35 ;  /* 0x000000280f0f7223 */ /* 0x000fe20000010023 */
[C---:B------:R-:W-:Y:S01]  /*8c00*/  IMAD.U32 R41, R32.reuse, 0x10000, RZ ;  /* 0x0001000020297824 */ /* 0x040fe200078e00ff */
[----:B------:R-:W-:Y:S01]  /*8c10*/  LOP3.LUT R32, R32, 0xffff0000, RZ, 0xc0, !PT ;  /* 0xffff000020207812 */ /* 0x000fe200078ec0ff */
[C---:B------:R-:W-:Y:S01]  /*8c20*/  IMAD.U32 R40, R37.reuse, 0x10000, RZ ;  /* 0x0001000025287824 */ /* 0x040fe200078e00ff */
[----:B------:R-:W-:Y:S01]  /*8c30*/  LOP3.LUT R37, R37, 0xffff0000, RZ, 0xc0, !PT ;  /* 0xffff000025257812 */ /* 0x000fe200078ec0ff */
[----:B------:R-:W-:Y:S01]  /*8c40*/  IMAD.U32 R35, R12, 0x10000, RZ ;  /* 0x000100000c237824 */ /* 0x000fe200078e00ff */
[----:B------:R-:W-:Y:S01]  /*8c50*/  PRMT R30, R189, 0x5410, R30 ;  /* 0x00005410bd1e7816 */ /* 0x000fe2000000001e */
[C---:B------:R-:W-:Y:S01]  /*8c60*/  FMUL.FTZ R44, R41.reuse, R40 ;  /* 0x00000028292c7220 */ /* 0x040fe20000410000 */
[----:B------:R-:W-:Y:S01]  /*8c70*/  FMUL.FTZ R41, R41, R42 ;  /* 0x0000002a29297220 */ /* 0x000fe20000410000 */
[----:B------:R-:W-:-:S02]  /*8c80*/  F2FP.BF16.F32.PACK_AB R33, R33, R45 ;  /* 0x0000002d2121723e */ /* 0x000fc400000010ff */
[C---:B------:R-:W-:Y:S01]  /*8c90*/  FFMA.FTZ R44, R35.reuse, R42, -R44 ;  /* 0x0000002a232c7223 */ /* 0x040fe2000001082c */
[----:B------:R-:W-:Y:S01]  /*8ca0*/  FFMA.FTZ R41, R35, R40, R41 ;  /* 0x0000002823297223 */ /* 0x000fe20000010029 */
[----:B------:R-:W-:Y:S01]  /*8cb0*/  LOP3.LUT R35, R12, 0xffff0000, RZ, 0xc0, !PT ;  /* 0xffff00000c237812 */ /* 0x000fe200078ec0ff */
        /* <DEDUP_REMOVED lines=13> */
[----:B------:R-:W-:Y:S01]  /*8d90*/  LOP3.LUT R14, R14, 0xffff0000, RZ, 0xc0, !PT ;  /* 0xffff00000e0e7812 */ /* 0x000fe200078ec0ff */
[C---:B------:R-:W-:Y:S02]  /*8da0*/  FFMA.FTZ R40, R32.reuse, R37, -R40 ;  /* 0x0000002520287223 */ /* 0x040fe40000010828 */
[----:B------:R-:W-:Y:S01]  /*8db0*/  FFMA.FTZ R42, R32, R35, R42 ;  /* 0x00000023202a7223 */ /* 0x000fe2000001002a */
[C---:B------:R-:W-:Y:S01]  /*8dc0*/  FMUL.FTZ R32, R34.reuse, R38 ;  /* 0x0000002622207220 */ /* 0x040fe20000410000 */
[-C--:B------:R-:W-:Y:S01]  /*8dd0*/  FMUL.FTZ R34, R34, R30.reuse ;  /* 0x0000001e22227220 */ /* 0x080fe20000410000 */
[----:B------:R-:W-:Y:S02]  /*8de0*/  F2FP.BF16.F32.PACK_AB R29, R31, R29 ;  /* 0x0000001d1f1d723e */ /* 0x000fe400000010ff */
[C---:B------:R-:W-:Y:S01]  /*8df0*/  FFMA.FTZ R32, R14.reuse, R30, -R32 ;  /* 0x0000001e0e207223 */ /* 0x040fe20000010820 */
[----:B------:R-:W-:Y:S01]  /*8e00*/  FFMA.FTZ R34, R14, R38, R34 ;  /* 0x000000260e227223 */ /* 0x000fe20000010022 */
[----:B------:R-:W-:-:S02]  /*8e10*/  F2FP.BF16.F32.PACK_AB R39, R39, R43 ;  /* 0x0000002b2727723e */ /* 0x000fc400000010ff */
[----:B------:R-:W-:Y:S02]  /*8e20*/  F2FP.BF16.F32.PACK_AB R28, R28, R41 ;  /* 0x000000291c1c723e */ /* 0x000fe400000010ff */
[----:B------:R-:W-:Y:S02]  /*8e30*/  F2FP.BF16.F32.PACK_AB R40, R32, R40 ;  /* 0x000000282028723e */ /* 0x000fe400000010ff */
[----:B------:R-:W-:Y:S01]  /*8e40*/  F2FP.BF16.F32.PACK_AB R35, R15, R13 ;  /* 0x0000000d0f23723e */ /* 0x000fe200000010ff */
[----:B------:R-:W-:Y:S01]  /*8e50*/  IMAD.MOV.U32 R13, RZ, RZ, R33 ;  /* 0x000000ffff0d7224 */ /* 0x000fe200078e0021 */
[----:B------:R-:W-:Y:S01]  /*8e60*/  F2FP.BF16.F32.PACK_AB R12, R12, R44 ;  /* 0x0000002c0c0c723e */ /* 0x000fe200000010ff */
[----:B------:R-:W-:Y:S01]  /*8e70*/  IMAD.MOV.U32 R32, RZ, RZ, R28 ;  /* 0x000000ffff207224 */ /* 0x000fe200078e001c */
[----:B------:R-:W-:Y:S01]  /*8e80*/  F2FP.BF16.F32.PACK_AB R34, R34, R42 ;  /* 0x0000002a2222723e */ /* 0x000fe200000010ff */
[----:B------:R-:W-:Y:S02]  /*8e90*/  IMAD.MOV.U32 R33, RZ, RZ, R39 ;  /* 0x000000ffff217224 */ /* 0x000fe400078e0027 */
[----:B------:R-:W-:-:S02]  /*8ea0*/  IMAD.MOV.U32 R14, RZ, RZ, R40 ;  /* 0x000000ffff0e7224 */ /* 0x000fc400078e0028 */
[----:B------:R-:W-:-:S07]  /*8eb0*/  IMAD.MOV.U32 R15, RZ, RZ, R29 ;  /* 0x000000ffff0f7224 */ /* 0x000fce00078e001d */
.L_x_1643:
[----:B------:R-:W-:Y:S05]  /*8ec0*/  BSYNC B2 ;  /* 0x0000000000027941 */ /* 0x000fea0003800000 */
.L_x_1642:
[----:B------:R-:W-:-:S04]  /*8ed0*/  LEA R28, P4, R6, R11, 0x1 ;  /* 0x0000000b061c7211 */ /* 0x000fc800078808ff */
[----:B--2---:R-:W-:Y:S02]  /*8ee0*/  LEA.HI.X R29, R6, R115, R109, 0x1, P4 ;  /* 0x00000073061d7211 */ /* 0x004fe400020f0c6d */
[----:B------:R-:W-:-:S03]  /*8ef0*/  ISETP.GE.AND P4, PT, R36, R127, PT ;  /* 0x0000007f2400720c */ /* 0x000fc60003f86270 */
[----:B----4-:R2:W-:Y:S10]  /*8f00*/  ST.E.128 desc[UR60][R28.64], R12 ;  /* 0x0000000c1c007985 */ /* 0x0105f4000c101d3c */
[----:B------:R-:W-:-:S05]  /*8f10*/  @!P4 IMAD.WIDE R114, R36, 0x2, R114 ;  /* 0x000000022472c825 */ /* 0x000fca00078e0272 */
[----:B---3--:R2:W-:Y:S02]  /*8f20*/  @!P4 ST.E.128 desc[UR60][R114.64], R32 ;  /* 0x000000207200c985 */ /* 0x0085e4000c101d3c */
.L_x_1633:
[----:B------:R-:W-:Y:S05]  /*8f30*/  BSYNC B1 ;  /* 0x0000000000017941 */ /* 0x000fea0003800000 */
.L_x_1632:
[----:B------:R-:W-:-:S03]  /*8f40*/  UMOV UR4, 0xffffffff ;  /* 0xffffffff00047882 */ /* 0x000fc60000000000 */
[----:B------:R-:W-:Y:S05]  /*8f50*/  BRA.DIV UR4, `(.L_x_1644) ;  /* 0x0000023a04dc7947 */ /* 0x000fea000b800000 */
[----:B-1----:R-:W1:Y:S04]  /*8f60*/  SHFL.IDX PT, R116, R116, 0x1, 0x1c1f ;  /* 0x003c1f0074747f89 */ /* 0x002e6800000e0000 */
[----:B------:R-:W0:Y:S02]  /*8f70*/  SHFL.IDX PT, R117, R117, 0x1, 0x1c1f ;  /* 0x003c1f0075757f89 */ /* 0x000e2400000e0000 */
.L_x_2013:
[----:B------:R-:W-:Y:S05]  /*8f80*/  @P5 BRA `(.L_x_1601) ;  /* 0x0000001c00c45947 */ /* 0x000fea0003800000 */
[----:B------:R-:W-:Y:S01]  /*8f90*/  ISETP.NE.AND P4, PT, R7, RZ, PT ;  /* 0x000000ff0700720c */ /* 0x000fe20003f85270 */
[----:B------:R-:W-:Y:S01]  /*8fa0*/  BSSY B1, `(.L_x_1645) ;  /* 0x000007e000017945 */ /* 0x000fe20003800000 */
[----:B0-2---:R-:W-:Y:S02]  /*8fb0*/  IMAD.MOV.U32 R32, RZ, RZ, R117 ;  /* 0x000000ffff207224 */ /* 0x005fe400078e0075 */
[----:B-1----:R-:W-:-:S09]  /*8fc0*/  IMAD.MOV.U32 R33, RZ, RZ, R116 ;  /* 0x000000ffff217224 */ /* 0x002fd200078e0074 */
[----:B------:R-:W-:Y:S05]  /*8fd0*/  @!P4 BRA `(.L_x_1646) ;  /* 0x0000000400e8c947 */ /* 0x000fea0003800000 */
[----:B---3--:R-:W-:Y:S01]  /*8fe0*/  SEL R11, R124, R131, !P3 ;  /* 0x000000837c0b7207 */ /* 0x008fe20005800000 */
[----:B------:R-:W-:Y:S01]  /*8ff0*/  BSSY B2, `(.L_x_1647) ;  /* 0x0000076000027945 */ /* 0x000fe20003800000 */
[----:B----4-:R-:W-:Y:S02]  /*9000*/  SHF.R.U32.HI R13, RZ, 0x3, R181 ;  /* 0x00000003ff0d7819 */ /* 0x010fe400000116b5 */
[----:B------:R-:W-:Y:S02]  /*9010*/  SHF.R.S32.HI R12, RZ, 0x1f, R11 ;  /* 0x0000001fff0c7819 */ /* 0x000fe4000001140b */
[----:B------:R-:W-:Y:S02]  /*9020*/  LEA R34, P5, R4, R117, 0x1 ;  /* 0x0000007504227211 */ /* 0x000fe400078a08ff */
[----:B------:R-:W-:Y:S02]  /*9030*/  LEA.HI R12, R12, R11, RZ, 0x4 ;  /* 0x0000000b0c0c7211 */ /* 0x000fe400078f20ff */
[----:B------:R-:W-:-:S02]  /*9040*/  LEA.HI.X R35, R4, R116, R111, 0x1, P5 ;  /* 0x0000007404237211 */ /* 0x000fc400028f0c6f */
[----:B------:R-:W-:Y:S02]  /*9050*/  LEA.HI.SX32 R36, R12, R119, 0x1c ;  /* 0x000000770c247211 */ /* 0x000fe400078fe2ff */
[----:B------:R-:W-:Y:S02]  /*9060*/  ISETP.GE.AND P5, PT, R18, R123, PT ;  /* 0x0000007b1200720c */ /* 0x000fe40003fa6270 */
[----:B------:R-:W-:-:S04]  /*9070*/  SHF.R.S32.HI R12, RZ, 0x1f, R36 ;  /* 0x0000001fff0c7819 */ /* 0x000fc80000011424 */
[----:B------:R-:W-:Y:S01]  /*9080*/  LEA.HI R12, R12, R36, RZ, 0x3 ;  /* 0x000000240c0c7211 */ /* 0x000fe200078f18ff */
[----:B------:R-:W-:-:S03]  /*9090*/  IMAD.SHL.U32 R36, R36, 0x8, RZ ;  /* 0x0000000824247824 */ /* 0x000fc600078e00ff */
[----:B------:R-:W-:Y:S02]  /*90a0*/  SHF.R.S32.HI R12, RZ, 0x3, R12 ;  /* 0x00000003ff0c7819 */ /* 0x000fe4000001140c */
[----:B------:R-:W-:Y:S02]  /*90b0*/  LOP3.LUT R11, R181, 0x38, R36, 0xf8, !PT ;  /* 0x00000038b50b7812 */ /* 0x000fe400078ef824 */
[----:B------:R-:W-:Y:S01]  /*90c0*/  ISETP.GE.AND P4, PT, R36, R127, PT ;  /* 0x0000007f2400720c */ /* 0x000fe20003f86270 */
[----:B------:R-:W-:Y:S01]  /*90d0*/  IMAD R12, R12, 0x1800, R200 ;  /* 0x000018000c0c7824 */ /* 0x000fe200078e02c8 */
[----:B------:R-:W-:-:S05]  /*90e0*/  LOP3.LUT R11, R11, R13, RZ, 0x3c, !PT ;  /* 0x0000000d0b0b7212 */ /* 0x000fca00078e3cff */
[----:B------:R-:W-:Y:S02]  /*90f0*/  IMAD.IADD R11, R12, 0x1, R11 ;  /* 0x000000010c0b7824 */ /* 0x000fe400078e020b */
[C---:B------:R-:W-:Y:S02]  /*9100*/  IMAD R12, R17.reuse, 0x4800, R137 ;  /* 0x00004800110c7824 */ /* 0x040fe400078e0289 */
[----:B------:R-:W-:Y:S02]  /*9110*/  IMAD R28, R17, 0x4800, R11 ;  /* 0x00004800111c7824 */ /* 0x000fe400078e020b */
[--C-:B------:R-:W-:Y:S02]  /*9120*/  IMAD R12, R12, 0x2, R2.reuse ;  /* 0x000000020c0c7824 */ /* 0x100fe400078e0202 */
[----:B------:R-:W-:Y:S02]  /*9130*/  IMAD R28, R28, 0x2, R2 ;  /* 0x000000021c1c7824 */ /* 0x000fe400078e0202 */
[----:B------:R-:W-:-:S02]  /*9140*/  @!P4 IMAD.WIDE R36, R36, 0x2, R32 ;  /* 0x000000022424c825 */ /* 0x000fc400078e0220 */
        /* <DEDUP_REMOVED lines=16> */
[----:B------:R-:W-:Y:S01]  /*9250*/  FMUL.FTZ R43, R42, R11 ;  /* 0x0000000b2a2b7220 */ /* 0x000fe20000410000 */
[----:B------:R-:W-:Y:S01]  /*9260*/  SHF.R.U64 R72, R72, 0x10, R73 ;  /* 0x0000001048487819 */ /* 0x000fe20000001249 */
[-C--:B------:R-:W-:Y:S01]  /*9270*/  FMUL.FTZ R42, R42, R39.reuse ;  /* 0x000000272a2a7220 */ /* 0x080fe20000410000 */
[----:B------:R-:W-:Y:S01]  /*9280*/  SHF.R.U64 R60, R60, 0x10, R61 ;  /* 0x000000103c3c7819 */ /* 0x000fe2000000123d */
[C---:B------:R-:W-:Y:S01]  /*9290*/  FFMA.FTZ R39, R38.reuse, R39, -R43 ;  /* 0x0000002726277223 */ /* 0x040fe2000001082b */
        /* <DEDUP_REMOVED lines=9> */
[C---:B------:R-:W-:Y:S01]  /*9330*/  IMAD.U32 R41, R15.reuse, 0x10000, RZ ;  /* 0x000100000f297824 */ /* 0x040fe200078e00ff */
[----:B------:R-:W-:Y:S02]  /*9340*/  SHF.R.U32.HI R29, RZ, 0x10, R63 ;  /* 0x00000010ff1d7819 */ /* 0x000fe4000001163f */
[----:B------:R-:W-:Y:S02]  /*9350*/  PRMT R40, R158, 0x5432, R40 ;  /* 0x000054329e287816 */ /* 0x000fe40000000028 */
[----:B------:R-:W-:Y:S02]  /*9360*/  PRMT R29, R156, 0x5432, R29 ;  /* 0x000054329c1d7816 */ /* 0x000fe4000000001d */
[----:B------:R-:W-:Y:S01]  /*9370*/  LOP3.LUT R15, R15, 0xffff0000, RZ, 0xc0, !PT ;  /* 0xffff00000f0f7812 */ /* 0x000fe200078ec0ff */
[C---:B------:R-:W-:Y:S01]  /*9380*/  IMAD.U32 R42, R40.reuse, 0x10000, RZ ;  /* 0x00010000282a7824 */ /* 0x040fe200078e00ff */
[----:B------:R-:W-:Y:S01]  /*9390*/  LOP3.LUT R40, R40, 0xffff0000, RZ, 0xc0, !PT ;  /* 0xffff000028287812 */ /* 0x000fe200078ec0ff */
[C---:B------:R-:W-:Y:S01]  /*93a0*/  IMAD.U32 R43, R29.reuse, 0x10000, RZ ;  /* 0x000100001d2b7824 */ /* 0x040fe200078e00ff */
[----:B------:R-:W-:Y:S01]  /*93b0*/  LOP3.LUT R29, R29, 0xffff0000, RZ, 0xc0, !PT ;  /* 0xffff00001d1d7812 */ /* 0x000fe200078ec0ff */
[C---:B------:R-:W-:Y:S01]  /*93c0*/  FMUL.FTZ R44, R45.reuse, R42 ;  /* 0x0000002a2d2c7220 */ /* 0x040fe20000410000 */
[----:B------:R-:W-:Y:S01]  /*93d0*/  SHF.R.U64 R74, R74, 0x10, R75 ;  /* 0x000000104a4a7819 */ /* 0x000fe2000000124b */
[-C--:B------:R-:W-:Y:S01]  /*93e0*/  FMUL.FTZ R45, R45, R43.reuse ;  /* 0x0000002b2d2d7220 */ /* 0x080fe20000410000 */
[----:B------:R-:W-:Y:S01]  /*93f0*/  SHF.R.U64 R62, R62, 0x10, R63 ;  /* 0x000000103e3e7819 */ /* 0x000fe2000000123f */
[----:B------:R-:W-:Y:S01]  /*9400*/  FFMA.FTZ R44, R41, R43, -R44 ;  /* 0x0000002b292c7223 */ /* 0x000fe2000001082c */
[----:B------:R-:W-:-:S02]  /*9410*/  IMAD.U32 R43, R28, 0x10000, RZ ;  /* 0x000100001c2b7824 */ /* 0x000fc400078e00ff */
        /* <DEDUP_REMOVED lines=21> */
[----:B------:R-:W-:Y:S01]  /*9570*/  IMAD.U32 R29, R74, 0x10000, RZ ;  /* 0x000100004a1d7824 */ /* 0x000fe200078e00ff */
[----:B------:R-:W-:Y:S01]  /*9580*/  LOP3.LUT R30, R30, 0xffff0000, RZ, 0xc0, !PT ;  /* 0xffff00001e1e7812 */ /* 0x000fe200078ec0ff */
[----:B------:R-:W-:Y:S02]  /*9590*/  IMAD.U32 R40, R62, 0x10000, RZ ;  /* 0x000100003e287824 */ /* 0x000fe400078e00ff */
[C---:B------:R-:W-:Y:S01]  /*95a0*/  FFMA.FTZ R15, R12.reuse, R60, -R15 ;  /* 0x0000003c0c0f7223 */ /* 0x040fe2000001080f */
[----:B------:R-:W-:Y:S01]  /*95b0*/  FFMA.FTZ R28, R12, R72, R28 ;  /* 0x000000480c1c7223 */ /* 0x000fe2000001001c */
[----:B------:R-:W-:Y:S01]  /*95c0*/  FMUL.FTZ R46, R47, R29 ;  /* 0x0000001d2f2e7220 */ /* 0x000fe20000410000 */
[----:B------:R-:W-:-:S02]  /*95d0*/  IMAD.U32 R12, R14, 0x10000, RZ ;  /* 0x000100000e0c7824 */ /* 0x000fc400078e00ff */
[-C--:B------:R-:W-:Y:S01]  /*95e0*/  FMUL.FTZ R47, R47, R40.reuse ;  /* 0x000000282f2f7220 */ /* 0x080fe20000410000 */
[----:B------:R-:W-:Y:S01]  /*95f0*/  LOP3.LUT R74, R74, 0xffff0000, RZ, 0xc0, !PT ;  /* 0xffff00004a4a7812 */ /* 0x000fe200078ec0ff */
[C---:B------:R-:W-:Y:S02]  /*9600*/  FFMA.FTZ R46, R12.reuse, R40, -R46 ;  /* 0x000000280c2e7223 */ /* 0x040fe4000001082e */
[----:B------:R-:W-:Y:S01]  /*9610*/  FFMA.FTZ R47, R12, R29, R47 ;  /* 0x0000001d0c2f7223 */ /* 0x000fe2000001002f */
[----:B------:R-:W-:Y:S01]  /*9620*/  LOP3.LUT R62, R62, 0xffff0000, RZ, 0xc0, !PT ;  /* 0xffff00003e3e7812 */ /* 0x000fe200078ec0ff */
[----:B------:R-:W-:Y:S01]  /*9630*/  FMUL.FTZ R12, R30, R74 ;  /* 0x0000004a1e0c7220 */ /* 0x000fe20000410000 */
[----:B------:R-:W-:Y:S02]  /*9640*/  LOP3.LUT R14, R14, 0xffff0000, RZ, 0xc0, !PT ;  /* 0xffff00000e0e7812 */ /* 0x000fe400078ec0ff */
[----:B------:R-:W-:Y:S01]  /*9650*/  F2FP.BF16.F32.PACK_AB R15, R15, R42 ;  /* 0x0000002a0f0f723e */ /* 0x000fe200000010ff */
[----:B------:R-:W-:Y:S01]  /*9660*/  FMUL.FTZ R30, R30, R62 ;  /* 0x0000003e1e1e7220 */ /* 0x000fe20000410000 */
[----:B------:R-:W-:Y:S01]  /*9670*/  F2FP.BF16.F32.PACK_AB R31, R31, R44 ;  /* 0x0000002c1f1f723e */ /* 0x000fe200000010ff */
[C---:B------:R-:W-:Y:S01]  /*9680*/  FFMA.FTZ R12, R14.reuse, R62, -R12 ;  /* 0x0000003e0e0c7223 */ /* 0x040fe2000001080c */
[----:B------:R-:W-:Y:S01]  /*9690*/  F2FP.BF16.F32.PACK_AB R11, R11, R38 ;  /* 0x000000260b0b723e */ /* 0x000fe200000010ff */
[----:B------:R-:W-:Y:S01]  /*96a0*/  FFMA.FTZ R30, R14, R74, R30 ;  /* 0x0000004a0e1e7223 */ /* 0x000fe2000001001e */
[----:B------:R-:W-:-:S02]  /*96b0*/  F2FP.BF16.F32.PACK_AB R41, R41, R45 ;  /* 0x0000002d2929723e */ /* 0x000fc400000010ff */
[----:B------:R-:W-:Y:S01]  /*96c0*/  F2FP.BF16.F32.PACK_AB R46, R12, R46 ;  /* 0x0000002e0c2e723e */ /* 0x000fe200000010ff */
[----:B------:R-:W-:Y:S01]  /*96d0*/  IMAD.MOV.U32 R12, RZ, RZ, R15 ;  /* 0x000000ffff0c7224 */ /* 0x000fe200078e000f */
[----:B------:R-:W-:Y:S01]  /*96e0*/  F2FP.BF16.F32.PACK_AB R13, R13, R39 ;  /* 0x000000270d0d723e */ /* 0x000fe200000010ff */
[----:B------:R-:W-:Y:S01]  /*96f0*/  IMAD.MOV.U32 R15, RZ, RZ, R31 ;  /* 0x000000ffff0f7224 */ /* 0x000fe200078e001f */
[----:B------:R-:W-:Y:S01]  /*9700*/  F2FP.BF16.F32.PACK_AB R28, R28, R43 ;  /* 0x0000002b1c1c723e */ /* 0x000fe200000010ff */
[----:B------:R-:W-:Y:S01]  /*9710*/  IMAD.MOV.U32 R29, RZ, RZ, R11 ;  /* 0x000000ffff1d7224 */ /* 0x000fe200078e000b */
[----:B------:R-:W-:Y:S01]  /*9720*/  F2FP.BF16.F32.PACK_AB R30, R30, R47 ;  /* 0x0000002f1e1e723e */ /* 0x000fe200000010ff */
[----:B------:R-:W-:Y:S02]  /*9730*/  IMAD.MOV.U32 R14, RZ, RZ, R46 ;  /* 0x000000ffff0e7224 */ /* 0x000fe400078e002e */
[----:B------:R-:W-:-:S07]  /*9740*/  IMAD.MOV.U32 R31, RZ, RZ, R41 ;  /* 0x000000ffff1f7224 */ /* 0x000fce00078e0029 */
.L_x_1648:
[----:B------:R-:W-:Y:S05]  /*9750*/  BSYNC B2 ;  /* 0x0000000000027941 */ /* 0x000fea0003800000 */
.L_x_1647:
[----:B0-----:R0:W-:Y:S04]  /*9760*/  ST.E.128 desc[UR60][R34.64], R12 ;  /* 0x0000000c22007985 */ /* 0x0011e8000c101d3c */
[----:B-1----:R0:W-:Y:S02]  /*9770*/  @!P4 ST.E.128 desc[UR60][R36.64], R28 ;  /* 0x0000001c2400c985 */ /* 0x0021e4000c101d3c */
.L_x_1646:
[----:B------:R-:W-:Y:S05]  /*9780*/  BSYNC B1 ;  /* 0x0000000000017941 */ /* 0x000fea0003800000 */
.L_x_1645:
[----:B------:R-:W-:Y:S01]  /*9790*/  ISETP.NE.AND P4, PT, R20, RZ, PT ;  /* 0x000000ff1400720c */ /* 0x000fe20003f85270 */
[----:B------:R-:W-:-:S12]  /*97a0*/  BSSY B1, `(.L_x_1649) ;  /* 0x000007c000017945 */ /* 0x000fd80003800000 */
[----:B------:R-:W-:Y:S05]  /*97b0*/  @!P4 BRA `(.L_x_1650) ;  /* 0x0000000400e8c947 */ /* 0x000fea0003800000 */
[----:B---3--:R-:W-:Y:S01]  /*97c0*/  SEL R11, R124, R131, !P2 ;  /* 0x000000837c0b7207 */ /* 0x008fe20005000000 */
[----:B------:R-:W-:Y:S01]  /*97d0*/  BSSY B2, `(.L_x_1651) ;  /* 0x0000076000027945 */ /* 0x000fe20003800000 */
[----:B0-----:R-:W-:Y:S02]  /*97e0*/  SHF.R.U32.HI R14, RZ, 0x3, R181 ;  /* 0x00000003ff0e7819 */ /* 0x001fe400000116b5 */
[----:B----4-:R-:W-:Y:S02]  /*97f0*/  SHF.R.S32.HI R12, RZ, 0x1f, R11 ;  /* 0x0000001fff0c7819 */ /* 0x010fe4000001140b */
[C---:B------:R-:W-:Y:S02]  /*9800*/  LEA R34, P5, R5.reuse, R117, 0x1 ;  /* 0x0000007505227211 */ /* 0x040fe400078a08ff */
[----:B------:R-:W-:Y:S02]  /*9810*/  LEA.HI R11, R12, R11, RZ, 0x4 ;  /* 0x0000000b0c0b7211 */ /* 0x000fe400078f20ff */
[----:B------:R-:W-:-:S02]  /*9820*/  LEA.HI.X R35, R5, R116, R110, 0x1, P5 ;  /* 0x0000007405237211 */ /* 0x000fc400028f0c6e */
[----:B------:R-:W-:Y:S02]  /*9830*/  LEA.HI.SX32 R11, R11, R118, 0x1c ;  /* 0x000000760b0b7211 */ /* 0x000fe400078fe2ff */
[----:B------:R-:W-:Y:S02]  /*9840*/  ISETP.GE.AND P5, PT, R167, R123, PT ;  /* 0x0000007ba700720c */ /* 0x000fe40003fa6270 */
        /* <DEDUP_REMOVED lines=12> */
[----:B------:R-:W-:Y:S02]  /*9910*/  IMAD R28, R13, 0x2, R2 ;  /* 0x000000020d1c7824 */ /* 0x000fe400078e0202 */
[----:B------:R-:W-:Y:S01]  /*9920*/  @!P4 IMAD.WIDE R36, R36, 0x2, R32 ;  /* 0x000000022424c825 */ /* 0x000fe200078e0220 */
[----:B------:R0:W1:Y:S04]  /*9930*/  LDS.128 R12, [R11+0x18400] ;  /* 0x018400000b0c7984 */ /* 0x0000680000000c00 */
[----:B------:R-:W2:Y:S01]  /*9940*/  LDS.128 R28, [R28+0x18400] ;  /* 0x018400001c1c7984 */ /* 0x000ea20000000c00 */
[----:B------:R-:W-:Y:S05]  /*9950*/  @P5 BRA `(.L_x_1652) ;  /* 0x0000000400745947 */ /* 0x000fea0003800000 */
[----:B------:R-:W-:Y:S01]  /*9960*/  SHF.R.U64 R39, R68, 0x10, R69 ;  /* 0x0000001044277819 */ /* 0x000fe20000001245 */
[----:B--2---:R-:W-:Y:S01]  /*9970*/  IMAD.U32 R43, R29, 0x10000, RZ ;  /* 0x000100001d2b7824 */ /* 0x004fe200078e00ff */
[----:B0-----:R-:W-:Y:S01]  /*9980*/  SHF.R.U64 R11, R56, 0x10, R57 ;  /* 0x00000010380b7819 */ /* 0x001fe20000001239 */
[----:B-1----:R-:W-:Y:S01]  /*9990*/  IMAD.U32 R41, R13, 0x10000, RZ ;  /* 0x000100000d297824 */ /* 0x002fe200078e00ff */
[----:B------:R-:W-:Y:S01]  /*99a0*/  SHF.R.U32.HI R68, RZ, 0x10, R69 ;  /* 0x00000010ff447819 */ /* 0x000fe20000011645 */
[----:B------:R-:W-:Y:S01]  /*99b0*/  IMAD.U32 R47, R31, 0x10000, RZ ;  /* 0x000100001f2f7824 */ /* 0x000fe200078e00ff */
[----:B------:R-:W-:Y:S01]  /*99c0*/  SHF.R.U32.HI R56, RZ, 0x10, R57 ;  /* 0x00000010ff387819 */ /* 0x000fe20000011639 */
[----:B------:R-:W-:Y:S01]  /*99d0*/  IMAD.U32 R46, R15, 0x10000, RZ ;  /* 0x000100000f2e7824 */ /* 0x000fe200078e00ff */
[----:B------:R-:W-:Y:S01]  /*99e0*/  PRMT R68, R149, 0x5432, R68 ;  /* 0x0000543295447816 */ /* 0x000fe20000000044 */
[----:B------:R-:W-:Y:S01]  /*99f0*/  IMAD.U32 R48, R30, 0x10000, RZ ;  /* 0x000100001e307824 */ /* 0x000fe200078e00ff */
[----:B------:R-:W-:Y:S01]  /*9a00*/  PRMT R56, R147, 0x5432, R56 ;  /* 0x0000543293387816 */ /* 0x000fe20000000038 */
[----:B------:R-:W-:Y:S01]  /*9a10*/  IMAD.U32 R45, R14, 0x10000, RZ ;  /* 0x000100000e2d7824 */ /* 0x000fe200078e00ff */
[----:B------:R-:W-:Y:S01]  /*9a20*/  SHF.R.U64 R40, R70, 0x10, R71 ;  /* 0x0000001046287819 */ /* 0x000fe20000001247 */
[----:B------:R-:W-:Y:S01]  /*9a30*/  IMAD.U32 R49, R68, 0x10000, RZ ;  /* 0x0001000044317824 */ /* 0x000fe200078e00ff */
[----:B------:R-:W-:Y:S01]  /*9a40*/  SHF.R.U64 R38, R58, 0x10, R59 ;  /* 0x000000103a267819 */ /* 0x000fe2000000123b */
[----:B------:R-:W-:Y:S01]  /*9a50*/  IMAD.U32 R50, R56, 0x10000, RZ ;  /* 0x0001000038327824 */ /* 0x000fe200078e00ff */
[----:B------:R-:W-:-:S02]  /*9a60*/  SHF.R.U32.HI R70, RZ, 0x10, R71 ;  /* 0x00000010ff467819 */ /* 0x000fc40000011647 */
[----:B------:R-:W-:Y:S02]  /*9a70*/  SHF.R.U32.HI R58, RZ, 0x10, R59 ;  /* 0x00000010ff3a7819 */ /* 0x000fe4000001163b */
[----:B------:R-:W-:Y:S01]  /*9a80*/  LOP3.LUT R44, R29, 0xffff0000, RZ, 0xc0, !PT ;  /* 0xffff00001d2c7812 */ /* 0x000fe200078ec0ff */
[----:B------:R-:W-:Y:S01]  /*9a90*/  IMAD.U32 R29, R28, 0x10000, RZ ;  /* 0x000100001c1d7824 */ /* 0x000fe200078e00ff */
[----:B------:R-:W-:Y:S01]  /*9aa0*/  PRMT R51, R148, 0x5410, R40 ;  /* 0x0000541094337816 */ /* 0x000fe20000000028 */
[CC--:B------:R-:W-:Y:S01]  /*9ab0*/  FMUL.FTZ R40, R43.reuse, R49.reuse ;  /* 0x000000312b287220 */ /* 0x0c0fe20000410000 */
[----:B------:R-:W-:Y:S01]  /*9ac0*/  LOP3.LUT R68, R68, 0xffff0000, RZ, 0xc0, !PT ;  /* 0xffff000044447812 */ /* 0x000fe200078ec0ff */
[-C--:B------:R-:W-:Y:S01]  /*9ad0*/  FMUL.FTZ R43, R43, R50.reuse ;  /* 0x000000322b2b7220 */ /* 0x080fe20000410000 */
[----:B------:R-:W-:Y:S01]  /*9ae0*/  PRMT R70, R148, 0x5432, R70 ;  /* 0x0000543294467816 */ /* 0x000fe20000000046 */
[----:B------:R-:W-:Y:S01]  /*9af0*/  FFMA.FTZ R40, R41, R50, -R40 ;  /* 0x0000003229287223 */ /* 0x000fe20000010828 */
[----:B------:R-:W-:Y:S01]  /*9b00*/  PRMT R58, R146, 0x5432, R58 ;  /* 0x00005432923a7816 */ /* 0x000fe2000000003a */
[----:B------:R-:W-:Y:S01]  /*9b10*/  FMUL.FTZ R57, R44, R68 ;  /* 0x000000442c397220 */ /* 0x000fe20000410000 */
[----:B------:R-:W-:Y:S01]  /*9b20*/  LOP3.LUT R42, R13, 0xffff0000, RZ, 0xc0, !PT ;  /* 0xffff00000d2a7812 */ /* 0x000fe200078ec0ff */
[----:B------:R-:W-:Y:S01]  /*9b30*/  IMAD.U32 R50, R70, 0x10000, RZ ;  /* 0x0001000046327824 */ /* 0x000fe200078e00ff */
[----:B------:R-:W-:Y:S01]  /*9b40*/  LOP3.LUT R56, R56, 0xffff0000, RZ, 0xc0, !PT ;  /* 0xffff000038387812 */ /* 0x000fe200078ec0ff */
[----:B------:R-:W-:Y:S01]  /*9b50*/  FFMA.FTZ R43, R41, R49, R43 ;  /* 0x00000031292b7223 */ /* 0x000fe2000001002b */
[----:B------:R-:W-:Y:S01]  /*9b60*/  IMAD.U32 R41, R58, 0x10000, RZ ;  /* 0x000100003a297824 */ /* 0x000fe200078e00ff */
[----:B------:R-:W-:Y:S01]  /*9b70*/  PRMT R39, R149, 0x5410, R39 ;  /* 0x0000541095277816 */ /* 0x000fe20000000027 */
[----:B------:R-:W-:-:S02]  /*9b80*/  IMAD.U32 R13, R12, 0x10000, RZ ;  /* 0x000100000c0d7824 */ /* 0x000fc400078e00ff */
[----:B------:R-:W-:Y:S01]  /*9b90*/  FFMA.FTZ R59, R42, R56, -R57 ;  /* 0x000000382a3b7223 */ /* 0x000fe20000010839 */
[C---:B------:R-:W-:Y:S01]  /*9ba0*/  FMUL.FTZ R57, R47.reuse, R50 ;  /* 0x000000322f397220 */ /* 0x040fe20000410000 */
[-C--:B------:R-:W-:Y:S01]  /*9bb0*/  FMUL.FTZ R47, R47, R41.reuse ;  /* 0x000000292f2f7220 */ /* 0x080fe20000410000 */
[----:B------:R-:W-:Y:S01]  /*9bc0*/  LOP3.LUT R31, R31, 0xffff0000, RZ, 0xc0, !PT ;  /* 0xffff00001f1f7812 */ /* 0x000fe200078ec0ff */
[----:B------:R-:W-:Y:S01]  /*9bd0*/  FMUL.FTZ R49, R44, R56 ;  /* 0x000000382c317220 */ /* 0x000fe20000410000 */
[----:B------:R-:W-:Y:S01]  /*9be0*/  LOP3.LUT R70, R70, 0xffff0000, RZ, 0xc0, !PT ;  /* 0xffff000046467812 */ /* 0x000fe200078ec0ff */
[----:B------:R-:W-:Y:S01]  /*9bf0*/  FFMA.FTZ R57, R46, R41, -R57 ;  /* 0x000000292e397223 */ /* 0x000fe20000010839 */
[----:B------:R-:W-:Y:S01]  /*9c00*/  LOP3.LUT R58, R58, 0xffff0000, RZ, 0xc0, !PT ;  /* 0xffff00003a3a7812 */ /* 0x000fe200078ec0ff */
[----:B------:R-:W-:Y:S01]  /*9c10*/  FFMA.FTZ R47, R46, R50, R47 ;  /* 0x000000322e2f7223 */ /* 0x000fe2000001002f */
[----:B------:R-:W-:Y:S01]  /*9c20*/  PRMT R11, R147, 0x5410, R11 ;  /* 0x00005410930b7816 */ /* 0x000fe2000000000b */
[----:B------:R-:W-:Y:S01]  /*9c30*/  IMAD.U32 R46, R39, 0x10000, RZ ;  /* 0x00010000272e7824 */ /* 0x000fe200078e00ff */
[----:B------:R-:W-:Y:S01]  /*9c40*/  LOP3.LUT R15, R15, 0xffff0000, RZ, 0xc0, !PT ;  /* 0xffff00000f0f7812 */ /* 0x000fe200078ec0ff */
[C---:B------:R-:W-:Y:S01]  /*9c50*/  FMUL.FTZ R56, R31.reuse, R70 ;  /* 0x000000461f387220 */ /* 0x040fe20000410000 */
[----:B------:R-:W-:Y:S01]  /*9c60*/  LOP3.LUT R28, R28, 0xffff0000, RZ, 0xc0, !PT ;  /* 0xffff00001c1c7812 */ /* 0x000fe200078ec0ff */
[-C--:B------:R-:W-:Y:S01]  /*9c70*/  FMUL.FTZ R50, R31, R58.reuse ;  /* 0x0000003a1f327220 */ /* 0x080fe20000410000 */
[----:B------:R-:W-:Y:S01]  /*9c80*/  LOP3.LUT R39, R39, 0xffff0000, RZ, 0xc0, !PT ;  /* 0xffff000027277812 */ /* 0x000fe200078ec0ff */
[C---:B------:R-:W-:Y:S01]  /*9c90*/  IMAD.U32 R44, R11.reuse, 0x10000, RZ ;  /* 0x000100000b2c7824 */ /* 0x040fe200078e00ff */
[----:B------:R-:W-:Y:S01]  /*9ca0*/  LOP3.LUT R11, R11, 0xffff0000, RZ, 0xc0, !PT ;  /* 0xffff00000b0b7812 */ /* 0x000fe200078ec0ff */
[C---:B------:R-:W-:Y:S01]  /*9cb0*/  FFMA.FTZ R58, R15.reuse, R58, -R56 ;  /* 0x0000003a0f3a7223 */ /* 0x040fe20000010838 */
[----:B------:R-:W-:Y:S01]  /*9cc0*/  LOP3.LUT R12, R12, 0xffff0000, RZ, 0xc0, !PT ;  /* 0xffff00000c0c7812 */ /* 0x000fe200078ec0ff */
[----:B------:R-:W-:Y:S01]  /*9cd0*/  FFMA.FTZ R50, R15, R70, R50 ;  /* 0x000000460f327223 */ /* 0x000fe20000010032 */
[----:B------:R-:W-:Y:S01]  /*9ce0*/  FMUL.FTZ R15, R28, R39 ;  /* 0x000000271c0f7220 */ /* 0x000fe20000410000 */
[C---:B------:R-:W-:Y:S01]  /*9cf0*/  FMUL.FTZ R56, R29.reuse, R46 ;  /* 0x0000002e1d387220 */ /* 0x040fe20000410000 */
[-C--:B------:R-:W-:Y:S01]  /*9d00*/  FMUL.FTZ R29, R29, R44.reuse ;  /* 0x0000002c1d1d7220 */ /* 0x080fe20000410000 */
[----:B------:R-:W-:Y:S01]  /*9d10*/  PRMT R38, R146, 0x5410, R38 ;  /* 0x0000541092267816 */ /* 0x000fe20000000026 */
[-C--:B------:R-:W-:Y:S01]  /*9d20*/  FMUL.FTZ R31, R28, R11.reuse ;  /* 0x0000000b1c1f7220 */ /* 0x080fe20000410000 */
[----:B------:R-:W-:Y:S01]  /*9d30*/  FFMA.FTZ R11, R12, R11, -R15 ;  /* 0x0000000b0c0b7223 */ /* 0x000fe2000001080f */
[----:B------:R-:W-:Y:S01]  /*9d40*/  FFMA.FTZ R44, R13, R44, -R56 ;  /* 0x0000002c0d2c7223 */ /* 0x000fe20000010838 */
[----:B------:R-:W-:Y:S01]  /*9d50*/  IMAD.U32 R15, R51, 0x10000, RZ ;  /* 0x00010000330f7824 */ /* 0x000fe200078e00ff */
[----:B------:R-:W-:Y:S01]  /*9d60*/  LOP3.LUT R30, R30, 0xffff0000, RZ, 0xc0, !PT ;  /* 0xffff00001e1e7812 */ /* 0x000fe200078ec0ff */
[----:B------:R-:W-:Y:S01]  /*9d70*/  FFMA.FTZ R13, R13, R46, R29 ;  /* 0x0000002e0d0d7223 */ /* 0x000fe2000001001d */
[----:B------:R-:W-:Y:S01]  /*9d80*/  LOP3.LUT R51, R51, 0xffff0000, RZ, 0xc0, !PT ;  /* 0xffff000033337812 */ /* 0x000fe200078ec0ff */
[C---:B------:R-:W-:Y:S01]  /*9d90*/  IMAD.U32 R28, R38.reuse, 0x10000, RZ ;  /* 0x00010000261c7824 */ /* 0x040fe200078e00ff */
[----:B------:R-:W-:Y:S01]  /*9da0*/  LOP3.LUT R29, R38, 0xffff0000, RZ, 0xc0, !PT ;  /* 0xffff0000261d7812 */ /* 0x000fe200078ec0ff */
[----:B------:R-:W-:Y:S01]  /*9db0*/  FFMA.FTZ R12, R12, R39, R31 ;  /* 0x000000270c0c7223 */ /* 0x000fe2000001001f */
[----:B------:R-:W-:Y:S01]  /*9dc0*/  LOP3.LUT R14, R14, 0xffff0000, RZ, 0xc0, !PT ;  /* 0xffff00000e0e7812 */ /* 0x000fe200078ec0ff */
[----:B------:R-:W-:Y:S01]  /*9dd0*/  FMUL.FTZ R38, R48, R15 ;  /* 0x0000000f30267220 */ /* 0x000fe20000410000 */
[----:B------:R-:W-:Y:S01]  /*9de0*/  FMUL.FTZ R31, R30, R51 ;  /* 0x000000331e1f7220 */ /* 0x000fe20000410000 */
[-C--:B------:R-:W-:Y:S01]  /*9df0*/  FMUL.FTZ R48, R48, R28.reuse ;  /* 0x0000001c30307220 */ /* 0x080fe20000410000 */
[-C--:B------:R-:W-:Y:S01]  /*9e00*/  FMUL.FTZ R30, R30, R29.reuse ;  /* 0x0000001d1e1e7220 */ /* 0x080fe20000410000 */
[C---:B------:R-:W-:Y:S01]  /*9e10*/  FFMA.FTZ R28, R45.reuse, R28, -R38 ;  /* 0x0000001c2d1c7223 */ /* 0x040fe20000010826 */
[C---:B------:R-:W-:Y:S01]  /*9e20*/  FFMA.FTZ R31, R14.reuse, R29, -R31 ;  /* 0x0000001d0e1f7223 */ /* 0x040fe2000001081f */
[----:B------:R-:W-:Y:S01]  /*9e30*/  FFMA.FTZ R15, R45, R15, R48 ;  /* 0x0000000f2d0f7223 */ /* 0x000fe20000010030 */
[----:B------:R-:W-:Y:S01]  /*9e40*/  FFMA.FTZ R30, R14, R51, R30 ;  /* 0x000000330e1e7223 */ /* 0x000fe2000001001e */
[----:B------:R-:W-:Y:S01]  /*9e50*/  FFMA.FTZ R42, R42, R68, R49 ;  /* 0x000000442a2a7223 */ /* 0x000fe20000010031 */
        /* <DEDUP_REMOVED lines=11> */
[----:B------:R-:W-:-:S02]  /*9f10*/  IMAD.MOV.U32 R15, RZ, RZ, R57 ;  /* 0x000000ffff0f7224 */ /* 0x000fc400078e0039 */
[----:B------:R-:W-:-:S07]  /*9f20*/  IMAD.MOV.U32 R31, RZ, RZ, R47 ;  /* 0x000000ffff1f7224 */ /* 0x000fce00078e002f */
.L_x_1652:
[----:B------:R-:W-:Y:S05]  /*9f30*/  BSYNC B2 ;  /* 0x0000000000027941 */ /* 0x000fea0003800000 */
.L_x_1651:
[----:B-1----:R1:W-:Y:S04]  /*9f40*/  ST.E.128 desc[UR60][R34.64], R12 ;  /* 0x0000000c22007985 */ /* 0x0023e8000c101d3c */
[----:B--2---:R1:W-:Y:S02]  /*9f50*/  @!P4 ST.E.128 desc[UR60][R36.64], R28 ;  /* 0x0000001c2400c985 */ /* 0x0043e4000c101d3c */
.L_x_1650:
[----:B------:R-:W-:Y:S05]  /*9f60*/  BSYNC B1 ;  /* 0x0000000000017941 */ /* 0x000fea0003800000 */
.L_x_1649:
[----:B------:R-:W-:-:S13]  /*9f70*/  ISETP.NE.AND P4, PT, R21, RZ, PT ;  /* 0x000000ff1500720c */ /* 0x000fda0003f85270 */
[----:B------:R-:W-:Y:S05]  /*9f80*/  @!P4 BRA `(.L_x_1601) ;  /* 0x0000000c00c4c947 */ /* 0x000fea0003800000 */
[----:B------:R-:W-:Y:S01]  /*9f90*/  SEL R131, R124, R131, !P1 ;  /* 0x000000837c837207 */ /* 0x000fe20004800000 */
[----:B------:R-:W-:Y:S01]  /*9fa0*/  BSSY B1, `(.L_x_1653) ;  /* 0x0000074000017945 */ /* 0x000fe20003800000 */
[----:B01----:R-:W-:Y:S02]  /*9fb0*/  SHF.R.U32.HI R14, RZ, 0x3, R181 ;  /* 0x00000003ff0e7819 */ /* 0x003fe400000116b5 */
[----:B---34-:R-:W-:Y:S02]  /*9fc0*/  SHF.R.S32.HI R12, RZ, 0x1f, R131 ;  /* 0x0000001fff0c7819 */ /* 0x018fe40000011483 */
[----:B------:R-:W-:Y:S02]  /*9fd0*/  ISETP.GE.AND P5, PT, R168, R123, PT ;  /* 0x0000007ba800720c */ /* 0x000fe40003fa6270 */
[----:B------:R-:W-:Y:S02]  /*9fe0*/  LEA.HI R12, R12, R131, RZ, 0x4 ;  /* 0x000000830c0c7211 */ /* 0x000fe400078f20ff */
[----:B------:R-:W-:-:S02]  /*9ff0*/  LEA R34, P4, R6, R117, 0x1 ;  /* 0x0000007506227211 */ /* 0x000fc400078808ff */
[----:B------:R-:W-:Y:S02]  /*a000*/  LEA.HI.SX32 R12, R12, R113, 0x1c ;  /* 0x000000710c0c7211 */ /* 0x000fe400078fe2ff */
[----:B------:R-:W-:Y:S02]  /*a010*/  LEA.HI.X R35, R6, R116, R109, 0x1, P4 ;  /* 0x0000007406237211 */ /* 0x000fe400020f0c6d */
[----:B------:R-:W-:Y:S01]  /*a020*/  SHF.R.S32.HI R11, RZ, 0x1f, R12 ;  /* 0x0000001fff0b7819 */ /* 0x000fe2000001140c */
[----:B------:R-:W-:-:S03]  /*a030*/  IMAD.SHL.U32 R36, R12, 0x8, RZ ;  /* 0x000000080c247824 */ /* 0x000fc600078e00ff */
[----:B------:R-:W-:-:S04]  /*a040*/  LEA.HI R11, R11, R12, RZ, 0x3 ;  /* 0x0000000c0b0b7211 */ /* 0x000fc800078f18ff */
        /* <DEDUP_REMOVED lines=8> */
[----:B------:R-:W-:-:S03]  /*a0d0*/  IMAD R28, R13, 0x2, R2 ;  /* 0x000000020d1c7824 */ /* 0x000fc600078e0202 */
[----:B------:R0:W1:Y:S04]  /*a0e0*/  LDS.128 R12, [R11+0x18400] ;  /* 0x018400000b0c7984 */ /* 0x0000680000000c00 */
[----:B------:R-:W2:Y:S01]  /*a0f0*/  LDS.128 R28, [R28+0x18400] ;  /* 0x018400001c1c7984 */ /* 0x000ea20000000c00 */
[----:B------:R-:W-:Y:S05]  /*a100*/  @P5 BRA `(.L_x_1654) ;  /* 0x0000000400745947 */ /* 0x000fea0003800000 */
[--C-:B------:R-:W-:Y:S01]  /*a110*/  SHF.R.U64 R44, R64, 0x10, R65.reuse ;  /* 0x00000010402c7819 */ /* 0x100fe20000001241 */
[----:B--2---:R-:W-:Y:S01]  /*a120*/  IMAD.U32 R47, R29, 0x10000, RZ ;  /* 0x000100001d2f7824 */ /* 0x004fe200078e00ff */
[----:B------:R-:W-:Y:S01]  /*a130*/  SHF.R.U32.HI R64, RZ, 0x10, R65 ;  /* 0x00000010ff407819 */ /* 0x000fe20000011641 */
[----:B-1----:R-:W-:Y:S01]  /*a140*/  IMAD.U32 R42, R13, 0x10000, RZ ;  /* 0x000100000d2a7824 */ /* 0x002fe200078e00ff */
[--C-:B------:R-:W-:Y:S01]  /*a150*/  SHF.R.U64 R40, R52, 0x10, R53.reuse ;  /* 0x0000001034287819 */ /* 0x100fe20000001235 */
[----:B------:R-:W-:Y:S01]  /*a160*/  IMAD.U32 R46, R31, 0x10000, RZ ;  /* 0x000100001f2e7824 */ /* 0x000fe200078e00ff */
[----:B------:R-:W-:Y:S01]  /*a170*/  SHF.R.U32.HI R52, RZ, 0x10, R53 ;  /* 0x00000010ff347819 */ /* 0x000fe20000011635 */
[----:B------:R-:W-:Y:S01]  /*a180*/  IMAD.U32 R39, R15, 0x10000, RZ ;  /* 0x000100000f277824 */ /* 0x000fe200078e00ff */
[----:B------:R-:W-:Y:S01]  /*a190*/  PRMT R49, R145, 0x5432, R64 ;  /* 0x0000543291317816 */ /* 0x000fe20000000040 */
[----:B0-----:R-:W-:Y:S01]  /*a1a0*/  IMAD.U32 R11, R12, 0x10000, RZ ;  /* 0x000100000c0b7824 */ /* 0x001fe200078e00ff */
[----:B------:R-:W-:-:S02]  /*a1b0*/  PRMT R40, R143, 0x5410, R40 ;  /* 0x000054108f287816 */ /* 0x000fc40000000028 */
[--C-:B------:R-:W-:Y:S01]  /*a1c0*/  SHF.R.U64 R45, R66, 0x10, R67.reuse ;  /* 0x00000010422d7819 */ /* 0x100fe20000001243 */
[----:B------:R-:W-:Y:S01]  /*a1d0*/  IMAD.U32 R50, R49, 0x10000, RZ ;  /* 0x0001000031327824 */ /* 0x000fe200078e00ff */
[----:B------:R-:W-:Y:S02]  /*a1e0*/  PRMT R143, R143, 0x5432, R52 ;  /* 0x000054328f8f7816 */ /* 0x000fe40000000034 */
[----:B------:R-:W-:Y:S02]  /*a1f0*/  SHF.R.U32.HI R67, RZ, 0x10, R67 ;  /* 0x00000010ff437819 */ /* 0x000fe40000011643 */
[----:B------:R-:W-:Y:S01]  /*a200*/  PRMT R145, R145, 0x5410, R44 ;  /* 0x0000541091917816 */ /* 0x000fe2000000002c */
[----:B------:R-:W-:Y:S01]  /*a210*/  IMAD.U32 R48, R143, 0x10000, RZ ;  /* 0x000100008f307824 */ /* 0x000fe200078e00ff */
[----:B------:R-:W-:Y:S01]  /*a220*/  PRMT R44, R144, 0x5410, R45 ;  /* 0x00005410902c7816 */ /* 0x000fe2000000002d */
[C---:B------:R-:W-:Y:S01]  /*a230*/  FMUL.FTZ R45, R47.reuse, R50 ;  /* 0x000000322f2d7220 */ /* 0x040fe20000410000 */
[--C-:B------:R-:W-:Y:S01]  /*a240*/  SHF.R.U64 R41, R54, 0x10, R55.reuse ;  /* 0x0000001036297819 */ /* 0x100fe20000001237 */
[-C--:B------:R-:W-:Y:S01]  /*a250*/  FMUL.FTZ R47, R47, R48.reuse ;  /* 0x000000302f2f7220 */ /* 0x080fe20000410000 */
[----:B------:R-:W-:Y:S01]  /*a260*/  SHF.R.U32.HI R55, RZ, 0x10, R55 ;  /* 0x00000010ff377819 */ /* 0x000fe20000011637 */
[----:B------:R-:W-:Y:S01]  /*a270*/  FFMA.FTZ R45, R42, R48, -R45 ;  /* 0x000000302a2d7223 */ /* 0x000fe2000001082d */
[----:B------:R-:W-:Y:S01]  /*a280*/  PRMT R67, R144, 0x5432, R67 ;  /* 0x0000543290437816 */ /* 0x000fe20000000043 */
[----:B------:R-:W-:Y:S01]  /*a290*/  FFMA.FTZ R42, R42, R50, R47 ;  /* 0x000000322a2a7223 */ /* 0x000fe2000001002f */
[----:B------:R-:W-:Y:S01]  /*a2a0*/  LOP3.LUT R43, R29, 0xffff0000, RZ, 0xc0, !PT ;  /* 0xffff00001d2b7812 */ /* 0x000fe200078ec0ff */
[----:B------:R-:W-:Y:S01]  /*a2b0*/  IMAD.U32 R52, R145, 0x10000, RZ ;  /* 0x0001000091347824 */ /* 0x000fe200078e00ff */
[----:B------:R-:W-:Y:S01]  /*a2c0*/  LOP3.LUT R49, R49, 0xffff0000, RZ, 0xc0, !PT ;  /* 0xffff000031317812 */ /* 0x000fe200078ec0ff */
[----:B------:R-:W-:Y:S01]  /*a2d0*/  IMAD.U32 R51, R67, 0x10000, RZ ;  /* 0x0001000043337824 */ /* 0x000fe200078e00ff */
[----:B------:R-:W-:-:S02]  /*a2e0*/  LOP3.LUT R48, R143, 0xffff0000, RZ, 0xc0, !PT ;  /* 0xffff00008f307812 */ /* 0x000fc400078ec0ff */
[----:B------:R-:W-:Y:S01]  /*a2f0*/  PRMT R55, R142, 0x5432, R55 ;  /* 0x000054328e377816 */ /* 0x000fe20000000037 */
[----:B------:R-:W-:Y:S01]  /*a300*/  FMUL.FTZ R53, R43, R49 ;  /* 0x000000312b357220 */ /* 0x000fe20000410000 */
[----:B------:R-:W-:Y:S01]  /*a310*/  LOP3.LUT R38, R13, 0xffff0000, RZ, 0xc0, !PT ;  /* 0xffff00000d267812 */ /* 0x000fe200078ec0ff */
[-C--:B------:R-:W-:Y:S01]  /*a320*/  FMUL.FTZ R43, R43, R48.reuse ;  /* 0x000000302b2b7220 */ /* 0x080fe20000410000 */
[----:B------:R-:W-:Y:S01]  /*a330*/  FMUL.FTZ R50, R46, R51 ;  /* 0x000000332e327220 */ /* 0x000fe20000410000 */
[----:B------:R-:W-:Y:S01]  /*a340*/  IMAD.U32 R47, R55, 0x10000, RZ ;  /* 0x00010000372f7824 */ /* 0x000fe200078e00ff */
[----:B------:R-:W-:Y:S01]  /*a350*/  LOP3.LUT R31, R31, 0xffff0000, RZ, 0xc0, !PT ;  /* 0xffff00001f1f7812 */ /* 0x000fe200078ec0ff */
[C---:B------:R-:W-:Y:S01]  /*a360*/  FFMA.FTZ R48, R38.reuse, R48, -R53 ;  /* 0x0000003026307223 */ /* 0x040fe20000010835 */
[----:B------:R-:W-:Y:S01]  /*a370*/  FFMA.FTZ R43, R38, R49, R43 ;  /* 0x00000031262b7223 */ /* 0x000fe2000001002b */
[-C--:B------:R-:W-:Y:S01]  /*a380*/  FMUL.FTZ R46, R46, R47.reuse ;  /* 0x0000002f2e2e7220 */ /* 0x080fe20000410000 */
[----:B------:R-:W-:Y:S01]  /*a390*/  FFMA.FTZ R38, R39, R47, -R50 ;  /* 0x0000002f27267223 */ /* 0x000fe20000010832 */
[----:B------:R-:W-:Y:S01]  /*a3a0*/  LOP3.LUT R54, R67, 0xffff0000, RZ, 0xc0, !PT ;  /* 0xffff000043367812 */ /* 0x000fe200078ec0ff */
[----:B------:R-:W-:Y:S01]  /*a3b0*/  IMAD.U32 R13, R28, 0x10000, RZ ;  /* 0x000100001c0d7824 */ /* 0x000fe200078e00ff */
[----:B------:R-:W-:Y:S01]  /*a3c0*/  LOP3.LUT R50, R55, 0xffff0000, RZ, 0xc0, !PT ;  /* 0xffff000037327812 */ /* 0x000fe200078ec0ff */
[----:B------:R-:W-:Y:S01]  /*a3d0*/  FFMA.FTZ R39, R39, R51, R46 ;  /* 0x0000003327277223 */ /* 0x000fe2000001002e */
[----:B------:R-:W-:-:S02]  /*a3e0*/  IMAD.U32 R46, R40, 0x10000, RZ ;  /* 0x00010000282e7824 */ /* 0x000fc400078e00ff */
[----:B------:R-:W-:Y:S01]  /*a3f0*/  FMUL.FTZ R56, R31, R54 ;  /* 0x000000361f387220 */ /* 0x000fe20000410000 */
[----:B------:R-:W-:Y:S01]  /*a400*/  LOP3.LUT R29, R15, 0xffff0000, RZ, 0xc0, !PT ;  /* 0xffff00000f1d7812 */ /* 0x000fe200078ec0ff */
[----:B------:R-:W-:Y:S01]  /*a410*/  FMUL.FTZ R58, R31, R50 ;  /* 0x000000321f3a7220 */ /* 0x000fe20000410000 */
[----:B------:R-:W-:Y:S01]  /*a420*/  LOP3.LUT R31, R40, 0xffff0000, RZ, 0xc0, !PT ;  /* 0xffff0000281f7812 */ /* 0x000fe200078ec0ff */
[C---:B------:R-:W-:Y:S01]  /*a430*/  FMUL.FTZ R40, R13.reuse, R52 ;  /* 0x000000340d287220 */ /* 0x040fe20000410000 */
[----:B------:R-:W-:Y:S01]  /*a440*/  FMUL.FTZ R13, R13, R46 ;  /* 0x0000002e0d0d7220 */ /* 0x000fe20000410000 */
[----:B------:R-:W-:Y:S01]  /*a450*/  LOP3.LUT R28, R28, 0xffff0000, RZ, 0xc0, !PT ;  /* 0xffff00001c1c7812 */ /* 0x000fe200078ec0ff */
[----:B------:R-:W-:Y:S01]  /*a460*/  IMAD.U32 R15, R14, 0x10000, RZ ;  /* 0x000100000e0f7824 */ /* 0x000fe200078e00ff */
[----:B------:R-:W-:Y:S01]  /*a470*/  PRMT R41, R142, 0x5410, R41 ;  /* 0x000054108e297816 */ /* 0x000fe20000000029 */
[----:B------:R-:W-:Y:S01]  /*a480*/  FFMA.FTZ R52, R11, R52, R13 ;  /* 0x000000340b347223 */ /* 0x000fe2000001000d */
[----:B------:R-:W-:Y:S01]  /*a490*/  LOP3.LUT R145, R145, 0xffff0000, RZ, 0xc0, !PT ;  /* 0xffff000091917812 */ /* 0x000fe200078ec0ff */
[C---:B------:R-:W-:Y:S01]  /*a4a0*/  FFMA.FTZ R49, R29.reuse, R50, -R56 ;  /* 0x000000321d317223 */ /* 0x040fe20000010838 */
[----:B------:R-:W-:Y:S01]  /*a4b0*/  LOP3.LUT R37, R14, 0xffff0000, RZ, 0xc0, !PT ;  /* 0xffff00000e257812 */ /* 0x000fe200078ec0ff */
[----:B------:R-:W-:Y:S01]  /*a4c0*/  IMAD.U32 R14, R30, 0x10000, RZ ;  /* 0x000100001e0e7824 */ /* 0x000fe200078e00ff */
[----:B------:R-:W-:Y:S01]  /*a4d0*/  LOP3.LUT R12, R12, 0xffff0000, RZ, 0xc0, !PT ;  /* 0xffff00000c0c7812 */ /* 0x000fe200078ec0ff */
[----:B------:R-:W-:Y:S01]  /*a4e0*/  FFMA.FTZ R58, R29, R54, R58 ;  /* 0x000000361d3a7223 */ /* 0x000fe2000001003a */
[----:B------:R-:W-:Y:S01]  /*a4f0*/  FFMA.FTZ R40, R11, R46, -R40 ;  /* 0x0000002e0b287223 */ /* 0x000fe20000010828 */
[----:B------:R-:W-:Y:S01]  /*a500*/  IMAD.U32 R13, R44, 0x10000, RZ ;  /* 0x000100002c0d7824 */ /* 0x000fe200078e00ff */
[----:B------:R-:W-:Y:S01]  /*a510*/  LOP3.LUT R30, R30, 0xffff0000, RZ, 0xc0, !PT ;  /* 0xffff00001e1e7812 */ /* 0x000fe200078ec0ff */
[C---:B------:R-:W-:Y:S01]  /*a520*/  FMUL.FTZ R29, R28.reuse, R145 ;  /* 0x000000911c1d7220 */ /* 0x040fe20000410000 */
[-C--:B------:R-:W-:Y:S01]  /*a530*/  FMUL.FTZ R47, R28, R31.reuse ;  /* 0x0000001f1c2f7220 */ /* 0x080fe20000410000 */
[C---:B------:R-:W-:Y:S01]  /*a540*/  IMAD.U32 R11, R41.reuse, 0x10000, RZ ;  /* 0x00010000290b7824 */ /* 0x040fe200078e00ff */
[----:B------:R-:W-:Y:S01]  /*a550*/  LOP3.LUT R44, R44, 0xffff0000, RZ, 0xc0, !PT ;  /* 0xffff00002c2c7812 */ /* 0x000fe200078ec0ff */
[C---:B------:R-:W-:Y:S01]  /*a560*/  FFMA.FTZ R29, R12.reuse, R31, -R29 ;  /* 0x0000001f0c1d7223 */ /* 0x040fe2000001081d */
[----:B------:R-:W-:Y:S01]  /*a570*/  LOP3.LUT R41, R41, 0xffff0000, RZ, 0xc0, !PT ;  /* 0xffff000029297812 */ /* 0x000fe200078ec0ff */
[----:B------:R-:W-:Y:S01]  /*a580*/  FFMA.FTZ R47, R12, R145, R47 ;  /* 0x000000910c2f7223 */ /* 0x000fe2000001002f */
[----:B------:R-:W-:Y:S01]  /*a590*/  FMUL.FTZ R12, R14, R13 ;  /* 0x0000000d0e0c7220 */ /* 0x000fe20000410000 */
        /* <DEDUP_REMOVED lines=20> */
.L_x_1654:
[----:B------:R-:W-:Y:S05]  /*a6e0*/  BSYNC B1 ;  /* 0x0000000000017941 */ /* 0x000fea0003800000 */
.L_x_1653:
[----:B-1----:R1:W-:Y:S01]  /*a6f0*/  ST.E.128 desc[UR60][R34.64], R12 ;  /* 0x0000000c22007985 */ /* 0x0023e2000c101d3c */
[----:B------:R-:W-:-:S13]  /*a700*/  ISETP.GE.AND P4, PT, R36, R127, PT ;  /* 0x0000007f2400720c */ /* 0x000fda0003f86270 */
[----:B------:R-:W-:Y:S05]  /*a710*/  @P4 BRA `(.L_x_1601) ;  /* 0x0000000400e04947 */ /* 0x000fea0003800000 */
[----:B------:R-:W-:-:S05]  /*a720*/  IMAD.WIDE R32, R36, 0x2, R32 ;  /* 0x0000000224207825 */ /* 0x000fca00078e0220 */
[----:B--2---:R2:W-:Y:S01]  /*a730*/  ST.E.128 desc[UR60][R32.64], R28 ;  /* 0x0000001c20007985 */ /* 0x0045e2000c101d3c */
[----:B------:R-:W-:Y:S05]  /*a740*/  BRA `(.L_x_1601) ;  /* 0x0000000400d47947 */ /* 0x000fea0003800000 */
.L_x_1566:
[----:B------:R-:W2:Y:S02]  /*a750*/  LDL R11, [R1+0x30] ;  /* 0x00003000010b7983 */ /* 0x000ea40000100800 */
[----:B--2---:R-:W-:-:S13]  /*a760*/  R2UR UR4, R11 ;  /* 0x000000000b0472ca */ /* 0x004fda00000e0000 */
[----:B------:R-:W-:-:S06]  /*a770*/  UISETP.NE.AND UP0, UPT, UR4, 0x3, UPT ;  /* 0x000000030400788c */ /* 0x000fcc000bf05270 */
[----:B------:R-:W-:-:S13]  /*a780*/  PLOP3.LUT P0, PT, PT, PT, UP0, 0x80, 0x0 ;  /* 0x000000000000781c */ /* 0x000fda0003f0f008 */
[----:B------:R-:W-:Y:S05]  /*a790*/  @!P0 BRA `(.L_x_1655) ;  /* 0x0000000000048947 */ /* 0x000fea0003800000 */
[----:B------:R-:W-:Y:S01]  /*a7a0*/  BPT.TRAP 0x1 ;  /* 0x000000040000795c */ /* 0x000fe20000300000 */
.L_x_1655:
[----:B------:R-:W-:Y:S01]  /*a7b0*/  IMAD R86, R17, 0x8, R2 ;  /* 0x0000000811567824 */ /* 0x000fe200078e0202 */
[----:B------:R-:W-:Y:S01]  /*a7c0*/  SHF.L.U32 R87, R175, 0x1f, RZ ;  /* 0x0000001faf577819 */ /* 0x000fe200000006ff */
[----:B------:R-:W-:Y:S01]  /*a7d0*/  BSSY B1, `(.L_x_1656) ;  /* 0x0000004000017945 */ /* 0x000fe20003800000 */
[----:B------:R-:W-:Y:S02]  /*a7e0*/  SHF.R.S32.HI R79, RZ, 0x1f, R78 ;  /* 0x0000001fff4f7819 */ /* 0x000fe4000001144e */
[----:B------:R-:W0:Y:S02]  /*a7f0*/  SYNCS.PHASECHK.TRANS64.TRYWAIT P4, [R86+URZ+0x2a890], R87 ;  /* 0x02a89057560075a7 */ /* 0x000e24000808017f */
[----:B0-----:R-:W-:Y:S05]  /*a800*/  @!P4 BRA `(.L_x_1657) ;  /* 0x0000022000fcc947 */ /* 0x001fea0003800000 */
.L_x_2014:
[----:B------:R-:W-:Y:S05]  /*a810*/  BSYNC B1 ;  /* 0x0000000000017941 */ /* 0x000fea0003800000 */
.L_x_1656:
[----:B------:R-:W-:Y:S01]  /*a820*/  ULDC.64 UR4, c[0x0][0x300] ;  /* 0x0000c00000047ab9 */ /* 0x000fe20000000a00 */
[----:B-----5:R-:W-:Y:S01]  /*a830*/  SHF.R.S32.HI R84, RZ, 0x1f, R77 ;  /* 0x0000001fff547819 */ /* 0x020fe2000001144d */
[----:B------:R-:W-:Y:S01]  /*a840*/  IMAD R11, R79, UR4, RZ ;  /* 0x000000044f0b7c24 */ /* 0x000fe2000f8e02ff */
[----:B------:R-:W-:Y:S01]  /*a850*/  ULDC.64 UR6, c[0x0][0x2e8] ;  /* 0x0000ba0000067ab9 */ /* 0x000fe20000000a00 */
[----:B------:R-:W-:-:S04]  /*a860*/  IMAD.WIDE.U32 R12, R78, UR4, RZ ;  /* 0x000000044e0c7c25 */ /* 0x000fc8000f8e00ff */
        /* <DEDUP_REMOVED lines=20> */
.L_x_2018:
[----:B------:R-:W-:Y:S04]  /*a9b0*/  BSSY B1, `(.L_x_1659) ;  /* 0x0000025000017945 */ /* 0x000fe80003800000 */
[----:B------:R-:W-:Y:S05]  /*a9c0*/  @!P4 BRA `(.L_x_1660) ;  /* 0x00000000008cc947 */ /* 0x000fea0003800000 */
[----:B------:R-:W-:Y:S02]  /*a9d0*/  ULDC UR4, c[0x0][0x2f4] ;  /* 0x0000bd0000047ab9 */ /* 0x000fe40000000800 */
[----:B------:R-:W-:-:S13]  /*a9e0*/  ISETP.GE.AND P4, PT, R18, UR4, PT ;  /* 0x0000000412007c0c */ /* 0x000fda000bf86270 */
[----:B------:R-:W4:Y:S01]  /*a9f0*/  @!P4 LDS.128 R12, [R29] ;  /* 0x000000001d0cc984 */ /* 0x000f220000000c00 */
[----:B---3--:R-:W-:-:S04]  /*aa00*/  @!P4 LEA R30, P5, R18, R34, 0x1 ;  /* 0x00000022121ec211 */ /* 0x008fc800078a08ff */
[----:B--2---:R-:W-:Y:S02]  /*aa10*/  @!P4 LEA.HI.X R31, R18, R35, R19, 0x1, P5 ;  /* 0x00000023121fc211 */ /* 0x004fe400028f0c13 */
[----:B------:R-:W-:-:S13]  /*aa20*/  ISETP.GE.AND P5, PT, R167, UR4, PT ;  /* 0x00000004a7007c0c */ /* 0x000fda000bfa6270 */
[----:B------:R-:W-:Y:S01]  /*aa30*/  @!P5 IMAD.SHL.U32 R11, R170, 0x8, RZ ;  /* 0x00000008aa0bd824 */ /* 0x000fe200078e00ff */
[----:B----4-:R2:W-:Y:S01]  /*aa40*/  @!P4 ST.E.128 desc[UR60][R30.64], R12 ;  /* 0x0000000c1e00c985 */ /* 0x0105e2000c101d3c */
[----:B------:R-:W-:-:S03]  /*aa50*/  ISETP.GE.AND P4, PT, R168, UR4, PT ;  /* 0x00000004a8007c0c */ /* 0x000fc6000bf86270 */
[----:B------:R-:W3:Y:S01]  /*aa60*/  @!P5 LDS.128 R12, [R28] ;  /* 0x000000001c0cd984 */ /* 0x000ee20000000c00 */
[----:B--2---:R-:W-:Y:S02]  /*aa70*/  @!P5 IMAD.MOV.U32 R30, RZ, RZ, R34 ;  /* 0x000000ffff1ed224 */ /* 0x004fe400078e0022 */
[----:B------:R-:W-:Y:S02]  /*aa80*/  @!P5 IMAD.MOV.U32 R31, RZ, RZ, R35 ;  /* 0x000000ffff1fd224 */ /* 0x000fe400078e0023 */
[----:B------:R-:W-:-:S05]  /*aa90*/  @!P5 IMAD.WIDE R30, R11, 0x2, R30 ;  /* 0x000000020b1ed825 */ /* 0x000fca00078e021e */
[----:B------:R-:W-:Y:S01]  /*aaa0*/  @!P4 IMAD.SHL.U32 R11, R171, 0x8, RZ ;  /* 0x00000008ab0bc824 */ /* 0x000fe200078e00ff */
[----:B---3--:R2:W-:Y:S01]  /*aab0*/  @!P5 ST.E.128 desc[UR60][R30.64], R12 ;  /* 0x0000000c1e00d985 */ /* 0x0085e2000c101d3c */
[----:B------:R-:W-:-:S03]  /*aac0*/  ISETP.GE.AND P5, PT, R22, UR4, PT ;  /* 0x0000000416007c0c */ /* 0x000fc6000bfa6270 */
[----:B------:R-:W3:Y:S01]  /*aad0*/  @!P4 LDS.128 R12, [R29+0x3000] ;  /* 0x003000001d0cc984 */ /* 0x000ee20000000c00 */
[----:B--2---:R-:W-:Y:S02]  /*aae0*/  @!P4 IMAD.MOV.U32 R30, RZ, RZ, R34 ;  /* 0x000000ffff1ec224 */ /* 0x004fe400078e0022 */
[----:B------:R-:W-:Y:S02]  /*aaf0*/  @!P4 IMAD.MOV.U32 R31, RZ, RZ, R35 ;  /* 0x000000ffff1fc224 */ /* 0x000fe400078e0023 */
[----:B------:R-:W-:-:S05]  /*ab00*/  @!P4 IMAD.WIDE R30, R11, 0x2, R30 ;  /* 0x000000020b1ec825 */ /* 0x000fca00078e021e */
[----:B---3--:R2:W-:Y:S04]  /*ab10*/  @!P4 ST.E.128 desc[UR60][R30.64], R12 ;  /* 0x0000000c1e00c985 */ /* 0x0085e8000c101d3c */
[----:B------:R-:W3:Y:S01]  /*ab20*/  @!P5 LDS.128 R12, [R28+0x3000] ;  /* 0x003000001c0cd984 */ /* 0x000ee20000000c00 */
[----:B--2---:R-:W-:-:S04]  /*ab30*/  @!P5 LEA R30, P4, R22, R34, 0x1 ;  /* 0x00000022161ed211 */ /* 0x004fc800078808ff */
[----:B------:R-:W-:Y:S02]  /*ab40*/  @!P5 LEA.HI.X R31, R22, R35, R173, 0x1, P4 ;  /* 0x00000023161fd211 */ /* 0x000fe400020f0cad */
[----:B------:R-:W-:-:S03]  /*ab50*/  ISETP.GE.AND P4, PT, R160, UR4, PT ;  /* 0x00000004a0007c0c */ /* 0x000fc6000bf86270 */
[----:B---3--:R2:W-:Y:S10]  /*ab60*/  @!P5 ST.E.128 desc[UR60][R30.64], R12 ;  /* 0x0000000c1e00d985 */ /* 0x0085f4000c101d3c */
[----:B------:R-:W3:Y:S01]  /*ab70*/  @!P4 LDS.128 R12, [R29+0x6000] ;  /* 0x006000001d0cc984 */ /* 0x000ee20000000c00 */
[----:B--2---:R-:W-:-:S04]  /*ab80*/  @!P4 LEA R30, P5, R160, R34, 0x1 ;  /* 0x00000022a01ec211 */ /* 0x004fc800078a08ff */
[----:B------:R-:W-:Y:S02]  /*ab90*/  @!P4 LEA.HI.X R31, R160, R35, R184, 0x1, P5 ;  /* 0x00000023a01fc211 */ /* 0x000fe400028f0cb8 */
[----:B------:R-:W-:-:S03]  /*aba0*/  ISETP.GE.AND P5, PT, R161, UR4, PT ;  /* 0x00000004a1007c0c */ /* 0x000fc6000bfa6270 */
[----:B---3--:R2:W-:Y:S10]  /*abb0*/  @!P4 ST.E.128 desc[UR60][R30.64], R12 ;  /* 0x0000000c1e00c985 */ /* 0x0085f4000c101d3c */
[----:B------:R-:W3:Y:S01]  /*abc0*/  @!P5 LDS.128 R12, [R28+0x6000] ;  /* 0x006000001c0cd984 */ /* 0x000ee20000000c00 */
[----:B--2---:R-:W-:-:S04]  /*abd0*/  @!P5 LEA R30, P4, R161, R34, 0x1 ;  /* 0x00000022a11ed211 */ /* 0x004fc800078808ff */
[----:B------:R-:W-:-:S05]  /*abe0*/  @!P5 LEA.HI.X R31, R161, R35, R183, 0x1, P4 ;  /* 0x00000023a11fd211 */ /* 0x000fca00020f0cb7 */
[----:B---3--:R4:W-:Y:S04]  /*abf0*/  @!P5 ST.E.128 desc[UR60][R30.64], R12 ;  /* 0x0000000c1e00d985 */ /* 0x0089e8000c101d3c */
.L_x_1660:
[----:B------:R-:W-:Y:S05]  /*ac00*/  BSYNC B1 ;  /* 0x0000000000017941 */ /* 0x000fea0003800000 */
.L_x_1659:
[----:B------:R-:W-:-:S03]  /*ac10*/  UMOV UR4, 0xffffffff ;  /* 0xffffffff00047882 */ /* 0x000fc60000000000 */
[----:B------:R-:W-:Y:S05]  /*ac20*/  BRA.DIV UR4, `(.L_x_1661) ;  /* 0x0000022204547947 */ /* 0x000fea000b800000 */
[----:B-1----:R-:W1:Y:S04]  /*ac30*/  SHFL.IDX PT, R33, R33, 0x1, 0x1c1f ;  /* 0x003c1f0021217f89 */ /* 0x002e6800000e0000 */
[----:B------:R-:W0:Y:S02]  /*ac40*/  SHFL.IDX PT, R32, R32, 0x1, 0x1c1f ;  /* 0x003c1f0020207f89 */ /* 0x000e2400000e0000 */
.L_x_2022:
[----:B------:R-:W-:-:S13]  /*ac50*/  ISETP.GE.AND P4, PT, R36, 0x41, PT ;  /* 0x000000412400780c */ /* 0x000fda0003f86270 */
[----:B------:R-:W-:Y:S05]  /*ac60*/  @!P4 BRA `(.L_x_1601) ;  /* 0x00000000008cc947 */ /* 0x000fea0003800000 */
[----:B------:R-:W-:Y:S02]  /*ac70*/  ULDC UR4, c[0x0][0x2f4] ;  /* 0x0000bd0000047ab9 */ /* 0x000fe40000000800 */
[----:B------:R-:W-:-:S13]  /*ac80*/  ISETP.GE.AND P4, PT, R18, UR4, PT ;  /* 0x0000000412007c0c */ /* 0x000fda000bf86270 */
[----:B----4-:R-:W4:Y:S01]  /*ac90*/  @!P4 LDS.128 R12, [R29+0x2000] ;  /* 0x002000001d0cc984 */ /* 0x010f220000000c00 */
[----:B0-----:R-:W-:-:S04]  /*aca0*/  @!P4 LEA R30, P5, R18, R32, 0x1 ;  /* 0x00000020121ec211 */ /* 0x001fc800078a08ff */
[----:B-1----:R-:W-:Y:S02]  /*acb0*/  @!P4 LEA.HI.X R31, R18, R33, R19, 0x1, P5 ;  /* 0x00000021121fc211 */ /* 0x002fe400028f0c13 */
[----:B------:R-:W-:-:S13]  /*acc0*/  ISETP.GE.AND P5, PT, R167, UR4, PT ;  /* 0x00000004a7007c0c */ /* 0x000fda000bfa6270 */
[----:B------:R-:W-:Y:S01]  /*acd0*/  @!P5 IMAD.SHL.U32 R11, R170, 0x8, RZ ;  /* 0x00000008aa0bd824 */ /* 0x000fe200078e00ff */
[----:B----4-:R0:W-:Y:S01]  /*ace0*/  @!P4 ST.E.128 desc[UR60][R30.64], R12 ;  /* 0x0000000c1e00c985 */ /* 0x0101e2000c101d3c */
[----:B------:R-:W-:-:S03]  /*acf0*/  ISETP.GE.AND P4, PT, R168, UR4, PT ;  /* 0x00000004a8007c0c */ /* 0x000fc6000bf86270 */
[----:B------:R-:W1:Y:S01]  /*ad00*/  @!P5 LDS.128 R12, [R28+0x2000] ;  /* 0x002000001c0cd984 */ /* 0x000e620000000c00 */
[----:B0-----:R-:W-:Y:S02]  /*ad10*/  @!P5 IMAD.MOV.U32 R30, RZ, RZ, R32 ;  /* 0x000000ffff1ed224 */ /* 0x001fe400078e0020 */
[----:B------:R-:W-:Y:S02]  /*ad20*/  @!P5 IMAD.MOV.U32 R31, RZ, RZ, R33 ;  /* 0x000000ffff1fd224 */ /* 0x000fe400078e0021 */
[----:B------:R-:W-:-:S05]  /*ad30*/  @!P5 IMAD.WIDE R30, R11, 0x2, R30 ;  /* 0x000000020b1ed825 */ /* 0x000fca00078e021e */
[----:B------:R-:W-:Y:S01]  /*ad40*/  @!P4 IMAD.SHL.U32 R11, R171, 0x8, RZ ;  /* 0x00000008ab0bc824 */ /* 0x000fe200078e00ff */
[----:B-1----:R0:W-:Y:S01]  /*ad50*/  @!P5 ST.E.128 desc[UR60][R30.64], R12 ;  /* 0x0000000c1e00d985 */ /* 0x0021e2000c101d3c */
[----:B------:R-:W-:-:S03]  /*ad60*/  ISETP.GE.AND P5, PT, R22, UR4, PT ;  /* 0x0000000416007c0c */ /* 0x000fc6000bfa6270 */
[----:B------:R-:W1:Y:S01]  /*ad70*/  @!P4 LDS.128 R12, [R29+0x5000] ;  /* 0x005000001d0cc984 */ /* 0x000e620000000c00 */
[----:B0-----:R-:W-:Y:S02]  /*ad80*/  @!P4 IMAD.MOV.U32 R30, RZ, RZ, R32 ;  /* 0x000000ffff1ec224 */ /* 0x001fe400078e0020 */
[----:B------:R-:W-:Y:S02]  /*ad90*/  @!P4 IMAD.MOV.U32 R31, RZ, RZ, R33 ;  /* 0x000000ffff1fc224 */ /* 0x000fe400078e0021 */
[----:B------:R-:W-:-:S05]  /*ada0*/  @!P4 IMAD.WIDE R30, R11, 0x2, R30 ;  /* 0x000000020b1ec825 */ /* 0x000fca00078e021e */
[----:B-1----:R0:W-:Y:S04]  /*adb0*/  @!P4 ST.E.128 desc[UR60][R30.64], R12 ;  /* 0x0000000c1e00c985 */ /* 0x0021e8000c101d3c */
[----:B------:R-:W1:Y:S01]  /*adc0*/  @!P5 LDS.128 R12, [R28+0x5000] ;  /* 0x005000001c0cd984 */ /* 0x000e620000000c00 */
[----:B0-----:R-:W-:-:S04]  /*add0*/  @!P5 LEA R30, P4, R22, R32, 0x1 ;  /* 0x00000020161ed211 */ /* 0x001fc800078808ff */
[----:B------:R-:W-:Y:S02]  /*ade0*/  @!P5 LEA.HI.X R31, R22, R33, R173, 0x1, P4 ;  /* 0x00000021161fd211 */ /* 0x000fe400020f0cad */
[----:B------:R-:W-:-:S03]  /*adf0*/  ISETP.GE.AND P4, PT, R160, UR4, PT ;  /* 0x00000004a0007c0c */ /* 0x000fc6000bf86270 */
[----:B-1----:R0:W-:Y:S10]  /*ae00*/  @!P5 ST.E.128 desc[UR60][R30.64], R12 ;  /* 0x0000000c1e00d985 */ /* 0x0021f4000c101d3c */
[----:B------:R-:W1:Y:S01]  /*ae10*/  @!P4 LDS.128 R12, [R29+0x8000] ;  /* 0x008000001d0cc984 */ /* 0x000e620000000c00 */
[----:B0-----:R-:W-:-:S04]  /*ae20*/  @!P4 LEA R30, P5, R160, R32, 0x1 ;  /* 0x00000020a01ec211 */ /* 0x001fc800078a08ff */
[----:B------:R-:W-:Y:S02]  /*ae30*/  @!P4 LEA.HI.X R31, R160, R33, R184, 0x1, P5 ;  /* 0x00000021a01fc211 */ /* 0x000fe400028f0cb8 */
[----:B------:R-:W-:-:S03]  /*ae40*/  ISETP.GE.AND P5, PT, R161, UR4, PT ;  /* 0x00000004a1007c0c */ /* 0x000fc6000bfa6270 */
[----:B-1----:R-:W-:Y:S10]  /*ae50*/  @!P4 ST.E.128 desc[UR60][R30.64], R12 ;  /* 0x0000000c1e00c985 */ /* 0x002ff4000c101d3c */
[----:B------:R0:W1:Y:S02]  /*ae60*/  @!P5 LDS.128 R12, [R28+0x8000] ;  /* 0x008000001c0cd984 */ /* 0x0000640000000c00 */
[----:B0-----:R-:W-:-:S04]  /*ae70*/  @!P5 LEA R28, P4, R161, R32, 0x1 ;  /* 0x00000020a11cd211 */ /* 0x001fc800078808ff */
[----:B------:R-:W-:-:S05]  /*ae80*/  @!P5 LEA.HI.X R29, R161, R33, R183, 0x1, P4 ;  /* 0x00000021a11dd211 */ /* 0x000fca00020f0cb7 */
[----:B-1----:R0:W-:Y:S04]  /*ae90*/  @!P5 ST.E.128 desc[UR60][R28.64], R12 ;  /* 0x0000000c1c00d985 */ /* 0x0021e8000c101d3c */
.L_x_1601:
[----:B------:R-:W-:Y:S05]  /*aea0*/  BSYNC B0 ;  /* 0x0000000000007941 */ /* 0x000fea0003800000 */
.L_x_1565:
[----:B0--3--:R-:W0:Y:S01]  /*aeb0*/  S2R R11, SR_TID.X ;  /* 0x00000000000b7919 */ /* 0x009e220000002100 */
[----:B------:R-:W-:Y:S01]  /*aec0*/  @!PT LDS RZ, [RZ] ;  /* 0x00000000fffff984 */ /* 0x000fe20000000800 */
[----:B------:R-:W-:Y:S01]  /*aed0*/  @!PT LDS RZ, [RZ] ;  /* 0x00000000fffff984 */ /* 0x000fe20000000800 */
[----:B------:R-:W-:Y:S01]  /*aee0*/  @!PT LDS RZ, [RZ] ;  /* 0x00000000fffff984 */ /* 0x000fe20000000800 */
[----:B------:R-:W-:Y:S01]  /*aef0*/  @!PT LDS RZ, [RZ] ;  /* 0x00000000fffff984 */ /* 0x000fe20000000800 */
[----:B------:R3:W-:Y:S06]  /*af00*/  MEMBAR.ALL.CTA ;  /* 0x0000000000007992 */ /* 0x0007ec0000008000 */
[----:B---3--:R-:W3:Y:S01]  /*af10*/  FENCE.VIEW.ASYNC.S ;  /* 0x00000000000073c6 */ /* 0x008ee20000000000 */
[----:B------:R-:W-:Y:S05]  /*af20*/  WARPSYNC.ALL ;  /* 0x0000000000007948 */ /* 0x000fea0003800000 */
[----:B------:R-:W-:Y:S01]  /*af30*/  BSSY B0, `(.L_x_1662) ;  /* 0x0000009000007945 */ /* 0x000fe20003800000 */
[----:B0-----:R-:W-:Y:S01]  /*af40*/  LOP3.LUT R11, R11, 0x7f, RZ, 0xc0, !PT ;  /* 0x0000007f0b0b7812 */ /* 0x001fe200078ec0ff */
[----:B---3--:R0:W-:Y:S03]  /*af50*/  BAR.SYNC.DEFER_BLOCKING R194, 0x80 ;  /* 0x000200c20000751d */ /* 0x0081e60000010000 */
[----:B------:R-:W-:-:S13]  /*af60*/  ISETP.NE.AND P4, PT, R11, RZ, PT ;  /* 0x000000ff0b00720c */ /* 0x000fda0003f85270 */
[----:B------:R-:W-:-:S05]  /*af70*/  @!P4 VIADD R11, R86, 0x2a8a0 ;  /* 0x0002a8a0560bc836 */ /* 0x000fca0000000000 */
[----:B------:R-:W-:-:S04]  /*af80*/  @!P4 PRMT R11, RZ, 0x654, R11 ;  /* 0x00000654ff0bc816 */ /* 0x000fc8000000000b */
[----:B------:R0:W-:Y:S01]  /*af90*/  @!P4 SYNCS.ARRIVE.TRANS64.RED.A1T0 RZ, [R11+URZ], RZ ;  /* 0x000000ff0bffc9a7 */ /* 0x0001e2000810043f */
[----:B------:R-:W-:Y:S05]  /*afa0*/  @!P0 BRA `(.L_x_1663) ;  /* 0x0000000000048947 */ /* 0x000fea0003800000 */
[----:B------:R-:W-:Y:S01]  /*afb0*/  BPT.TRAP 0x1 ;  /* 0x000000040000795c */ /* 0x000fe20000300000 */
.L_x_1663:
[----:B------:R-:W-:Y:S05]  /*afc0*/  BSYNC B0 ;  /* 0x0000000000007941 */ /* 0x000fea0003800000 */
.L_x_1662:
[----:B------:R-:W3:Y:S01]  /*afd0*/  SYNCS.PHASECHK.TRANS64.TRYWAIT P0, [R86+URZ+0x2a8b0], R87 ;  /* 0x02a8b057560075a7 */ /* 0x000ee2000800017f */
[----:B------:R-:W-:Y:S04]  /*afe0*/  BSSY B0, `(.L_x_1664) ;  /* 0x0000002000007945 */ /* 0x000fe80003800000 */
[----:B---3--:R-:W-:Y:S05]  /*aff0*/  @!P0 BRA `(.L_x_1665) ;  /* 0x0000021c00ac8947 */ /* 0x008fea0003800000 */
.L_x_2023:
[----:B------:R-:W-:Y:S05]  /*b000*/  BSYNC B0 ;  /* 0x0000000000007941 */ /* 0x000fea0003800000 */
.L_x_1664:
[----:B------:R-:W-:Y:S01]  /*b010*/  ULDC.64 UR4, c[0x0][0x328] ;  /* 0x0000ca0000047ab9 */ /* 0x000fe20000000a00 */
[----:B------:R-:W-:Y:S01]  /*b020*/  IMAD.IADD R85, R85, 0x1, -R174 ;  /* 0x0000000155557824 */ /* 0x000fe200078e0aae */
[----:B------:R-:W-:Y:S01]  /*b030*/  ULDC.64 UR6, c[0x0][0x318] ;  /* 0x0000c60000067ab9 */ /* 0x000fe20000000a00 */
[----:B------:R-:W-:Y:S01]  /*b040*/  IMAD R79, R79, UR4, RZ ;  /* 0x000000044f4f7c24 */ /* 0x000fe2000f8e02ff */
[----:B------:R-:W-:Y:S01]  /*b050*/  BSSY B0, `(.L_x_1666) ;  /* 0x000002a000007945 */ /* 0x000fe20003800000 */
[----:B-12-4-:R-:W-:Y:S01]  /*b060*/  IMAD.WIDE.U32 R12, R78, UR4, RZ ;  /* 0x000000044e0c7c25 */ /* 0x016fe2000f8e00ff */
[----:B------:R-:W-:-:S03]  /*b070*/  ISETP.GE.AND P0, PT, R85, 0x1, PT ;  /* 0x000000015500780c */ /* 0x000fc60003f06270 */
[----:B------:R-:W-:Y:S01]  /*b080*/  IMAD R79, R78, UR5, R79 ;  /* 0x000000054e4f7c24 */ /* 0x000fe2000f8e024f */
[----:B------:R-:W-:Y:S02]  /*b090*/  ULDC.64 UR4, c[0x0][0x338] ;  /* 0x0000ce0000047ab9 */ /* 0x000fe40000000a00 */
[----:B------:R-:W-:Y:S02]  /*b0a0*/  IMAD R84, R84, UR4, RZ ;  /* 0x0000000454547c24 */ /* 0x000fe4000f8e02ff */
[----:B------:R-:W-:Y:S02]  /*b0b0*/  IMAD.IADD R13, R13, 0x1, R79 ;  /* 0x000000010d0d7824 */ /* 0x000fe400078e024f */
[C---:B0-----:R-:W-:Y:S02]  /*b0c0*/  IMAD R11, R77.reuse, UR5, R84 ;  /* 0x000000054d0b7c24 */ /* 0x041fe4000f8e0254 */
[----:B------:R-:W-:Y:S01]  /*b0d0*/  IMAD.WIDE.U32 R12, R77, UR4, R12 ;  /* 0x000000044d0c7c25 */ /* 0x000fe2000f8e000c */
[----:B------:R-:W-:-:S03]  /*b0e0*/  ULDC.64 UR4, c[0x0][0x330] ;  /* 0x0000cc0000047ab9 */ /* 0x000fc60000000a00 */
[----:B------:R-:W-:Y:S02]  /*b0f0*/  IMAD.IADD R13, R13, 0x1, R11 ;  /* 0x000000010d0d7824 */ /* 0x000fe400078e020b */
[----:B------:R-:W-:Y:S02]  /*b100*/  IMAD R11, R17, 0x3000, R0 ;  /* 0x00003000110b7824 */ /* 0x000fe400078e0200 */
[----:B------:R-:W-:-:S04]  /*b110*/  IMAD.WIDE.U32 R12, R169, UR4, R12 ;  /* 0x00000004a90c7c25 */ /* 0x000fc8000f8e000c */
[----:B------:R-:W-:Y:S01]  /*b120*/  IMAD R15, R169, UR5, R13 ;  /* 0x00000005a90f7c24 */ /* 0x000fe2000f8e020d */
[----:B------:R-:W-:Y:S01]  /*b130*/  LEA R32, P5, R12, UR6, 0x1 ;  /* 0x000000060c207c11 */ /* 0x000fe2000f8a08ff */
[----:B------:R-:W-:Y:S02]  /*b140*/  IMAD.IADD R13, R126, 0x1, R11 ;  /* 0x000000017e0d7824 */ /* 0x000fe400078e020b */
[--C-:B------:R-:W-:Y:S01]  /*b150*/  IMAD R11, R11, 0x2, R120.reuse ;  /* 0x000000020b0b7824 */ /* 0x100fe200078e0278 */
[----:B------:R-:W-:Y:S01]  /*b160*/  LEA.HI.X R33, R12, UR7, R15, 0x1, P5 ;  /* 0x000000070c217c11 */ /* 0x000fe2000a8f0c0f */
[----:B------:R0:W1:Y:S01]  /*b170*/  SHFL.IDX PT, R28, R32, RZ, 0x1c1f ;  /* 0x001c1fff201c7589 */ /* 0x00006200000e0000 */
[----:B------:R-:W-:-:S03]  /*b180*/  IMAD R34, R13, 0x2, R120 ;  /* 0x000000020d227824 */ /* 0x000fc600078e0278 */
[----:B------:R0:W2:Y:S01]  /*b190*/  SHFL.IDX PT, R29, R33, RZ, 0x1c1f ;  /* 0x001c1fff211d7589 */ /* 0x0000a200000e0000 */
[----:B------:R-:W-:Y:S05]  /*b1a0*/  @!P0 BRA `(.L_x_1667) ;  /* 0x0000000000508947 */ /* 0x000fea0003800000 */
[----:B------:R-:W-:-:S13]  /*b1b0*/  ISETP.NE.AND P5, PT, R3, RZ, PT ;  /* 0x000000ff0300720c */ /* 0x000fda0003fa5270 */
[----:B------:R-:W4:Y:S01]  /*b1c0*/  @P5 LDS.128 R12, [R11] ;  /* 0x000000000b0c5984 */ /* 0x000f220000000c00 */
[----:B-1----:R-:W-:-:S04]  /*b1d0*/  @P5 LEA R30, P0, R18, R28, 0x1 ;  /* 0x0000001c121e5211 */ /* 0x002fc800078008ff */
[----:B--2---:R-:W-:Y:S02]  /*b1e0*/  @P5 LEA.HI.X R31, R18, R29, R19, 0x1, P0 ;  /* 0x0000001d121f5211 */ /* 0x004fe400000f0c13 */
[----:B------:R-:W-:-:S13]  /*b1f0*/  ISETP.NE.AND P0, PT, R8, RZ, PT ;  /* 0x000000ff0800720c */ /* 0x000fda0003f05270 */
[----:B------:R-:W-:Y:S01]  /*b200*/  @P0 IMAD.SHL.U32 R35, R170, 0x8, RZ ;  /* 0x00000008aa230824 */ /* 0x000fe200078e00ff */
[----:B----4-:R1:W-:Y:S01]  /*b210*/  @P5 ST.E.128 desc[UR60][R30.64], R12 ;  /* 0x0000000c1e005985 */ /* 0x0103e2000c101d3c */
[----:B------:R-:W-:-:S03]  /*b220*/  ISETP.NE.AND P5, PT, R9, RZ, PT ;  /* 0x000000ff0900720c */ /* 0x000fc60003fa5270 */
[----:B------:R-:W2:Y:S01]  /*b230*/  @P0 LDS.128 R12, [R34] ;  /* 0x00000000220c0984 */ /* 0x000ea20000000c00 */
[----:B-1----:R-:W-:-:S09]  /*b240*/  @P0 IMAD.WIDE R30, R35, 0x2, R28 ;  /* 0x00000002231e0825 */ /* 0x002fd200078e021c */
[----:B------:R-:W-:Y:S01]  /*b250*/  @P5 IMAD.SHL.U32 R35, R171, 0x8, RZ ;  /* 0x00000008ab235824 */ /* 0x000fe200078e00ff */
[----:B--2---:R1:W-:Y:S01]  /*b260*/  @P0 ST.E.128 desc[UR60][R30.64], R12 ;  /* 0x0000000c1e000985 */ /* 0x0043e2000c101d3c */
[----:B------:R-:W-:-:S03]  /*b270*/  ISETP.NE.AND P0, PT, R10, RZ, PT ;  /* 0x000000ff0a00720c */ /* 0x000fc60003f05270 */
[----:B------:R-:W2:Y:S01]  /*b280*/  @P5 LDS.128 R12, [R11+0x3000] ;  /* 0x003000000b0c5984 */ /* 0x000ea20000000c00 */
[----:B-1----:R-:W-:-:S05]  /*b290*/  @P5 IMAD.WIDE R30, R35, 0x2, R28 ;  /* 0x00000002231e5825 */ /* 0x002fca00078e021c */
[----:B--2---:R-:W-:Y:S04]  /*b2a0*/  @P5 ST.E.128 desc[UR60][R30.64], R12 ;  /* 0x0000000c1e005985 */ /* 0x004fe8000c101d3c */
[C---:B------:R-:W-:Y:S01]  /*b2b0*/  @P0 LEA R28, P5, R22.reuse, R28, 0x1 ;  /* 0x0000001c161c0211 */ /* 0x040fe200078a08ff */
[----:B------:R-:W1:Y:S03]  /*b2c0*/  @P0 LDS.128 R12, [R34+0x3000] ;  /* 0x00300000220c0984 */ /* 0x000e660000000c00 */
[----:B------:R-:W-:-:S05]  /*b2d0*/  @P0 LEA.HI.X R29, R22, R29, R173, 0x1, P5 ;  /* 0x0000001d161d0211 */ /* 0x000fca00028f0cad */
[----:B-1----:R4:W-:Y:S04]  /*b2e0*/  @P0 ST.E.128 desc[UR60][R28.64], R12 ;  /* 0x0000000c1c000985 */ /* 0x0029e8000c101d3c */
.L_x_1667:
[----:B------:R-:W-:Y:S05]  /*b2f0*/  BSYNC B0 ;  /* 0x0000000000007941 */ /* 0x000fea0003800000 */
.L_x_1666:
[----:B------:R-:W-:Y:S01]  /*b300*/  ISETP.GE.AND P0, PT, R85, 0x41, PT ;  /* 0x000000415500780c */ /* 0x000fe20003f06270 */
[----:B--2-4-:R2:W4:Y:S01]  /*b310*/  SHFL.IDX PT, R29, R33, 0x1, 0x1c1f ;  /* 0x003c1f00211d7f89 */ /* 0x01452200000e0000 */
[----:B------:R-:W-:Y:S03]  /*b320*/  BSSY B0, `(.L_x_1668) ;  /* 0x0000017000007945 */ /* 0x000fe60003800000 */
[----:B-1----:R2:W1:Y:S08]  /*b330*/  SHFL.IDX PT, R28, R32, 0x1, 0x1c1f ;  /* 0x003c1f00201c7f89 */ /* 0x00247000000e0000 */
[----:B--2---:R-:W-:Y:S05]  /*b340*/  @!P0 BRA `(.L_x_1669) ;  /* 0x0000000000508947 */ /* 0x004fea0003800000 */
[----:B------:R-:W-:-:S13]  /*b350*/  ISETP.NE.AND P5, PT, R3, RZ, PT ;  /* 0x000000ff0300720c */ /* 0x000fda0003fa5270 */
[----:B------:R-:W2:Y:S01]  /*b360*/  @P5 LDS.128 R12, [R11+0x2000] ;  /* 0x002000000b0c5984 */ /* 0x000ea20000000c00 */
[----:B-1----:R-:W-:-:S04]  /*b370*/  @P5 LEA R30, P0, R18, R28, 0x1 ;  /* 0x0000001c121e5211 */ /* 0x002fc800078008ff */
[----:B----4-:R-:W-:Y:S02]  /*b380*/  @P5 LEA.HI.X R31, R18, R29, R19, 0x1, P0 ;  /* 0x0000001d121f5211 */ /* 0x010fe400000f0c13 */
[----:B------:R-:W-:-:S13]  /*b390*/  ISETP.NE.AND P0, PT, R8, RZ, PT ;  /* 0x000000ff0800720c */ /* 0x000fda0003f05270 */
[----:B0-----:R-:W-:Y:S01]  /*b3a0*/  @P0 IMAD.SHL.U32 R33, R170, 0x8, RZ ;  /* 0x00000008aa210824 */ /* 0x001fe200078e00ff */
[----:B--2---:R0:W-:Y:S01]  /*b3b0*/  @P5 ST.E.128 desc[UR60][R30.64], R12 ;  /* 0x0000000c1e005985 */ /* 0x0041e2000c101d3c */
[----:B------:R-:W-:-:S03]  /*b3c0*/  ISETP.NE.AND P5, PT, R9, RZ, PT ;  /* 0x000000ff0900720c */ /* 0x000fc60003fa5270 */
[----:B------:R-:W1:Y:S01]  /*b3d0*/  @P0 LDS.128 R12, [R34+0x2000] ;  /* 0x00200000220c0984 */ /* 0x000e620000000c00 */
[----:B0-----:R-:W-:-:S09]  /*b3e0*/  @P0 IMAD.WIDE R30, R33, 0x2, R28 ;  /* 0x00000002211e0825 */ /* 0x001fd200078e021c */
[----:B------:R-:W-:Y:S01]  /*b3f0*/  @P5 IMAD.SHL.U32 R33, R171, 0x8, RZ ;  /* 0x00000008ab215824 */ /* 0x000fe200078e00ff */
[----:B-1----:R0:W-:Y:S01]  /*b400*/  @P0 ST.E.128 desc[UR60][R30.64], R12 ;  /* 0x0000000c1e000985 */ /* 0x0021e2000c101d3c */
[----:B------:R-:W-:-:S03]  /*b410*/  ISETP.NE.AND P0, PT, R10, RZ, PT ;  /* 0x000000ff0a00720c */ /* 0x000fc60003f05270 */
[----:B------:R-:W1:Y:S01]  /*b420*/  @P5 LDS.128 R12, [R11+0x5000] ;  /* 0x005000000b0c5984 */ /* 0x000e620000000c00 */
[----:B0-----:R-:W-:-:S05]  /*b430*/  @P5 IMAD.WIDE R30, R33, 0x2, R28 ;  /* 0x00000002211e5825 */ /* 0x001fca00078e021c */
[----:B-1----:R-:W-:Y:S04]  /*b440*/  @P5 ST.E.128 desc[UR60][R30.64], R12 ;  /* 0x0000000c1e005985 */ /* 0x002fe8000c101d3c */
[C---:B------:R-:W-:Y:S01]  /*b450*/  @P0 LEA R28, P5, R22.reuse, R28, 0x1 ;  /* 0x0000001c161c0211 */ /* 0x040fe200078a08ff */
[----:B------:R-:W0:Y:S03]  /*b460*/  @P0 LDS.128 R12, [R34+0x5000] ;  /* 0x00500000220c0984 */ /* 0x000e260000000c00 */
[----:B------:R-:W-:-:S05]  /*b470*/  @P0 LEA.HI.X R29, R22, R29, R173, 0x1, P5 ;  /* 0x0000001d161d0211 */ /* 0x000fca00028f0cad */
[----:B0-----:R2:W-:Y:S04]  /*b480*/  @P0 ST.E.128 desc[UR60][R28.64], R12 ;  /* 0x0000000c1c000985 */ /* 0x0015e8000c101d3c */
.L_x_1669:
[----:B------:R-:W-:Y:S05]  /*b490*/  BSYNC B0 ;  /* 0x0000000000007941 */ /* 0x000fea0003800000 */
.L_x_1668:
[----:B------:R-:W-:Y:S01]  /*b4a0*/  @!PT LDS RZ, [RZ] ;  /* 0x00000000fffff984 */ /* 0x000fe20000000800 */
[----:B------:R-:W-:Y:S01]  /*b4b0*/  @!PT LDS RZ, [RZ] ;  /* 0x00000000fffff984 */ /* 0x000fe20000000800 */
[----:B------:R-:W-:Y:S01]  /*b4c0*/  @!PT LDS RZ, [RZ] ;  /* 0x00000000fffff984 */ /* 0x000fe20000000800 */
[----:B------:R-:W-:Y:S01]  /*b4d0*/  @!PT LDS RZ, [RZ] ;  /* 0x00000000fffff984 */ /* 0x000fe20000000800 */
[----:B------:R5:W-:Y:S06]  /*b4e0*/  MEMBAR.ALL.CTA ;  /* 0x0000000000007992 */ /* 0x000bec0000008000 */
[----:B-----5:R-:W5:Y:S01]  /*b4f0*/  FENCE.VIEW.ASYNC.S ;  /* 0x00000000000073c6 */ /* 0x020f620000000000 */
[----:B---3--:R-:W-:Y:S01]  /*b500*/  @!P4 VIADD R86, R86, 0x2a8c0 ;  /* 0x0002a8c05656c836 */ /* 0x008fe20000000000 */
[----:B-----5:R3:W-:Y:S01]  /*b510*/  BAR.SYNC.DEFER_BLOCKING R194, 0x80 ;  /* 0x000200c20000751d */ /* 0x0207e20000010000 */
[----:B------:R-:W-:Y:S01]  /*b520*/  ISETP.NE.AND P5, PT, R122, RZ, PT ;  /* 0x000000ff7a00720c */ /* 0x000fe20003fa5270 */
[----:B------:R-:W-:-:S02]  /*b530*/  VIADD R17, R17, 0x1 ;  /* 0x0000000111117836 */ /* 0x000fc40000000000 */
[----:B------:R-:W-:Y:S02]  /*b540*/  @!P4 PRMT R86, RZ, 0x654, R86 ;  /* 0x00000654ff56c816 */ /* 0x000fe40000000056 */
[----:B------:R-:W-:Y:S02]  /*b550*/  PLOP3.LUT P0, PT, PT, PT, PT, 0x8, 0x0 ;  /* 0x000000000000781c */ /* 0x000fe40003f0e170 */
[----:B------:R3:W-:Y:S01]  /*b560*/  @!P4 SYNCS.ARRIVE.TRANS64.RED.A1T0 RZ, [R86+URZ], RZ ;  /* 0x000000ff56ffc9a7 */ /* 0x0007e2000810043f */
[----:B------:R-:W-:-:S04]  /*b570*/  ISETP.NE.AND P4, PT, R17, 0x2, PT ;  /* 0x000000021100780c */ /* 0x000fc80003f85270 */
[----:B--2---:R-:W-:Y:S02]  /*b580*/  SEL R12, RZ, 0x1, P4 ;  /* 0x00000001ff0c7807 */ /* 0x004fe40002000000 */
[----:B------:R-:W-:Y:S02]  /*b590*/  SEL R17, R17, RZ, P4 ;  /* 0x000000ff11117207 */ /* 0x000fe40002000000 */
[----:B------:R-:W-:Y:S01]  /*b5a0*/  LOP3.LUT R175, R175, R12, RZ, 0x3c, !PT ;  /* 0x0000000cafaf7212 */ /* 0x000fe200078e3cff */
[----:B---3--:R-:W-:Y:S06]  /*b5b0*/  @P5 BRA `(.L_x_1670) ;  /* 0xffffff7800045947 */ /* 0x008fec000383ffff */
.L_x_1560:
[----:B------:R-:W2:Y:S01]  /*b5c0*/  LDC R0, c[0x0][0x448] ;  /* 0x00011200ff007b82 */ /* 0x000ea20000000800 */
[----:B------:R-:W-:Y:S01]  /*b5d0*/  IADD3 R7, R166, 0x1, -R165 ;  /* 0x00000001a6077810 */ /* 0x000fe20007ffe8a5 */
[----:B------:R-:W-:Y:S06]  /*b5e0*/  BSSY B0, `(.L_x_1671) ;  /* 0x000000d000007945 */ /* 0x000fec0003800000 */
[----:B------:R-:W3:Y:S01]  /*b5f0*/  LDC.64 R4, c[0x0][0x9e0] ;  /* 0x00027800ff047b82 */ /* 0x000ee20000000a00 */
[----:B--2---:R-:W-:Y:S01]  /*b600*/  ISETP.NE.AND P1, PT, R0, 0x1, PT ;  /* 0x000000010000780c */ /* 0x004fe20003f25270 */
[----:B------:R-:W-:Y:S01]  /*b610*/  VIADD R0, R188, 0x7f ;  /* 0x0000007fbc007836 */ /* 0x000fe20000000000 */
[----:B---3--:R-:W-:-:S11]  /*b620*/  ISETP.GE.AND P2, PT, R5, 0x1, PT ;  /* 0x000000010500780c */ /* 0x008fd60003f46270 */
[----:B------:R-:W2:Y:S08]  /*b630*/  @P1 LDC R3, c[0x0][0x44c] ;  /* 0x00011300ff031b82 */ /* 0x000eb00000000800 */
[----:B------:R-:W3:Y:S01]  /*b640*/  @P1 LDC R6, c[0x0][0x450] ;  /* 0x00011400ff061b82 */ /* 0x000ee20000000800 */
[----:B--2---:R-:W-:-:S05]  /*b650*/  @P1 IMAD.HI.U32 R3, R0, R3, RZ ;  /* 0x0000000300031227 */ /* 0x004fca00078e00ff */
[----:B---3--:R-:W-:-:S05]  /*b660*/  @P1 SHF.R.U32.HI R0, RZ, R6, R3 ;  /* 0x00000006ff001219 */ /* 0x008fca0000011603 */
[----:B------:R-:W-:Y:S01]  /*b670*/  IMAD.IADD R3, R7, 0x1, R0 ;  /* 0x0000000107037824 */ /* 0x000fe200078e0200 */
[----:B------:R-:W-:Y:S06]  /*b680*/  @P0 BRA `(.L_x_1672) ;  /* 0x0000000000080947 */ /* 0x000fec0003800000 */
[----:B------:R-:W2:Y:S02]  /*b690*/  FENCE.VIEW.ASYNC.G ;  /* 0x00000000000073c6 */ /* 0x000ea40000000100 */
[----:B--2---:R-:W-:Y:S06]  /*b6a0*/  BAR.ARV 0xc, 0x180 ;  /* 0x0306000000007b1d */ /* 0x004fec0000002000 */
.L_x_1672:
[----:B------:R-:W-:Y:S05]  /*b6b0*/  BSYNC B0 ;  /* 0x0000000000007941 */ /* 0x000fea0003800000 */
.L_x_1671:
        /* <DEDUP_REMOVED lines=8> */
[----:B------:R-:W2:Y:S02]  /*b740*/  @P0 LDC.64 R6, c[0x0][0x9e8] ;  /* 0x00027a00ff060b82 */ /* 0x000ea40000000a00 */
[----:B--2---:R-:W-:-:S05]  /*b750*/  @P0 IMAD.HI.U32 R0, R3, R6, RZ ;  /* 0x0000000603000227 */ /* 0x004fca00078e00ff */
[----:B------:R-:W-:-:S04]  /*b760*/  @P0 SHF.R.U32.HI R3, RZ, R7, R0 ;  /* 0x00000007ff030219 */ /* 0x000fc80000011600 */
[----:B------:R-:W-:Y:S01]  /*b770*/  LOP3.LUT R0, RZ, R3, RZ, 0x33, !PT ;  /* 0x00000003ff007212 */ /* 0x000fe200078e33ff */
[----:B------:R-:W-:Y:S06]  /*b780*/  BRA `(.L_x_1676) ;  /* 0x0000000000107947 */ /* 0x000fec0003800000 */
.L_x_1675:
[----:B------:R-:W-:-:S13]  /*b790*/  ISETP.NE.AND P0, PT, R5, 0x1, PT ;  /* 0x000000010500780c */ /* 0x000fda0003f05270 */
[----:B------:R-:W2:Y:S02]  /*b7a0*/  @P0 LDC.64 R6, c[0x0][0x9e8] ;  /* 0x00027a00ff060b82 */ /* 0x000ea40000000a00 */
[----:B--2---:R-:W-:-:S05]  /*b7b0*/  @P0 IMAD.HI.U32 R6, R0, R6, RZ ;  /* 0x0000000600060227 */ /* 0x004fca00078e00ff */
[----:B------:R-:W-:-:S07]  /*b7c0*/  @P0 SHF.R.U32.HI R0, RZ, R7, R6 ;  /* 0x00000007ff000219 */ /* 0x000fce0000011606 */
.L_x_1676:
[----:B------:R-:W-:Y:S05]  /*b7d0*/  BSYNC B0 ;  /* 0x0000000000007941 */ /* 0x000fea0003800000 */
.L_x_1674:
[----:B------:R-:W-:-:S05]  /*b7e0*/  IMAD R3, R0, R5, R5 ;  /* 0x0000000500037224 */ /* 0x000fca00078e0205 */
[----:B------:R-:W-:-:S07]  /*b7f0*/  VIMNMX R4, R4, R3, PT ;  /* 0x0000000304047248 */ /* 0x000fce0003fe0100 */
.L_x_1673:
[----:B------:R-:W2:Y:S01]  /*b800*/  @P1 LDC R3, c[0x0][0x44c] ;  /* 0x00011300ff031b82 */ /* 0x000ea20000000800 */
[----:B------:R-:W-:Y:S01]  /*b810*/  VIADD R4, R4, 0x5f ;  /* 0x0000005f04047836 */ /* 0x000fe20000000000 */
[----:B------:R-:W-:Y:S01]  /*b820*/  ULDC UR4, c[0x0][0x9dc] ;  /* 0x0002770000047ab9 */ /* 0x000fe20000000800 */
[----:B------:R-:W-:Y:S02]  /*b830*/  IMAD.MOV.U32 R0, RZ, RZ, R188 ;  /* 0x000000ffff007224 */ /* 0x000fe400078e00bc */
[----:B------:R-:W-:-:S03]  /*b840*/  IMAD.HI R4, R4, 0x2aaaaaab, RZ ;  /* 0x2aaaaaab04047827 */ /* 0x000fc600078e02ff */
[----:B------:R-:W3:Y:S01]  /*b850*/  @P1 LDC R7, c[0x0][0x450] ;  /* 0x00011400ff071b82 */ /* 0x000ee20000000800 */
[----:B--2---:R-:W-:Y:S01]  /*b860*/  @P1 IMAD.HI.U32 R6, R188, R3, RZ ;  /* 0x00000003bc061227 */ /* 0x004fe200078e00ff */
[----:B------:R-:W-:-:S04]  /*b870*/  SHF.R.U32.HI R3, RZ, 0x1f, R4 ;  /* 0x0000001fff037819 */ /* 0x000fc80000011604 */
[----:B------:R-:W-:Y:S02]  /*b880*/  LEA.HI.SX32 R4, R4, R3, 0x1c ;  /* 0x0000000304047211 */ /* 0x000fe400078fe2ff */
[----:B---3--:R-:W-:Y:S02]  /*b890*/  @P1 SHF.R.U32.HI R0, RZ, R7, R6 ;  /* 0x00000007ff001219 */ /* 0x008fe40000011606 */
        /* <DEDUP_REMOVED lines=9> */
[----:B------:R-:W2:Y:S02]  /*b930*/  @P0 LDC.64 R8, c[0x0][0x9e8] ;  /* 0x00027a00ff080b82 */ /* 0x000ea40000000a00 */
[----:B--2---:R-:W-:-:S05]  /*b940*/  @P0 IMAD.HI.U32 R0, R7, R8, RZ ;  /* 0x0000000807000227 */ /* 0x004fca00078e00ff */
[----:B------:R-:W-:-:S04]  /*b950*/  @P0 SHF.R.U32.HI R7, RZ, R9, R0 ;  /* 0x00000009ff070219 */ /* 0x000fc80000011600 */
[----:B------:R-:W-:Y:S01]  /*b960*/  LOP3.LUT R0, RZ, R7, RZ, 0x33, !PT ;  /* 0x00000007ff007212 */ /* 0x000fe200078e33ff */
[----:B------:R-:W-:Y:S06]  /*b970*/  BRA `(.L_x_1680) ;  /* 0x0000000000107947 */ /* 0x000fec0003800000 */
.L_x_1679:
[----:B------:R-:W-:-:S13]  /*b980*/  ISETP.NE.AND P0, PT, R5, 0x1, PT ;  /* 0x000000010500780c */ /* 0x000fda0003f05270 */
[----:B------:R-:W2:Y:S02]  /*b990*/  @P0 LDC.64 R6, c[0x0][0x9e8] ;  /* 0x00027a00ff060b82 */ /* 0x000ea40000000a00 */
[----:B--2---:R-:W-:-:S05]  /*b9a0*/  @P0 IMAD.HI.U32 R4, R0, R6, RZ ;  /* 0x0000000600040227 */ /* 0x004fca00078e00ff */
[----:B------:R-:W-:-:S07]  /*b9b0*/  @P0 SHF.R.U32.HI R0, RZ, R7, R4 ;  /* 0x00000007ff000219 */ /* 0x000fce0000011604 */
.L_x_1680:
[----:B------:R-:W-:Y:S05]  /*b9c0*/  BSYNC B0 ;  /* 0x0000000000007941 */ /* 0x000fea0003800000 */
.L_x_1678:
[----:B------:R-:W-:-:S05]  /*b9d0*/  IMAD R0, R0, R5, RZ ;  /* 0x0000000500007224 */ /* 0x000fca00078e02ff */
[----:B------:R-:W-:-:S07]  /*b9e0*/  VIMNMX R3, R3, R0, !PT ;  /* 0x0000000003037248 */ /* 0x000fce0007fe0100 */
.L_x_1677:
[----:B------:R-:W-:Y:S01]  /*b9f0*/  IMAD.HI R3, R3, 0x2aaaaaab, RZ ;  /* 0x2aaaaaab03037827 */ /* 0x000fe200078e02ff */
[----:B------:R-:W-:Y:S03]  /*ba00*/  BSSY B0, `(.L_x_1681) ;  /* 0x0000026000007945 */ /* 0x000fe60003800000 */
[----:B------:R-:W-:Y:S01]  /*ba10*/  IMAD.MOV.U32 R72, RZ, RZ, RZ ;  /* 0x000000ffff487224 */ /* 0x000fe200078e00ff */
[----:B------:R-:W-:-:S04]  /*ba20*/  SHF.R.U32.HI R0, RZ, 0x1f, R3 ;  /* 0x0000001fff007819 */ /* 0x000fc80000011603 */
[----:B------:R-:W-:-:S04]  /*ba30*/  LEA.HI.SX32 R0, R3, R0, 0x1c ;  /* 0x0000000003007211 */ /* 0x000fc800078fe2ff */
        /* <DEDUP_REMOVED lines=8> */
[----:B------:R-:W2:Y:S01]  /*bac0*/  I2F.RP R3, R6 ;  /* 0x0000000600037306 */ /* 0x000ea20000209400 */
[----:B------:R-:W-:Y:S02]  /*bad0*/  IABS R10, R8 ;  /* 0x00000008000a7213 */ /* 0x000fe40000000000 */
[----:B------:R-:W-:-:S05]  /*bae0*/  IMAD.IADD R0, R0, 0x1, -R201 ;  /* 0x0000000100007824 */ /* 0x000fca00078e0ac9 */
[----:B------:R-:W-:Y:S02]  /*baf0*/  IABS R9, R0 ;  /* 0x0000000000097213 */ /* 0x000fe40000000000 */
[----:B------:R-:W-:-:S04]  /*bb00*/  LOP3.LUT R0, R0, R8, RZ, 0x3c, !PT ;  /* 0x0000000800007212 */ /* 0x000fc800078e3cff */
[----:B------:R-:W-:Y:S01]  /*bb10*/  ISETP.GE.AND P2, PT, R0, RZ, PT ;  /* 0x000000ff0000720c */ /* 0x000fe20003f46270 */
[----:B--2---:R-:W2:Y:S02]  /*bb20*/  MUFU.RCP R3, R3 ;  /* 0x0000000300037308 */ /* 0x004ea40000001000 */
[----:B--2---:R-:W-:Y:S02]  /*bb30*/  VIADD R4, R3, 0xffffffe ;  /* 0x0ffffffe03047836 */ /* 0x004fe40000000000 */
[----:B------:R-:W-:-:S04]  /*bb40*/  IMAD.MOV R3, RZ, RZ, -R10 ;  /* 0x000000ffff037224 */ /* 0x000fc800078e0a0a */
[----:B------:R2:W3:Y:S02]  /*bb50*/  F2I.FTZ.U32.TRUNC.NTZ R5, R4 ;  /* 0x0000000400057305 */ /* 0x0004e4000021f000 */
[----:B--2---:R-:W-:Y:S02]  /*bb60*/  IMAD.MOV.U32 R4, RZ, RZ, RZ ;  /* 0x000000ffff047224 */ /* 0x004fe400078e00ff */
[----:B---3--:R-:W-:-:S04]  /*bb70*/  IMAD.MOV R7, RZ, RZ, -R5 ;  /* 0x000000ffff077224 */ /* 0x008fc800078e0a05 */
        /* <DEDUP_REMOVED lines=14> */
.L_x_1682:
[----:B------:R-:W-:Y:S05]  /*bc60*/  BSYNC B0 ;  /* 0x0000000000007941 */ /* 0x000fea0003800000 */
.L_x_1681:
[-C--:B------:R-:W-:Y:S01]  /*bc70*/  IMAD R201, R210, R72.reuse, R201 ;  /* 0x00000048d2c97224 */ /* 0x080fe200078e02c9 */
[----:B------:R-:W-:Y:S01]  /*bc80*/  PLOP3.LUT P0, PT, PT, PT, PT, 0x80, 0x0 ;  /* 0x000000000000781c */ /* 0x000fe20003f0f070 */
[----:B------:R-:W-:Y:S01]  /*bc90*/  IMAD.MOV.U32 R20, RZ, RZ, RZ ;  /* 0x000000ffff147224 */ /* 0x000fe200078e00ff */
        /* <DEDUP_REMOVED lines=36> */
[----:B------:R-:W2:Y:S04]  /*bee0*/  LDL R3, [R1+0x4c] ;  /* 0x00004c0001037983 */ /* 0x000ea80000100800 */
[----:B------:R-:W3:Y:S04]  /*bef0*/  LDL R4, [R1+0x48] ;  /* 0x0000480001047983 */ /* 0x000ee80000100800 */
[----:B--2---:R-:W2:Y:S01]  /*bf00*/  SHFL.IDX PT, R0, R3, RZ, 0x1f ;  /* 0x00001fff03007589 */ /* 0x004ea200000e0000 */
[----:B---3--:R-:W-:-:S13]  /*bf10*/  R2UR UR4, R4 ;  /* 0x00000000040472ca */ /* 0x008fda00000e0000 */
[----:B------:R-:W-:Y:S01]  /*bf20*/  ULOP3.LUT UP0, URZ, UR4, 0x1bf, URZ, 0xc0, !UPT ;  /* 0x000001bf043f7892 */ /* 0x000fe2000f80c03f */
[----:B--2---:R-:W-:-:S04]  /*bf30*/  LEA.HI R3, R0, R0, RZ, 0x1 ;  /* 0x0000000000037211 */ /* 0x004fc800078f08ff */
[----:B------:R-:W-:Y:S02]  /*bf40*/  LOP3.LUT R3, R3, 0x1e, RZ, 0xc0, !PT ;  /* 0x0000001e03037812 */ /* 0x000fe400078ec0ff */
[----:B------:R-:W-:-:S03]  /*bf50*/  PLOP3.LUT P0, PT, PT, PT, UP0, 0x80, 0x0 ;  /* 0x000000000000781c */ /* 0x000fc60003f0f008 */
        /* <DEDUP_REMOVED lines=8> */
[----:B------:R-:W-:Y:S01]  /*bfe0*/  IMAD.U32 R4, RZ, RZ, UR4 ;  /* 0x00000004ff047e24 */ /* 0x000fe2000f8e00ff */
[----:B------:R2:W3:Y:S01]  /*bff0*/  LDC.64 R14, c[0x4][R0] ;  /* 0x01000000000e7b82 */ /* 0x0004e20000000a00 */
        /* <DEDUP_REMOVED lines=8> */
[----:B--2---:R-:W-:-:S07]  /*c080*/  IMAD.MOV.U32 R13, RZ, RZ, RZ ;  /* 0x000000ffff0d7224 */ /* 0x004fce00078e00ff */
[----:B------:R-:W-:-:S07]  /*c090*/  LEPC R20, `(.L_x_1684) ;  /* 0x000000001014794e */ /* 0x000fce0000000000 */
[----:B01-345:R-:W-:Y:S05]  /*c0a0*/  CALL.ABS.NOINC R14 ;  /* 0x000000000e007343 */ /* 0x03bfea0003c00000 */
.L_x_1684:
[----:B------:R-:W-:Y:S02]  /*c0b0*/  ULDC UR4, c[0x0][0x3f4] ;  /* 0x0000fd0000047ab9 */ /* 0x000fe40000000800 */
[----:B------:R-:W-:-:S13]  /*c0c0*/  ISETP.LT.AND P0, PT, RZ, UR4, PT ;  /* 0x00000004ff007c0c */ /* 0x000fda000bf01270 */
[----:B------:R-:W-:Y:S05]  /*c0d0*/  @P0 BRA `(.L_x_1685) ;  /* 0x00000000003c0947 */ /* 0x000fea0003800000 */
[----:B------:R-:W-:-:S04]  /*c0e0*/  LEA.HI R0, R208, R208, RZ, 0x1 ;  /* 0x000000d0d0007211 */ /* 0x000fc800078f08ff */
[----:B------:R-:W-:-:S05]  /*c0f0*/  LOP3.LUT R3, R0, 0xfffffffe, RZ, 0xc0, !PT ;  /* 0xfffffffe00037812 */ /* 0x000fca00078ec0ff */
[----:B------:R-:W-:-:S05]  /*c100*/  IMAD.IADD R3, R208, 0x1, -R3 ;  /* 0x00000001d0037824 */ /* 0x000fca00078e0a03 */
[----:B------:R-:W-:-:S04]  /*c110*/  SHF.L.U32 R3, R3, 0x1f, RZ ;  /* 0x0000001f03037819 */ /* 0x000fc800000006ff */
[----:B------:R2:W3:Y:S03]  /*c120*/  SYNCS.PHASECHK.TRANS64.TRYWAIT P0, [R2+URZ+0x2a800], R3 ;  /* 0x02a80003020075a7 */ /* 0x0004e6000800017f */
[----:B---3--:R-:W-:Y:S05]  /*c130*/  @!P0 NANOSLEEP.SYNCS 0x989680 ;  /* 0x009896800000895d */ /* 0x008fea0003900000 */
[----:B------:R-:W3:Y:S01]  /*c140*/  @!P0 SYNCS.PHASECHK.TRANS64 P0, [R2+URZ+0x2a800], R3 ;  /* 0x02a80003020085a7 */ /* 0x000ee2000800007f */
[----:B------:R-:W-:Y:S04]  /*c150*/  BSSY B0, `(.L_x_1686) ;  /* 0x0000006000007945 */ /* 0x000fe80003800000 */
[----:B---3--:R-:W-:Y:S05]  /*c160*/  @P0 BRA `(.L_x_1687) ;  /* 0x0000000000100947 */ /* 0x008fea0003800000 */
.L_x_1688:
[----:B---3--:R3:W0:Y:S02]  /*c170*/  SYNCS.PHASECHK.TRANS64.TRYWAIT P0, [R2+URZ+0x2a800], R3 ;  /* 0x02a80003020075a7 */ /* 0x008624000800017f */
[----:B0-----:R-:W-:Y:S05]  /*c180*/  @!P0 NANOSLEEP.SYNCS 0x989680 ;  /* 0x009896800000895d */ /* 0x001fea0003900000 */
[----:B------:R-:W0:Y:S02]  /*c190*/  @!P0 SYNCS.PHASECHK.TRANS64 P0, [R2+URZ+0x2a800], R3 ;  /* 0x02a80003020085a7 */ /* 0x000e24000800007f */
[----:B0-----:R-:W-:Y:S05]  /*c1a0*/  @!P0 BRA `(.L_x_1688) ;  /* 0xfffffffc00f08947 */ /* 0x001fea000383ffff */
.L_x_1687:
[----:B------:R-:W-:Y:S05]  /*c1b0*/  BSYNC B0 ;  /* 0x0000000000007941 */ /* 0x000fea0003800000 */
.L_x_1686:
[----:B------:R-:W-:Y:S05]  /*c1c0*/  BRA `(.L_x_1689) ;  /* 0x0000007400647947 */ /* 0x000fea0003800000 */
.L_x_1685:
[----:B------:R-:W2:Y:S01]  /*c1d0*/  LDL R0, [R1+0x48] ;  /* 0x0000480001007983 */ /* 0x000ea20000100800 */
[----:B------:R-:W-:Y:S01]  /*c1e0*/  ULDC.64 UR6, c[0x0][0x408] ;  /* 0x0001020000067ab9 */ /* 0x000fe20000000a00 */
[----:B--2---:R-:W-:Y:S02]  /*c1f0*/  R2UR UR4, R0 ;  /* 0x00000000000472ca */ /* 0x004fe400000e0000 */
[----:B-----5:R-:W-:-:S05]  /*c200*/  SHF.R.S32.HI R0, RZ, 0x1f, R140 ;  /* 0x0000001fff007819 */ /* 0x020fca000001148c */
[----:B------:R-:W-:-:S04]  /*c210*/  IMAD R5, R0, UR6, RZ ;  /* 0x0000000600057c24 */ /* 0x000fc8000f8e02ff */
[----:B------:R-:W-:Y:S02]  /*c220*/  IMAD R5, R140, UR7, R5 ;  /* 0x000000078c057c24 */ /* 0x000fe4000f8e0205 */
[----:B------:R-:W-:-:S03]  /*c230*/  ULOP3.LUT UP0, URZ, UR4, 0x3ff, URZ, 0xc0, !UPT ;  /* 0x000003ff043f7892 */ /* 0x000fc6000f80c03f */
[----:B------:R-:W-:Y:S02]  /*c240*/  ULDC.64 UR4, c[0x0][0x3f8] ;  /* 0x0000fe0000047ab9 */ /* 0x000fe40000000a00 */
[----:B------:R-:W-:Y:S01]  /*c250*/  IMAD R3, R0, UR4, RZ ;  /* 0x0000000400037c24 */ /* 0x000fe2000f8e02ff */
[----:B------:R-:W-:Y:S01]  /*c260*/  PLOP3.LUT P0, PT, PT, PT, UP0, 0x80, 0x0 ;  /* 0x000000000000781c */ /* 0x000fe20003f0f008 */
[----:B------:R-:W-:-:S04]  /*c270*/  IMAD.WIDE.U32 R24, R140, UR4, RZ ;  /* 0x000000048c187c25 */ /* 0x000fc8000f8e00ff */
[C---:B------:R-:W-:Y:S02]  /*c280*/  IMAD R3, R140.reuse, UR5, R3 ;  /* 0x000000058c037c24 */ /* 0x040fe4000f8e0203 */
[----:B------:R-:W-:-:S04]  /*c290*/  IMAD.WIDE.U32 R140, R140, UR6, RZ ;  /* 0x000000068c8c7c25 */ /* 0x000fc8000f8e00ff */
[----:B------:R-:W-:Y:S02]  /*c2a0*/  IMAD.IADD R27, R3, 0x1, R25 ;  /* 0x00000001031b7824 */ /* 0x000fe400078e0219 */
[----:B----4-:R-:W-:Y:S01]  /*c2b0*/  IMAD.IADD R29, R5, 0x1, R141 ;  /* 0x00000001051d7824 */ /* 0x010fe200078e028d */
[----:B------:R-:W-:Y:S06]  /*c2c0*/  @!P0 BRA `(.L_x_1690) ;  /* 0x0000000000408947 */ /* 0x000fec0003800000 */
[----:B------:R-:W-:Y:S01]  /*c2d0*/  MOV R14, 0x0 ;  /* 0x00000000000e7802 */ /* 0x000fe20000000f00 */
[----:B------:R-:W-:Y:S01]  /*c2e0*/  ULDC.64 UR4, c[0x4][0x90] ;  /* 0x0100240000047ab9 */ /* 0x000fe20000000a00 */
[----:B------:R-:W-:Y:S01]  /*c2f0*/  ULDC.64 UR6, c[0x4][0x98] ;  /* 0x0100260000067ab9 */ /* 0x000fe20000000a00 */
[----:B------:R-:W-:Y:S02]  /*c300*/  IMAD.U32 R4, RZ, RZ, UR4 ;  /* 0x00000004ff047e24 */ /* 0x000fe4000f8e00ff */
[----:B------:R-:W-:Y:S01]  /*c310*/  IMAD.U32 R5, RZ, RZ, UR5 ;  /* 0x00000005ff057e24 */ /* 0x000fe2000f8e00ff */
[----:B------:R-:W2:Y:S01]  /*c320*/  LDC.64 R14, c[0x4][R14] ;  /* 0x010000000e0e7b82 */ /* 0x000ea20000000a00 */
        /* <DEDUP_REMOVED lines=9> */
[----:B012---:R-:W-:Y:S05]  /*c3c0*/  CALL.ABS.NOINC R14 ;  /* 0x000000000e007343 */ /* 0x007fea0003c00000 */
.L_x_1690:
[----:B------:R-:W-:Y:S01]  /*c3d0*/  ULDC.U8 UR4, c[0x0][0x410] ;  /* 0x0001040000047ab9 */ /* 0x000fe20000000000 */
[----:B------:R-:W-:Y:S01]  /*c3e0*/  BSSY B0, `(.L_x_1691) ;  /* 0x000072f000007945 */ /* 0x000fe20003800000 */
[----:B------:R-:W-:Y:S01]  /*c3f0*/  ISETP.NE.AND P0, PT, RZ, UR4, PT ;  /* 0x00000004ff007c0c */ /* 0x000fe2000bf05270 */
[----:B------:R-:W-:-:S12]  /*c400*/  IMAD.IADD R64, R174, 0x1, R188 ;  /* 0x00000001ae407824 */ /* 0x000fd800078e02bc */
[----:B------:R-:W-:Y:S05]  /*c410*/  @!P0 BRA `(.L_x_1692) ;  /* 0x0000003800888947 */ /* 0x000fea0003800000 */
[----:B------:R-:W2:Y:S01]  /*c420*/  LDC R10, c[0x0][0x448] ;  /* 0x00011200ff0a7b82 */ /* 0x000ea20000000800 */
[----:B------:R-:W-:Y:S01]  /*c430*/  IMAD R3, R209, 0x40, R64 ;  /* 0x00000040d1037824 */ /* 0x000fe200078e0240 */
[----:B------:R-:W-:Y:S01]  /*c440*/  ULDC.64 UR4, c[0x0][0x3f8] ;  /* 0x0000fe0000047ab9 */ /* 0x000fe20000000a00 */
[----:B------:R-:W-:Y:S01]  /*c450*/  ULDC.64 UR6, c[0x0][0x408] ;  /* 0x0001020000067ab9 */ /* 0x000fe20000000a00 */
[----:B------:R-:W-:Y:S01]  /*c460*/  IMAD.MOV.U32 R4, RZ, RZ, R24 ;  /* 0x000000ffff047224 */ /* 0x000fe200078e0018 */
[----:B------:R-:W-:Y:S01]  /*c470*/  SHF.R.S32.HI R76, RZ, 0x1f, R179 ;  /* 0x0000001fff4c7819 */ /* 0x000fe200000114b3 */
[----:B------:R-:W-:Y:S01]  /*c480*/  IMAD.MOV.U32 R6, RZ, RZ, R140 ;  /* 0x000000ffff067224 */ /* 0x000fe200078e008c */
[----:B------:R-:W-:Y:S01]  /*c490*/  SHF.R.S32.HI R74, RZ, 0x1f, R177 ;  /* 0x0000001fff4a7819 */ /* 0x000fe200000114b1 */
[----:B------:R-:W-:Y:S01]  /*c4a0*/  IMAD.MOV.U32 R7, RZ, RZ, R29 ;  /* 0x000000ffff077224 */ /* 0x000fe200078e001d */
[----:B------:R-:W-:Y:S02]  /*c4b0*/  SHF.R.S32.HI R81, RZ, 0x1f, R178 ;  /* 0x0000001fff517819 */ /* 0x000fe400000114b2 */
[----:B------:R-:W-:-:S02]  /*c4c0*/  SHF.R.S32.HI R75, RZ, 0x1f, R176 ;  /* 0x0000001fff4b7819 */ /* 0x000fc400000114b0 */
[----:B------:R-:W-:Y:S02]  /*c4d0*/  SHF.R.S32.HI R69, RZ, 0x1f, R180 ;  /* 0x0000001fff457819 */ /* 0x000fe400000114b4 */
[----:B--2---:R-:W-:-:S13]  /*c4e0*/  ISETP.NE.AND P0, PT, R10, 0x1, PT ;  /* 0x000000010a00780c */ /* 0x004fda0003f05270 */
[----:B------:R-:W2:Y:S08]  /*c4f0*/  @P0 LDC R0, c[0x0][0x44c] ;  /* 0x00011300ff000b82 */ /* 0x000eb00000000800 */
[----:B------:R-:W3:Y:S01]  /*c500*/  @P0 LDC R5, c[0x0][0x450] ;  /* 0x00011400ff050b82 */ /* 0x000ee20000000800 */
[----:B--2---:R-:W-:-:S05]  /*c510*/  @P0 IMAD.HI.U32 R0, R3, R0, RZ ;  /* 0x0000000003000227 */ /* 0x004fca00078e00ff */
[----:B---3--:R-:W-:Y:S01]  /*c520*/  @P0 SHF.R.U32.HI R3, RZ, R5, R0 ;  /* 0x00000005ff030219 */ /* 0x008fe20000011600 */
[----:B------:R-:W-:-:S03]  /*c530*/  IMAD.MOV.U32 R5, RZ, RZ, R27 ;  /* 0x000000ffff057224 */ /* 0x000fc600078e001b */
[----:B------:R-:W-:Y:S01]  /*c540*/  SHF.R.S32.HI R0, RZ, 0x1f, R3 ;  /* 0x0000001fff007819 */ /* 0x000fe20000011403 */
[----:B------:R-:W-:-:S04]  /*c550*/  IMAD.WIDE.U32 R4, R3, UR4, R4 ;  /* 0x0000000403047c25 */ /* 0x000fc8000f8e0004 */
[C---:B------:R-:W-:Y:S02]  /*c560*/  IMAD R8, R0.reuse, UR4, RZ ;  /* 0x0000000400087c24 */ /* 0x040fe4000f8e02ff */
[----:B------:R-:W-:Y:S02]  /*c570*/  IMAD R0, R0, UR6, RZ ;  /* 0x0000000600007c24 */ /* 0x000fe4000f8e02ff */
[C---:B------:R-:W-:Y:S01]  /*c580*/  IMAD R9, R3.reuse, UR5, R8 ;  /* 0x0000000503097c24 */ /* 0x040fe2000f8e0208 */
[----:B------:R-:W-:Y:S01]  /*c590*/  ULDC.64 UR4, c[0x0][0x3e8] ;  /* 0x0000fa0000047ab9 */ /* 0x000fe20000000a00 */
[C---:B------:R-:W-:Y:S01]  /*c5a0*/  IMAD.WIDE.U32 R6, R3.reuse, UR6, R6 ;  /* 0x0000000603067c25 */ /* 0x040fe2000f8e0006 */
[----:B------:R-:W-:Y:S01]  /*c5b0*/  LEA R63, P0, R4, UR4, 0x1 ;  /* 0x00000004043f7c11 */ /* 0x000fe2000f8008ff */
[----:B------:R-:W-:Y:S02]  /*c5c0*/  UMOV UR4, 0xffffffff ;  /* 0xffffffff00047882 */ /* 0x000fe40000000000 */
[----:B------:R-:W-:Y:S01]  /*c5d0*/  IMAD R3, R3, UR7, R0 ;  /* 0x0000000703037c24 */ /* 0x000fe2000f8e0200 */
[----:B------:R-:W-:Y:S01]  /*c5e0*/  ULDC.64 UR6, c[0x0][0x400] ;  /* 0x0001000000067ab9 */ /* 0x000fe20000000a00 */
[----:B------:R-:W-:Y:S01]  /*c5f0*/  IMAD.IADD R5, R5, 0x1, R9 ;  /* 0x0000000105057824 */ /* 0x000fe200078e0209 */
[----:B------:R-:W-:Y:S01]  /*c600*/  LEA R65, P1, R6, UR6, 0x1 ;  /* 0x0000000606417c11 */ /* 0x000fe2000f8208ff */
[----:B------:R-:W-:-:S03]  /*c610*/  IMAD.IADD R3, R7, 0x1, R3 ;  /* 0x0000000107037824 */ /* 0x000fc600078e0203 */
[----:B------:R-:W-:Y:S02]  /*c620*/  LEA.HI.X R62, R4, UR5, R5, 0x1, P0 ;  /* 0x00000005043e7c11 */ /* 0x000fe400080f0c05 */
[----:B------:R-:W-:Y:S01]  /*c630*/  LEA.HI.X R0, R6, UR7, R3, 0x1, P1 ;  /* 0x0000000706007c11 */ /* 0x000fe200088f0c03 */
[----:B------:R-:W-:Y:S06]  /*c640*/  BRA.DIV UR4, `(.L_x_1693) ;  /* 0x0000020a042c7947 */ /* 0x000fec000b800000 */
[----:B------:R2:W3:Y:S04]  /*c650*/  SHFL.IDX PT, R3, R62, RZ, 0x1c1f ;  /* 0x001c1fff3e037589 */ /* 0x0004e800000e0000 */
[----:B------:R2:W4:Y:S04]  /*c660*/  SHFL.IDX PT, R6, R63, RZ, 0x1c1f ;  /* 0x001c1fff3f067589 */ /* 0x00052800000e0000 */
[----:B------:R2:W0:Y:S04]  /*c670*/  SHFL.IDX PT, R9, R0, RZ, 0x1c1f ;  /* 0x001c1fff00097589 */ /* 0x00042800000e0000 */
[----:B------:R2:W0:Y:S02]  /*c680*/  SHFL.IDX PT, R8, R65, RZ, 0x1c1f ;  /* 0x001c1fff41087589 */ /* 0x00042400000e0000 */
.L_x_2029:
[----:B------:R-:W-:Y:S01]  /*c690*/  IMAD R67, R165, R10, RZ ;  /* 0x0000000aa5437224 */ /* 0x000fe200078e02ff */
        /* <DEDUP_REMOVED lines=15> */
[----:B------:R-:W-:Y:S01]  /*c790*/  ULDC UR4, c[0x0][0x3f4] ;  /* 0x0000fd0000047ab9 */ /* 0x000fe20000000800 */
[----:B------:R-:W-:Y:S02]  /*c7a0*/  CS2R R60, SRZ ;  /* 0x00000000003c7805 */ /* 0x000fe4000001ff00 */
[----:B------:R-:W-:Y:S02]  /*c7b0*/  ISETP.GE.AND P3, PT, R179, UR4, PT ;  /* 0x00000004b3007c0c */ /* 0x000fe4000bf66270 */
[----:B------:R-:W-:Y:S02]  /*c7c0*/  CS2R R58, SRZ ;  /* 0x00000000003a7805 */ /* 0x000fe4000001ff00 */
[----:B------:R-:W-:Y:S02]  /*c7d0*/  ISETP.GE.AND P2, PT, R177, UR4, PT ;  /* 0x00000004b1007c0c */ /* 0x000fe4000bf46270 */
[----:B------:R-:W-:Y:S02]  /*c7e0*/  ISETP.GE.AND P1, PT, R178, UR4, PT ;  /* 0x00000004b2007c0c */ /* 0x000fe4000bf26270 */
[----:B------:R-:W-:-:S02]  /*c7f0*/  ISETP.GE.AND P0, PT, R176, UR4, PT ;  /* 0x00000004b0007c0c */ /* 0x000fc4000bf06270 */
[----:B------:R-:W-:-:S03]  /*c800*/  ISETP.GE.AND P4, PT, R162, UR4, PT ;  /* 0x00000004a2007c0c */ /* 0x000fc6000bf86270 */
[C---:B------:R-:W-:Y:S01]  /*c810*/  @!P3 IMAD.SHL.U32 R27, R179.reuse, 0x2, RZ ;  /* 0x00000002b31bb824 */ /* 0x040fe200078e00ff */
[----:B------:R-:W-:-:S03]  /*c820*/  @!P3 SHF.L.U64.HI R4, R179, 0x1, R76 ;  /* 0x00000001b304b819 */ /* 0x000fc6000001024c */
[C---:B------:R-:W-:Y:S01]  /*c830*/  @!P2 IMAD.SHL.U32 R21, R177.reuse, 0x2, RZ ;  /* 0x00000002b115a824 */ /* 0x040fe200078e00ff */
[----:B------:R-:W-:Y:S01]  /*c840*/  @!P2 SHF.L.U64.HI R10, R177, 0x1, R74 ;  /* 0x00000001b10aa819 */ /* 0x000fe2000001024a */
[----:B------:R-:W-:Y:S01]  /*c850*/  @!P1 IMAD.SHL.U32 R13, R178, 0x2, RZ ;  /* 0x00000002b20d9824 */ /* 0x000fe200078e00ff */
[-C--:B-1--4-:R-:W-:Y:S01]  /*c860*/  @!P3 IADD3 R28, P6, R6, R27.reuse, RZ ;  /* 0x0000001b061cb210 */ /* 0x092fe20007fde0ff */
[----:B------:R-:W-:Y:S01]  /*c870*/  @!P0 IMAD.SHL.U32 R35, R176, 0x2, RZ ;  /* 0x00000002b0238824 */ /* 0x000fe200078e00ff */
[----:B0-----:R-:W-:Y:S01]  /*c880*/  @!P3 IADD3 R26, P5, R8, R27, RZ ;  /* 0x0000001b081ab210 */ /* 0x001fe20007fbe0ff */
[----:B------:R-:W-:Y:S01]  /*c890*/  @!P4 IMAD.MOV.U32 R5, RZ, RZ, R9 ;  /* 0x000000ffff05c224 */ /* 0x000fe200078e0009 */
[----:B------:R-:W-:Y:S01]  /*c8a0*/  @!P0 SHF.L.U64.HI R36, R176, 0x1, R75 ;  /* 0x00000001b0248819 */ /* 0x000fe2000001024b */
[--C-:B---3--:R-:W-:Y:S01]  /*c8b0*/  @!P3 IMAD.X R29, R3, 0x1, R4.reuse, P6 ;  /* 0x00000001031db824 */ /* 0x108fe200030e0604 */
[-C--:B------:R-:W-:Y:S01]  /*c8c0*/  @!P2 IADD3 R24, P6, R6, R21.reuse, RZ ;  /* 0x000000150618a210 */ /* 0x080fe20007fde0ff */
[----:B------:R-:W-:Y:S01]  /*c8d0*/  @!P3 IMAD.X R27, R9, 0x1, R4, P5 ;  /* 0x00000001091bb824 */ /* 0x000fe200028e0604 */
[----:B------:R-:W-:Y:S01]  /*c8e0*/  @!P2 IADD3 R20, P5, R8, R21, RZ ;  /* 0x000000150814a210 */ /* 0x000fe20007fbe0ff */
[----:B------:R-:W-:Y:S01]  /*c8f0*/  @!P4 IMAD.MOV.U32 R7, RZ, RZ, R3 ;  /* 0x000000ffff07c224 */ /* 0x000fe200078e0003 */
[----:B------:R-:W-:Y:S01]  /*c900*/  @!P1 SHF.L.U64.HI R4, R178, 0x1, R81 ;  /* 0x00000001b2049819 */ /* 0x000fe20000010251 */
[--C-:B------:R-:W-:Y:S01]  /*c910*/  @!P2 IMAD.X R25, R3, 0x1, R10.reuse, P6 ;  /* 0x000000010319a824 */ /* 0x100fe200030e060a */
[----:B------:R-:W-:Y:S01]  /*c920*/  @!P1 IADD3 R14, P6, R6, R13, RZ ;  /* 0x0000000d060e9210 */ /* 0x000fe20007fde0ff */
[----:B------:R-:W-:Y:S01]  /*c930*/  @!P2 IMAD.X R21, R9, 0x1, R10, P5 ;  /* 0x000000010915a824 */ /* 0x000fe200028e060a */
[----:B------:R-:W-:Y:S01]  /*c940*/  ISETP.GE.AND P5, PT, R180, UR4, PT ;  /* 0x00000004b4007c0c */ /* 0x000fe2000bfa6270 */
[----:B------:R-:W-:-:S04]  /*c950*/  @!P4 IMAD.WIDE R32, R162, 0x2, R6 ;  /* 0x00000002a220c825 */ /* 0x000fc800078e0206 */
[--C-:B------:R-:W-:Y:S01]  /*c960*/  @!P1 IMAD.X R15, R3, 0x1, R4.reuse, P6 ;  /* 0x00000001030f9824 */ /* 0x100fe200030e0604 */
[----:B------:R-:W-:Y:S01]  /*c970*/  @!P1 IADD3 R12, P6, R8, R13, RZ ;  /* 0x0000000d080c9210 */ /* 0x000fe20007fde0ff */
[----:B------:R0:W5:Y:S04]  /*c980*/  @!P4 LD.E.64 R60, desc[UR60][R32.64] ;  /* 0x0000003c203cc980 */ /* 0x000168000c101b00 */
[----:B------:R-:W-:Y:S01]  /*c990*/  @!P1 IMAD.X R13, R9, 0x1, R4, P6 ;  /* 0x00000001090d9824 */ /* 0x000fe200030e0604 */
[----:B------:R-:W-:Y:S01]  /*c9a0*/  @!P0 IADD3 R10, P6, R6, R35, RZ ;  /* 0x00000023060a8210 */ /* 0x000fe20007fde0ff */
[----:B------:R-:W-:Y:S02]  /*c9b0*/  @!P4 IMAD.MOV.U32 R4, RZ, RZ, R8 ;  /* 0x000000ffff04c224 */ /* 0x000fe400078e0008 */
[----:B------:R-:W-:-:S02]  /*c9c0*/  @!P5 IMAD.SHL.U32 R7, R180, 0x2, RZ ;  /* 0x00000002b407d824 */ /* 0x000fc400078e00ff */
[----:B------:R-:W-:-:S04]  /*c9d0*/  @!P4 IMAD.WIDE R30, R162, 0x2, R4 ;  /* 0x00000002a21ec825 */ /* 0x000fc800078e0204 */
[--C-:B------:R-:W-:Y:S01]  /*c9e0*/  @!P0 IMAD.X R11, R3, 0x1, R36.reuse, P6 ;  /* 0x00000001030b8824 */ /* 0x100fe200030e0624 */
[----:B------:R-:W-:Y:S01]  /*c9f0*/  @!P0 IADD3 R4, P6, R8, R35, RZ ;  /* 0x0000002308048210 */ /* 0x000fe20007fde0ff */
[----:B------:R0:W5:Y:S01]  /*ca00*/  @!P4 LD.E.64 R58, desc[UR60][R30.64] ;  /* 0x0000003c1e3ac980 */ /* 0x000162000c101b00 */
[----:B------:R-:W-:Y:S02]  /*ca10*/  @!P5 SHF.L.U64.HI R34, R180, 0x1, R69 ;  /* 0x00000001b422d819 */ /* 0x000fe40000010245 */
[-C--:B------:R-:W-:Y:S01]  /*ca20*/  @!P5 IADD3 R6, P4, R6, R7.reuse, RZ ;  /* 0x000000070606d210 */ /* 0x080fe20007f9e0ff */
[----:B------:R-:W-:Y:S01]  /*ca30*/  @!P0 IMAD.X R5, R9, 0x1, R36, P6 ;  /* 0x0000000109058824 */ /* 0x000fe200030e0624 */
[----:B------:R-:W-:Y:S02]  /*ca40*/  @!P5 IADD3 R8, P6, R8, R7, RZ ;  /* 0x000000070808d210 */ /* 0x000fe40007fde0ff */
        /* <DEDUP_REMOVED lines=10> */
[--C-:B------:R-:W-:Y:S01]  /*caf0*/  @!P5 IMAD.X R7, R3, 0x1, R34.reuse, P4 ;  /* 0x000000010307d824 */ /* 0x100fe200020e0622 */
[----:B------:R0:W5:Y:S01]  /*cb00*/  @!P3 LD.E.64 R56, desc[UR60][R28.64] ;  /* 0x0000003c1c38b980 */ /* 0x000162000c101b00 */
[----:B------:R-:W-:-:S03]  /*cb10*/  @!P5 IMAD.X R9, R9, 0x1, R34, P6 ;  /* 0x000000010909d824 */ /* 0x000fc600030e0622 */
[----:B------:R0:W5:Y:S04]  /*cb20*/  @!P3 LD.E.64 R54, desc[UR60][R26.64] ;  /* 0x0000003c1a36b980 */ /* 0x000168000c101b00 */
[----:B------:R0:W5:Y:S04]  /*cb30*/  @!P2 LD.E.64 R52, desc[UR60][R24.64] ;  /* 0x0000003c1834a980 */ /* 0x000168000c101b00 */
[----:B------:R0:W5:Y:S04]  /*cb40*/  @!P2 LD.E.64 R50, desc[UR60][R20.64] ;  /* 0x0000003c1432a980 */ /* 0x000168000c101b00 */
[----:B------:R0:W5:Y:S04]  /*cb50*/  @!P1 LD.E.64 R48, desc[UR60][R14.64] ;  /* 0x0000003c0e309980 */ /* 0x000168000c101b00 */
[----:B------:R0:W5:Y:S04]  /*cb60*/  @!P1 LD.E.64 R46, desc[UR60][R12.64] ;  /* 0x0000003c0c2e9980 */ /* 0x000168000c101b00 */
[----:B------:R0:W5:Y:S04]  /*cb70*/  @!P0 LD.E.64 R44, desc[UR60][R10.64] ;  /* 0x0000003c0a2c8980 */ /* 0x000168000c101b00 */
[----:B------:R0:W5:Y:S04]  /*cb80*/  @!P0 LD.E.64 R42, desc[UR60][R4.64] ;  /* 0x0000003c042a8980 */ /* 0x000168000c101b00 */
[----:B------:R0:W5:Y:S04]  /*cb90*/  @!P5 LD.E.64 R36, desc[UR60][R6.64] ;  /* 0x0000003c0624d980 */ /* 0x000168000c101b00 */
[----:B------:R0:W5:Y:S02]  /*cba0*/  @!P5 LD.E.64 R38, desc[UR60][R8.64] ;  /* 0x0000003c0826d980 */ /* 0x000164000c101b00 */
.L_x_1695:
[----:B------:R-:W-:Y:S05]  /*cbb0*/  BSYNC B1 ;  /* 0x0000000000017941 */ /* 0x000fea0003800000 */
.L_x_1694:
[----:B---3-5:R-:W-:Y:S01]  /*cbc0*/  IMAD.MOV.U32 R3, RZ, RZ, R58 ;  /* 0x000000ffff037224 */ /* 0x028fe200078e003a */
[----:B------:R-:W-:Y:S01]  /*cbd0*/  UMOV UR4, 0xffffffff ;  /* 0xffffffff00047882 */ /* 0x000fe20000000000 */
[----:B0-----:R-:W-:Y:S01]  /*cbe0*/  IMAD.MOV.U32 R4, RZ, RZ, R59 ;  /* 0x000000ffff047224 */ /* 0x001fe200078e003b */
[----:B------:R-:W-:Y:S01]  /*cbf0*/  CS2R R30, SRZ ;  /* 0x00000000001e7805 */ /* 0x000fe2000001ff00 */
[----:B------:R-:W-:Y:S01]  /*cc00*/  IMAD.MOV.U32 R5, RZ, RZ, R54 ;  /* 0x000000ffff057224 */ /* 0x000fe200078e0036 */
[----:B------:R-:W-:Y:S01]  /*cc10*/  PRMT R110, R3, 0x7610, R110 ;  /* 0x00007610036e7816 */ /* 0x000fe2000000006e */
[----:B----4-:R-:W-:Y:S01]  /*cc20*/  IMAD.MOV.U32 R6, RZ, RZ, R55 ;  /* 0x000000ffff067224 */ /* 0x010fe200078e0037 */
        /* <DEDUP_REMOVED lines=41> */
[----:B------:R-:W-:Y:S02]  /*cec0*/  PRMT R70, R5, 0x7610, R70 ;  /* 0x0000761005467816 */ /* 0x000fe40000000046 */
[----:B------:R-:W-:Y:S01]  /*ced0*/  PRMT R66, R6, 0x7610, R66 ;  /* 0x0000761006427816 */ /* 0x000fe20000000042 */
[----:B------:R-:W-:Y:S06]  /*cee0*/  BRA.DIV UR4, `(.L_x_1696) ;  /* 0x0000020204787947 */ /* 0x000fec000b800000 */
[----:B--2---:R-:W0:Y:S04]  /*cef0*/  SHFL.IDX PT, R62, R62, 0x1, 0x1c1f ;  /* 0x003c1f003e3e7f89 */ /* 0x004e2800000e0000 */
[----:B------:R-:W2:Y:S04]  /*cf00*/  SHFL.IDX PT, R63, R63, 0x1, 0x1c1f ;  /* 0x003c1f003f3f7f89 */ /* 0x000ea800000e0000 */
[----:B------:R-:W3:Y:S04]  /*cf10*/  SHFL.IDX PT, R0, R0, 0x1, 0x1c1f ;  /* 0x003c1f0000007f89 */ /* 0x000ee800000e0000 */
[----:B------:R-:W4:Y:S02]  /*cf20*/  SHFL.IDX PT, R65, R65, 0x1, 0x1c1f ;  /* 0x003c1f0041417f89 */ /* 0x000f2400000e0000 */
.L_x_2035:
[----:B------:R-:W-:Y:S01]  /*cf30*/  VIADD R64, R64, 0x40 ;  /* 0x0000004040407836 */ /* 0x000fe20000000000 */
[----:B------:R-:W-:Y:S01]  /*cf40*/  LOP3.LUT R3, R185, 0x18, R18, 0xf8, !PT ;  /* 0x00000018b9037812 */ /* 0x000fe200078ef812 */
[----:B------:R-:W-:Y:S01]  /*cf50*/  BSSY B1, `(.L_x_1697) ;  /* 0x0000055000017945 */ /* 0x000fe20003800000 */
[----:B------:R-:W-:Y:S02]  /*cf60*/  LOP3.LUT P0, RZ, R227, 0x4, RZ, 0xc0, !PT ;  /* 0x00000004e3ff7812 */ /* 0x000fe4000780c0ff */
[----:B------:R-:W-:Y:S02]  /*cf70*/  CS2R R32, SRZ ;  /* 0x0000000000207805 */ /* 0x000fe4000001ff00 */
[----:B------:R-:W-:Y:S02]  /*cf80*/  ISETP.GE.AND P1, PT, R64, R67, PT ;  /* 0x000000434000720c */ /* 0x000fe40003f26270 */
[----:B------:R-:W-:Y:S02]  /*cf90*/  CS2R R26, SRZ ;  /* 0x00000000001a7805 */ /* 0x000fe4000001ff00 */
[----:B------:R-:W-:-:S02]  /*cfa0*/  LOP3.LUT R4, R3, R186, RZ, 0x3c, !PT ;  /* 0x000000ba03047212 */ /* 0x000fc400078e3cff */
[----:B------:R-:W-:Y:S02]  /*cfb0*/  CS2R R20, SRZ ;  /* 0x0000000000147805 */ /* 0x000fe4000001ff00 */
[----:B------:R-:W-:Y:S02]  /*cfc0*/  CS2R R12, SRZ ;  /* 0x00000000000c7805 */ /* 0x000fe4000001ff00 */
[----:B------:R-:W-:Y:S02]  /*cfd0*/  CS2R R8, SRZ ;  /* 0x0000000000087805 */ /* 0x000fe4000001ff00 */
[----:B------:R-:W-:Y:S01]  /*cfe0*/  CS2R R40, SRZ ;  /* 0x0000000000287805 */ /* 0x000fe2000001ff00 */
[----:B------:R-:W-:Y:S01]  /*cff0*/  IMAD.IADD R3, R187, 0x1, R4 ;  /* 0x00000001bb037824 */ /* 0x000fe200078e0204 */
[----:B------:R-:W-:Y:S02]  /*d000*/  CS2R R34, SRZ ;  /* 0x0000000000227805 */ /* 0x000fe4000001ff00 */
[----:B-1----:R-:W-:-:S02]  /*d010*/  CS2R R28, SRZ ;  /* 0x00000000001c7805 */ /* 0x002fc4000001ff00 */
[----:B------:R-:W-:Y:S02]  /*d020*/  CS2R R24, SRZ ;  /* 0x0000000000187805 */ /* 0x000fe4000001ff00 */
[----:B------:R-:W-:Y:S01]  /*d030*/  CS2R R14, SRZ ;  /* 0x00000000000e7805 */ /* 0x000fe2000001ff00 */
[----:B------:R-:W-:Y:S01]  /*d040*/  IMAD R3, R3, 0x2, R2 ;  /* 0x0000000203037824 */ /* 0x000fe200078e0202 */
        /* <DEDUP_REMOVED lines=8> */
[----:B------:R-:W-:-:S05]  /*d0d0*/  ISETP.GE.AND P1, PT, R176, UR4, PT ;  /* 0x00000004b0007c0c */ /* 0x000fca000bf26270 */
[C---:B------:R-:W-:Y:S01]  /*d0e0*/  @!P4 IMAD.SHL.U32 R24, R179.reuse, 0x2, RZ ;  /* 0x00000002b318c824 */ /* 0x040fe200078e00ff */
[----:B------:R-:W-:-:S03]  /*d0f0*/  @!P4 SHF.L.U64.HI R5, R179, 0x1, R76 ;  /* 0x00000001b305c819 */ /* 0x000fc6000001024c */
[C---:B------:R-:W-:Y:S01]  /*d100*/  @!P3 IMAD.SHL.U32 R14, R177.reuse, 0x2, RZ ;  /* 0x00000002b10eb824 */ /* 0x040fe200078e00ff */
[----:B------:R-:W-:Y:S01]  /*d110*/  @!P3 SHF.L.U64.HI R7, R177, 0x1, R74 ;  /* 0x00000001b107b819 */ /* 0x000fe2000001024a */
[----:B------:R-:W-:Y:S01]  /*d120*/  @!P2 IMAD.SHL.U32 R10, R178, 0x2, RZ ;  /* 0x00000002b20aa824 */ /* 0x000fe200078e00ff */
[-C--:B--2---:R-:W-:Y:S01]  /*d130*/  @!P4 IADD3 R26, P5, R63, R24.reuse, RZ ;  /* 0x000000183f1ac210 */ /* 0x084fe20007fbe0ff */
[----:B------:R-:W-:Y:S01]  /*d140*/  @!P1 IMAD.SHL.U32 R4, R176, 0x2, RZ ;  /* 0x00000002b0049824 */ /* 0x000fe200078e00ff */
[----:B----4-:R-:W-:Y:S02]  /*d150*/  @!P4 IADD3 R24, P6, R65, R24, RZ ;  /* 0x000000184118c210 */ /* 0x010fe40007fde0ff */
[----:B------:R-:W-:Y:S01]  /*d160*/  @!P2 SHF.L.U64.HI R81, R178, 0x1, R81 ;  /* 0x00000001b251a819 */ /* 0x000fe20000010251 */
[--C-:B0-----:R-:W-:Y:S01]  /*d170*/  @!P4 IMAD.X R27, R62, 0x1, R5.reuse, P5 ;  /* 0x000000013e1bc824 */ /* 0x101fe200028e0605 */
[-C--:B------:R-:W-:Y:S01]  /*d180*/  @!P3 IADD3 R20, P5, R63, R14.reuse, RZ ;  /* 0x0000000e3f14b210 */ /* 0x080fe20007fbe0ff */
[----:B---3--:R-:W-:Y:S01]  /*d190*/  @!P4 IMAD.X R25, R0, 0x1, R5, P6 ;  /* 0x000000010019c824 */ /* 0x008fe200030e0605 */
[----:B------:R-:W-:-:S02]  /*d1a0*/  @!P3 IADD3 R14, P6, R65, R14, RZ ;  /* 0x0000000e410eb210 */ /* 0x000fc40007fde0ff */
[----:B------:R-:W-:Y:S01]  /*d1b0*/  @!P1 SHF.L.U64.HI R75, R176, 0x1, R75 ;  /* 0x00000001b04b9819 */ /* 0x000fe2000001024b */
[--C-:B------:R-:W-:Y:S01]  /*d1c0*/  @!P3 IMAD.X R21, R62, 0x1, R7.reuse, P5 ;  /* 0x000000013e15b824 */ /* 0x100fe200028e0607 */
[-C--:B------:R-:W-:Y:S01]  /*d1d0*/  @!P2 IADD3 R12, P5, R63, R10.reuse, RZ ;  /* 0x0000000a3f0ca210 */ /* 0x080fe20007fbe0ff */
[----:B------:R-:W-:Y:S01]  /*d1e0*/  @!P3 IMAD.X R15, R0, 0x1, R7, P6 ;  /* 0x00000001000fb824 */ /* 0x000fe200030e0607 */
[----:B------:R-:W-:-:S03]  /*d1f0*/  @!P2 IADD3 R10, P6, R65, R10, RZ ;  /* 0x0000000a410aa210 */ /* 0x000fc60007fde0ff */
[--C-:B------:R-:W-:Y:S01]  /*d200*/  @!P2 IMAD.X R13, R62, 0x1, R81.reuse, P5 ;  /* 0x000000013e0da824 */ /* 0x100fe200028e0651 */
[----:B------:R-:W-:Y:S01]  /*d210*/  @!P1 IADD3 R8, P5, R63, R4, RZ ;  /* 0x000000043f089210 */ /* 0x000fe20007fbe0ff */
[----:B------:R-:W-:Y:S01]  /*d220*/  @!P2 IMAD.X R11, R0, 0x1, R81, P6 ;  /* 0x00000001000ba824 */ /* 0x000fe200030e0651 */
[----:B------:R-:W-:-:S03]  /*d230*/  ISETP.GE.AND P6, PT, R162, UR4, PT ;  /* 0x00000004a2007c0c */ /* 0x000fc6000bfc6270 */
[----:B------:R-:W-:Y:S01]  /*d240*/  @!P1 IMAD.X R9, R62, 0x1, R75, P5 ;  /* 0x000000013e099824 */ /* 0x000fe200028e064b */
[----:B------:R-:W-:-:S05]  /*d250*/  @!P1 IADD3 R4, P5, R65, R4, RZ ;  /* 0x0000000441049210 */ /* 0x000fca0007fbe0ff */
[----:B------:R-:W-:Y:S01]  /*d260*/  @!P1 IMAD.X R5, R0, 0x1, R75, P5 ;  /* 0x0000000100059824 */ /* 0x000fe200028e064b */
[----:B------:R-:W-:-:S03]  /*d270*/  ISETP.GE.AND P5, PT, R180, UR4, PT ;  /* 0x00000004b4007c0c */ /* 0x000fc6000bfa6270 */
[----:B------:R-:W-:Y:S02]  /*d280*/  @!P6 IMAD.MOV.U32 R28, RZ, RZ, R63 ;  /* 0x000000ffff1ce224 */ /* 0x000fe400078e003f */
[----:B------:R-:W-:Y:S02]  /*d290*/  @!P6 IMAD.MOV.U32 R29, RZ, RZ, R62 ;  /* 0x000000ffff1de224 */ /* 0x000fe400078e003e */
[----:B------:R-:W-:Y:S02]  /*d2a0*/  @!P6 IMAD.MOV.U32 R6, RZ, RZ, R65 ;  /* 0x000000ffff06e224 */ /* 0x000fe400078e0041 */
[----:B------:R-:W-:Y:S02]  /*d2b0*/  @!P6 IMAD.MOV.U32 R7, RZ, RZ, R0 ;  /* 0x000000ffff07e224 */ /* 0x000fe400078e0000 */
[----:B------:R-:W-:-:S04]  /*d2c0*/  @!P6 IMAD.WIDE R28, R162, 0x2, R28 ;  /* 0x00000002a21ce825 */ /* 0x000fc800078e021c */
[----:B------:R-:W-:Y:S01]  /*d2d0*/  @!P6 IMAD.WIDE R6, R162, 0x2, R6 ;  /* 0x00000002a206e825 */ /* 0x000fe200078e0206 */
[----:B------:R0:W5:Y:S03]  /*d2e0*/  @!P6 LD.E.64 R40, desc[UR60][R28.64] ;  /* 0x0000003c1c28e980 */ /* 0x000166000c101b00 */
[C---:B------:R-:W-:Y:S01]  /*d2f0*/  @!P5 IMAD.SHL.U32 R32, R180.reuse, 0x2, RZ ;  /* 0x00000002b420d824 */ /* 0x040fe200078e00ff */
[----:B------:R1:W5:Y:S01]  /*d300*/  @!P6 LD.E.64 R30, desc[UR60][R6.64] ;  /* 0x0000003c061ee980 */ /* 0x000362000c101b00 */
[----:B------:R-:W-:Y:S02]  /*d310*/  @!P5 SHF.L.U64.HI R69, R180, 0x1, R69 ;  /* 0x00000001b445d819 */ /* 0x000fe40000010245 */
[----:B------:R-:W-:Y:S02]  /*d320*/  CS2R R34, SRZ ;  /* 0x0000000000227805 */ /* 0x000fe4000001ff00 */
[----:B0-----:R-:W-:-:S04]  /*d330*/  CS2R R28, SRZ ;  /* 0x00000000001c7805 */ /* 0x001fc8000001ff00 */
[----:B------:R0:W5:Y:S01]  /*d340*/  @!P4 LD.E.64 R34, desc[UR60][R26.64] ;  /* 0x0000003c1a22c980 */ /* 0x000162000c101b00 */
[----:B-1----:R-:W-:-:S03]  /*d350*/  @!P5 IADD3 R6, P6, R63, R32, RZ ;  /* 0x000000203f06d210 */ /* 0x002fc60007fde0ff */
[----:B------:R1:W5:Y:S02]  /*d360*/  @!P3 LD.E.64 R28, desc[UR60][R20.64] ;  /* 0x0000003c141cb980 */ /* 0x000364000c101b00 */
[--C-:B------:R-:W-:Y:S01]  /*d370*/  @!P5 IMAD.X R7, R62, 0x1, R69.reuse, P6 ;  /* 0x000000013e07d824 */ /* 0x100fe200030e0645 */
[----:B------:R-:W-:Y:S02]  /*d380*/  @!P5 IADD3 R62, P6, R65, R32, RZ ;  /* 0x00000020413ed210 */ /* 0x000fe40007fde0ff */
[----:B------:R-:W-:Y:S02]  /*d390*/  CS2R R32, SRZ ;  /* 0x0000000000207805 */ /* 0x000fe4000001ff00 */
[----:B0-----:R-:W-:Y:S02]  /*d3a0*/  CS2R R26, SRZ ;  /* 0x00000000001a7805 */ /* 0x001fe4000001ff00 */
[----:B-1----:R-:W-:Y:S02]  /*d3b0*/  CS2R R20, SRZ ;  /* 0x0000000000147805 */ /* 0x002fe4000001ff00 */
[----:B------:R0:W5:Y:S04]  /*d3c0*/  @!P4 LD.E.64 R32, desc[UR60][R24.64] ;  /* 0x0000003c1820c980 */ /* 0x000168000c101b00 */
[----:B------:R1:W5:Y:S01]  /*d3d0*/  @!P3 LD.E.64 R26, desc[UR60][R14.64] ;  /* 0x0000003c0e1ab980 */ /* 0x000362000c101b00 */
[----:B------:R-:W-:-:S03]  /*d3e0*/  @!P5 IMAD.X R63, R0, 0x1, R69, P6 ;  /* 0x00000001003fd824 */ /* 0x000fc600030e0645 */
[----:B------:R2:W5:Y:S01]  /*d3f0*/  @!P2 LD.E.64 R20, desc[UR60][R10.64] ;  /* 0x0000003c0a14a980 */ /* 0x000562000c101b00 */
[----:B0-----:R-:W-:Y:S02]  /*d400*/  CS2R R24, SRZ ;  /* 0x0000000000187805 */ /* 0x001fe4000001ff00 */
[----:B-1----:R-:W-:-:S04]  /*d410*/  CS2R R14, SRZ ;  /* 0x00000000000e7805 */ /* 0x002fc8000001ff00 */
[----:B------:R0:W5:Y:S01]  /*d420*/  @!P2 LD.E.64 R24, desc[UR60][R12.64] ;  /* 0x0000003c0c18a980 */ /* 0x000162000c101b00 */
[----:B--2---:R-:W-:-:S03]  /*d430*/  CS2R R10, SRZ ;  /* 0x00000000000a7805 */ /* 0x004fc6000001ff00 */
[----:B------:R1:W5:Y:S04]  /*d440*/  @!P1 LD.E.64 R14, desc[UR60][R8.64] ;  /* 0x0000003c080e9980 */ /* 0x000368000c101b00 */
[----:B------:R2:W5:Y:S01]  /*d450*/  @!P5 LD.E.64 R10, desc[UR60][R6.64] ;  /* 0x0000003c060ad980 */ /* 0x000562000c101b00 */
[----:B0-----:R-:W-:Y:S02]  /*d460*/  CS2R R12, SRZ ;  /* 0x00000000000c7805 */ /* 0x001fe4000001ff00 */
[----:B-1----:R-:W-:-:S04]  /*d470*/  CS2R R8, SRZ ;  /* 0x0000000000087805 */ /* 0x002fc8000001ff00 */
[----:B------:R2:W5:Y:S04]  /*d480*/  @!P1 LD.E.64 R12, desc[UR60][R4.64] ;  /* 0x0000003c040c9980 */ /* 0x000568000c101b00 */
[----:B------:R2:W5:Y:S02]  /*d490*/  @!P5 LD.E.64 R8, desc[UR60][R62.64] ;  /* 0x0000003c3e08d980 */ /* 0x000564000c101b00 */
.L_x_1698:
[----:B------:R-:W-:Y:S05]  /*d4a0*/  BSYNC B1 ;  /* 0x0000000000017941 */ /* 0x000fea0003800000 */
.L_x_1697:
[----:B--2--5:R-:W-:Y:S01]  /*d4b0*/  IMAD.MOV.U32 R5, RZ, RZ, R30 ;  /* 0x000000ffff057224 */ /* 0x024fe200078e001e */
[----:B------:R-:W-:Y:S01]  /*d4c0*/  LEA.HI R4, R208, R208, RZ, 0x1 ;  /* 0x000000d0d0047211 */ /* 0x000fe200078f08ff */
[----:B------:R-:W-:Y:S01]  /*d4d0*/  VIADD R6, R3, 0xc400 ;  /* 0x0000c40003067836 */ /* 0x000fe20000000000 */
[----:B------:R-:W-:Y:S01]  /*d4e0*/  VIADDMNMX R67, R67, -R188, 0x80, PT ;  /* 0x0000008043437446 */ /* 0x000fe200038009bc */
[----:B---3--:R-:W-:Y:S01]  /*d4f0*/  VIADD R0, R3, 0xc440 ;  /* 0x0000c44003007836 */ /* 0x008fe20000000000 */
[----:B------:R-:W-:Y:S01]  /*d500*/  PRMT R105, R5, 0x7610, R105 ;  /* 0x0000761005697816 */ /* 0x000fe20000000069 */
[----:B------:R-:W-:Y:S01]  /*d510*/  @P0 VIADD R0, R6, 0xffffffc0 ;  /* 0xffffffc006000836 */ /* 0x000fe20000000000 */
[----:B------:R-:W-:Y:S01]  /*d520*/  LOP3.LUT R5, R4, 0xfffffffe, RZ, 0xc0, !PT ;  /* 0xfffffffe04057812 */ /* 0x000fe200078ec0ff */
[----:B------:R-:W-:Y:S01]  /*d530*/  IMAD.MOV.U32 R6, RZ, RZ, R31 ;  /* 0x000000ffff067224 */ /* 0x000fe200078e001f */
[----:B------:R-:W-:Y:S01]  /*d540*/  BSSY B1, `(.L_x_1699) ;  /* 0x0000030000017945 */ /* 0x000fe20003800000 */
[----:B------:R-:W-:Y:S01]  /*d550*/  IMAD.MOV.U32 R7, RZ, RZ, R32 ;  /* 0x000000ffff077224 */ /* 0x000fe200078e0020 */
[----:B------:R-:W-:Y:S01]  /*d560*/  ISETP.GE.AND P1, PT, R174, R67, PT ;  /* 0x00000043ae00720c */ /* 0x000fe20003f26270 */
[----:B------:R-:W-:Y:S01]  /*d570*/  IMAD.IADD R5, R208, 0x1, -R5 ;  /* 0x00000001d0057824 */ /* 0x000fe200078e0a05 */
[----:B------:R-:W-:Y:S01]  /*d580*/  PRMT R106, R6, 0x7610, R106 ;  /* 0x00007610066a7816 */ /* 0x000fe2000000006a */
[----:B------:R-:W-:Y:S01]  /*d590*/  IMAD.MOV.U32 R4, RZ, RZ, R26 ;  /* 0x000000ffff047224 */ /* 0x000fe200078e001a */
[----:B------:R-:W-:Y:S01]  /*d5a0*/  PRMT R97, R7, 0x7610, R97 ;  /* 0x0000761007617816 */ /* 0x000fe20000000061 */
[----:B------:R-:W-:Y:S01]  /*d5b0*/  IMAD.MOV.U32 R6, RZ, RZ, R27 ;  /* 0x000000ffff067224 */ /* 0x000fe200078e001b */
[----:B------:R-:W-:Y:S01]  /*d5c0*/  SHF.L.U32 R5, R5, 0x1f, RZ ;  /* 0x0000001f05057819 */ /* 0x000fe200000006ff */
[----:B------:R-:W-:Y:S01]  /*d5d0*/  IMAD.MOV.U32 R7, RZ, RZ, R20 ;  /* 0x000000ffff077224 */ /* 0x000fe200078e0014 */
[----:B------:R-:W-:Y:S01]  /*d5e0*/  PRMT R90, R4, 0x7610, R90 ;  /* 0x00007610045a7816 */ /* 0x000fe2000000005a */
[----:B------:R-:W-:Y:S01]  /*d5f0*/  IMAD.MOV.U32 R4, RZ, RZ, R21 ;  /* 0x000000ffff047224 */ /* 0x000fe200078e0015 */
[----:B------:R-:W1:Y:S01]  /*d600*/  SYNCS.PHASECHK.TRANS64.TRYWAIT P0, [R2+URZ+0x2a800], R5 ;  /* 0x02a80005020075a7 */ /* 0x000e62000800017f */
        /* <DEDUP_REMOVED lines=19> */
[----:B0-----:R-:W-:Y:S01]  /*d740*/  IMAD.MOV.U32 R62, RZ, RZ, R33 ;  /* 0x000000ffff3e7224 */ /* 0x001fe200078e0021 */
        /* <DEDUP_REMOVED lines=14> */
[----:B-1----:R-:W-:Y:S06]  /*d830*/  @!P0 BRA `(.L_x_1700) ;  /* 0x000001f800988947 */ /* 0x002fec0003800000 */
.L_x_2036:
[----:B------:R-:W-:Y:S05]  /*d840*/  BSYNC B1 ;  /* 0x0000000000017941 */ /* 0x000fea0003800000 */
.L_x_1699:
[----:B------:R-:W-:Y:S01]  /*d850*/  BSSY B1, `(.L_x_1701) ;  /* 0x000012f000017945 */ /* 0x000fe20003800000 */
[----:B------:R-:W-:Y:S02]  /*d860*/  PRMT R64, R4, 0x7610, R64 ;  /* 0x0000761004407816 */ /* 0x000fe40000000040 */
[----:B----4-:R-:W-:Y:S01]  /*d870*/  PRMT R65, R6, 0x7610, R65 ;  /* 0x0000761006417816 */ /* 0x010fe20000000041 */
[----:B------:R-:W-:Y:S06]  /*d880*/  @P1 BRA `(.L_x_1702) ;  /* 0x0000001000ac1947 */ /* 0x000fec0003800000 */
[----:B0-----:R-:W0:Y:S01]  /*d890*/  LDC R5, c[0x0][0x3f4] ;  /* 0x0000fd00ff057b82 */ /* 0x001e220000000800 */
        /* <DEDUP_REMOVED lines=9> */
[----:B------:R-:W-:Y:S02]  /*d930*/  SHF.R.U64 R115, R60, 0x10, R61 ;  /* 0x000000103c737819 */ /* 0x000fe4000000123d */
[----:B------:R-:W-:Y:S02]  /*d940*/  SHF.R.U32.HI R112, RZ, 0x10, R59 ;  /* 0x00000010ff707819 */ /* 0x000fe4000001163b */
[----:B------:R-:W-:Y:S02]  /*d950*/  SHF.R.U32.HI R60, RZ, 0x10, R61 ;  /* 0x00000010ff3c7819 */ /* 0x000fe4000001163d */
[----:B------:R-:W-:Y:S02]  /*d960*/  PRMT R112, R109, 0x5410, R112 ;  /* 0x000054106d707816 */ /* 0x000fe40000000070 */
[----:B------:R-:W-:Y:S02]  /*d970*/  SHF.R.U64 R113, R58, 0x10, R59 ;  /* 0x000000103a717819 */ /* 0x000fe4000000123b */
[----:B------:R-:W-:Y:S01]  /*d980*/  PRMT R111, R111, 0x5410, R60 ;  /* 0x000054106f6f7816 */ /* 0x000fe2000000003c */
[----:B------:R-:W-:Y:S01]  /*d990*/  IMAD.U32 R114, R112, 0x10000, RZ ;  /* 0x0001000070727824 */ /* 0x000fe200078e00ff */
[----:B------:R-:W-:-:S02]  /*d9a0*/  PRMT R113, R110, 0x5410, R113 ;  /* 0x000054106e717816 */ /* 0x000fc40000000071 */
[----:B------:R-:W-:Y:S01]  /*d9b0*/  LOP3.LUT R116, R112, 0xffff0000, RZ, 0xc0, !PT ;  /* 0xffff000070747812 */ /* 0x000fe200078ec0ff */
[C---:B------:R-:W-:Y:S01]  /*d9c0*/  IMAD.U32 R110, R111.reuse, 0x10000, RZ ;  /* 0x000100006f6e7824 */ /* 0x040fe200078e00ff */
[----:B------:R-:W-:Y:S02]  /*d9d0*/  LOP3.LUT R112, R111, 0xffff0000, RZ, 0xc0, !PT ;  /* 0xffff00006f707812 */ /* 0x000fe400078ec0ff */
[----:B------:R-:W-:Y:S02]  /*d9e0*/  PRMT R58, R66, 0x5432, R115 ;  /* 0x00005432423a7816 */ /* 0x000fe40000000073 */
[C---:B0-----:R-:W-:Y:S01]  /*d9f0*/  LOP3.LUT R60, R6.reuse, 0xffff0000, RZ, 0xc0, !PT ;  /* 0xffff0000063c7812 */ /* 0x041fe200078ec0ff */
[----:B------:R-:W-:Y:S01]  /*da00*/  IMAD.U32 R59, R6, 0x10000, RZ ;  /* 0x00010000063b7824 */ /* 0x000fe200078e00ff */
[C---:B------:R-:W-:Y:S01]  /*da10*/  LOP3.LUT R109, R7.reuse, 0xffff0000, RZ, 0xc0, !PT ;  /* 0xffff0000076d7812 */ /* 0x040fe200078ec0ff */
[----:B------:R-:W-:Y:S01]  /*da20*/  IMAD.U32 R61, R7, 0x10000, RZ ;  /* 0x00010000073d7824 */ /* 0x000fe200078e00ff */
[----:B------:R-:W-:Y:S01]  /*da30*/  LOP3.LUT R7, R4, 0xffff0000, RZ, 0xc0, !PT ;  /* 0xffff000004077812 */ /* 0x000fe200078ec0ff */
[C---:B------:R-:W-:Y:S01]  /*da40*/  FMUL.FTZ R118, R60.reuse, R114 ;  /* 0x000000723c767220 */ /* 0x040fe20000410000 */
[----:B------:R-:W-:Y:S01]  /*da50*/  FMUL.FTZ R111, R60, R110 ;  /* 0x0000006e3c6f7220 */ /* 0x000fe20000410000 */
[----:B------:R-:W-:Y:S01]  /*da60*/  FMUL.FTZ R60, R109, R116 ;  /* 0x000000746d3c7220 */ /* 0x000fe20000410000 */
[----:B------:R-:W-:-:S02]  /*da70*/  IMAD.U32 R6, R4, 0x10000, RZ ;  /* 0x0001000004067824 */ /* 0x000fc400078e00ff */
[----:B------:R-:W-:Y:S01]  /*da80*/  FFMA.FTZ R118, R59, R110, -R118 ;  /* 0x0000006e3b767223 */ /* 0x000fe20000010876 */
[----:B------:R-:W-:Y:S01]  /*da90*/  FMUL.FTZ R110, R109, R112 ;  /* 0x000000706d6e7220 */ /* 0x000fe20000410000 */
[----:B------:R-:W-:Y:S01]  /*daa0*/  FFMA.FTZ R111, R59, R114, R111 ;  /* 0x000000723b6f7223 */ /* 0x000fe2000001006f */
[----:B------:R-:W-:Y:S01]  /*dab0*/  FFMA.FTZ R112, R61, R112, -R60 ;  /* 0x000000703d707223 */ /* 0x000fe2000001083c */
[C---:B------:R-:W-:Y:S01]  /*dac0*/  IMAD.U32 R4, R5.reuse, 0x10000, RZ ;  /* 0x0001000005047824 */ /* 0x040fe200078e00ff */
[----:B------:R-:W-:Y:S01]  /*dad0*/  LOP3.LUT R5, R5, 0xffff0000, RZ, 0xc0, !PT ;  /* 0xffff000005057812 */ /* 0x000fe200078ec0ff */
[C---:B------:R-:W-:Y:S01]  /*dae0*/  IMAD.U32 R60, R113.reuse, 0x10000, RZ ;  /* 0x00010000713c7824 */ /* 0x040fe200078e00ff */
[----:B------:R-:W-:Y:S01]  /*daf0*/  LOP3.LUT R113, R113, 0xffff0000, RZ, 0xc0, !PT ;  /* 0xffff000071717812 */ /* 0x000fe200078ec0ff */
[C---:B------:R-:W-:Y:S01]  /*db00*/  IMAD.U32 R59, R58.reuse, 0x10000, RZ ;  /* 0x000100003a3b7824 */ /* 0x040fe200078e00ff */
[----:B------:R-:W-:Y:S01]  /*db10*/  LOP3.LUT R58, R58, 0xffff0000, RZ, 0xc0, !PT ;  /* 0xffff00003a3a7812 */ /* 0x000fe200078ec0ff */
[----:B------:R-:W-:Y:S01]  /*db20*/  FFMA.FTZ R115, R61, R116, R110 ;  /* 0x000000743d737223 */ /* 0x000fe2000001006e */
[C---:B------:R-:W-:Y:S01]  /*db30*/  FMUL.FTZ R61, R7.reuse, R60 ;  /* 0x0000003c073d7220 */ /* 0x040fe20000410000 */
        /* <DEDUP_REMOVED lines=12> */
.L_x_1704:
[----:B------:R-:W-:Y:S05]  /*dc00*/  BSYNC B2 ;  /* 0x0000000000027941 */ /* 0x000fea0003800000 */
.L_x_1703:
[----:B------:R-:W-:Y:S04]  /*dc10*/  BSSY B2, `(.L_x_1705) ;  /* 0x0000030000027945 */ /* 0x000fe80003800000 */
[----:B------:R-:W-:Y:S05]  /*dc20*/  @P1 BRA `(.L_x_1706) ;  /* 0x0000000000b81947 */ /* 0x000fea0003800000 */
[----:B0-----:R-:W0:Y:S01]  /*dc30*/  LDS.128 R4, [R0] ;  /* 0x0000000000047984 */ /* 0x001e220000000c00 */
[--C-:B------:R-:W-:Y:S02]  /*dc40*/  SHF.R.U64 R59, R56, 0x10, R57.reuse ;  /* 0x00000010383b7819 */ /* 0x100fe40000001239 */
[----:B------:R-:W-:Y:S02]  /*dc50*/  SHF.R.U32.HI R56, RZ, 0x10, R57 ;  /* 0x00000010ff387819 */ /* 0x000fe40000011639 */
[--C-:B------:R-:W-:Y:S02]  /*dc60*/  SHF.R.U64 R57, R54, 0x10, R55.reuse ;  /* 0x0000001036397819 */ /* 0x100fe40000001237 */
[----:B------:R-:W-:Y:S02]  /*dc70*/  SHF.R.U32.HI R54, RZ, 0x10, R55 ;  /* 0x00000010ff367819 */ /* 0x000fe40000011637 */
[----:B------:R-:W-:Y:S02]  /*dc80*/  PRMT R103, R103, 0x5410, R56 ;  /* 0x0000541067677816 */ /* 0x000fe40000000038 */
[----:B------:R-:W-:-:S02]  /*dc90*/  PRMT R101, R101, 0x5410, R54 ;  /* 0x0000541065657816 */ /* 0x000fc40000000036 */
[----:B------:R-:W-:Y:S01]  /*dca0*/  PRMT R102, R102, 0x5410, R59 ;  /* 0x0000541066667816 */ /* 0x000fe2000000003b */
[----:B------:R-:W-:Y:S01]  /*dcb0*/  IMAD.U32 R58, R103, 0x10000, RZ ;  /* 0x00010000673a7824 */ /* 0x000fe200078e00ff */
[----:B------:R-:W-:Y:S01]  /*dcc0*/  PRMT R100, R100, 0x5410, R57 ;  /* 0x0000541064647816 */ /* 0x000fe20000000039 */
[C---:B------:R-:W-:Y:S01]  /*dcd0*/  IMAD.U32 R59, R101.reuse, 0x10000, RZ ;  /* 0x00010000653b7824 */ /* 0x040fe200078e00ff */
[----:B------:R-:W-:Y:S02]  /*dce0*/  LOP3.LUT R101, R101, 0xffff0000, RZ, 0xc0, !PT ;  /* 0xffff000065657812 */ /* 0x000fe400078ec0ff */
[----:B------:R-:W-:Y:S02]  /*dcf0*/  LOP3.LUT R103, R103, 0xffff0000, RZ, 0xc0, !PT ;  /* 0xffff000067677812 */ /* 0x000fe400078ec0ff */
[C---:B0-----:R-:W-:Y:S01]  /*dd00*/  LOP3.LUT R55, R6.reuse, 0xffff0000, RZ, 0xc0, !PT ;  /* 0xffff000006377812 */ /* 0x041fe200078ec0ff */
[----:B------:R-:W-:Y:S01]  /*dd10*/  IMAD.U32 R54, R6, 0x10000, RZ ;  /* 0x0001000006367824 */ /* 0x000fe200078e00ff */
[C---:B------:R-:W-:Y:S01]  /*dd20*/  LOP3.LUT R57, R7.reuse, 0xffff0000, RZ, 0xc0, !PT ;  /* 0xffff000007397812 */ /* 0x040fe200078ec0ff */
[----:B------:R-:W-:-:S02]  /*dd30*/  IMAD.U32 R56, R7, 0x10000, RZ ;  /* 0x0001000007387824 */ /* 0x000fc400078e00ff */
[CC--:B------:R-:W-:Y:S01]  /*dd40*/  FMUL.FTZ R60, R55.reuse, R58.reuse ;  /* 0x0000003a373c7220 */ /* 0x0c0fe20000410000 */
[----:B------:R-:W-:Y:S01]  /*dd50*/  FMUL.FTZ R61, R55, R59 ;  /* 0x0000003b373d7220 */ /* 0x000fe20000410000 */
[C---:B------:R-:W-:Y:S01]  /*dd60*/  FMUL.FTZ R55, R57.reuse, R101 ;  /* 0x0000006539377220 */ /* 0x040fe20000410000 */
[----:B------:R-:W-:Y:S02]  /*dd70*/  IMAD.U32 R6, R4, 0x10000, RZ ;  /* 0x0001000004067824 */ /* 0x000fe400078e00ff */
[----:B------:R-:W-:Y:S01]  /*dd80*/  FFMA.FTZ R109, R54, R59, R60 ;  /* 0x0000003b366d7223 */ /* 0x000fe2000001003c */
[-C--:B------:R-:W-:Y:S01]  /*dd90*/  FMUL.FTZ R59, R57, R103.reuse ;  /* 0x00000067393b7220 */ /* 0x080fe20000410000 */
[----:B------:R-:W-:Y:S01]  /*dda0*/  FFMA.FTZ R103, R56, R103, -R55 ;  /* 0x0000006738677223 */ /* 0x000fe20000010837 */
[C---:B------:R-:W-:Y:S01]  /*ddb0*/  IMAD.U32 R7, R5.reuse, 0x10000, RZ ;  /* 0x0001000005077824 */ /* 0x040fe200078e00ff */
[----:B------:R-:W-:Y:S01]  /*ddc0*/  LOP3.LUT R4, R4, 0xffff0000, RZ, 0xc0, !PT ;  /* 0xffff000004047812 */ /* 0x000fe200078ec0ff */
[----:B------:R-:W-:Y:S01]  /*ddd0*/  IMAD.U32 R57, R100, 0x10000, RZ ;  /* 0x0001000064397824 */ /* 0x000fe200078e00ff */
[----:B------:R-:W-:Y:S01]  /*dde0*/  LOP3.LUT R5, R5, 0xffff0000, RZ, 0xc0, !PT ;  /* 0xffff000005057812 */ /* 0x000fe200078ec0ff */
        /* <DEDUP_REMOVED lines=18> */
.L_x_1706:
[----:B------:R-:W-:Y:S05]  /*df10*/  BSYNC B2 ;  /* 0x0000000000027941 */ /* 0x000fea0003800000 */
.L_x_1705:
[----:B------:R-:W-:Y:S04]  /*df20*/  BSSY B2, `(.L_x_1707) ;  /* 0x0000030000027945 */ /* 0x000fe80003800000 */
[----:B------:R-:W-:Y:S05]  /*df30*/  @P2 BRA `(.L_x_1708) ;  /* 0x0000000000b82947 */ /* 0x000fea0003800000 */
[----:B01----:R-:W0:Y:S01]  /*df40*/  LDS.128 R4, [R3+0x10400] ;  /* 0x0104000003047984 */ /* 0x003e220000000c00 */
        /* <DEDUP_REMOVED lines=45> */
.L_x_1708:
[----:B------:R-:W-:Y:S05]  /*e220*/  BSYNC B2 ;  /* 0x0000000000027941 */ /* 0x000fea0003800000 */
.L_x_1707:
[----:B------:R-:W-:Y:S04]  /*e230*/  BSSY B2, `(.L_x_1709) ;  /* 0x0000030000027945 */ /* 0x000fe80003800000 */
[----:B------:R-:W-:Y:S05]  /*e240*/  @P3 BRA `(.L_x_1710) ;  /* 0x0000000000b83947 */ /* 0x000fea0003800000 */
[----:B012---:R-:W0:Y:S01]  /*e250*/  LDS.128 R4, [R0+0x4000] ;  /* 0x0040000000047984 */ /* 0x007e220000000c00 */
[----:B------:R-:W-:Y:S02]  /*e260*/  SHF.R.U64 R48, R48, 0x10, R49 ;  /* 0x0000001030307819 */ /* 0x000fe40000001231 */
[----:B------:R-:W-:Y:S02]  /*e270*/  SHF.R.U64 R46, R46, 0x10, R47 ;  /* 0x000000102e2e7819 */ /* 0x000fe4000000122f */
[----:B------:R-:W-:Y:S02]  /*e280*/  SHF.R.U32.HI R49, RZ, 0x10, R49 ;  /* 0x00000010ff317819 */ /* 0x000fe40000011631 */
[----:B------:R-:W-:Y:S02]  /*e290*/  SHF.R.U32.HI R47, RZ, 0x10, R47 ;  /* 0x00000010ff2f7819 */ /* 0x000fe4000001162f */
[----:B------:R-:W-:Y:S02]  /*e2a0*/  PRMT R86, R86, 0x5410, R49 ;  /* 0x0000541056567816 */ /* 0x000fe40000000031 */
[----:B------:R-:W-:-:S02]  /*e2b0*/  PRMT R84, R84, 0x5410, R47 ;  /* 0x0000541054547816 */ /* 0x000fc4000000002f */
[----:B------:R-:W-:Y:S01]  /*e2c0*/  PRMT R83, R83, 0x5410, R46 ;  /* 0x0000541053537816 */ /* 0x000fe2000000002e */
[C---:B------:R-:W-:Y:S01]  /*e2d0*/  IMAD.U32 R50, R86.reuse, 0x10000, RZ ;  /* 0x0001000056327824 */ /* 0x040fe200078e00ff */
[----:B------:R-:W-:Y:S01]  /*e2e0*/  LOP3.LUT R86, R86, 0xffff0000, RZ, 0xc0, !PT ;  /* 0xffff000056567812 */ /* 0x000fe200078ec0ff */
[C---:B------:R-:W-:Y:S01]  /*e2f0*/  IMAD.U32 R51, R84.reuse, 0x10000, RZ ;  /* 0x0001000054337824 */ /* 0x040fe200078e00ff */
[----:B------:R-:W-:Y:S02]  /*e300*/  LOP3.LUT R84, R84, 0xffff0000, RZ, 0xc0, !PT ;  /* 0xffff000054547812 */ /* 0x000fe400078ec0ff */
[----:B------:R-:W-:Y:S02]  /*e310*/  PRMT R85, R85, 0x5410, R48 ;  /* 0x0000541055557816 */ /* 0x000fe40000000030 */
[C---:B0-----:R-:W-:Y:S01]  /*e320*/  LOP3.LUT R47, R6.reuse, 0xffff0000, RZ, 0xc0, !PT ;  /* 0xffff0000062f7812 */ /* 0x041fe200078ec0ff */
[----:B------:R-:W-:Y:S01]  /*e330*/  IMAD.U32 R46, R6, 0x10000, RZ ;  /* 0x00010000062e7824 */ /* 0x000fe200078e00ff */
[C---:B------:R-:W-:Y:S01]  /*e340*/  LOP3.LUT R49, R7.reuse, 0xffff0000, RZ, 0xc0, !PT ;  /* 0xffff000007317812 */ /* 0x040fe200078ec0ff */
[----:B------:R-:W-:-:S02]  /*e350*/  IMAD.U32 R48, R7, 0x10000, RZ ;  /* 0x0001000007307824 */ /* 0x000fc400078e00ff */
[C---:B------:R-:W-:Y:S01]  /*e360*/  FMUL.FTZ R52, R47.reuse, R50 ;  /* 0x000000322f347220 */ /* 0x040fe20000410000 */
[-C--:B------:R-:W-:Y:S01]  /*e370*/  FMUL.FTZ R53, R47, R51.reuse ;  /* 0x000000332f357220 */ /* 0x080fe20000410000 */
[----:B------:R-:W-:Y:S01]  /*e380*/  FMUL.FTZ R47, R49, R84 ;  /* 0x00000054312f7220 */ /* 0x000fe20000410000 */
[----:B------:R-:W-:Y:S02]  /*e390*/  IMAD.U32 R6, R4, 0x10000, RZ ;  /* 0x0001000004067824 */ /* 0x000fe400078e00ff */
[C---:B------:R-:W-:Y:S01]  /*e3a0*/  FFMA.FTZ R55, R46.reuse, R51, R52 ;  /* 0x000000332e377223 */ /* 0x040fe20000010034 */
[----:B------:R-:W-:Y:S02]  /*e3b0*/  IMAD.U32 R7, R5, 0x10000, RZ ;  /* 0x0001000005077824 */ /* 0x000fe400078e00ff */
[----:B------:R-:W-:Y:S01]  /*e3c0*/  FFMA.FTZ R54, R46, R50, -R53 ;  /* 0x000000322e367223 */ /* 0x000fe20000010835 */
[-C--:B------:R-:W-:Y:S01]  /*e3d0*/  FMUL.FTZ R51, R49, R86.reuse ;  /* 0x0000005631337220 */ /* 0x080fe20000410000 */
[----:B------:R-:W-:Y:S01]  /*e3e0*/  LOP3.LUT R4, R4, 0xffff0000, RZ, 0xc0, !PT ;  /* 0xffff000004047812 */ /* 0x000fe200078ec0ff */
[C---:B------:R-:W-:Y:S01]  /*e3f0*/  FFMA.FTZ R86, R48.reuse, R86, -R47 ;  /* 0x0000005630567223 */ /* 0x040fe2000001082f */
[----:B------:R-:W-:Y:S01]  /*e400*/  LOP3.LUT R5, R5, 0xffff0000, RZ, 0xc0, !PT ;  /* 0xffff000005057812 */ /* 0x000fe200078ec0ff */
[C---:B------:R-:W-:Y:S01]  /*e410*/  IMAD.U32 R49, R83.reuse, 0x10000, RZ ;  /* 0x0001000053317824 */ /* 0x040fe200078e00ff */
[----:B------:R-:W-:Y:S01]  /*e420*/  LOP3.LUT R50, R83, 0xffff0000, RZ, 0xc0, !PT ;  /* 0xffff000053327812 */ /* 0x000fe200078ec0ff */
[C---:B------:R-:W-:Y:S01]  /*e430*/  IMAD.U32 R47, R85.reuse, 0x10000, RZ ;  /* 0x00010000552f7824 */ /* 0x040fe200078e00ff */
        /* <DEDUP_REMOVED lines=15> */
.L_x_1710:
[----:B------:R-:W-:Y:S05]  /*e530*/  BSYNC B2 ;  /* 0x0000000000027941 */ /* 0x000fea0003800000 */
.L_x_1709:
[----:B------:R-:W-:Y:S04]  /*e540*/  BSSY B2, `(.L_x_1711) ;  /* 0x0000030000027945 */ /* 0x000fe80003800000 */
[----:B------:R-:W-:Y:S05]  /*e550*/  @P4 BRA `(.L_x_1712) ;  /* 0x0000000000b84947 */ /* 0x000fea0003800000 */
[----:B0123--:R-:W0:Y:S01]  /*e560*/  LDS.128 R4, [R3+0x14400] ;  /* 0x0144000003047984 */ /* 0x00fe220000000c00 */
        /* <DEDUP_REMOVED lines=45> */
.L_x_1712:
[----:B------:R-:W-:Y:S05]  /*e840*/  BSYNC B2 ;  /* 0x0000000000027941 */ /* 0x000fea0003800000 */
.L_x_1711:
[----:B------:R-:W-:Y:S05]  /*e850*/  @P5 BRA `(.L_x_1702) ;  /* 0x0000000000b85947 */ /* 0x000fea0003800000 */
[----:B01234-:R-:W0:Y:S01]  /*e860*/  LDS.128 R4, [R0+0x8000] ;  /* 0x0080000000047984 */ /* 0x01fe220000000c00 */
        /* <DEDUP_REMOVED lines=16> */
[C---:B------:R-:W-:Y:S01]  /*e970*/  FMUL.FTZ R46, R37.reuse, R42 ;  /* 0x0000002a252e7220 */ /* 0x040fe20000410000 */
[----:B------:R-:W-:Y:S01]  /*e980*/  FMUL.FTZ R45, R37, R43 ;  /* 0x0000002b252d7220 */ /* 0x000fe20000410000 */
[C---:B------:R-:W-:Y:S01]  /*e990*/  FMUL.FTZ R37, R39.reuse, R71 ;  /* 0x0000004727257220 */ /* 0x040fe20000410000 */
[----:B------:R-:W-:Y:S02]  /*e9a0*/  IMAD.U32 R6, R4, 0x10000, RZ ;  /* 0x0001000004067824 */ /* 0x000fe400078e00ff */
[----:B------:R-:W-:Y:S01]  /*e9b0*/  FFMA.FTZ R47, R36, R43, R46 ;  /* 0x0000002b242f7223 */ /* 0x000fe2000001002e */
[-C--:B------:R-:W-:Y:S01]  /*e9c0*/  FMUL.FTZ R43, R39, R66.reuse ;  /* 0x00000042272b7220 */ /* 0x080fe20000410000 */
[----:B------:R-:W-:Y:S01]  /*e9d0*/  FFMA.FTZ R66, R38, R66, -R37 ;  /* 0x0000004226427223 */ /* 0x000fe20000010825 */
[----:B------:R-:W-:Y:S02]  /*e9e0*/  IMAD.U32 R7, R5, 0x10000, RZ ;  /* 0x0001000005077824 */ /* 0x000fe400078e00ff */
[----:B------:R-:W-:Y:S01]  /*e9f0*/  FFMA.FTZ R44, R36, R42, -R45 ;  /* 0x0000002a242c7223 */ /* 0x000fe2000001082d */
[----:B------:R-:W-:Y:S01]  /*ea00*/  IMAD.U32 R37, R70, 0x10000, RZ ;  /* 0x0001000046257824 */ /* 0x000fe200078e00ff */
[----:B------:R-:W-:Y:S01]  /*ea10*/  LOP3.LUT R4, R4, 0xffff0000, RZ, 0xc0, !PT ;  /* 0xffff000004047812 */ /* 0x000fe200078ec0ff */
[----:B------:R-:W-:Y:S01]  /*ea20*/  IMAD.U32 R39, R73, 0x10000, RZ ;  /* 0x0001000049277824 */ /* 0x000fe200078e00ff */
[----:B------:R-:W-:Y:S01]  /*ea30*/  LOP3.LUT R5, R5, 0xffff0000, RZ, 0xc0, !PT ;  /* 0xffff000005057812 */ /* 0x000fe200078ec0ff */
[----:B------:R-:W-:Y:S01]  /*ea40*/  FFMA.FTZ R71, R38, R71, R43 ;  /* 0x0000004726477223 */ /* 0x000fe2000001002b */
[----:B------:R-:W-:Y:S01]  /*ea50*/  LOP3.LUT R36, R73, 0xffff0000, RZ, 0xc0, !PT ;  /* 0xffff000049247812 */ /* 0x000fe200078ec0ff */
[----:B------:R-:W-:Y:S01]  /*ea60*/  FMUL.FTZ R43, R4, R39 ;  /* 0x00000027042b7220 */ /* 0x000fe20000410000 */
[----:B------:R-:W-:Y:S01]  /*ea70*/  LOP3.LUT R70, R70, 0xffff0000, RZ, 0xc0, !PT ;  /* 0xffff000046467812 */ /* 0x000fe200078ec0ff */
[----:B------:R-:W-:-:S02]  /*ea80*/  FMUL.FTZ R38, R4, R37 ;  /* 0x0000002504267220 */ /* 0x000fc40000410000 */
[C---:B------:R-:W-:Y:S01]  /*ea90*/  FMUL.FTZ R42, R5.reuse, R36 ;  /* 0x00000024052a7220 */ /* 0x040fe20000410000 */
[C---:B------:R-:W-:Y:S01]  /*eaa0*/  FFMA.FTZ R4, R6.reuse, R37, -R43 ;  /* 0x0000002506047223 */ /* 0x040fe2000001082b */
[-C--:B------:R-:W-:Y:S01]  /*eab0*/  FMUL.FTZ R45, R5, R70.reuse ;  /* 0x00000046052d7220 */ /* 0x080fe20000410000 */
[----:B------:R-:W-:Y:S01]  /*eac0*/  FFMA.FTZ R39, R6, R39, R38 ;  /* 0x0000002706277223 */ /* 0x000fe20000010026 */
[----:B------:R-:W-:Y:S01]  /*ead0*/  FFMA.FTZ R5, R7, R70, -R42 ;  /* 0x0000004607057223 */ /* 0x000fe2000001082a */
[----:B------:R-:W-:Y:S01]  /*eae0*/  F2FP.BF16.F32.PACK_AB R6, R47, R44 ;  /* 0x0000002c2f06723e */ /* 0x000fe200000010ff */
[----:B------:R-:W-:Y:S01]  /*eaf0*/  FFMA.FTZ R36, R7, R36, R45 ;  /* 0x0000002407247223 */ /* 0x000fe2000001002d */
[----:B------:R-:W-:Y:S02]  /*eb00*/  F2FP.BF16.F32.PACK_AB R7, R71, R66 ;  /* 0x000000424707723e */ /* 0x000fe400000010ff */
[----:B------:R-:W-:Y:S02]  /*eb10*/  F2FP.BF16.F32.PACK_AB R4, R39, R4 ;  /* 0x000000042704723e */ /* 0x000fe400000010ff */
[----:B------:R-:W-:-:S05]  /*eb20*/  F2FP.BF16.F32.PACK_AB R5, R36, R5 ;  /* 0x000000052405723e */ /* 0x000fca00000010ff */
[----:B------:R0:W-:Y:S02]  /*eb30*/  STS.128 [R0+0x8000], R4 ;  /* 0x0080000400007388 */ /* 0x0001e40000000c00 */
.L_x_1702:
[----:B------:R-:W-:Y:S05]  /*eb40*/  BSYNC B1 ;  /* 0x0000000000017941 */ /* 0x000fea0003800000 */
.L_x_1701:
        /* <DEDUP_REMOVED lines=58> */
.L_x_1715:
[----:B------:R-:W-:Y:S05]  /*eef0*/  BSYNC B1 ;  /* 0x0000000000017941 */ /* 0x000fea0003800000 */
.L_x_1714:
[----:B------:R-:W-:Y:S04]  /*ef00*/  BSSY B1, `(.L_x_1716) ;  /* 0x0000030000017945 */ /* 0x000fe80003800000 */
[----:B------:R-:W-:Y:S05]  /*ef10*/  @P1 BRA `(.L_x_1717) ;  /* 0x0000000000b81947 */ /* 0x000fea0003800000 */
[----:B0-----:R-:W0:Y:S01]  /*ef20*/  LDS.128 R4, [R0+0x2000] ;  /* 0x0020000000047984 */ /* 0x001e220000000c00 */
[----:B------:R-:W-:Y:S02]  /*ef30*/  SHF.R.U64 R34, R34, 0x10, R35 ;  /* 0x0000001022227819 */ /* 0x000fe40000001223 */
[----:B------:R-:W-:Y:S02]  /*ef40*/  SHF.R.U64 R30, R32, 0x10, R33 ;  /* 0x00000010201e7819 */ /* 0x000fe40000001221 */
[----:B------:R-:W-:Y:S02]  /*ef50*/  SHF.R.U32.HI R35, RZ, 0x10, R35 ;  /* 0x00000010ff237819 */ /* 0x000fe40000011623 */
        /* <DEDUP_REMOVED lines=42> */
.L_x_1717:
[----:B------:R-:W-:Y:S05]  /*f200*/  BSYNC B1 ;  /* 0x0000000000017941 */ /* 0x000fea0003800000 */
.L_x_1716:
        /* <DEDUP_REMOVED lines=23> */
[C---:B------:R-:W-:Y:S01]  /*f380*/  FFMA.FTZ R35, R26.reuse, R31, R34 ;  /* 0x0000001f1a237223 */ /* 0x040fe20000010022 */
[----:B------:R-:W-:Y:S01]  /*f390*/  FMUL.FTZ R31, R29, R96 ;  /* 0x000000601d1f7220 */ /* 0x000fe20000410000 */
[C---:B------:R-:W-:Y:S02]  /*f3a0*/  IMAD.U32 R7, R5.reuse, 0x10000, RZ ;  /* 0x0001000005077824 */ /* 0x040fe400078e00ff */
[----:B------:R-:W-:Y:S01]  /*f3b0*/  FFMA.FTZ R32, R26, R30, -R33 ;  /* 0x0000001e1a207223 */ /* 0x000fe20000010821 */
[----:B------:R-:W-:Y:S01]  /*f3c0*/  IMAD.U32 R29, R90, 0x10000, RZ ;  /* 0x000100005a1d7824 */ /* 0x000fe200078e00ff */
[----:B------:R-:W-:Y:S01]  /*f3d0*/  LOP3.LUT R4, R4, 0xffff0000, RZ, 0xc0, !PT ;  /* 0xffff000004047812 */ /* 0x000fe200078ec0ff */
[----:B------:R-:W-:Y:S01]  /*f3e0*/  FFMA.FTZ R96, R28, R96, -R27 ;  /* 0x000000601c607223 */ /* 0x000fe2000001081b */
[----:B------:R-:W-:Y:S01]  /*f3f0*/  LOP3.LUT R5, R5, 0xffff0000, RZ, 0xc0, !PT ;  /* 0xffff000005057812 */ /* 0x000fe200078ec0ff */
[C---:B------:R-:W-:Y:S01]  /*f400*/  IMAD.U32 R27, R95.reuse, 0x10000, RZ ;  /* 0x000100005f1b7824 */ /* 0x040fe200078e00ff */
[----:B------:R-:W-:Y:S01]  /*f410*/  LOP3.LUT R90, R90, 0xffff0000, RZ, 0xc0, !PT ;  /* 0xffff00005a5a7812 */ /* 0x000fe200078ec0ff */
[----:B------:R-:W-:Y:S01]  /*f420*/  FFMA.FTZ R89, R28, R89, R31 ;  /* 0x000000591c597223 */ /* 0x000fe2000001001f */
[----:B------:R-:W-:Y:S01]  /*f430*/  LOP3.LUT R26, R95, 0xffff0000, RZ, 0xc0, !PT ;  /* 0xffff00005f1a7812 */ /* 0x000fe200078ec0ff */
[C---:B------:R-:W-:Y:S01]  /*f440*/  FMUL.FTZ R31, R4.reuse, R29 ;  /* 0x0000001d041f7220 */ /* 0x040fe20000410000 */
[----:B------:R-:W-:Y:S01]  /*f450*/  FMUL.FTZ R28, R4, R27 ;  /* 0x0000001b041c7220 */ /* 0x000fe20000410000 */
[----:B------:R-:W-:-:S02]  /*f460*/  FMUL.FTZ R30, R5, R90 ;  /* 0x0000005a051e7220 */ /* 0x000fc40000410000 */
[-C--:B------:R-:W-:Y:S01]  /*f470*/  FMUL.FTZ R33, R5, R26.reuse ;  /* 0x0000001a05217220 */ /* 0x080fe20000410000 */
[C---:B------:R-:W-:Y:S01]  /*f480*/  FFMA.FTZ R4, R6.reuse, R27, -R31 ;  /* 0x0000001b06047223 */ /* 0x040fe2000001081f */
[----:B------:R-:W-:Y:S01]  /*f490*/  FFMA.FTZ R29, R6, R29, R28 ;  /* 0x0000001d061d7223 */ /* 0x000fe2000001001c */
[C---:B------:R-:W-:Y:S01]  /*f4a0*/  FFMA.FTZ R5, R7.reuse, R26, -R30 ;  /* 0x0000001a07057223 */ /* 0x040fe2000001081e */
[----:B------:R-:W-:Y:S01]  /*f4b0*/  FFMA.FTZ R90, R7, R90, R33 ;  /* 0x0000005a075a7223 */ /* 0x000fe20000010021 */
[----:B------:R-:W-:Y:S02]  /*f4c0*/  F2FP.BF16.F32.PACK_AB R6, R35, R32 ;  /* 0x000000202306723e */ /* 0x000fe400000010ff */
[----:B------:R-:W-:Y:S02]  /*f4d0*/  F2FP.BF16.F32.PACK_AB R7, R89, R96 ;  /* 0x000000605907723e */ /* 0x000fe400000010ff */
[----:B------:R-:W-:Y:S02]  /*f4e0*/  F2FP.BF16.F32.PACK_AB R4, R29, R4 ;  /* 0x000000041d04723e */ /* 0x000fe400000010ff */
[----:B------:R-:W-:-:S05]  /*f4f0*/  F2FP.BF16.F32.PACK_AB R5, R90, R5 ;  /* 0x000000055a05723e */ /* 0x000fca00000010ff */
[----:B------:R2:W-:Y:S02]  /*f500*/  STS.128 [R3+0x12400], R4 ;  /* 0x0124000403007388 */ /* 0x0005e40000000c00 */
.L_x_1719:
[----:B------:R-:W-:Y:S05]  /*f510*/  BSYNC B1 ;  /* 0x0000000000017941 */ /* 0x000fea0003800000 */
.L_x_1718:
[----:B------:R-:W-:Y:S04]  /*f520*/  BSSY B1, `(.L_x_1720) ;  /* 0x0000030000017945 */ /* 0x000fe80003800000 */
[----:B------:R-:W-:Y:S05]  /*f530*/  @P3 BRA `(.L_x_1721) ;  /* 0x0000000000b83947 */ /* 0x000fea0003800000 */
[----:B012---:R-:W0:Y:S01]  /*f540*/  LDS.128 R4, [R0+0x6000] ;  /* 0x0060000000047984 */ /* 0x007e220000000c00 */
        /* <DEDUP_REMOVED lines=45> */
.L_x_1721:
[----:B------:R-:W-:Y:S05]  /*f820*/  BSYNC B1 ;  /* 0x0000000000017941 */ /* 0x000fea0003800000 */
.L_x_1720:
[----:B------:R-:W-:Y:S04]  /*f830*/  BSSY B1, `(.L_x_1722) ;  /* 0x0000030000017945 */ /* 0x000fe80003800000 */
[----:B------:R-:W-:Y:S05]  /*f840*/  @P4 BRA `(.L_x_1723) ;  /* 0x0000000000b84947 */ /* 0x000fea0003800000 */
[----:B0123--:R-:W0:Y:S01]  /*f850*/  LDS.128 R4, [R3+0x16400] ;  /* 0x0164000003047984 */ /* 0x00fe220000000c00 */
        /* <DEDUP_REMOVED lines=45> */
.L_x_1723:
[----:B------:R-:W-:Y:S05]  /*fb30*/  BSYNC B1 ;  /* 0x0000000000017941 */ /* 0x000fea0003800000 */
.L_x_1722:
        /* <DEDUP_REMOVED lines=15> */
[C---:B------:R-:W-:Y:S01]  /*fc30*/  IMAD.U32 R10, R7.reuse, 0x10000, RZ ;  /* 0x00010000070a7824 */ /* 0x040fe200078e00ff */
[----:B------:R-:W-:Y:S01]  /*fc40*/  LOP3.LUT R7, R7, 0xffff0000, RZ, 0xc0, !PT ;  /* 0xffff000007077812 */ /* 0x000fe200078ec0ff */
[----:B------:R-:W-:-:S02]  /*fc50*/  IMAD.U32 R8, R6, 0x10000, RZ ;  /* 0x0001000006087824 */ /* 0x000fc400078e00ff */
[CC--:B------:R-:W-:Y:S01]  /*fc60*/  FMUL.FTZ R13, R9.reuse, R12.reuse ;  /* 0x0000000c090d7220 */ /* 0x0c0fe20000410000 */
[----:B------:R-:W-:Y:S01]  /*fc70*/  FMUL.FTZ R9, R9, R11 ;  /* 0x0000000b09097220 */ /* 0x000fe20000410000 */
[C---:B------:R-:W-:Y:S01]  /*fc80*/  FMUL.FTZ R21, R7.reuse, R63 ;  /* 0x0000003f07157220 */ /* 0x040fe20000410000 */
[----:B------:R-:W-:Y:S02]  /*fc90*/  IMAD.U32 R3, R4, 0x10000, RZ ;  /* 0x0001000004037824 */ /* 0x000fe400078e00ff */
[C---:B------:R-:W-:Y:S01]  /*fca0*/  FFMA.FTZ R14, R8.reuse, R11, -R13 ;  /* 0x0000000b080e7223 */ /* 0x040fe2000001080d */
[----:B------:R-:W-:Y:S01]  /*fcb0*/  FFMA.FTZ R15, R8, R12, R9 ;  /* 0x0000000c080f7223 */ /* 0x000fe20000010009 */
[-C--:B------:R-:W-:Y:S01]  /*fcc0*/  FMUL.FTZ R9, R7, R65.reuse ;  /* 0x0000004107097220 */ /* 0x080fe20000410000 */
        /* <DEDUP_REMOVED lines=21> */
[----:B------:R0:W-:Y:S01]  /*fe20*/  STS.128 [R0+0xa000], R4 ;  /* 0x00a0000400007388 */ /* 0x0001e20000000c00 */
[----:B------:R-:W-:Y:S05]  /*fe30*/  BRA `(.L_x_1713) ;  /* 0x0000003800247947 */ /* 0x000fea0003800000 */
.L_x_1692:
[----:B------:R-:W2:Y:S01]  /*fe40*/  LDC R10, c[0x0][0x448] ;  /* 0x00011200ff0a7b82 */ /* 0x000ea20000000800 */
[----:B------:R-:W-:Y:S01]  /*fe50*/  IMAD R3, R209, 0x40, R64 ;  /* 0x00000040d1037824 */ /* 0x000fe200078e0240 */
[----:B------:R-:W-:Y:S01]  /*fe60*/  ULDC.64 UR4, c[0x0][0x3f8] ;  /* 0x0000fe0000047ab9 */ /* 0x000fe20000000a00 */
[----:B------:R-:W-:Y:S01]  /*fe70*/  ULDC.64 UR6, c[0x0][0x408] ;  /* 0x0001020000067ab9 */ /* 0x000fe20000000a00 */
[----:B------:R-:W-:Y:S02]  /*fe80*/  IMAD.MOV.U32 R4, RZ, RZ, R24 ;  /* 0x000000ffff047224 */ /* 0x000fe400078e0018 */
[----:B------:R-:W-:Y:S02]  /*fe90*/  IMAD.MOV.U32 R6, RZ, RZ, R140 ;  /* 0x000000ffff067224 */ /* 0x000fe400078e008c */
[----:B------:R-:W-:Y:S01]  /*fea0*/  IMAD.MOV.U32 R7, RZ, RZ, R29 ;  /* 0x000000ffff077224 */ /* 0x000fe200078e001d */
        /* <DEDUP_REMOVED lines=27> */
.L_x_2042:
        /* <DEDUP_REMOVED lines=9> */
[----:B0-----:R-:W-:Y:S02]  /*100f0*/  CS2R R32, SRZ ;  /* 0x0000000000207805 */ /* 0x001fe4000001ff00 */
[----:B------:R-:W-:Y:S02]  /*10100*/  CS2R R34, SRZ ;  /* 0x0000000000227805 */ /* 0x000fe4000001ff00 */
[----:B-1----:R-:W-:Y:S02]  /*10110*/  CS2R R28, SRZ ;  /* 0x00000000001c7805 */ /* 0x002fe4000001ff00 */
[----:B------:R-:W-:-:S02]  /*10120*/  CS2R R30, SRZ ;  /* 0x00000000001e7805 */ /* 0x000fc4000001ff00 */
[----:B------:R-:W-:Y:S02]  /*10130*/  CS2R R24, SRZ ;  /* 0x0000000000187805 */ /* 0x000fe4000001ff00 */
[----:B------:R-:W-:Y:S01]  /*10140*/  CS2R R26, SRZ ;  /* 0x00000000001a7805 */ /* 0x000fe2000001ff00 */
[----:B------:R-:W-:Y:S06]  /*10150*/  @P0 BRA `(.L_x_1726) ;  /* 0x0000000000980947 */ /* 0x000fec0003800000 */
[----:B------:R-:W-:Y:S01]  /*10160*/  ULDC UR4, c[0x0][0x3f4] ;  /* 0x0000fd0000047ab9 */ /* 0x000fe20000000800 */
[----:B----4-:R-:W-:Y:S01]  /*10170*/  IMAD.MOV.U32 R8, RZ, RZ, R0 ;  /* 0x000000ffff087224 */ /* 0x010fe200078e0000 */
[----:B------:R-:W-:Y:S01]  /*10180*/  ISETP.GE.AND P2, PT, R18, UR4, PT ;  /* 0x0000000412007c0c */ /* 0x000fe2000bf46270 */
[----:B---3--:R-:W-:Y:S01]  /*10190*/  IMAD.MOV.U32 R9, RZ, RZ, R3 ;  /* 0x000000ffff097224 */ /* 0x008fe200078e0003 */
[----:B------:R-:W-:Y:S01]  /*101a0*/  ISETP.GE.AND P3, PT, R167, UR4, PT ;  /* 0x00000004a7007c0c */ /* 0x000fe2000bf66270 */
[----:B------:R-:W-:Y:S01]  /*101b0*/  IMAD.MOV.U32 R24, RZ, RZ, R14 ;  /* 0x000000ffff187224 */ /* 0x000fe200078e000e */
[----:B------:R-:W-:Y:S01]  /*101c0*/  ISETP.GE.AND P4, PT, R168, UR4, PT ;  /* 0x00000004a8007c0c */ /* 0x000fe2000bf86270 */
[----:B------:R-:W-:Y:S01]  /*101d0*/  IMAD.MOV.U32 R25, RZ, RZ, R7 ;  /* 0x000000ffff197224 */ /* 0x000fe200078e0007 */
[----:B------:R-:W-:Y:S02]  /*101e0*/  CS2R R28, SRZ ;  /* 0x00000000001c7805 */ /* 0x000fe4000001ff00 */
[----:B------:R-:W-:-:S02]  /*101f0*/  CS2R R30, SRZ ;  /* 0x00000000001e7805 */ /* 0x000fc4000001ff00 */
[----:B------:R-:W-:Y:S02]  /*10200*/  CS2R R40, SRZ ;  /* 0x0000000000287805 */ /* 0x000fe4000001ff00 */
[----:B------:R-:W-:Y:S01]  /*10210*/  CS2R R42, SRZ ;  /* 0x00000000002a7805 */ /* 0x000fe2000001ff00 */
[----:B------:R-:W-:Y:S02]  /*10220*/  @!P2 IMAD.SHL.U32 R5, R18, 0x2, RZ ;  /* 0x000000021205a824 */ /* 0x000fe400078e00ff */
[----:B------:R-:W-:Y:S02]  /*10230*/  @!P3 IMAD.SHL.U32 R15, R170, 0x8, RZ ;  /* 0x00000008aa0fb824 */ /* 0x000fe400078e00ff */
[----:B------:R-:W-:Y:S01]  /*10240*/  @!P4 IMAD.SHL.U32 R27, R171, 0x8, RZ ;  /* 0x00000008ab1bc824 */ /* 0x000fe200078e00ff */
[-C--:B------:R-:W-:Y:S01]  /*10250*/  @!P2 IADD3 R4, P0, R0, R5.reuse, RZ ;  /* 0x000000050004a210 */ /* 0x080fe20007f1e0ff */
[----:B------:R-:W-:Y:S01]  /*10260*/  @!P3 IMAD.WIDE R10, R15, 0x2, R8 ;  /* 0x000000020f0ab825 */ /* 0x000fe200078e0208 */
[----:B------:R-:W-:-:S02]  /*10270*/  @!P2 IADD3 R6, P1, R14, R5, RZ ;  /* 0x000000050e06a210 */ /* 0x000fc40007f3e0ff */
[----:B------:R-:W-:Y:S01]  /*10280*/  @!P2 SHF.L.U64.HI R0, R18, 0x1, R19 ;  /* 0x000000011200a819 */ /* 0x000fe20000010213 */
[----:B------:R-:W-:Y:S01]  /*10290*/  @!P4 IMAD.WIDE R12, R27, 0x2, R8 ;  /* 0x000000021b0cc825 */ /* 0x000fe200078e0208 */
[----:B------:R-:W-:Y:S02]  /*102a0*/  CS2R R36, SRZ ;  /* 0x0000000000247805 */ /* 0x000fe4000001ff00 */
[----:B------:R-:W-:Y:S02]  /*102b0*/  CS2R R38, SRZ ;  /* 0x0000000000267805 */ /* 0x000fe4000001ff00 */
[----:B------:R-:W-:Y:S01]  /*102c0*/  CS2R R32, SRZ ;  /* 0x0000000000207805 */ /* 0x000fe2000001ff00 */
[----:B------:R-:W-:Y:S01]  /*102d0*/  @!P3 IMAD.WIDE R14, R15, 0x2, R24 ;  /* 0x000000020f0eb825 */ /* 0x000fe200078e0218 */
[----:B------:R-:W-:Y:S02]  /*102e0*/  CS2R R34, SRZ ;  /* 0x0000000000227805 */ /* 0x000fe4000001ff00 */
[----:B------:R-:W-:-:S02]  /*102f0*/  CS2R R44, SRZ ;  /* 0x00000000002c7805 */ /* 0x000fc4000001ff00 */
[----:B------:R-:W-:Y:S01]  /*10300*/  CS2R R46, SRZ ;  /* 0x00000000002e7805 */ /* 0x000fe2000001ff00 */
[----:B------:R-:W-:Y:S01]  /*10310*/  @!P4 IMAD.WIDE R8, R27, 0x2, R24 ;  /* 0x000000021b08c825 */ /* 0x000fe200078e0218 */
[----:B------:R-:W-:Y:S02]  /*10320*/  CS2R R24, SRZ ;  /* 0x0000000000187805 */ /* 0x000fe4000001ff00 */
[----:B------:R-:W-:Y:S01]  /*10330*/  CS2R R26, SRZ ;  /* 0x00000000001a7805 */ /* 0x000fe2000001ff00 */
[----:B------:R0:W5:Y:S01]  /*10340*/  @!P3 LD.E.128 R28, desc[UR60][R10.64] ;  /* 0x0000003c0a1cb980 */ /* 0x000162000c101d00 */
[--C-:B------:R-:W-:Y:S02]  /*10350*/  @!P2 IMAD.X R5, R3, 0x1, R0.reuse, P0 ;  /* 0x000000010305a824 */ /* 0x100fe400000e0600 */
[----:B------:R-:W-:Y:S01]  /*10360*/  @!P2 IMAD.X R7, R7, 0x1, R0, P1 ;  /* 0x000000010707a824 */ /* 0x000fe200008e0600 */
[----:B------:R0:W5:Y:S04]  /*10370*/  @!P3 LD.E.128 R40, desc[UR60][R14.64] ;  /* 0x0000003c0e28b980 */ /* 0x000168000c101d00 */
[----:B------:R0:W5:Y:S04]  /*10380*/  @!P4 LD.E.128 R24, desc[UR60][R12.64] ;  /* 0x0000003c0c18c980 */ /* 0x000168000c101d00 */
[----:B------:R0:W5:Y:S04]  /*10390*/  @!P4 LD.E.128 R36, desc[UR60][R8.64] ;  /* 0x0000003c0824c980 */ /* 0x000168000c101d00 */
[----:B------:R0:W5:Y:S04]  /*103a0*/  @!P2 LD.E.128 R32, desc[UR60][R4.64] ;  /* 0x0000003c0420a980 */ /* 0x000168000c101d00 */
[----:B------:R0:W5:Y:S02]  /*103b0*/  @!P2 LD.E.128 R44, desc[UR60][R6.64] ;  /* 0x0000003c062ca980 */ /* 0x000164000c101d00 */
.L_x_1726:
[----:B------:R-:W-:Y:S05]  /*103c0*/  BSYNC B1 ;  /* 0x0000000000017941 */ /* 0x000fea0003800000 */
.L_x_1725:
[----:B0----5:R-:W-:Y:S01]  /*103d0*/  IMAD.MOV.U32 R4, RZ, RZ, R46 ;  /* 0x000000ffff047224 */ /* 0x021fe200078e002e */
[----:B------:R-:W-:Y:S01]  /*103e0*/  UMOV UR4, 0xffffffff ;  /* 0xffffffff00047882 */ /* 0x000fe20000000000 */
[----:B------:R-:W-:Y:S02]  /*103f0*/  IMAD.MOV.U32 R5, RZ, RZ, R47 ;  /* 0x000000ffff057224 */ /* 0x000fe400078e002f */
[----:B----4-:R-:W-:Y:S01]  /*10400*/  IMAD.MOV.U32 R0, RZ, RZ, R44 ;  /* 0x000000ffff007224 */ /* 0x010fe200078e002c */
[----:B------:R-:W-:Y:S01]  /*10410*/  PRMT R71, R71, 0x5410, R4 ;  /* 0x0000541047477816 */ /* 0x000fe20000000004 */
[----:B---3--:R-:W-:Y:S01]  /*10420*/  IMAD.MOV.U32 R3, RZ, RZ, R45 ;  /* 0x000000ffff037224 */ /* 0x008fe200078e002d */
        /* <DEDUP_REMOVED lines=41> */
[----:B------:R-:W-:Y:S02]  /*106c0*/  CS2R R4, SRZ ;  /* 0x0000000000047805 */ /* 0x000fe4000001ff00 */
[----:B------:R-:W-:Y:S02]  /*106d0*/  PRMT R88, R0, 0x7610, R88 ;  /* 0x0000761000587816 */ /* 0x000fe40000000058 */
[----:B------:R-:W-:Y:S01]  /*106e0*/  PRMT R89, R3, 0x7610, R89 ;  /* 0x0000761003597816 */ /* 0x000fe20000000059 */
[----:B------:R-:W-:Y:S06]  /*106f0*/  BRA.DIV UR4, `(.L_x_1727) ;  /* 0x000001ce046c7947 */ /* 0x000fec000b800000 */
[----:B------:R0:W1:Y:S04]  /*10700*/  SHFL.IDX PT, R0, R21, 0x1, 0x1c1f ;  /* 0x003c1f0015007f89 */ /* 0x00006800000e0000 */
[----:B------:R0:W3:Y:S04]  /*10710*/  SHFL.IDX PT, R3, R20, 0x1, 0x1c1f ;  /* 0x003c1f0014037f89 */ /* 0x0000e800000e0000 */
[----:B--2---:R-:W2:Y:S04]  /*10720*/  SHFL.IDX PT, R61, R61, 0x1, 0x1c1f ;  /* 0x003c1f003d3d7f89 */ /* 0x004ea800000e0000 */
[----:B0-----:R-:W4:Y:S02]  /*10730*/  SHFL.IDX PT, R62, R62, 0x1, 0x1c1f ;  /* 0x003c1f003e3e7f89 */ /* 0x001f2400000e0000 */
.L_x_2048:
[----:B------:R-:W-:Y:S01]  /*10740*/  VIADD R64, R64, 0x40 ;  /* 0x0000004040407836 */ /* 0x000fe20000000000 */
        /* <DEDUP_REMOVED lines=14> */
[----:B------:R-:W-:Y:S01]  /*10830*/  ULDC UR4, c[0x0][0x3f4] ;  /* 0x0000fd0000047ab9 */ /* 0x000fe20000000800 */
[----:B---3--:R-:W-:Y:S01]  /*10840*/  IMAD.MOV.U32 R6, RZ, RZ, R3 ;  /* 0x000000ffff067224 */ /* 0x008fe200078e0003 */
[----:B------:R-:W-:Y:S01]  /*10850*/  ISETP.GE.AND P2, PT, R18, UR4, PT ;  /* 0x0000000412007c0c */ /* 0x000fe2000bf46270 */
[----:B-1----:R-:W-:Y:S01]  /*10860*/  IMAD.MOV.U32 R7, RZ, RZ, R0 ;  /* 0x000000ffff077224 */ /* 0x002fe200078e0000 */
[----:B------:R-:W-:Y:S01]  /*10870*/  ISETP.GE.AND P3, PT, R167, UR4, PT ;  /* 0x00000004a7007c0c */ /* 0x000fe2000bf66270 */
[----:B----4-:R-:W-:Y:S01]  /*10880*/  IMAD.MOV.U32 R8, RZ, RZ, R62 ;  /* 0x000000ffff087224 */ /* 0x010fe200078e003e */
[----:B------:R-:W-:Y:S01]  /*10890*/  ISETP.GE.AND P4, PT, R168, UR4, PT ;  /* 0x00000004a8007c0c */ /* 0x000fe2000bf86270 */
[----:B--2---:R-:W-:Y:S01]  /*108a0*/  IMAD.MOV.U32 R9, RZ, RZ, R61 ;  /* 0x000000ffff097224 */ /* 0x004fe200078e003d */
[----:B------:R-:W-:Y:S02]  /*108b0*/  CS2R R52, SRZ ;  /* 0x0000000000347805 */ /* 0x000fe4000001ff00 */
[----:B------:R-:W-:-:S02]  /*108c0*/  CS2R R54, SRZ ;  /* 0x0000000000367805 */ /* 0x000fc4000001ff00 */
[----:B------:R-:W-:Y:S02]  /*108d0*/  CS2R R10, SRZ ;  /* 0x00000000000a7805 */ /* 0x000fe4000001ff00 */
        /* <DEDUP_REMOVED lines=27> */
.L_x_1729:
[----:B------:R-:W-:Y:S05]  /*10a90*/  BSYNC B1 ;  /* 0x0000000000017941 */ /* 0x000fea0003800000 */
.L_x_1728:
[----:B---3-5:R-:W-:Y:S01]  /*10aa0*/  IMAD.MOV.U32 R3, RZ, RZ, R4 ;  /* 0x000000ffff037224 */ /* 0x028fe200078e0004 */
[----:B-1----:R-:W-:Y:S01]  /*10ab0*/  LEA.HI R0, R208, R208, RZ, 0x1 ;  /* 0x000000d0d0007211 */ /* 0x002fe200078f08ff */
[----:B------:R-:W-:Y:S01]  /*10ac0*/  IMAD.MOV.U32 R60, RZ, RZ, R7 ;  /* 0x000000ffff3c7224 */ /* 0x000fe200078e0007 */
[----:B------:R-:W-:Y:S01]  /*10ad0*/  VIADDMNMX R69, R69, -R188, 0x80, PT ;  /* 0x0000008045457446 */ /* 0x000fe200038009bc */
[----:B------:R-:W-:Y:S01]  /*10ae0*/  IMAD.MOV.U32 R20, RZ, RZ, R5 ;  /* 0x000000ffff147224 */ /* 0x000fe200078e0005 */
[----:B------:R-:W-:Y:S01]  /*10af0*/  PRMT R92, R3, 0x7610, R92 ;  /* 0x00007610035c7816 */ /* 0x000fe2000000005c */
[----:B------:R-:W-:Y:S01]  /*10b00*/  IMAD.MOV.U32 R21, RZ, RZ, R6 ;  /* 0x000000ffff157224 */ /* 0x000fe200078e0006 */
[----:B------:R-:W-:Y:S01]  /*10b10*/  LOP3.LUT R3, R0, 0xfffffffe, RZ, 0xc0, !PT ;  /* 0xfffffffe00037812 */ /* 0x000fe200078ec0ff */
[----:B----4-:R-:W-:Y:S01]  /*10b20*/  IMAD.MOV.U32 R62, RZ, RZ, R49 ;  /* 0x000000ffff3e7224 */ /* 0x010fe200078e0031 */
[----:B------:R-:W-:Y:S01]  /*10b30*/  PRMT R95, R60, 0x7610, R95 ;  /* 0x000076103c5f7816 */ /* 0x000fe2000000005f */
[----:B------:R-:W-:Y:S01]  /*10b40*/  IMAD.MOV.U32 R60, RZ, RZ, R48 ;  /* 0x000000ffff3c7224 */ /* 0x000fe200078e0030 */
[----:B------:R-:W-:Y:S01]  /*10b50*/  PRMT R93, R20, 0x7610, R93 ;  /* 0x00007610145d7816 */ /* 0x000fe2000000005d */
[----:B------:R-:W-:Y:S01]  /*10b60*/  IMAD.IADD R3, R208, 0x1, -R3 ;  /* 0x00000001d0037824 */ /* 0x000fe200078e0a03 */
[----:B------:R-:W-:Y:S01]  /*10b70*/  PRMT R94, R21, 0x7610, R94 ;  /* 0x00007610155e7816 */ /* 0x000fe2000000005e */
[----:B------:R-:W-:Y:S01]  /*10b80*/  IMAD.MOV.U32 R63, RZ, RZ, R50 ;  /* 0x000000ffff3f7224 */ /* 0x000fe200078e0032 */
[----:B------:R-:W-:Y:S01]  /*10b90*/  PRMT R96, R60, 0x7610, R96 ;  /* 0x000076103c607816 */ /* 0x000fe20000000060 */
[----:B------:R-:W-:Y:S01]  /*10ba0*/  IMAD.MOV.U32 R0, RZ, RZ, R8 ;  /* 0x000000ffff007224 */ /* 0x000fe200078e0008 */
[----:B--2---:R-:W-:Y:S01]  /*10bb0*/  SHF.L.U32 R61, R3, 0x1f, RZ ;  /* 0x0000001f033d7819 */ /* 0x004fe200000006ff */
[----:B------:R-:W-:Y:S01]  /*10bc0*/  IMAD.MOV.U32 R20, RZ, RZ, R9 ;  /* 0x000000ffff147224 */ /* 0x000fe200078e0009 */
[----:B------:R-:W-:Y:S01]  /*10bd0*/  PRMT R97, R62, 0x7610, R97 ;  /* 0x000076103e617816 */ /* 0x000fe20000000061 */
[----:B------:R-:W-:Y:S01]  /*10be0*/  IMAD.MOV.U32 R21, RZ, RZ, R10 ;  /* 0x000000ffff157224 */ /* 0x000fe200078e000a */
[----:B------:R-:W0:Y:S01]  /*10bf0*/  SYNCS.PHASECHK.TRANS64.TRYWAIT P0, [R2+URZ+0x2a800], R61 ;  /* 0x02a8003d020075a7 */ /* 0x000e22000800017f */
        /* <DEDUP_REMOVED lines=18> */
[----:B------:R-:W-:Y:S01]  /*10d20*/  BSSY B1, `(.L_x_1730) ;  /* 0x000000e000017945 */ /* 0x000fe20003800000 */
        /* <DEDUP_REMOVED lines=9> */
[----:B------:R-:W-:-:S02]  /*10dc0*/  ISETP.GE.AND P1, PT, R174, R69, PT ;  /* 0x00000045ae00720c */ /* 0x000fc40003f26270 */
[----:B------:R-:W-:Y:S02]  /*10dd0*/  PRMT R70, R63, 0x7610, R70 ;  /* 0x000076103f467816 */ /* 0x000fe40000000046 */
[----:B------:R-:W-:Y:S01]  /*10de0*/  PRMT R71, R64, 0x7610, R71 ;  /* 0x0000761040477816 */ /* 0x000fe20000000047 */
[----:B0-----:R-:W-:Y:S08]  /*10df0*/  @!P0 BRA `(.L_x_1731) ;  /* 0x000001c800208947 */ /* 0x001ff00003800000 */
.L_x_2049:
[----:B------:R-:W-:Y:S05]  /*10e00*/  BSYNC B1 ;  /* 0x0000000000017941 */ /* 0x000fea0003800000 */
.L_x_1730:
[----:B------:R-:W-:Y:S01]  /*10e10*/  BSSY B1, `(.L_x_1732) ;  /* 0x0000147000017945 */ /* 0x000fe20003800000 */
[----:B------:R-:W-:Y:S02]  /*10e20*/  PRMT R73, R60, 0x7610, R73 ;  /* 0x000076103c497816 */ /* 0x000fe40000000049 */
[----:B------:R-:W-:Y:S01]  /*10e30*/  PRMT R74, R62, 0x7610, R74 ;  /* 0x000076103e4a7816 */ /* 0x000fe2000000004a */
[----:B------:R-:W-:Y:S06]  /*10e40*/  @P1 BRA `(.L_x_1733) ;  /* 0x00000014000c1947 */ /* 0x000fec0003800000 */
[----:B------:R-:W1:Y:S01]  /*10e50*/  LDC R83, c[0x0][0x3f4] ;  /* 0x0000fd00ff537b82 */ /* 0x000e620000000800 */
[----:B------:R-:W-:Y:S01]  /*10e60*/  BSSY B2, `(.L_x_1734) ;  /* 0x000006f000027945 */ /* 0x000fe20003800000 */
[-C--:B-1----:R-:W-:Y:S02]  /*10e70*/  ISETP.GE.AND P0, PT, R18, R83.reuse, PT ;  /* 0x000000531200720c */ /* 0x082fe40003f06270 */
[-C--:B------:R-:W-:Y:S02]  /*10e80*/  ISETP.GE.AND P1, PT, R167, R83.reuse, PT ;  /* 0x00000053a700720c */ /* 0x080fe40003f26270 */
[----:B------:R-:W-:-:S09]  /*10e90*/  ISETP.GE.AND P2, PT, R168, R83, PT ;  /* 0x00000053a800720c */ /* 0x000fd20003f46270 */
[----:B------:R-:W-:Y:S05]  /*10ea0*/  @P0 BRA `(.L_x_1735) ;  /* 0x0000000400a80947 */ /* 0x000fea0003800000 */
[----:B------:R-:W-:Y:S02]  /*10eb0*/  LEA.HI R62, R83, R209, RZ, 0x1d ;  /* 0x000000d1533e7211 */ /* 0x000fe400078fe8ff */
[----:B0-----:R-:W-:Y:S02]  /*10ec0*/  LOP3.LUT R61, R185, 0x38, R18, 0xf8, !PT ;  /* 0x00000038b93d7812 */ /* 0x001fe400078ef812 */
[----:B------:R-:W-:Y:S01]  /*10ed0*/  SHF.R.S32.HI R63, RZ, 0x1f, R62 ;  /* 0x0000001fff3f7819 */ /* 0x000fe2000001143e */
[----:B------:R-:W-:Y:S01]  /*10ee0*/  IMAD.SHL.U32 R64, R62, 0x8, RZ ;  /* 0x000000083e407824 */ /* 0x000fe200078e00ff */
[----:B------:R-:W-:Y:S02]  /*10ef0*/  LOP3.LUT R60, R61, R186, RZ, 0x3c, !PT ;  /* 0x000000ba3d3c7212 */ /* 0x000fe400078e3cff */
[----:B------:R-:W-:Y:S02]  /*10f00*/  LEA.HI R62, R63, R62, RZ, 0x3 ;  /* 0x0000003e3f3e7211 */ /* 0x000fe400078f18ff */
[----:B------:R-:W-:Y:S01]  /*10f10*/  LOP3.LUT R63, R185, 0x38, R64, 0xf8, !PT ;  /* 0x00000038b93f7812 */ /* 0x000fe200078ef840 */
[----:B------:R-:W-:Y:S01]  /*10f20*/  IMAD.IADD R61, R187, 0x1, R60 ;  /* 0x00000001bb3d7824 */ /* 0x000fe200078e023c */
[----:B------:R-:W-:Y:S01]  /*10f30*/  SHF.R.U64 R116, R32, 0x10, R33 ;  /* 0x0000001020747819 */ /* 0x000fe20000001221 */
[----:B------:R-:W-:Y:S01]  /*10f40*/  IMAD.SHL.U32 R62, R62, 0x400, RZ ;  /* 0x000004003e3e7824 */ /* 0x000fe200078e00ff */
[----:B------:R-:W-:Y:S01]  /*10f50*/  LOP3.LUT R63, R63, R186, RZ, 0x3c, !PT ;  /* 0x000000ba3f3f7212 */ /* 0x000fe200078e3cff */
[----:B------:R-:W-:Y:S01]  /*10f60*/  IMAD R100, R61, 0x2, R2 ;  /* 0x000000023d647824 */ /* 0x000fe200078e0202 */
[----:B------:R-:W-:-:S02]  /*10f70*/  SHF.R.U64 R115, R44, 0x10, R45 ;  /* 0x000000102c737819 */ /* 0x000fc4000000122d */
[----:B------:R-:W-:Y:S02]  /*10f80*/  LOP3.LUT R62, R62, 0x7fffe000, RZ, 0xc0, !PT ;  /* 0x7fffe0003e3e7812 */ /* 0x000fe400078ec0ff */
[----:B------:R-:W-:Y:S02]  /*10f90*/  SHF.R.U32.HI R32, RZ, 0x10, R35 ;  /* 0x00000010ff207819 */ /* 0x000fe40000011623 */
[----:B------:R-:W-:Y:S02]  /*10fa0*/  IADD3 R101, R63, R62, R187 ;  /* 0x0000003e3f657210 */ /* 0x000fe40007ffe0bb */
[----:B------:R-:W0:Y:S01]  /*10fb0*/  LDS.128 R60, [R100+0xc400] ;  /* 0x00c40000643c7984 */ /* 0x000e220000000c00 */
[----:B------:R-:W-:Y:S02]  /*10fc0*/  SHF.R.U32.HI R113, RZ, 0x10, R45 ;  /* 0x00000010ff717819 */ /* 0x000fe4000001162d */
[----:B------:R-:W-:Y:S01]  /*10fd0*/  IMAD R101, R101, 0x2, R2 ;  /* 0x0000000265657824 */ /* 0x000fe200078e0202 */
[----:B------:R-:W-:-:S02]  /*10fe0*/  SHF.R.U32.HI R45, RZ, 0x10, R47 ;  /* 0x00000010ff2d7819 */ /* 0x000fc4000001162f */
[----:B------:R-:W-:Y:S02]  /*10ff0*/  PRMT R111, R111, 0x5410, R116 ;  /* 0x000054106f6f7816 */ /* 0x000fe40000000074 */
[----:B------:R-:W1:Y:S01]  /*11000*/  LDS.128 R64, [R101+0xc400] ;  /* 0x00c4000065407984 */ /* 0x000e620000000c00 */
[----:B------:R-:W-:Y:S02]  /*11010*/  SHF.R.U32.HI R114, RZ, 0x10, R33 ;  /* 0x00000010ff727819 */ /* 0x000fe40000011621 */
[----:B------:R-:W-:Y:S02]  /*11020*/  SHF.R.U64 R33, R34, 0x10, R35 ;  /* 0x0000001022217819 */ /* 0x000fe40000001223 */
[----:B------:R-:W-:Y:S02]  /*11030*/  PRMT R112, R112, 0x5410, R115 ;  /* 0x0000541070707816 */ /* 0x000fe40000000073 */
[----:B------:R-:W-:Y:S02]  /*11040*/  PRMT R35, R73, 0x5432, R32 ;  /* 0x0000543249237816 */ /* 0x000fe40000000020 */
[----:B------:R-:W-:Y:S01]  /*11050*/  PRMT R110, R110, 0x5410, R113 ;  /* 0x000054106e6e7816 */ /* 0x000fe20000000071 */
[----:B------:R-:W-:Y:S01]  /*11060*/  IMAD.U32 R122, R112, 0x10000, RZ ;  /* 0x00010000707a7824 */ /* 0x000fe200078e00ff */
[----:B------:R-:W-:-:S02]  /*11070*/  SHF.R.U64 R34, R46, 0x10, R47 ;  /* 0x000000102e227819 */ /* 0x000fc4000000122f */
[----:B------:R-:W-:Y:S01]  /*11080*/  PRMT R32, R70, 0x5432, R45 ;  /* 0x0000543246207816 */ /* 0x000fe2000000002d */
[----:B------:R-:W-:Y:S01]  /*11090*/  IMAD.U32 R121, R110, 0x10000, RZ ;  /* 0x000100006e797824 */ /* 0x000fe200078e00ff */
[----:B------:R-:W-:Y:S02]  /*110a0*/  PRMT R47, R75, 0x5432, R114 ;  /* 0x000054324b2f7816 */ /* 0x000fe40000000072 */
[----:B------:R-:W-:Y:S01]  /*110b0*/  PRMT R34, R71, 0x5432, R34 ;  /* 0x0000543247227816 */ /* 0x000fe20000000022 */
[----:B------:R-:W-:Y:S01]  /*110c0*/  IMAD.U32 R120, R32, 0x10000, RZ ;  /* 0x0001000020787824 */ /* 0x000fe200078e00ff */
[----:B------:R-:W-:Y:S01]  /*110d0*/  PRMT R33, R74, 0x5432, R33 ;  /* 0x000054324a217816 */ /* 0x000fe20000000021 */
        /* <DEDUP_REMOVED lines=10> */
[----:B------:R-:W-:Y:S01]  /*11180*/  IMAD.U32 R119, R64, 0x10000, RZ ;  /* 0x0001000040777824 */ /* 0x000fe200078e00ff */
[----:B------:R-:W-:Y:S01]  /*11190*/  LOP3.LUT R61, R66, 0xffff0000, RZ, 0xc0, !PT ;  /* 0xffff0000423d7812 */ /* 0x000fe200078ec0ff */
[----:B------:R-:W-:-:S02]  /*111a0*/  IMAD.U32 R65, R111, 0x10000, RZ ;  /* 0x000100006f417824 */ /* 0x000fc400078e00ff */
[----:B------:R-:W-:Y:S01]  /*111b0*/  FMUL.FTZ R124, R118, R121 ;  /* 0x00000079767c7220 */ /* 0x000fe20000410000 */
[----:B------:R-:W-:Y:S01]  /*111c0*/  IMAD.U32 R63, R66, 0x10000, RZ ;  /* 0x00010000423f7824 */ /* 0x000fe200078e00ff */
[C---:B------:R-:W-:Y:S01]  /*111d0*/  LOP3.LUT R66, R67.reuse, 0xffff0000, RZ, 0xc0, !PT ;  /* 0xffff000043427812 */ /* 0x040fe200078ec0ff */
[----:B------:R-:W-:Y:S02]  /*111e0*/  IMAD.U32 R117, R67, 0x10000, RZ ;  /* 0x0001000043757824 */ /* 0x000fe400078e00ff */
[C---:B------:R-:W-:Y:S01]  /*111f0*/  FMUL.FTZ R67, R119.reuse, R65 ;  /* 0x0000004177437220 */ /* 0x040fe20000410000 */
[-C--:B------:R-:W-:Y:S01]  /*11200*/  FMUL.FTZ R123, R119, R122.reuse ;  /* 0x0000007a777b7220 */ /* 0x080fe20000410000 */
[----:B------:R-:W-:Y:S01]  /*11210*/  IMAD.U32 R119, R47, 0x10000, RZ ;  /* 0x000100002f777824 */ /* 0x000fe200078e00ff */
[----:B------:R-:W-:Y:S01]  /*11220*/  LOP3.LUT R64, R64, 0xffff0000, RZ, 0xc0, !PT ;  /* 0xffff000040407812 */ /* 0x000fe200078ec0ff */
[----:B------:R-:W-:Y:S01]  /*11230*/  FFMA.FTZ R67, R116, R122, R67 ;  /* 0x0000007a74437223 */ /* 0x000fe20000010043 */
[----:B------:R-:W-:-:S02]  /*11240*/  IMAD.U32 R122, R35, 0x10000, RZ ;  /* 0x00010000237a7824 */ /* 0x000fc400078e00ff */
[----:B------:R-:W-:Y:S01]  /*11250*/  FFMA.FTZ R65, R116, R65, -R123 ;  /* 0x0000004174417223 */ /* 0x000fe2000001087b */
[-C--:B------:R-:W-:Y:S01]  /*11260*/  FMUL.FTZ R118, R118, R119.reuse ;  /* 0x0000007776767220 */ /* 0x080fe20000410000 */
[----:B------:R-:W-:Y:S01]  /*11270*/  FFMA.FTZ R116, R113, R119, -R124 ;  /* 0x0000007771747223 */ /* 0x000fe2000001087c */
[C---:B------:R-:W-:Y:S01]  /*11280*/  FMUL.FTZ R123, R117.reuse, R120 ;  /* 0x00000078757b7220 */ /* 0x040fe20000410000 */
[----:B------:R-:W-:Y:S01]  /*11290*/  LOP3.LUT R119, R112, 0xffff0000, RZ, 0xc0, !PT ;  /* 0xffff000070777812 */ /* 0x000fe200078ec0ff */
[-C--:B------:R-:W-:Y:S01]  /*112a0*/  FMUL.FTZ R117, R117, R122.reuse ;  /* 0x0000007a75757220 */ /* 0x080fe20000410000 */
[----:B------:R-:W-:Y:S01]  /*112b0*/  LOP3.LUT R111, R111, 0xffff0000, RZ, 0xc0, !PT ;  /* 0xffff00006f6f7812 */ /* 0x000fe200078ec0ff */
[----:B------:R-:W-:Y:S01]  /*112c0*/  FFMA.FTZ R113, R113, R121, R118 ;  /* 0x0000007971717223 */ /* 0x000fe20000010076 */
[C---:B------:R-:W-:Y:S01]  /*112d0*/  FFMA.FTZ R112, R114.reuse, R122, -R123 ;  /* 0x0000007a72707223 */ /* 0x040fe2000001087b */
[----:B------:R-:W-:Y:S01]  /*112e0*/  FFMA.FTZ R114, R114, R120, R117 ;  /* 0x0000007872727223 */ /* 0x000fe20000010075 */
[----:B------:R-:W-:Y:S01]  /*112f0*/  FMUL.FTZ R121, R64, R119 ;  /* 0x0000007740797220 */ /* 0x000fe20000410000 */
[----:B------:R-:W-:Y:S01]  /*11300*/  LOP3.LUT R117, R110, 0xffff0000, RZ, 0xc0, !PT ;  /* 0xffff00006e757812 */ /* 0x000fe200078ec0ff */
[-C--:B------:R-:W-:Y:S01]  /*11310*/  FMUL.FTZ R123, R64, R111.reuse ;  /* 0x0000006f407b7220 */ /* 0x080fe20000410000 */
[----:B------:R-:W-:Y:S01]  /*11320*/  LOP3.LUT R47, R47, 0xffff0000, RZ, 0xc0, !PT ;  /* 0xffff00002f2f7812 */ /* 0x000fe200078ec0ff */
[----:B------:R-:W-:Y:S01]  /*11330*/  FFMA.FTZ R64, R44, R111, -R121 ;  /* 0x0000006f2c407223 */ /* 0x000fe20000010879 */
[----:B------:R-:W-:-:S02]  /*11340*/  IMAD.U32 R111, R34, 0x10000, RZ ;  /* 0x00010000226f7824 */ /* 0x000fc400078e00ff */
[----:B------:R-:W-:Y:S01]  /*11350*/  FMUL.FTZ R121, R115, R117 ;  /* 0x0000007573797220 */ /* 0x000fe20000410000 */
[----:B------:R-:W-:Y:S02]  /*11360*/  IMAD.U32 R110, R33, 0x10000, RZ ;  /* 0x00010000216e7824 */ /* 0x000fe400078e00ff */
[----:B------:R-:W-:Y:S01]  /*11370*/  FMUL.FTZ R118, R115, R47 ;  /* 0x0000002f73767220 */ /* 0x000fe20000410000 */
[----:B------:R-:W-:Y:S01]  /*11380*/  FMUL.FTZ R115, R63, R111 ;  /* 0x0000006f3f737220 */ /* 0x000fe20000410000 */
[C---:B------:R-:W-:Y:S01]  /*11390*/  FFMA.FTZ R47, R60.reuse, R47, -R121 ;  /* 0x0000002f3c2f7223 */ /* 0x040fe20000010879 */
[----:B------:R-:W-:Y:S01]  /*113a0*/  LOP3.LUT R35, R35, 0xffff0000, RZ, 0xc0, !PT ;  /* 0xffff000023237812 */ /* 0x000fe200078ec0ff */
[----:B------:R-:W-:Y:S01]  /*113b0*/  FFMA.FTZ R60, R60, R117, R118 ;  /* 0x000000753c3c7223 */ /* 0x000fe20000010076 */
[-C--:B------:R-:W-:Y:S01]  /*113c0*/  FMUL.FTZ R117, R63, R110.reuse ;  /* 0x0000006e3f757220 */ /* 0x080fe20000410000 */
[----:B------:R-:W-:Y:S01]  /*113d0*/  FFMA.FTZ R63, R46, R110, -R115 ;  /* 0x0000006e2e3f7223 */ /* 0x000fe20000010873 */
[----:B------:R-:W-:Y:S01]  /*113e0*/  LOP3.LUT R110, R34, 0xffff0000, RZ, 0xc0, !PT ;  /* 0xffff0000226e7812 */ /* 0x000fe200078ec0ff */
[----:B------:R-:W-:Y:S01]  /*113f0*/  FFMA.FTZ R44, R44, R119, R123 ;  /* 0x000000772c2c7223 */ /* 0x000fe2000001007b */
[----:B------:R-:W-:Y:S01]  /*11400*/  LOP3.LUT R34, R33, 0xffff0000, RZ, 0xc0, !PT ;  /* 0xffff000021227812 */ /* 0x000fe200078ec0ff */
[----:B------:R-:W-:Y:S01]  /*11410*/  FFMA.FTZ R46, R46, R111, R117 ;  /* 0x0000006f2e2e7223 */ /* 0x000fe20000010075 */
[----:B------:R-:W-:Y:S01]  /*11420*/  LOP3.LUT R33, R32, 0xffff0000, RZ, 0xc0, !PT ;  /* 0xffff000020217812 */ /* 0x000fe200078ec0ff */
[C---:B------:R-:W-:Y:S01]  /*11430*/  FMUL.FTZ R32, R61.reuse, R110 ;  /* 0x0000006e3d207220 */ /* 0x040fe20000410000 */
[----:B------:R-:W-:Y:S01]  /*11440*/  F2FP.BF16.F32.PACK_AB R44, R44, R67 ;  /* 0x000000432c2c723e */ /* 0x000fe200000010ff */
[----:B------:R-:W-:-:S02]  /*11450*/  FMUL.FTZ R61, R61, R34 ;  /* 0x000000223d3d7220 */ /* 0x000fc40000410000 */
[C---:B------:R-:W-:Y:S01]  /*11460*/  FMUL.FTZ R111, R66.reuse, R33 ;  /* 0x00000021426f7220 */ /* 0x040fe20000410000 */
[-C--:B------:R-:W-:Y:S01]  /*11470*/  FMUL.FTZ R66, R66, R35.reuse ;  /* 0x0000002342427220 */ /* 0x080fe20000410000 */
[C---:B------:R-:W-:Y:S01]  /*11480*/  FFMA.FTZ R34, R45.reuse, R34, -R32 ;  /* 0x000000222d227223 */ /* 0x040fe20000010820 */
[----:B------:R-:W-:Y:S01]  /*11490*/  FFMA.FTZ R61, R45, R110, R61 ;  /* 0x0000006e2d3d7223 */ /* 0x000fe2000001003d */
[C---:B------:R-:W-:Y:S01]  /*114a0*/  FFMA.FTZ R35, R62.reuse, R35, -R111 ;  /* 0x000000233e237223 */ /* 0x040fe2000001086f */
[----:B------:R-:W-:Y:S01]  /*114b0*/  FFMA.FTZ R111, R62, R33, R66 ;  /* 0x000000213e6f7223 */ /* 0x000fe20000010042 */
[----:B------:R-:W-:Y:S02]  /*114c0*/  F2FP.BF16.F32.PACK_AB R32, R64, R65 ;  /* 0x000000414020723e */ /* 0x000fe400000010ff */
[----:B------:R-:W-:Y:S02]  /*114d0*/  F2FP.BF16.F32.PACK_AB R33, R47, R116 ;  /* 0x000000742f21723e */ /* 0x000fe400000010ff */
[----:B------:R-:W-:-:S02]  /*114e0*/  F2FP.BF16.F32.PACK_AB R34, R34, R63 ;  /* 0x0000003f2222723e */ /* 0x000fc400000010ff */
[----:B------:R-:W-:Y:S02]  /*114f0*/  F2FP.BF16.F32.PACK_AB R35, R35, R112 ;  /* 0x000000702323723e */ /* 0x000fe400000010ff */
[----:B------:R-:W-:Y:S02]  /*11500*/  F2FP.BF16.F32.PACK_AB R45, R60, R113 ;  /* 0x000000713c2d723e */ /* 0x000fe400000010ff */
[----:B------:R-:W-:Y:S01]  /*11510*/  F2FP.BF16.F32.PACK_AB R46, R61, R46 ;  /* 0x0000002e3d2e723e */ /* 0x000fe200000010ff */
[----:B------:R1:W-:Y:S01]  /*11520*/  STS.128 [R100+0xc400], R32 ;  /* 0x00c4002064007388 */ /* 0x0003e20000000c00 */
[----:B------:R-:W-:-:S05]  /*11530*/  F2FP.BF16.F32.PACK_AB R47, R111, R114 ;  /* 0x000000726f2f723e */ /* 0x000fca00000010ff */
[----:B------:R1:W-:Y:S02]  /*11540*/  STS.128 [R101+0xc400], R44 ;  /* 0x00c4002c65007388 */ /* 0x0003e40000000c00 */
.L_x_1735:
[----:B------:R-:W-:Y:S05]  /*11550*/  BSYNC B2 ;  /* 0x0000000000027941 */ /* 0x000fea0003800000 */
.L_x_1734:
[----:B------:R-:W-:Y:S04]  /*11560*/  BSSY B2, `(.L_x_1736) ;  /* 0x0000069000027945 */ /* 0x000fe80003800000 */
[----:B------:R-:W-:Y:S05]  /*11570*/  @P1 BRA `(.L_x_1737) ;  /* 0x00000004009c1947 */ /* 0x000fea0003800000 */
[----:B------:R-:W2:Y:S01]  /*11580*/  LDL R67, [R1+0x44] ;  /* 0x0000440001437983 */ /* 0x000ea20000100800 */
[----:B-1----:R-:W-:Y:S02]  /*11590*/  LEA.HI R32, R83, R170, RZ, 0x1d ;  /* 0x000000aa53207211 */ /* 0x002fe400078fe8ff */
[--C-:B0-----:R-:W-:Y:S02]  /*115a0*/  SHF.R.U64 R61, R30, 0x10, R31.reuse ;  /* 0x000000101e3d7819 */ /* 0x101fe4000000121f */
[----:B------:R-:W-:Y:S01]  /*115b0*/  SHF.R.S32.HI R33, RZ, 0x1f, R32 ;  /* 0x0000001fff217819 */ /* 0x000fe20000011420 */
[----:B------:R-:W-:Y:S01]  /*115c0*/  IMAD.SHL.U32 R34, R32, 0x8, RZ ;  /* 0x0000000820227824 */ /* 0x000fe200078e00ff */
[----:B------:R-:W-:Y:S02]  /*115d0*/  SHF.R.U32.HI R30, RZ, 0x10, R31 ;  /* 0x00000010ff1e7819 */ /* 0x000fe4000001161f */
[----:B------:R-:W-:Y:S02]  /*115e0*/  LEA.HI R32, R33, R32, RZ, 0x3 ;  /* 0x0000002021207211 */ /* 0x000fe400078f18ff */
[----:B------:R-:W-:-:S02]  /*115f0*/  LOP3.LUT R33, R185, 0x38, R34, 0xf8, !PT ;  /* 0x00000038b9217812 */ /* 0x000fc400078ef822 */
[----:B------:R-:W-:Y:S01]  /*11600*/  SHF.R.U64 R63, R28, 0x10, R29 ;  /* 0x000000101c3f7819 */ /* 0x000fe2000000121d */
[----:B------:R-:W-:Y:S01]  /*11610*/  IMAD.SHL.U32 R32, R32, 0x400, RZ ;  /* 0x0000040020207824 */ /* 0x000fe200078e00ff */
[----:B------:R-:W-:Y:S02]  /*11620*/  LOP3.LUT R33, R33, R186, RZ, 0x3c, !PT ;  /* 0x000000ba21217212 */ /* 0x000fe400078e3cff */
[----:B------:R-:W-:Y:S02]  /*11630*/  SHF.R.U64 R31, R40, 0x10, R41 ;  /* 0x00000010281f7819 */ /* 0x000fe40000001229 */
[----:B------:R-:W-:Y:S02]  /*11640*/  LOP3.LUT R32, R32, 0x7fffe000, RZ, 0xc0, !PT ;  /* 0x7fffe00020207812 */ /* 0x000fe400078ec0ff */
[----:B------:R-:W-:Y:S02]  /*11650*/  SHF.R.U32.HI R28, RZ, 0x10, R29 ;  /* 0x00000010ff1c7819 */ /* 0x000fe4000001161d */
[----:B------:R-:W-:-:S02]  /*11660*/  IADD3 R45, R33, R32, R187 ;  /* 0x00000020212d7210 */ /* 0x000fc40007ffe0bb */
[----:B------:R-:W-:Y:S02]  /*11670*/  SHF.R.U64 R29, R42, 0x10, R43 ;  /* 0x000000102a1d7819 */ /* 0x000fe4000000122b */
[----:B------:R-:W-:Y:S01]  /*11680*/  PRMT R102, R102, 0x5410, R31 ;  /* 0x0000541066667816 */ /* 0x000fe2000000001f */
[----:B------:R-:W-:Y:S01]  /*11690*/  IMAD R60, R45, 0x2, R2 ;  /* 0x000000022d3c7824 */ /* 0x000fe200078e0202 */
[----:B------:R-:W-:Y:S02]  /*116a0*/  SHF.R.U32.HI R40, RZ, 0x10, R41 ;  /* 0x00000010ff287819 */ /* 0x000fe40000011629 */
[----:B------:R-:W-:Y:S02]  /*116b0*/  PRMT R107, R107, 0x5410, R28 ;  /* 0x000054106b6b7816 */ /* 0x000fe4000000001c */
[----:B------:R-:W0:Y:S01]  /*116c0*/  LDS.128 R44, [R60+0xc400] ;  /* 0x00c400003c2c7984 */ /* 0x000e220000000c00 */
[----:B------:R-:W-:Y:S02]  /*116d0*/  PRMT R104, R104, 0x5410, R29 ;  /* 0x0000541068687816 */ /* 0x000fe4000000001d */
[----:B------:R-:W-:Y:S01]  /*116e0*/  PRMT R106, R106, 0x5410, R63 ;  /* 0x000054106a6a7816 */ /* 0x000fe2000000003f */
[----:B------:R-:W-:Y:S01]  /*116f0*/  IMAD.U32 R63, R102, 0x10000, RZ ;  /* 0x00010000663f7824 */ /* 0x000fe200078e00ff */
[----:B------:R-:W-:-:S02]  /*11700*/  PRMT R108, R108, 0x5410, R61 ;  /* 0x000054106c6c7816 */ /* 0x000fc4000000003d */
[----:B------:R-:W-:Y:S02]  /*11710*/  SHF.R.U32.HI R42, RZ, 0x10, R43 ;  /* 0x00000010ff2a7819 */ /* 0x000fe4000001162b */
[----:B------:R-:W-:Y:S02]  /*11720*/  PRMT R103, R103, 0x5410, R40 ;  /* 0x0000541067677816 */ /* 0x000fe40000000028 */
[----:B------:R-:W-:Y:S02]  /*11730*/  PRMT R109, R109, 0x5410, R30 ;  /* 0x000054106d6d7816 */ /* 0x000fe4000000001e */
[----:B------:R-:W-:Y:S01]  /*11740*/  PRMT R105, R105, 0x5410, R42 ;  /* 0x0000541069697816 */ /* 0x000fe2000000002a */
[C---:B------:R-:W-:Y:S01]  /*11750*/  IMAD.U32 R64, R103.reuse, 0x10000, RZ ;  /* 0x0001000067407824 */ /* 0x040fe200078e00ff */
[----:B------:R-:W-:Y:S02]  /*11760*/  LOP3.LUT R103, R103, 0xffff0000, RZ, 0xc0, !PT ;  /* 0xffff000067677812 */ /* 0x000fe400078ec0ff */
[----:B0-----:R-:W-:Y:S01]  /*11770*/  LOP3.LUT R62, R44, 0xffff0000, RZ, 0xc0, !PT ;  /* 0xffff00002c3e7812 */ /* 0x001fe200078ec0ff */
[----:B------:R-:W-:Y:S01]  /*11780*/  IMAD.U32 R41, R45, 0x10000, RZ ;  /* 0x000100002d297824 */ /* 0x000fe200078e00ff */
[----:B------:R-:W-:Y:S01]  /*11790*/  LOP3.LUT R31, R46, 0xffff0000, RZ, 0xc0, !PT ;  /* 0xffff00002e1f7812 */ /* 0x000fe200078ec0ff */
[----:B------:R-:W-:Y:S01]  /*117a0*/  IMAD.U32 R42, R47, 0x10000, RZ ;  /* 0x000100002f2a7824 */ /* 0x000fe200078e00ff */
[----:B------:R-:W-:Y:S01]  /*117b0*/  LOP3.LUT R45, R45, 0xffff0000, RZ, 0xc0, !PT ;  /* 0xffff00002d2d7812 */ /* 0x000fe200078ec0ff */
[----:B------:R-:W-:Y:S01]  /*117c0*/  FMUL.FTZ R66, R41, R64 ;  /* 0x0000004029427220 */ /* 0x000fe20000410000 */
[----:B--2---:R-:W0:Y:S02]  /*117d0*/  LDS.128 R32, [R67] ;  /* 0x0000000043207984 */ /* 0x004e240000000c00 */
[C---:B0-----:R-:W-:Y:S01]  /*117e0*/  IMAD.U32 R29, R34.reuse, 0x10000, RZ ;  /* 0x00010000221d7824 */ /* 0x041fe200078e00ff */
[----:B------:R-:W-:Y:S01]  /*117f0*/  LOP3.LUT R28, R34, 0xffff0000, RZ, 0xc0, !PT ;  /* 0xffff0000221c7812 */ /* 0x000fe200078ec0ff */
[C---:B------:R-:W-:Y:S01]  /*11800*/  IMAD.U32 R61, R35.reuse, 0x10000, RZ ;  /* 0x00010000233d7824 */ /* 0x040fe200078e00ff */
[----:B------:R-:W-:Y:S01]  /*11810*/  LOP3.LUT R34, R35, 0xffff0000, RZ, 0xc0, !PT ;  /* 0xffff000023227812 */ /* 0x000fe200078ec0ff */
[----:B------:R-:W-:Y:S01]  /*11820*/  IMAD.U32 R35, R44, 0x10000, RZ ;  /* 0x000100002c237824 */ /* 0x000fe200078e00ff */
[C---:B------:R-:W-:Y:S01]  /*11830*/  LOP3.LUT R30, R32.reuse, 0xffff0000, RZ, 0xc0, !PT ;  /* 0xffff0000201e7812 */ /* 0x040fe200078ec0ff */
[----:B------:R-:W-:Y:S01]  /*11840*/  IMAD.U32 R40, R32, 0x10000, RZ ;  /* 0x0001000020287824 */ /* 0x000fe200078e00ff */
[----:B------:R-:W-:Y:S01]  /*11850*/  LOP3.LUT R32, R33, 0xffff0000, RZ, 0xc0, !PT ;  /* 0xffff000021207812 */ /* 0x000fe200078ec0ff */
[----:B------:R-:W-:-:S02]  /*11860*/  IMAD.U32 R44, R106, 0x10000, RZ ;  /* 0x000100006a2c7824 */ /* 0x000fc400078e00ff */
[-C--:B------:R-:W-:Y:S01]  /*11870*/  FMUL.FTZ R65, R35, R63.reuse ;  /* 0x0000003f23417220 */ /* 0x080fe20000410000 */
[----:B------:R-:W-:Y:S02]  /*11880*/  IMAD.U32 R43, R33, 0x10000, RZ ;  /* 0x00010000212b7824 */ /* 0x000fe400078e00ff */
[----:B------:R-:W-:Y:S01]  /*11890*/  IMAD.U32 R33, R46, 0x10000, RZ ;  /* 0x000100002e217824 */ /* 0x000fe200078e00ff */
[----:B------:R-:W-:Y:S01]  /*118a0*/  LOP3.LUT R46, R47, 0xffff0000, RZ, 0xc0, !PT ;  /* 0xffff00002f2e7812 */ /* 0x000fe200078ec0ff */
[-C--:B------:R-:W-:Y:S01]  /*118b0*/  FMUL.FTZ R47, R35, R44.reuse ;  /* 0x0000002c232f7220 */ /* 0x080fe20000410000 */
[C---:B------:R-:W-:Y:S01]  /*118c0*/  FFMA.FTZ R35, R40.reuse, R44, -R65 ;  /* 0x0000002c28237223 */ /* 0x040fe20000010841 */
[C---:B------:R-:W-:Y:S01]  /*118d0*/  IMAD.U32 R44, R107.reuse, 0x10000, RZ ;  /* 0x000100006b2c7824 */ /* 0x040fe200078e00ff */
[----:B------:R-:W-:Y:S01]  /*118e0*/  LOP3.LUT R107, R107, 0xffff0000, RZ, 0xc0, !PT ;  /* 0xffff00006b6b7812 */ /* 0x000fe200078ec0ff */
[----:B------:R-:W-:Y:S02]  /*118f0*/  IMAD.U32 R65, R105, 0x10000, RZ ;  /* 0x0001000069417824 */ /* 0x000fe400078e00ff */
[----:B------:R-:W-:Y:S01]  /*11900*/  FFMA.FTZ R40, R40, R63, R47 ;  /* 0x0000003f28287223 */ /* 0x000fe2000001002f */
[----:B------:R-:W-:-:S02]  /*11910*/  IMAD.U32 R47, R109, 0x10000, RZ ;  /* 0x000100006d2f7824 */ /* 0x000fc400078e00ff */
[-C--:B------:R-:W-:Y:S01]  /*11920*/  FMUL.FTZ R100, R41, R44.reuse ;  /* 0x0000002c29647220 */ /* 0x080fe20000410000 */
[C---:B------:R-:W-:Y:S01]  /*11930*/  FFMA.FTZ R41, R43.reuse, R44, -R66 ;  /* 0x0000002c2b297223 */ /* 0x040fe20000010842 */
[----:B------:R-:W-:Y:S01]  /*11940*/  FMUL.FTZ R44, R42, R65 ;  /* 0x000000412a2c7220 */ /* 0x000fe20000410000 */
[----:B------:R-:W-:Y:S01]  /*11950*/  LOP3.LUT R63, R102, 0xffff0000, RZ, 0xc0, !PT ;  /* 0xffff0000663f7812 */ /* 0x000fe200078ec0ff */
[-C--:B------:R-:W-:Y:S01]  /*11960*/  FMUL.FTZ R66, R42, R47.reuse ;  /* 0x0000002f2a427220 */ /* 0x080fe20000410000 */
[----:B------:R-:W-:Y:S01]  /*11970*/  FFMA.FTZ R43, R43, R64, R100 ;  /* 0x000000402b2b7223 */ /* 0x000fe20000010064 */
[C---:B------:R-:W-:Y:S01]  /*11980*/  FFMA.FTZ R42, R61.reuse, R47, -R44 ;  /* 0x0000002f3d2a7223 */ /* 0x040fe2000001082c */
[----:B------:R-:W-:Y:S01]  /*11990*/  LOP3.LUT R47, R106, 0xffff0000, RZ, 0xc0, !PT ;  /* 0xffff00006a2f7812 */ /* 0x000fe200078ec0ff */
[----:B------:R-:W-:Y:S01]  /*119a0*/  FFMA.FTZ R44, R61, R65, R66 ;  /* 0x000000413d2c7223 */ /* 0x000fe20000010042 */
[----:B------:R-:W-:Y:S01]  /*119b0*/  FMUL.FTZ R61, R62, R63 ;  /* 0x0000003f3e3d7220 */ /* 0x000fe20000410000 */
[----:B------:R-:W-:Y:S01]  /*119c0*/  FMUL.FTZ R100, R45, R107 ;  /* 0x0000006b2d647220 */ /* 0x000fe20000410000 */
[----:B------:R-:W-:-:S02]  /*119d0*/  IMAD.U32 R64, R104, 0x10000, RZ ;  /* 0x0001000068407824 */ /* 0x000fc400078e00ff */
[-C--:B------:R-:W-:Y:S01]  /*119e0*/  FMUL.FTZ R65, R62, R47.reuse ;  /* 0x0000002f3e417220 */ /* 0x080fe20000410000 */
[----:B------:R-:W-:Y:S01]  /*119f0*/  FFMA.FTZ R66, R30, R47, -R61 ;  /* 0x0000002f1e427223 */ /* 0x000fe2000001083d */
[----:B------:R-:W-:Y:S01]  /*11a00*/  FMUL.FTZ R47, R45, R103 ;  /* 0x000000672d2f7220 */ /* 0x000fe20000410000 */
[----:B------:R-:W-:Y:S02]  /*11a10*/  IMAD.U32 R62, R108, 0x10000, RZ ;  /* 0x000100006c3e7824 */ /* 0x000fe400078e00ff */
[----:B------:R-:W-:Y:S01]  /*11a20*/  FFMA.FTZ R65, R30, R63, R65 ;  /* 0x0000003f1e417223 */ /* 0x000fe20000010041 */
[C---:B------:R-:W-:Y:S01]  /*11a30*/  FFMA.FTZ R100, R32.reuse, R103, R100 ;  /* 0x0000006720647223 */ /* 0x040fe20000010064 */
[----:B------:R-:W-:Y:S01]  /*11a40*/  FFMA.FTZ R30, R32, R107, -R47 ;  /* 0x0000006b201e7223 */ /* 0x000fe2000001082f */
[C---:B------:R-:W-:Y:S01]  /*11a50*/  FMUL.FTZ R102, R33.reuse, R64 ;  /* 0x0000004021667220 */ /* 0x040fe20000410000 */
[----:B------:R-:W-:Y:S01]  /*11a60*/  FMUL.FTZ R32, R33, R62 ;  /* 0x0000003e21207220 */ /* 0x000fe20000410000 */
[----:B------:R-:W-:-:S02]  /*11a70*/  LOP3.LUT R104, R104, 0xffff0000, RZ, 0xc0, !PT ;  /* 0xffff000068687812 */ /* 0x000fc400078ec0ff */
[----:B------:R-:W-:Y:S01]  /*11a80*/  LOP3.LUT R105, R105, 0xffff0000, RZ, 0xc0, !PT ;  /* 0xffff000069697812 */ /* 0x000fe200078ec0ff */
[C---:B------:R-:W-:Y:S01]  /*11a90*/  FFMA.FTZ R102, R29.reuse, R62, -R102 ;  /* 0x0000003e1d667223 */ /* 0x040fe20000010866 */
[----:B------:R-:W-:Y:S01]  /*11aa0*/  LOP3.LUT R108, R108, 0xffff0000, RZ, 0xc0, !PT ;  /* 0xffff00006c6c7812 */ /* 0x000fe200078ec0ff */
[----:B------:R-:W-:Y:S01]  /*11ab0*/  FFMA.FTZ R64, R29, R64, R32 ;  /* 0x000000401d407223 */ /* 0x000fe20000010020 */
[----:B------:R-:W-:Y:S01]  /*11ac0*/  LOP3.LUT R109, R109, 0xffff0000, RZ, 0xc0, !PT ;  /* 0xffff00006d6d7812 */ /* 0x000fe200078ec0ff */
[C---:B------:R-:W-:Y:S01]  /*11ad0*/  FMUL.FTZ R29, R31.reuse, R104 ;  /* 0x000000681f1d7220 */ /* 0x040fe20000410000 */
[C---:B------:R-:W-:Y:S01]  /*11ae0*/  FMUL.FTZ R47, R46.reuse, R105 ;  /* 0x000000692e2f7220 */ /* 0x040fe20000410000 */
[----:B------:R-:W-:Y:S01]  /*11af0*/  FMUL.FTZ R33, R31, R108 ;  /* 0x0000006c1f217220 */ /* 0x000fe20000410000 */
[----:B------:R-:W-:Y:S01]  /*11b00*/  F2FP.BF16.F32.PACK_AB R32, R65, R40 ;  /* 0x000000284120723e */ /* 0x000fe200000010ff */
[-C--:B------:R-:W-:Y:S01]  /*11b10*/  FMUL.FTZ R46, R46, R109.reuse ;  /* 0x0000006d2e2e7220 */ /* 0x080fe20000410000 */
        /* <DEDUP_REMOVED lines=13> */
.L_x_1737:
[----:B------:R-:W-:Y:S05]  /*11bf0*/  BSYNC B2 ;  /* 0x0000000000027941 */ /* 0x000fea0003800000 */
.L_x_1736:
[----:B------:R-:W-:Y:S05]  /*11c00*/  @P2 BRA `(.L_x_1733) ;  /* 0x00000004009c2947 */ /* 0x000fea0003800000 */
[----:B------:R-:W3:Y:S01]  /*11c10*/  LDL R43, [R1+0x3c] ;  /* 0x00003c00012b7983 */ /* 0x000ee20000100800 */
[----:B------:R-:W-:Y:S02]  /*11c20*/  LEA.HI R83, R83, R171, RZ, 0x1d ;  /* 0x000000ab53537211 */ /* 0x000fe400078fe8ff */
[----:B------:R-:W-:Y:S02]  /*11c30*/  SHF.R.U64 R41, R24, 0x10, R25 ;  /* 0x0000001018297819 */ /* 0x000fe40000001219 */
[----:B--2---:R-:W-:Y:S01]  /*11c40*/  SHF.R.S32.HI R30, RZ, 0x1f, R83 ;  /* 0x0000001fff1e7819 */ /* 0x004fe20000011453 */
[----:B------:R-:W-:Y:S01]  /*11c50*/  IMAD.SHL.U32 R28, R83, 0x8, RZ ;  /* 0x00000008531c7824 */ /* 0x000fe200078e00ff */
[----:B-1----:R-:W-:Y:S02]  /*11c60*/  SHF.R.U32.HI R44, RZ, 0x10, R25 ;  /* 0x00000010ff2c7819 */ /* 0x002fe40000011619 */
[----:B------:R-:W-:Y:S02]  /*11c70*/  LEA.HI R30, R30, R83, RZ, 0x3 ;  /* 0x000000531e1e7211 */ /* 0x000fe400078f18ff */
[----:B------:R-:W-:-:S02]  /*11c80*/  LOP3.LUT R29, R185, 0x38, R28, 0xf8, !PT ;  /* 0x00000038b91d7812 */ /* 0x000fc400078ef81c */
[----:B------:R-:W-:Y:S01]  /*11c90*/  SHF.R.U64 R25, R26, 0x10, R27 ;  /* 0x000000101a197819 */ /* 0x000fe2000000121b */
[----:B------:R-:W-:Y:S01]  /*11ca0*/  IMAD.SHL.U32 R30, R30, 0x400, RZ ;  /* 0x000004001e1e7824 */ /* 0x000fe200078e00ff */
[----:B------:R-:W-:Y:S02]  /*11cb0*/  LOP3.LUT R29, R29, R186, RZ, 0x3c, !PT ;  /* 0x000000ba1d1d7212 */ /* 0x000fe400078e3cff */
[----:B------:R-:W-:Y:S02]  /*11cc0*/  SHF.R.U64 R26, R36, 0x10, R37 ;  /* 0x00000010241a7819 */ /* 0x000fe40000001225 */
[----:B------:R-:W-:Y:S02]  /*11cd0*/  LOP3.LUT R30, R30, 0x7fffe000, RZ, 0xc0, !PT ;  /* 0x7fffe0001e1e7812 */ /* 0x000fe400078ec0ff */
[----:B------:R-:W-:Y:S02]  /*11ce0*/  SHF.R.U64 R24, R38, 0x10, R39 ;  /* 0x0000001026187819 */ /* 0x000fe40000001227 */
[----:B------:R-:W-:-:S02]  /*11cf0*/  IADD3 R33, R29, R30, R187 ;  /* 0x0000001e1d217210 */ /* 0x000fc40007ffe0bb */
[----:B------:R-:W-:Y:S02]  /*11d00*/  PRMT R90, R90, 0x5410, R25 ;  /* 0x000054105a5a7816 */ /* 0x000fe40000000019 */
[----:B------:R-:W-:Y:S01]  /*11d10*/  PRMT R87, R87, 0x5410, R26 ;  /* 0x0000541057577816 */ /* 0x000fe2000000001a */
[----:B------:R-:W-:Y:S01]  /*11d20*/  IMAD R40, R33, 0x2, R2 ;  /* 0x0000000221287824 */ /* 0x000fe200078e0202 */
[----:B------:R-:W-:Y:S02]  /*11d30*/  SHF.R.U32.HI R42, RZ, 0x10, R27 ;  /* 0x00000010ff2a7819 */ /* 0x000fe4000001161b */
[----:B------:R-:W-:Y:S02]  /*11d40*/  PRMT R85, R85, 0x5410, R24 ;  /* 0x0000541055557816 */ /* 0x000fe40000000018 */
[----:B------:R-:W1:Y:S01]  /*11d50*/  LDS.128 R32, [R40+0xc400] ;  /* 0x00c4000028207984 */ /* 0x000e620000000c00 */
[----:B------:R-:W-:Y:S02]  /*11d60*/  PRMT R88, R88, 0x5410, R41 ;  /* 0x0000541058587816 */ /* 0x000fe40000000029 */
[----:B------:R-:W-:Y:S01]  /*11d70*/  PRMT R89, R89, 0x5410, R44 ;  /* 0x0000541059597816 */ /* 0x000fe2000000002c */
[----:B------:R-:W-:Y:S01]  /*11d80*/  IMAD.U32 R44, R87, 0x10000, RZ ;  /* 0x00010000572c7824 */ /* 0x000fe200078e00ff */
[----:B------:R-:W-:-:S02]  /*11d90*/  SHF.R.U32.HI R37, RZ, 0x10, R37 ;  /* 0x00000010ff257819 */ /* 0x000fc40000011625 */
[----:B------:R-:W-:Y:S02]  /*11da0*/  SHF.R.U32.HI R39, RZ, 0x10, R39 ;  /* 0x00000010ff277819 */ /* 0x000fe40000011627 */
[----:B------:R-:W-:Y:S01]  /*11db0*/  PRMT R91, R91, 0x5410, R42 ;  /* 0x000054105b5b7816 */ /* 0x000fe2000000002a */
[----:B------:R-:W-:Y:S01]  /*11dc0*/  IMAD.U32 R42, R88, 0x10000, RZ ;  /* 0x00010000582a7824 */ /* 0x000fe200078e00ff */
[----:B------:R-:W-:Y:S02]  /*11dd0*/  PRMT R86, R86, 0x5410, R37 ;  /* 0x0000541056567816 */ /* 0x000fe40000000025 */
[----:B------:R-:W-:Y:S02]  /*11de0*/  PRMT R84, R84, 0x5410, R39 ;  /* 0x0000541054547816 */ /* 0x000fe40000000027 */
[----:B------:R-:W-:Y:S01]  /*11df0*/  LOP3.LUT R87, R87, 0xffff0000, RZ, 0xc0, !PT ;  /* 0xffff000057577812 */ /* 0x000fe200078ec0ff */
[C---:B------:R-:W-:Y:S01]  /*11e00*/  IMAD.U32 R46, R86.reuse, 0x10000, RZ ;  /* 0x00010000562e7824 */ /* 0x040fe200078e00ff */
[----:B------:R-:W-:Y:S01]  /*11e10*/  LOP3.LUT R86, R86, 0xffff0000, RZ, 0xc0, !PT ;  /* 0xffff000056567812 */ /* 0x000fe200078ec0ff */
[C---:B-1----:R-:W-:Y:S01]  /*11e20*/  IMAD.U32 R37, R33.reuse, 0x10000, RZ ;  /* 0x0001000021257824 */ /* 0x042fe200078e00ff */
[----:B------:R-:W-:Y:S01]  /*11e30*/  LOP3.LUT R33, R33, 0xffff0000, RZ, 0xc0, !PT ;  /* 0xffff000021217812 */ /* 0x000fe200078ec0ff */
[C---:B------:R-:W-:Y:S01]  /*11e40*/  IMAD.U32 R39, R35.reuse, 0x10000, RZ ;  /* 0x0001000023277824 */ /* 0x040fe200078e00ff */
[----:B------:R-:W-:Y:S01]  /*11e50*/  LOP3.LUT R35, R35, 0xffff0000, RZ, 0xc0, !PT ;  /* 0xffff000023237812 */ /* 0x000fe200078ec0ff */
[----:B------:R-:W-:Y:S01]  /*11e60*/  FMUL.FTZ R64, R37, R46 ;  /* 0x0000002e25407220 */ /* 0x000fe20000410000 */
[C---:B------:R-:W-:Y:S01]  /*11e70*/  IMAD.U32 R38, R34.reuse, 0x10000, RZ ;  /* 0x0001000022267824 */ /* 0x040fe200078e00ff */
[----:B------:R-:W-:Y:S01]  /*11e80*/  LOP3.LUT R34, R34, 0xffff0000, RZ, 0xc0, !PT ;  /* 0xffff000022227812 */ /* 0x000fe200078ec0ff */
[----:B---3--:R-:W1:Y:S02]  /*11e90*/  LDS.128 R28, [R43] ;  /* 0x000000002b1c7984 */ /* 0x008e640000000c00 */
[C---:B-1----:R-:W-:Y:S01]  /*11ea0*/  IMAD.U32 R25, R28.reuse, 0x10000, RZ ;  /* 0x000100001c197824 */ /* 0x042fe200078e00ff */
[----:B------:R-:W-:Y:S01]  /*11eb0*/  LOP3.LUT R26, R28, 0xffff0000, RZ, 0xc0, !PT ;  /* 0xffff00001c1a7812 */ /* 0x000fe200078ec0ff */
[C---:B------:R-:W-:Y:S01]  /*11ec0*/  IMAD.U32 R27, R29.reuse, 0x10000, RZ ;  /* 0x000100001d1b7824 */ /* 0x040fe200078e00ff */
[----:B------:R-:W-:Y:S01]  /*11ed0*/  LOP3.LUT R28, R29, 0xffff0000, RZ, 0xc0, !PT ;  /* 0xffff00001d1c7812 */ /* 0x000fe200078ec0ff */
[C---:B------:R-:W-:Y:S01]  /*11ee0*/  IMAD.U32 R29, R30.reuse, 0x10000, RZ ;  /* 0x000100001e1d7824 */ /* 0x040fe200078e00ff */
[----:B------:R-:W-:Y:S01]  /*11ef0*/  LOP3.LUT R24, R30, 0xffff0000, RZ, 0xc0, !PT ;  /* 0xffff00001e187812 */ /* 0x000fe200078ec0ff */
[C---:B------:R-:W-:Y:S01]  /*11f00*/  IMAD.U32 R36, R31.reuse, 0x10000, RZ ;  /* 0x000100001f247824 */ /* 0x040fe200078e00ff */
[----:B------:R-:W-:Y:S01]  /*11f10*/  LOP3.LUT R30, R31, 0xffff0000, RZ, 0xc0, !PT ;  /* 0xffff00001f1e7812 */ /* 0x000fe200078ec0ff */
[C---:B------:R-:W-:Y:S01]  /*11f20*/  IMAD.U32 R31, R32.reuse, 0x10000, RZ ;  /* 0x00010000201f7824 */ /* 0x040fe200078e00ff */
[----:B------:R-:W-:-:S03]  /*11f30*/  LOP3.LUT R32, R32, 0xffff0000, RZ, 0xc0, !PT ;  /* 0xffff000020207812 */ /* 0x000fc600078ec0ff */
[C---:B------:R-:W-:Y:S01]  /*11f40*/  FMUL.FTZ R60, R31.reuse, R44 ;  /* 0x0000002c1f3c7220 */ /* 0x040fe20000410000 */
[-C--:B------:R-:W-:Y:S01]  /*11f50*/  FMUL.FTZ R62, R31, R42.reuse ;  /* 0x0000002a1f3e7220 */ /* 0x080fe20000410000 */
[C---:B------:R-:W-:Y:S01]  /*11f60*/  IMAD.U32 R31, R84.reuse, 0x10000, RZ ;  /* 0x00010000541f7824 */ /* 0x040fe200078e00ff */
[----:B------:R-:W-:Y:S01]  /*11f70*/  LOP3.LUT R84, R84, 0xffff0000, RZ, 0xc0, !PT ;  /* 0xffff000054547812 */ /* 0x000fe200078ec0ff */
[----:B------:R-:W-:Y:S01]  /*11f80*/  FFMA.FTZ R60, R25, R42, -R60 ;  /* 0x0000002a193c7223 */ /* 0x000fe2000001083c */
[----:B------:R-:W-:Y:S02]  /*11f90*/  IMAD.U32 R42, R89, 0x10000, RZ ;  /* 0x00010000592a7824 */ /* 0x000fe400078e00ff */
[----:B------:R-:W-:Y:S01]  /*11fa0*/  FFMA.FTZ R62, R25, R44, R62 ;  /* 0x0000002c193e7223 */ /* 0x000fe2000001003e */
[----:B------:R-:W-:Y:S01]  /*11fb0*/  IMAD.U32 R25, R91, 0x10000, RZ ;  /* 0x000100005b197824 */ /* 0x000fe200078e00ff */
[----:B------:R-:W-:Y:S01]  /*11fc0*/  LOP3.LUT R89, R89, 0xffff0000, RZ, 0xc0, !PT ;  /* 0xffff000059597812 */ /* 0x000fe200078ec0ff */
[-C--:B------:R-:W-:Y:S01]  /*11fd0*/  FMUL.FTZ R44, R37, R42.reuse ;  /* 0x0000002a252c7220 */ /* 0x080fe20000410000 */
[----:B------:R-:W-:Y:S01]  /*11fe0*/  FMUL.FTZ R37, R39, R31 ;  /* 0x0000001f27257220 */ /* 0x000fe20000410000 */
[----:B------:R-:W-:Y:S01]  /*11ff0*/  FFMA.FTZ R64, R27, R42, -R64 ;  /* 0x0000002a1b407223 */ /* 0x000fe20000010840 */
[-C--:B------:R-:W-:Y:S01]  /*12000*/  FMUL.FTZ R42, R39, R25.reuse ;  /* 0x00000019272a7220 */ /* 0x080fe20000410000 */
[----:B------:R-:W-:Y:S01]  /*12010*/  FFMA.FTZ R44, R27, R46, R44 ;  /* 0x0000002e1b2c7223 */ /* 0x000fe2000001002c */
[----:B------:R-:W-:Y:S01]  /*12020*/  FFMA.FTZ R41, R36, R25, -R37 ;  /* 0x0000001924297223 */ /* 0x000fe20000010825 */
[----:B------:R-:W-:Y:S01]  /*12030*/  LOP3.LUT R25, R88, 0xffff0000, RZ, 0xc0, !PT ;  /* 0xffff000058197812 */ /* 0x000fe200078ec0ff */
[----:B------:R-:W-:Y:S01]  /*12040*/  FMUL.FTZ R27, R32, R87 ;  /* 0x00000057201b7220 */ /* 0x000fe20000410000 */
[----:B------:R-:W-:Y:S01]  /*12050*/  FFMA.FTZ R42, R36, R31, R42 ;  /* 0x0000001f242a7223 */ /* 0x000fe2000001002a */
[----:B------:R-:W-:Y:S01]  /*12060*/  LOP3.LUT R91, R91, 0xffff0000, RZ, 0xc0, !PT ;  /* 0xffff00005b5b7812 */ /* 0x000fe200078ec0ff */
[----:B------:R-:W-:Y:S01]  /*12070*/  FMUL.FTZ R39, R33, R86 ;  /* 0x0000005621277220 */ /* 0x000fe20000410000 */
[-C--:B------:R-:W-:Y:S01]  /*12080*/  FMUL.FTZ R37, R32, R25.reuse ;  /* 0x0000001920257220 */ /* 0x080fe20000410000 */
[----:B------:R-:W-:Y:S01]  /*12090*/  FFMA.FTZ R31, R26, R25, -R27 ;  /* 0x000000191a1f7223 */ /* 0x000fe2000001081b */
[C---:B------:R-:W-:Y:S01]  /*120a0*/  IMAD.U32 R27, R85.reuse, 0x10000, RZ ;  /* 0x00010000551b7824 */ /* 0x040fe200078e00ff */
[----:B------:R-:W-:Y:S01]  /*120b0*/  LOP3.LUT R85, R85, 0xffff0000, RZ, 0xc0, !PT ;  /* 0xffff000055557812 */ /* 0x000fe200078ec0ff */
[----:B------:R-:W-:-:S02]  /*120c0*/  IMAD.U32 R25, R90, 0x10000, RZ ;  /* 0x000100005a197824 */ /* 0x000fc400078e00ff */
[----:B------:R-:W-:Y:S01]  /*120d0*/  FFMA.FTZ R37, R26, R87, R37 ;  /* 0x000000571a257223 */ /* 0x000fe20000010025 */
[C---:B------:R-:W-:Y:S01]  /*120e0*/  FMUL.FTZ R26, R38.reuse, R27 ;  /* 0x0000001b261a7220 */ /* 0x040fe20000410000 */
[----:B------:R-:W-:Y:S01]  /*120f0*/  FMUL.FTZ R33, R33, R89 ;  /* 0x0000005921217220 */ /* 0x000fe20000410000 */
[----:B------:R-:W-:Y:S01]  /*12100*/  FMUL.FTZ R38, R38, R25 ;  /* 0x0000001926267220 */ /* 0x000fe20000410000 */
[----:B------:R-:W-:Y:S01]  /*12110*/  FFMA.FTZ R39, R28, R89, -R39 ;  /* 0x000000591c277223 */ /* 0x000fe20000010827 */
[C---:B------:R-:W-:Y:S01]  /*12120*/  FFMA.FTZ R26, R29.reuse, R25, -R26 ;  /* 0x000000191d1a7223 */ /* 0x040fe2000001081a */
[----:B------:R-:W-:Y:S01]  /*12130*/  LOP3.LUT R25, R90, 0xffff0000, RZ, 0xc0, !PT ;  /* 0xffff00005a197812 */ /* 0x000fe200078ec0ff */
[----:B------:R-:W-:Y:S01]  /*12140*/  FFMA.FTZ R38, R29, R27, R38 ;  /* 0x0000001b1d267223 */ /* 0x000fe20000010026 */
[C---:B------:R-:W-:Y:S01]  /*12150*/  FMUL.FTZ R27, R34.reuse, R85 ;  /* 0x00000055221b7220 */ /* 0x040fe20000410000 */
[C---:B------:R-:W-:Y:S01]  /*12160*/  FMUL.FTZ R29, R35.reuse, R84 ;  /* 0x00000054231d7220 */ /* 0x040fe20000410000 */
[----:B------:R-:W-:Y:S01]  /*12170*/  FMUL.FTZ R35, R35, R91 ;  /* 0x0000005b23237220 */ /* 0x000fe20000410000 */
[-C--:B------:R-:W-:Y:S01]  /*12180*/  FMUL.FTZ R34, R34, R25.reuse ;  /* 0x0000001922227220 */ /* 0x080fe20000410000 */
        /* <DEDUP_REMOVED lines=15> */
.L_x_1733:
[----:B------:R-:W-:Y:S05]  /*12280*/  BSYNC B1 ;  /* 0x0000000000017941 */ /* 0x000fea0003800000 */
.L_x_1732:
[----:B---3--:R-:W-:-:S05]  /*12290*/  VIADD R24, R174, 0x40 ;  /* 0x00000040ae187836 */ /* 0x008fca0000000000 */
[----:B------:R-:W-:-:S13]  /*122a0*/  ISETP.GE.AND P0, PT, R24, R69, PT ;  /* 0x000000451800720c */ /* 0x000fda0003f06270 */
[----:B------:R-:W-:Y:S05]  /*122b0*/  @P0 BRA `(.L_x_1713) ;  /* 0x0000001400040947 */ /* 0x000fea0003800000 */
[----:B-12---:R-:W1:Y:S01]  /*122c0*/  LDC R32, c[0x0][0x3f4] ;  /* 0x0000fd00ff207b82 */ /* 0x006e620000000800 */
[----:B------:R-:W-:Y:S01]  /*122d0*/  BSSY B1, `(.L_x_1738) ;  /* 0x000006d000017945 */ /* 0x000fe20003800000 */
[----:B------:R-:W-:Y:S02]  /*122e0*/  SHF.R.U32.HI R44, RZ, 0x3, R181 ;  /* 0x00000003ff2c7819 */ /* 0x000fe400000116b5 */
[-C--:B-1----:R-:W-:Y:S02]  /*122f0*/  ISETP.GE.AND P0, PT, R18, R32.reuse, PT ;  /* 0x000000201200720c */ /* 0x082fe40003f06270 */
[-C--:B------:R-:W-:Y:S02]  /*12300*/  ISETP.GE.AND P1, PT, R167, R32.reuse, PT ;  /* 0x00000020a700720c */ /* 0x080fe40003f26270 */
[----:B------:R-:W-:-:S09]  /*12310*/  ISETP.GE.AND P2, PT, R168, R32, PT ;  /* 0x00000020a800720c */ /* 0x000fd20003f46270 */
[----:B------:R-:W-:Y:S05]  /*12320*/  @P0 BRA `(.L_x_1739) ;  /* 0x00000004009c0947 */ /* 0x000fea0003800000 */
[----:B------:R-:W2:Y:S01]  /*12330*/  LDL R46, [R1+0x40] ;  /* 0x00004000012e7983 */ /* 0x000ea20000100800 */
[----:B------:R-:W-:Y:S02]  /*12340*/  LEA.HI R24, R32, R209, RZ, 0x1d ;  /* 0x000000d120187211 */ /* 0x000fe400078fe8ff */
[--C-:B------:R-:W-:Y:S02]  /*12350*/  SHF.R.U64 R35, R4, 0x10, R5.reuse ;  /* 0x0000001004237819 */ /* 0x100fe40000001205 */
[----:B------:R-:W-:Y:S01]  /*12360*/  SHF.R.S32.HI R25, RZ, 0x1f, R24 ;  /* 0x0000001fff197819 */ /* 0x000fe20000011418 */
[----:B------:R-:W-:Y:S01]  /*12370*/  IMAD.SHL.U32 R26, R24, 0x8, RZ ;  /* 0x00000008181a7824 */ /* 0x000fe200078e00ff */
[----:B------:R-:W-:Y:S02]  /*12380*/  SHF.R.U32.HI R4, RZ, 0x10, R5 ;  /* 0x00000010ff047819 */ /* 0x000fe40000011605 */
[----:B------:R-:W-:Y:S02]  /*12390*/  LEA.HI R25, R25, R24, RZ, 0x3 ;  /* 0x0000001819197211 */ /* 0x000fe400078f18ff */
[----:B------:R-:W-:-:S02]  /*123a0*/  LOP3.LUT R24, R181, 0x38, R26, 0xf8, !PT ;  /* 0x00000038b5187812 */ /* 0x000fc400078ef81a */
[--C-:B------:R-:W-:Y:S01]  /*123b0*/  SHF.R.U64 R5, R6, 0x10, R7.reuse ;  /* 0x0000001006057819 */ /* 0x100fe20000001207 */
[----:B------:R-:W-:Y:S01]  /*123c0*/  IMAD.SHL.U32 R26, R25, 0x400, RZ ;  /* 0x00000400191a7824 */ /* 0x000fe200078e00ff */
[----:B------:R-:W-:Y:S02]  /*123d0*/  LOP3.LUT R25, R24, R44, RZ, 0x3c, !PT ;  /* 0x0000002c18197212 */ /* 0x000fe400078e3cff */
[----:B------:R-:W-:Y:S02]  /*123e0*/  SHF.R.U32.HI R6, RZ, 0x10, R7 ;  /* 0x00000010ff067819 */ /* 0x000fe40000011607 */
[----:B------:R-:W-:Y:S02]  /*123f0*/  LOP3.LUT R26, R26, 0x7fffe000, RZ, 0xc0, !PT ;  /* 0x7fffe0001a1a7812 */ /* 0x000fe400078ec0ff */
[----:B------:R-:W-:Y:S02]  /*12400*/  SHF.R.U64 R39, R48, 0x10, R49 ;  /* 0x0000001030277819 */ /* 0x000fe40000001231 */
[----:B------:R-:W-:-:S02]  /*12410*/  IADD3 R33, R25, R26, R200 ;  /* 0x0000001a19217210 */ /* 0x000fc40007ffe0c8 */
[----:B------:R-:W-:Y:S02]  /*12420*/  PRMT R92, R92, 0x5410, R35 ;  /* 0x000054105c5c7816 */ /* 0x000fe40000000023 */
[----:B------:R-:W-:Y:S01]  /*12430*/  PRMT R93, R93, 0x5410, R4 ;  /* 0x000054105d5d7816 */ /* 0x000fe20000000004 */
[----:B------:R-:W-:Y:S01]  /*12440*/  IMAD R33, R33, 0x2, R2 ;  /* 0x0000000221217824 */ /* 0x000fe200078e0202 */
[----:B------:R-:W-:Y:S02]  /*12450*/  PRMT R94, R94, 0x5410, R5 ;  /* 0x000054105e5e7816 */ /* 0x000fe40000000005 */
[----:B------:R-:W-:Y:S01]  /*12460*/  PRMT R95, R95, 0x5410, R6 ;  /* 0x000054105f5f7816 */ /* 0x000fe20000000006 */
[----:B------:R-:W-:Y:S01]  /*12470*/  IMAD.U32 R40, R93, 0x10000, RZ ;  /* 0x000100005d287824 */ /* 0x000fe200078e00ff */
[----:B------:R-:W1:Y:S01]  /*12480*/  LDS.128 R28, [R33+0xc400] ;  /* 0x00c40000211c7984 */ /* 0x000e620000000c00 */
[----:B------:R-:W-:Y:S01]  /*12490*/  PRMT R96, R96, 0x5410, R39 ;  /* 0x0000541060607816 */ /* 0x000fe20000000027 */
[----:B------:R-:W-:Y:S01]  /*124a0*/  IMAD.U32 R39, R92, 0x10000, RZ ;  /* 0x000100005c277824 */ /* 0x000fe200078e00ff */
[----:B------:R-:W-:-:S02]  /*124b0*/  SHF.R.U32.HI R48, RZ, 0x10, R49 ;  /* 0x00000010ff307819 */ /* 0x000fc40000011631 */
[--C-:B------:R-:W-:Y:S01]  /*124c0*/  SHF.R.U64 R37, R50, 0x10, R51.reuse ;  /* 0x0000001032257819 */ /* 0x100fe20000001233 */
[----:B------:R-:W-:Y:S01]  /*124d0*/  IMAD.U32 R38, R96, 0x10000, RZ ;  /* 0x0001000060267824 */ /* 0x000fe200078e00ff */
[----:B------:R-:W-:Y:S02]  /*124e0*/  SHF.R.U32.HI R50, RZ, 0x10, R51 ;  /* 0x00000010ff327819 */ /* 0x000fe40000011633 */
[----:B------:R-:W-:Y:S02]  /*124f0*/  PRMT R97, R97, 0x5410, R48 ;  /* 0x0000541061617816 */ /* 0x000fe40000000030 */
[----:B------:R-:W-:Y:S02]  /*12500*/  PRMT R99, R99, 0x5410, R50 ;  /* 0x0000541063637816 */ /* 0x000fe40000000032 */
[----:B------:R-:W-:Y:S02]  /*12510*/  PRMT R98, R98, 0x5410, R37 ;  /* 0x0000541062627816 */ /* 0x000fe40000000025 */
[----:B------:R-:W-:-:S02]  /*12520*/  LOP3.LUT R92, R92, 0xffff0000, RZ, 0xc0, !PT ;  /* 0xffff00005c5c7812 */ /* 0x000fc400078ec0ff */
[----:B------:R-:W-:Y:S02]  /*12530*/  LOP3.LUT R96, R96, 0xffff0000, RZ, 0xc0, !PT ;  /* 0xffff000060607812 */ /* 0x000fe400078ec0ff */
        /* <DEDUP_REMOVED lines=8> */
[----:B--2---:R-:W1:Y:S02]  /*125c0*/  LDS.128 R24, [R46] ;  /* 0x000000002e187984 */ /* 0x004e640000000c00 */
        /* <DEDUP_REMOVED lines=10> */
[CC--:B------:R-:W-:Y:S01]  /*12670*/  FMUL.FTZ R41, R27.reuse, R39.reuse ;  /* 0x000000271b297220 */ /* 0x0c0fe20000410000 */
[-C--:B------:R-:W-:Y:S01]  /*12680*/  FMUL.FTZ R43, R27, R38.reuse ;  /* 0x000000261b2b7220 */ /* 0x080fe20000410000 */
[C---:B------:R-:W-:Y:S01]  /*12690*/  IMAD.U32 R27, R97.reuse, 0x10000, RZ ;  /* 0x00010000611b7824 */ /* 0x040fe200078e00ff */
[----:B------:R-:W-:Y:S01]  /*126a0*/  LOP3.LUT R97, R97, 0xffff0000, RZ, 0xc0, !PT ;  /* 0xffff000061617812 */ /* 0x000fe200078ec0ff */
[C---:B------:R-:W-:Y:S01]  /*126b0*/  FFMA.FTZ R41, R4.reuse, R38, -R41 ;  /* 0x0000002604297223 */ /* 0x040fe20000010829 */
[----:B------:R-:W-:Y:S02]  /*126c0*/  IMAD.U32 R38, R95, 0x10000, RZ ;  /* 0x000100005f267824 */ /* 0x000fe400078e00ff */
[----:B------:R-:W-:Y:S01]  /*126d0*/  FFMA.FTZ R43, R4, R39, R43 ;  /* 0x00000027042b7223 */ /* 0x000fe2000001002b */
[----:B------:R-:W-:Y:S02]  /*126e0*/  IMAD.U32 R4, R99, 0x10000, RZ ;  /* 0x0001000063047824 */ /* 0x000fe400078e00ff */
[-C--:B------:R-:W-:Y:S01]  /*126f0*/  FMUL.FTZ R35, R35, R27.reuse ;  /* 0x0000001b23237220 */ /* 0x080fe20000410000 */
[C---:B------:R-:W-:Y:S01]  /*12700*/  FFMA.FTZ R45, R6.reuse, R27, -R45 ;  /* 0x0000001b062d7223 */ /* 0x040fe2000001082d */
[C---:B------:R-:W-:Y:S01]  /*12710*/  FMUL.FTZ R27, R37.reuse, R38 ;  /* 0x00000026251b7220 */ /* 0x040fe20000410000 */
[----:B------:R-:W-:Y:S01]  /*12720*/  FMUL.FTZ R39, R37, R4 ;  /* 0x0000000425277220 */ /* 0x000fe20000410000 */
[----:B------:R-:W-:Y:S01]  /*12730*/  FFMA.FTZ R35, R6, R40, R35 ;  /* 0x0000002806237223 */ /* 0x000fe20000010023 */
[----:B------:R-:W-:-:S02]  /*12740*/  IMAD.U32 R6, R94, 0x10000, RZ ;  /* 0x000100005e067824 */ /* 0x000fc400078e00ff */
[----:B------:R-:W-:Y:S01]  /*12750*/  FFMA.FTZ R37, R34, R4, -R27 ;  /* 0x0000000422257223 */ /* 0x000fe2000001081b */
[C---:B------:R-:W-:Y:S01]  /*12760*/  FMUL.FTZ R4, R28.reuse, R92 ;  /* 0x0000005c1c047220 */ /* 0x040fe20000410000 */
[----:B------:R-:W-:Y:S01]  /*12770*/  FMUL.FTZ R28, R28, R96 ;  /* 0x000000601c1c7220 */ /* 0x000fe20000410000 */
[----:B------:R-:W-:Y:S01]  /*12780*/  FMUL.FTZ R40, R36, R6 ;  /* 0x0000000624287220 */ /* 0x000fe20000410000 */
[----:B------:R-:W-:Y:S01]  /*12790*/  LOP3.LUT R94, R94, 0xffff0000, RZ, 0xc0, !PT ;  /* 0xffff00005e5e7812 */ /* 0x000fe200078ec0ff */
[----:B------:R-:W-:Y:S01]  /*127a0*/  FFMA.FTZ R96, R5, R96, -R4 ;  /* 0x0000006005607223 */ /* 0x000fe20000010804 */
[C---:B------:R-:W-:Y:S01]  /*127b0*/  IMAD.U32 R4, R98.reuse, 0x10000, RZ ;  /* 0x0001000062047824 */ /* 0x040fe200078e00ff */
[----:B------:R-:W-:Y:S01]  /*127c0*/  LOP3.LUT R98, R98, 0xffff0000, RZ, 0xc0, !PT ;  /* 0xffff000062627812 */ /* 0x000fe200078ec0ff */
[----:B------:R-:W-:Y:S01]  /*127d0*/  FFMA.FTZ R39, R34, R38, R39 ;  /* 0x0000002622277223 */ /* 0x000fe20000010027 */
[----:B------:R-:W-:Y:S01]  /*127e0*/  LOP3.LUT R95, R95, 0xffff0000, RZ, 0xc0, !PT ;  /* 0xffff00005f5f7812 */ /* 0x000fe200078ec0ff */
[-C--:B------:R-:W-:Y:S01]  /*127f0*/  FMUL.FTZ R36, R36, R4.reuse ;  /* 0x0000000424247220 */ /* 0x080fe20000410000 */
[----:B------:R-:W-:Y:S01]  /*12800*/  LOP3.LUT R99, R99, 0xffff0000, RZ, 0xc0, !PT ;  /* 0xffff000063637812 */ /* 0x000fe200078ec0ff */
[----:B------:R-:W-:Y:S01]  /*12810*/  FFMA.FTZ R40, R7, R4, -R40 ;  /* 0x0000000407287223 */ /* 0x000fe20000010828 */
[C---:B------:R-:W-:Y:S01]  /*12820*/  FMUL.FTZ R27, R29.reuse, R93 ;  /* 0x0000005d1d1b7220 */ /* 0x040fe20000410000 */
[----:B------:R-:W-:Y:S01]  /*12830*/  FMUL.FTZ R38, R29, R97 ;  /* 0x000000611d267220 */ /* 0x000fe20000410000 */
[----:B------:R-:W-:Y:S01]  /*12840*/  FFMA.FTZ R28, R5, R92, R28 ;  /* 0x0000005c051c7223 */ /* 0x000fe2000001001c */
[C---:B------:R-:W-:Y:S01]  /*12850*/  FMUL.FTZ R4, R30.reuse, R94 ;  /* 0x0000005e1e047220 */ /* 0x040fe20000410000 */
[----:B------:R-:W-:Y:S01]  /*12860*/  FFMA.FTZ R36, R7, R6, R36 ;  /* 0x0000000607247223 */ /* 0x000fe20000010024 */
[-C--:B------:R-:W-:Y:S01]  /*12870*/  FMUL.FTZ R5, R30, R98.reuse ;  /* 0x000000621e057220 */ /* 0x080fe20000410000 */
[C---:B------:R-:W-:Y:S01]  /*12880*/  FMUL.FTZ R29, R31.reuse, R95 ;  /* 0x0000005f1f1d7220 */ /* 0x040fe20000410000 */
[----:B------:R-:W-:Y:S01]  /*12890*/  FMUL.FTZ R6, R31, R99 ;  /* 0x000000631f067220 */ /* 0x000fe20000410000 */
[----:B------:R-:W-:Y:S01]  /*128a0*/  FFMA.FTZ R34, R24, R97, -R27 ;  /* 0x0000006118227223 */ /* 0x000fe2000001081b */
[C---:B------:R-:W-:Y:S01]  /*128b0*/  FFMA.FTZ R7, R25.reuse, R98, -R4 ;  /* 0x0000006219077223 */ /* 0x040fe20000010804 */
[----:B------:R-:W-:Y:S01]  /*128c0*/  FFMA.FTZ R27, R25, R94, R5 ;  /* 0x0000005e191b7223 */ /* 0x000fe20000010005 */
        /* <DEDUP_REMOVED lines=13> */
.L_x_1739:
[----:B------:R-:W-:Y:S05]  /*129a0*/  BSYNC B1 ;  /* 0x0000000000017941 */ /* 0x000fea0003800000 */
.L_x_1738:
[----:B------:R-:W-:Y:S04]  /*129b0*/  BSSY B1, `(.L_x_1740) ;  /* 0x0000069000017945 */ /* 0x000fe80003800000 */
[----:B------:R-:W-:Y:S05]  /*129c0*/  @P1 BRA `(.L_x_1741) ;  /* 0x00000004009c1947 */ /* 0x000fea0003800000 */
[----:B------:R-:W2:Y:S01]  /*129d0*/  LDL R41, [R1+0x38] ;  /* 0x0000380001297983 */ /* 0x000ea20000100800 */
[----:B-1----:R-:W-:Y:S02]  /*129e0*/  LEA.HI R4, R32, R170, RZ, 0x1d ;  /* 0x000000aa20047211 */ /* 0x002fe400078fe8ff */
[----:B------:R-:W-:Y:S02]  /*129f0*/  SHF.R.U64 R30, R8, 0x10, R9 ;  /* 0x00000010081e7819 */ /* 0x000fe40000001209 */
[----:B------:R-:W-:Y:S01]  /*12a00*/  SHF.R.S32.HI R5, RZ, 0x1f, R4 ;  /* 0x0000001fff057819 */ /* 0x000fe20000011404 */
[----:B------:R-:W-:Y:S01]  /*12a10*/  IMAD.SHL.U32 R6, R4, 0x8, RZ ;  /* 0x0000000804067824 */ /* 0x000fe200078e00ff */
[----:B------:R-:W-:Y:S02]  /*12a20*/  SHF.R.U64 R36, R52, 0x10, R53 ;  /* 0x0000001034247819 */ /* 0x000fe40000001235 */
[----:B------:R-:W-:Y:S02]  /*12a30*/  LEA.HI R5, R5, R4, RZ, 0x3 ;  /* 0x0000000405057211 */ /* 0x000fe400078f18ff */
[----:B------:R-:W-:-:S02]  /*12a40*/  LOP3.LUT R4, R181, 0x38, R6, 0xf8, !PT ;  /* 0x00000038b5047812 */ /* 0x000fc400078ef806 */
[----:B------:R-:W-:Y:S01]  /*12a50*/  PRMT R75, R75, 0x5410, R30 ;  /* 0x000054104b4b7816 */ /* 0x000fe2000000001e */
[----:B------:R-:W-:Y:S01]  /*12a60*/  IMAD.SHL.U32 R6, R5, 0x400, RZ ;  /* 0x0000040005067824 */ /* 0x000fe200078e00ff */
[----:B------:R-:W-:Y:S02]  /*12a70*/  LOP3.LUT R5, R4, R44, RZ, 0x3c, !PT ;  /* 0x0000002c04057212 */ /* 0x000fe400078e3cff */
[----:B------:R-:W-:Y:S01]  /*12a80*/  SHF.R.U64 R34, R54, 0x10, R55 ;  /* 0x0000001036227819 */ /* 0x000fe20000001237 */
[----:B------:R-:W-:Y:S01]  /*12a90*/  IMAD.U32 R35, R75, 0x10000, RZ ;  /* 0x000100004b237824 */ /* 0x000fe200078e00ff */
[----:B------:R-:W-:Y:S02]  /*12aa0*/  LOP3.LUT R6, R6, 0x7fffe000, RZ, 0xc0, !PT ;  /* 0x7fffe00006067812 */ /* 0x000fe400078ec0ff */
[----:B------:R-:W-:Y:S02]  /*12ab0*/  PRMT R79, R79, 0x5410, R36 ;  /* 0x000054104f4f7816 */ /* 0x000fe40000000024 */
[----:B------:R-:W-:-:S02]  /*12ac0*/  IADD3 R25, R5, R6, R200 ;  /* 0x0000000605197210 */ /* 0x000fc40007ffe0c8 */
[----:B------:R-:W-:Y:S02]  /*12ad0*/  SHF.R.U32.HI R9, RZ, 0x10, R9 ;  /* 0x00000010ff097819 */ /* 0x000fe40000011609 */
[----:B------:R-:W-:Y:S01]  /*12ae0*/  SHF.R.U32.HI R53, RZ, 0x10, R53 ;  /* 0x00000010ff357819 */ /* 0x000fe20000011635 */
[----:B------:R-:W-:Y:S01]  /*12af0*/  IMAD R28, R25, 0x2, R2 ;  /* 0x00000002191c7824 */ /* 0x000fe200078e0202 */
[--C-:B------:R-:W-:Y:S02]  /*12b00*/  SHF.R.U64 R8, R10, 0x10, R11.reuse ;  /* 0x000000100a087819 */ /* 0x100fe4000000120b */
[----:B------:R-:W-:Y:S02]  /*12b10*/  SHF.R.U32.HI R11, RZ, 0x10, R11 ;  /* 0x00000010ff0b7819 */ /* 0x000fe4000001160b */
[----:B------:R-:W1:Y:S01]  /*12b20*/  LDS.128 R24, [R28+0xc400] ;  /* 0x00c400001c187984 */ /* 0x000e620000000c00 */
[----:B------:R-:W-:Y:S01]  /*12b30*/  PRMT R81, R81, 0x5410, R34 ;  /* 0x0000541051517816 */ /* 0x000fe20000000022 */
[----:B------:R-:W-:Y:S01]  /*12b40*/  IMAD.U32 R34, R79, 0x10000, RZ ;  /* 0x000100004f227824 */ /* 0x000fe200078e00ff */
[----:B------:R-:W-:-:S02]  /*12b50*/  SHF.R.U32.HI R55, RZ, 0x10, R55 ;  /* 0x00000010ff377819 */ /* 0x000fc40000011637 */
[----:B------:R-:W-:Y:S02]  /*12b60*/  PRMT R76, R76, 0x5410, R9 ;  /* 0x000054104c4c7816 */ /* 0x000fe40000000009 */
[----:B------:R-:W-:Y:S02]  /*12b70*/  PRMT R80, R80, 0x5410, R53 ;  /* 0x0000541050507816 */ /* 0x000fe40000000035 */
[----:B------:R-:W-:Y:S01]  /*12b80*/  PRMT R77, R77, 0x5410, R8 ;  /* 0x000054104d4d7816 */ /* 0x000fe20000000008 */
[----:B------:R-:W-:Y:S01]  /*12b90*/  IMAD.U32 R36, R76, 0x10000, RZ ;  /* 0x000100004c247824 */ /* 0x000fe200078e00ff */
        /* <DEDUP_REMOVED lines=9> */
[C---:B------:R-:W-:Y:S01]  /*12c30*/  FMUL.FTZ R37, R29.reuse, R35 ;  /* 0x000000231d257220 */ /* 0x040fe20000410000 */
[----:B------:R-:W-:Y:S01]  /*12c40*/  FMUL.FTZ R39, R29, R34 ;  /* 0x000000221d277220 */ /* 0x000fe20000410000 */
[----:B------:R-:W-:Y:S02]  /*12c50*/  IMAD.U32 R29, R80, 0x10000, RZ ;  /* 0x00010000501d7824 */ /* 0x000fe400078e00ff */
[----:B------:R-:W-:Y:S01]  /*12c60*/  FMUL.FTZ R38, R30, R36 ;  /* 0x000000241e267220 */ /* 0x000fe20000410000 */
[----:B------:R-:W-:Y:S01]  /*12c70*/  IMAD.U32 R33, R27, 0x10000, RZ ;  /* 0x000100001b217824 */ /* 0x000fe200078e00ff */
[----:B------:R-:W-:Y:S01]  /*12c80*/  LOP3.LUT R80, R80, 0xffff0000, RZ, 0xc0, !PT ;  /* 0xffff000050507812 */ /* 0x000fe200078ec0ff */
[----:B------:R-:W-:Y:S01]  /*12c90*/  FMUL.FTZ R30, R30, R29 ;  /* 0x0000001d1e1e7220 */ /* 0x000fe20000410000 */
[C---:B------:R-:W-:Y:S01]  /*12ca0*/  IMAD.U32 R31, R26.reuse, 0x10000, RZ ;  /* 0x000100001a1f7824 */ /* 0x040fe200078e00ff */
[----:B------:R-:W-:-:S02]  /*12cb0*/  LOP3.LUT R26, R26, 0xffff0000, RZ, 0xc0, !PT ;  /* 0xffff00001a1a7812 */ /* 0x000fc400078ec0ff */
[----:B------:R-:W-:Y:S01]  /*12cc0*/  LOP3.LUT R27, R27, 0xffff0000, RZ, 0xc0, !PT ;  /* 0xffff00001b1b7812 */ /* 0x000fe200078ec0ff */
[----:B--2---:R-:W1:Y:S02]  /*12cd0*/  LDS.128 R4, [R41] ;  /* 0x0000000029047984 */ /* 0x004e640000000c00 */
[C---:B-1----:R-:W-:Y:S01]  /*12ce0*/  IMAD.U32 R8, R4.reuse, 0x10000, RZ ;  /* 0x0001000004087824 */ /* 0x042fe200078e00ff */
[----:B------:R-:W-:Y:S01]  /*12cf0*/  LOP3.LUT R4, R4, 0xffff0000, RZ, 0xc0, !PT ;  /* 0xffff000004047812 */ /* 0x000fe200078ec0ff */
[C---:B------:R-:W-:Y:S01]  /*12d00*/  IMAD.U32 R9, R5.reuse, 0x10000, RZ ;  /* 0x0001000005097824 */ /* 0x040fe200078e00ff */
[----:B------:R-:W-:Y:S01]  /*12d10*/  LOP3.LUT R5, R5, 0xffff0000, RZ, 0xc0, !PT ;  /* 0xffff000005057812 */ /* 0x000fe200078ec0ff */
[----:B------:R-:W-:Y:S01]  /*12d20*/  FFMA.FTZ R37, R8, R34, -R37 ;  /* 0x0000002208257223 */ /* 0x000fe20000010825 */
[----:B------:R-:W-:Y:S02]  /*12d30*/  IMAD.U32 R34, R78, 0x10000, RZ ;  /* 0x000100004e227824 */ /* 0x000fe400078e00ff */
[----:B------:R-:W-:Y:S01]  /*12d40*/  FFMA.FTZ R39, R8, R35, R39 ;  /* 0x0000002308277223 */ /* 0x000fe20000010027 */
[----:B------:R-:W-:-:S02]  /*12d50*/  IMAD.U32 R8, R82, 0x10000, RZ ;  /* 0x0001000052087824 */ /* 0x000fc400078e00ff */
[----:B------:R-:W-:Y:S01]  /*12d60*/  FFMA.FTZ R38, R9, R29, -R38 ;  /* 0x0000001d09267223 */ /* 0x000fe20000010826 */
[----:B------:R-:W-:Y:S01]  /*12d70*/  FMUL.FTZ R40, R33, R34 ;  /* 0x0000002221287220 */ /* 0x000fe20000410000 */
[----:B------:R-:W-:Y:S02]  /*12d80*/  IMAD.U32 R11, R7, 0x10000, RZ ;  /* 0x00010000070b7824 */ /* 0x000fe400078e00ff */
[----:B------:R-:W-:Y:S01]  /*12d90*/  FMUL.FTZ R33, R33, R8 ;  /* 0x0000000821217220 */ /* 0x000fe20000410000 */
[----:B------:R-:W-:Y:S01]  /*12da0*/  FFMA.FTZ R36, R9, R36, R30 ;  /* 0x0000002409247223 */ /* 0x000fe2000001001e */
[C---:B------:R-:W-:Y:S01]  /*12db0*/  FMUL.FTZ R9, R24.reuse, R75 ;  /* 0x0000004b18097220 */ /* 0x040fe20000410000 */
[C---:B------:R-:W-:Y:S01]  /*12dc0*/  FFMA.FTZ R40, R11.reuse, R8, -R40 ;  /* 0x000000080b287223 */ /* 0x040fe20000010828 */
[----:B------:R-:W-:Y:S01]  /*12dd0*/  FFMA.FTZ R33, R11, R34, R33 ;  /* 0x000000220b217223 */ /* 0x000fe20000010021 */
[-C--:B------:R-:W-:Y:S01]  /*12de0*/  FMUL.FTZ R11, R24, R79.reuse ;  /* 0x0000004f180b7220 */ /* 0x080fe20000410000 */
[----:B------:R-:W-:Y:S01]  /*12df0*/  FFMA.FTZ R24, R4, R79, -R9 ;  /* 0x0000004f04187223 */ /* 0x000fe20000010809 */
[----:B------:R-:W-:-:S02]  /*12e00*/  IMAD.U32 R9, R77, 0x10000, RZ ;  /* 0x000100004d097824 */ /* 0x000fc400078e00ff */
[----:B------:R-:W-:Y:S01]  /*12e10*/  FMUL.FTZ R34, R25, R76 ;  /* 0x0000004c19227220 */ /* 0x000fe20000410000 */
[----:B------:R-:W-:Y:S02]  /*12e20*/  IMAD.U32 R8, R81, 0x10000, RZ ;  /* 0x0001000051087824 */ /* 0x000fe400078e00ff */
[----:B------:R-:W-:Y:S01]  /*12e30*/  FMUL.FTZ R25, R25, R80 ;  /* 0x0000005019197220 */ /* 0x000fe20000410000 */
[----:B------:R-:W-:Y:S02]  /*12e40*/  IMAD.U32 R10, R6, 0x10000, RZ ;  /* 0x00010000060a7824 */ /* 0x000fe400078e00ff */
[----:B------:R-:W-:Y:S01]  /*12e50*/  FMUL.FTZ R29, R31, R9 ;  /* 0x000000091f1d7220 */ /* 0x000fe20000410000 */
[----:B------:R-:W-:Y:S01]  /*12e60*/  LOP3.LUT R77, R77, 0xffff0000, RZ, 0xc0, !PT ;  /* 0xffff00004d4d7812 */ /* 0x000fe200078ec0ff */
[----:B------:R-:W-:Y:S01]  /*12e70*/  FMUL.FTZ R31, R31, R8 ;  /* 0x000000081f1f7220 */ /* 0x000fe20000410000 */
[----:B------:R-:W-:Y:S01]  /*12e80*/  LOP3.LUT R78, R78, 0xffff0000, RZ, 0xc0, !PT ;  /* 0xffff00004e4e7812 */ /* 0x000fe200078ec0ff */
[----:B------:R-:W-:Y:S01]  /*12e90*/  FFMA.FTZ R30, R4, R75, R11 ;  /* 0x0000004b041e7223 */ /* 0x000fe2000001000b */
[----:B------:R-:W-:Y:S01]  /*12ea0*/  LOP3.LUT R81, R81, 0xffff0000, RZ, 0xc0, !PT ;  /* 0xffff000051517812 */ /* 0x000fe200078ec0ff */
[C---:B------:R-:W-:Y:S01]  /*12eb0*/  FFMA.FTZ R11, R5.reuse, R80, -R34 ;  /* 0x00000050050b7223 */ /* 0x040fe20000010822 */
[----:B------:R-:W-:Y:S01]  /*12ec0*/  LOP3.LUT R82, R82, 0xffff0000, RZ, 0xc0, !PT ;  /* 0xffff000052527812 */ /* 0x000fe200078ec0ff */
[----:B------:R-:W-:Y:S01]  /*12ed0*/  FFMA.FTZ R25, R5, R76, R25 ;  /* 0x0000004c05197223 */ /* 0x000fe20000010019 */
[----:B------:R-:W-:Y:S01]  /*12ee0*/  LOP3.LUT R6, R6, 0xffff0000, RZ, 0xc0, !PT ;  /* 0xffff000006067812 */ /* 0x000fe200078ec0ff */
[C---:B------:R-:W-:Y:S01]  /*12ef0*/  FFMA.FTZ R29, R10.reuse, R8, -R29 ;  /* 0x000000080a1d7223 */ /* 0x040fe2000001081d */
[----:B------:R-:W-:Y:S01]  /*12f00*/  LOP3.LUT R7, R7, 0xffff0000, RZ, 0xc0, !PT ;  /* 0xffff000007077812 */ /* 0x000fe200078ec0ff */
[----:B------:R-:W-:Y:S01]  /*12f10*/  FFMA.FTZ R10, R10, R9, R31 ;  /* 0x000000090a0a7223 */ /* 0x000fe2000001001f */
[C---:B------:R-:W-:Y:S01]  /*12f20*/  FMUL.FTZ R5, R26.reuse, R77 ;  /* 0x0000004d1a057220 */ /* 0x040fe20000410000 */
[C---:B------:R-:W-:Y:S01]  /*12f30*/  FMUL.FTZ R8, R27.reuse, R78 ;  /* 0x0000004e1b087220 */ /* 0x040fe20000410000 */
[-C--:B------:R-:W-:Y:S01]  /*12f40*/  FMUL.FTZ R4, R26, R81.reuse ;  /* 0x000000511a047220 */ /* 0x080fe20000410000 */
        /* <DEDUP_REMOVED lines=15> */
.L_x_1741:
[----:B------:R-:W-:Y:S05]  /*13040*/  BSYNC B1 ;  /* 0x0000000000017941 */ /* 0x000fea0003800000 */
.L_x_1740:
[----:B------:R-:W-:Y:S05]  /*13050*/  @P2 BRA `(.L_x_1713) ;  /* 0x00000004009c2947 */ /* 0x000fea0003800000 */
[----:B------:R-:W3:Y:S01]  /*13060*/  LDL R34, [R1+0x34] ;  /* 0x0000340001227983 */ /* 0x000ee20000100800 */
[----:B------:R-:W-:Y:S02]  /*13070*/  LEA.HI R32, R32, R171, RZ, 0x1d ;  /* 0x000000ab20207211 */ /* 0x000fe400078fe8ff */
[----:B-1----:R-:W-:Y:S02]  /*13080*/  SHF.R.U64 R26, R58, 0x10, R59 ;  /* 0x000000103a1a7819 */ /* 0x002fe4000000123b */
[----:B--2---:R-:W-:Y:S01]  /*13090*/  SHF.R.S32.HI R5, RZ, 0x1f, R32 ;  /* 0x0000001fff057819 */ /* 0x004fe20000011420 */
[----:B------:R-:W-:Y:S01]  /*130a0*/  IMAD.SHL.U32 R4, R32, 0x8, RZ ;  /* 0x0000000820047824 */ /* 0x000fe200078e00ff */
[----:B------:R-:W-:Y:S02]  /*130b0*/  SHF.R.U64 R25, R12, 0x10, R13 ;  /* 0x000000100c197819 */ /* 0x000fe4000000120d */
[----:B------:R-:W-:Y:S02]  /*130c0*/  LEA.HI R5, R5, R32, RZ, 0x3 ;  /* 0x0000002005057211 */ /* 0x000fe400078f18ff */
[----:B------:R-:W-:-:S02]  /*130d0*/  LOP3.LUT R4, R181, 0x38, R4, 0xf8, !PT ;  /* 0x00000038b5047812 */ /* 0x000fc400078ef804 */
[----:B------:R-:W-:Y:S01]  /*130e0*/  SHF.R.U32.HI R28, RZ, 0x10, R13 ;  /* 0x00000010ff1c7819 */ /* 0x000fe2000001160d */
[----:B------:R-:W-:Y:S01]  /*130f0*/  IMAD.SHL.U32 R6, R5, 0x400, RZ ;  /* 0x0000040005067824 */ /* 0x000fe200078e00ff */
[----:B------:R-:W-:Y:S02]  /*13100*/  LOP3.LUT R5, R4, R44, RZ, 0x3c, !PT ;  /* 0x0000002c04057212 */ /* 0x000fe400078e3cff */
[----:B------:R-:W-:Y:S02]  /*13110*/  SHF.R.U64 R13, R14, 0x10, R15 ;  /* 0x000000100e0d7819 */ /* 0x000fe4000000120f */
[----:B------:R-:W-:Y:S02]  /*13120*/  LOP3.LUT R6, R6, 0x7fffe000, RZ, 0xc0, !PT ;  /* 0x7fffe00006067812 */ /* 0x000fe400078ec0ff */
[----:B------:R-:W-:Y:S02]  /*13130*/  PRMT R73, R73, 0x5410, R26 ;  /* 0x0000541049497816 */ /* 0x000fe4000000001a */
[----:B------:R-:W-:-:S02]  /*13140*/  IADD3 R9, R5, R6, R200 ;  /* 0x0000000605097210 */ /* 0x000fc40007ffe0c8 */
[----:B------:R-:W-:Y:S02]  /*13150*/  SHF.R.U64 R27, R56, 0x10, R57 ;  /* 0x00000010381b7819 */ /* 0x000fe40000001239 */
[----:B------:R-:W-:Y:S01]  /*13160*/  SHF.R.U32.HI R14, RZ, 0x10, R15 ;  /* 0x00000010ff0e7819 */ /* 0x000fe2000001160f */
[----:B------:R-:W-:Y:S01]  /*13170*/  IMAD R24, R9, 0x2, R2 ;  /* 0x0000000209187824 */ /* 0x000fe200078e0202 */
[----:B------:R-:W-:Y:S02]  /*13180*/  PRMT R26, R0, 0x5410, R25 ;  /* 0x00005410001a7816 */ /* 0x000fe40000000019 */
[----:B------:R-:W-:Y:S02]  /*13190*/  PRMT R70, R70, 0x5410, R27 ;  /* 0x0000541046467816 */ /* 0x000fe4000000001b */
[----:B------:R-:W1:Y:S01]  /*131a0*/  LDS.128 R8, [R24+0xc400] ;  /* 0x00c4000018087984 */ /* 0x000e620000000c00 */
[----:B------:R-:W-:Y:S01]  /*131b0*/  PRMT R31, R21, 0x5410, R14 ;  /* 0x00005410151f7816 */ /* 0x000fe2000000000e */
[----:B------:R-:W-:Y:S01]  /*131c0*/  IMAD.U32 R27, R26, 0x10000, RZ ;  /* 0x000100001a1b7824 */ /* 0x000fe200078e00ff */
[----:B------:R-:W-:Y:S01]  /*131d0*/  SHF.R.U32.HI R56, RZ, 0x10, R57 ;  /* 0x00000010ff387819 */ /* 0x000fe20000011639 */
[----:B------:R-:W-:Y:S01]  /*131e0*/  IMAD.U32 R25, R70, 0x10000, RZ ;  /* 0x0001000046197824 */ /* 0x000fe200078e00ff */
[----:B------:R-:W-:Y:S01]  /*131f0*/  PRMT R28, R3, 0x5410, R28 ;  /* 0x00005410031c7816 */ /* 0x000fe2000000001c */
[----:B------:R-:W-:Y:S01]  /*13200*/  IMAD.U32 R32, R31, 0x10000, RZ ;  /* 0x000100001f207824 */ /* 0x000fe200078e00ff */
[----:B------:R-:W-:-:S02]  /*13210*/  SHF.R.U32.HI R59, RZ, 0x10, R59 ;  /* 0x00000010ff3b7819 */ /* 0x000fc4000001163b */
[----:B------:R-:W-:Y:S01]  /*13220*/  PRMT R71, R71, 0x5410, R56 ;  /* 0x0000541047477816 */ /* 0x000fe20000000038 */
[----:B------:R-:W-:Y:S01]  /*13230*/  IMAD.U32 R29, R28, 0x10000, RZ ;  /* 0x000100001c1d7824 */ /* 0x000fe200078e00ff */
[----:B------:R-:W-:Y:S02]  /*13240*/  PRMT R74, R74, 0x5410, R59 ;  /* 0x000054104a4a7816 */ /* 0x000fe4000000003b */
[----:B------:R-:W-:Y:S02]  /*13250*/  PRMT R30, R20, 0x5410, R13 ;  /* 0x00005410141e7816 */ /* 0x000fe4000000000d */
[----:B------:R-:W-:Y:S02]  /*13260*/  LOP3.LUT R26, R26, 0xffff0000, RZ, 0xc0, !PT ;  /* 0xffff00001a1a7812 */ /* 0x000fe400078ec0ff */
[----:B------:R-:W-:Y:S02]  /*13270*/  LOP3.LUT R70, R70, 0xffff0000, RZ, 0xc0, !PT ;  /* 0xffff000046467812 */ /* 0x000fe400078ec0ff */
[----:B------:R-:W-:Y:S01]  /*13280*/  LOP3.LUT R28, R28, 0xffff0000, RZ, 0xc0, !PT ;  /* 0xffff00001c1c7812 */ /* 0x000fe200078ec0ff */
[C---:B-1----:R-:W-:Y:S01]  /*13290*/  IMAD.U32 R14, R8.reuse, 0x10000, RZ ;  /* 0x00010000080e7824 */ /* 0x042fe200078e00ff */
[----:B------:R-:W-:Y:S01]  /*132a0*/  LOP3.LUT R8, R8, 0xffff0000, RZ, 0xc0, !PT ;  /* 0xffff000008087812 */ /* 0x000fe200078ec0ff */
[C---:B------:R-:W-:Y:S01]  /*132b0*/  IMAD.U32 R15, R9.reuse, 0x10000, RZ ;  /* 0x00010000090f7824 */ /* 0x040fe200078e00ff */
[----:B------:R-:W-:Y:S01]  /*132c0*/  LOP3.LUT R9, R9, 0xffff0000, RZ, 0xc0, !PT ;  /* 0xffff000009097812 */ /* 0x000fe200078ec0ff */
[C---:B------:R-:W-:Y:S01]  /*132d0*/  FMUL.FTZ R33, R14.reuse, R27 ;  /* 0x0000001b0e217220 */ /* 0x040fe20000410000 */
[-C--:B------:R-:W-:Y:S01]  /*132e0*/  FMUL.FTZ R35, R14, R25.reuse ;  /* 0x000000190e237220 */ /* 0x080fe20000410000 */
[C---:B------:R-:W-:Y:S01]  /*132f0*/  IMAD.U32 R14, R71.reuse, 0x10000, RZ ;  /* 0x00010000470e7824 */ /* 0x040fe200078e00ff */
[----:B------:R-:W-:Y:S01]  /*13300*/  LOP3.LUT R71, R71, 0xffff0000, RZ, 0xc0, !PT ;  /* 0xffff000047477812 */ /* 0x000fe200078ec0ff */
[C---:B------:R-:W-:Y:S01]  /*13310*/  IMAD.U32 R21, R11.reuse, 0x10000, RZ ;  /* 0x000100000b157824 */ /* 0x040fe200078e00ff */
[----:B------:R-:W-:Y:S01]  /*13320*/  LOP3.LUT R11, R11, 0xffff0000, RZ, 0xc0, !PT ;  /* 0xffff00000b0b7812 */ /* 0x000fe200078ec0ff */
[C---:B------:R-:W-:Y:S01]  /*13330*/  IMAD.U32 R20, R10.reuse, 0x10000, RZ ;  /* 0x000100000a147824 */ /* 0x040fe200078e00ff */
[----:B------:R-:W-:Y:S01]  /*13340*/  LOP3.LUT R10, R10, 0xffff0000, RZ, 0xc0, !PT ;  /* 0xffff00000a0a7812 */ /* 0x000fe200078ec0ff */
[----:B---3--:R-:W1:Y:S02]  /*13350*/  LDS.128 R4, [R34] ;  /* 0x0000000022047984 */ /* 0x008e640000000c00 */
[C---:B-1----:R-:W-:Y:S01]  /*13360*/  IMAD.U32 R0, R4.reuse, 0x10000, RZ ;  /* 0x0001000004007824 */ /* 0x042fe200078e00ff */
[----:B------:R-:W-:Y:S01]  /*13370*/  LOP3.LUT R3, R4, 0xffff0000, RZ, 0xc0, !PT ;  /* 0xffff000004037812 */ /* 0x000fe200078ec0ff */
[C---:B------:R-:W-:Y:S01]  /*13380*/  IMAD.U32 R12, R5.reuse, 0x10000, RZ ;  /* 0x00010000050c7824 */ /* 0x040fe200078e00ff */
[----:B------:R-:W-:Y:S01]  /*13390*/  LOP3.LUT R4, R5, 0xffff0000, RZ, 0xc0, !PT ;  /* 0xffff000005047812 */ /* 0x000fe200078ec0ff */
[C---:B------:R-:W-:Y:S01]  /*133a0*/  FFMA.FTZ R33, R0.reuse, R25, -R33 ;  /* 0x0000001900217223 */ /* 0x040fe20000010821 */
[----:B------:R-:W-:Y:S01]  /*133b0*/  FMUL.FTZ R25, R15, R29 ;  /* 0x0000001d0f197220 */ /* 0x000fe20000410000 */
[----:B------:R-:W-:Y:S01]  /*133c0*/  FFMA.FTZ R35, R0, R27, R35 ;  /* 0x0000001b00237223 */ /* 0x000fe20000010023 */
[----:B------:R-:W-:-:S02]  /*133d0*/  IMAD.U32 R0, R74, 0x10000, RZ ;  /* 0x000100004a007824 */ /* 0x000fc400078e00ff */
[-C--:B------:R-:W-:Y:S01]  /*133e0*/  FMUL.FTZ R15, R15, R14.reuse ;  /* 0x0000000e0f0f7220 */ /* 0x080fe20000410000 */
[C---:B------:R-:W-:Y:S01]  /*133f0*/  FFMA.FTZ R25, R12.reuse, R14, -R25 ;  /* 0x0000000e0c197223 */ /* 0x040fe20000010819 */
[----:B------:R-:W-:Y:S02]  /*13400*/  IMAD.U32 R13, R7, 0x10000, RZ ;  /* 0x00010000070d7824 */ /* 0x000fe400078e00ff */
[C---:B------:R-:W-:Y:S01]  /*13410*/  FMUL.FTZ R14, R21.reuse, R32 ;  /* 0x00000020150e7220 */ /* 0x040fe20000410000 */
[----:B------:R-:W-:Y:S01]  /*13420*/  FMUL.FTZ R27, R21, R0 ;  /* 0x00000000151b7220 */ /* 0x000fe20000410000 */
[----:B------:R-:W-:Y:S01]  /*13430*/  FFMA.FTZ R15, R12, R29, R15 ;  /* 0x0000001d0c0f7223 */ /* 0x000fe2000001000f */
[C---:B------:R-:W-:Y:S01]  /*13440*/  FMUL.FTZ R12, R8.reuse, R70 ;  /* 0x00000046080c7220 */ /* 0x040fe20000410000 */
[----:B------:R-:W-:Y:S01]  /*13450*/  FFMA.FTZ R21, R13, R0, -R14 ;  /* 0x000000000d157223 */ /* 0x000fe2000001080e */
[----:B------:R-:W-:Y:S01]  /*13460*/  FMUL.FTZ R0, R8, R26 ;  /* 0x0000001a08007220 */ /* 0x000fe20000410000 */
[----:B------:R-:W-:-:S02]  /*13470*/  IMAD.U32 R8, R30, 0x10000, RZ ;  /* 0x000100001e087824 */ /* 0x000fc400078e00ff */
[C---:B------:R-:W-:Y:S01]  /*13480*/  FFMA.FTZ R12, R3.reuse, R26, R12 ;  /* 0x0000001a030c7223 */ /* 0x040fe2000001000c */
[----:B------:R-:W-:Y:S02]  /*13490*/  IMAD.U32 R5, R6, 0x10000, RZ ;  /* 0x0001000006057824 */ /* 0x000fe400078e00ff */
[----:B------:R-:W-:Y:S01]  /*134a0*/  FFMA.FTZ R70, R3, R70, -R0 ;  /* 0x0000004603467223 */ /* 0x000fe20000010800 */
[----:B------:R-:W-:Y:S02]  /*134b0*/  IMAD.U32 R0, R73, 0x10000, RZ ;  /* 0x0001000049007824 */ /* 0x000fe400078e00ff */
[C---:B------:R-:W-:Y:S01]  /*134c0*/  FMUL.FTZ R26, R20.reuse, R8 ;  /* 0x00000008141a7220 */ /* 0x040fe20000410000 */
[----:B------:R-:W-:Y:S01]  /*134d0*/  FFMA.FTZ R27, R13, R32, R27 ;  /* 0x000000200d1b7223 */ /* 0x000fe2000001001b */
[----:B------:R-:W-:Y:S01]  /*134e0*/  FMUL.FTZ R13, R9, R28 ;  /* 0x0000001c090d7220 */ /* 0x000fe20000410000 */
[-C--:B------:R-:W-:Y:S01]  /*134f0*/  FMUL.FTZ R20, R20, R0.reuse ;  /* 0x0000000014147220 */ /* 0x080fe20000410000 */
[----:B------:R-:W-:Y:S01]  /*13500*/  FFMA.FTZ R26, R5, R0, -R26 ;  /* 0x00000000051a7223 */ /* 0x000fe2000001081a */
[-C--:B------:R-:W-:Y:S01]  /*13510*/  FMUL.FTZ R9, R9, R71.reuse ;  /* 0x0000004709097220 */ /* 0x080fe20000410000 */
[----:B------:R-:W-:Y:S01]  /*13520*/  LOP3.LUT R3, R30, 0xffff0000, RZ, 0xc0, !PT ;  /* 0xffff00001e037812 */ /* 0x000fe200078ec0ff */
[C---:B------:R-:W-:Y:S01]  /*13530*/  FFMA.FTZ R14, R4.reuse, R71, -R13 ;  /* 0x00000047040e7223 */ /* 0x040fe2000001080d */
[----:B------:R-:W-:Y:S01]  /*13540*/  LOP3.LUT R0, R31, 0xffff0000, RZ, 0xc0, !PT ;  /* 0xffff00001f007812 */ /* 0x000fe200078ec0ff */
[----:B------:R-:W-:Y:S01]  /*13550*/  FFMA.FTZ R28, R4, R28, R9 ;  /* 0x0000001c041c7223 */ /* 0x000fe20000010009 */
        /* <DEDUP_REMOVED lines=8> */
[-C--:B------:R-:W-:Y:S01]  /*135e0*/  FMUL.FTZ R11, R11, R74.reuse ;  /* 0x0000004a0b0b7220 */ /* 0x080fe20000410000 */
[----:B------:R-:W-:Y:S01]  /*135f0*/  FFMA.FTZ R73, R6, R73, -R5 ;  /* 0x0000004906497223 */ /* 0x000fe20000010805 */
[----:B------:R-:W-:Y:S01]  /*13600*/  F2FP.BF16.F32.PACK_AB R5, R14, R25 ;  /* 0x000000190e05723e */ /* 0x000fe200000010ff */
[C---:B------:R-:W-:Y:S01]  /*13610*/  FFMA.FTZ R74, R7.reuse, R74, -R4 ;  /* 0x0000004a074a7223 */ /* 0x040fe20000010804 */
        /* <DEDUP_REMOVED lines=11> */
.L_x_1713:
[----:B------:R-:W-:Y:S05]  /*136d0*/  BSYNC B0 ;  /* 0x0000000000007941 */ /* 0x000fea0003800000 */
.L_x_1691:
        /* <DEDUP_REMOVED lines=8> */
.L_x_1689:
[----:B01-3--:R-:W3:Y:S02]  /*13760*/  LDL R0, [R1+0x30] ;  /* 0x0000300001007983 */ /* 0x00bee40000100800 */
[----:B---3--:R-:W-:-:S13]  /*13770*/  R2UR UR4, R0 ;  /* 0x00000000000472ca */ /* 0x008fda00000e0000 */
[----:B------:R-:W-:-:S05]  /*13780*/  IMAD.U32 R0, RZ, RZ, UR4 ;  /* 0x00000004ff007e24 */ /* 0x000fca000f8e00ff */
[----:B------:R-:W-:-:S13]  /*13790*/  ISETP.NE.AND P0, PT, R0, 0x3, PT ;  /* 0x000000030000780c */ /* 0x000fda0003f05270 */
[----:B------:R-:W-:Y:S05]  /*137a0*/  @!P0 BRA `(.L_x_1742) ;  /* 0x0000000000048947 */ /* 0x000fea0003800000 */
[----:B------:R-:W-:Y:S01]  /*137b0*/  BPT.TRAP 0x1 ;  /* 0x000000040000795c */ /* 0x000fe20000300000 */
.L_x_1742:
[----:B------:R-:W-:Y:S01]  /*137c0*/  IMAD R21, R23, 0x8, R2 ;  /* 0x0000000817157824 */ /* 0x000fe200078e0202 */
[----:B------:R-:W-:-:S04]  /*137d0*/  SHF.L.U32 R0, R164, 0x1f, RZ ;  /* 0x0000001fa4007819 */ /* 0x000fc800000006ff */
[----:B------:R0:W1:Y:S01]  /*137e0*/  SYNCS.PHASECHK.TRANS64.TRYWAIT P1, [R21+URZ+0x2a830], R0 ;  /* 0x02a83000150075a7 */ /* 0x000062000802017f */
[----:B------:R-:W-:Y:S05]  /*137f0*/  @!P0 BRA `(.L_x_1743) ;  /* 0x0000000000048947 */ /* 0x000fea0003800000 */
[----:B------:R-:W-:Y:S01]  /*13800*/  BPT.TRAP 0x1 ;  /* 0x000000040000795c */ /* 0x000fe20000300000 */
.L_x_1743:
[----:B-1----:R-:W-:Y:S05]  /*13810*/  @P1 BRA `(.L_x_1744) ;  /* 0x0000000000081947 */ /* 0x002fea0003800000 */
[----:B------:R-:W1:Y:S02]  /*13820*/  SYNCS.PHASECHK.TRANS64.TRYWAIT P1, [R21+URZ+0x2a830], R0 ;  /* 0x02a83000150075a7 */ /* 0x000e64000802017f */
[----:B-1----:R-:W-:Y:S05]  /*13830*/  @!P1 BRA `(.L_x_1745) ;  /* 0x0000019c00a49947 */ /* 0x002fea0003800000 */
.L_x_1744:
[----:B------:R-:W-:Y:S05]  /*13840*/  WARPSYNC.ALL ;  /* 0x0000000000007948 */ /* 0x000fea0003800000 */
[----:B01----:R-:W-:Y:S01]  /*13850*/  VIADD R0, R2, 0x18400 ;  /* 0x0001840002007836 */ /* 0x003fe20000000000 */
[----:B------:R-:W-:Y:S01]  /*13860*/  R2UR UR4, R68 ;  /* 0x00000000440472ca */ /* 0x000fe200000e0000 */
[----:B--2-4-:R-:W-:Y:S01]  /*13870*/  IMAD.MOV.U32 R5, RZ, RZ, 0x40000040 ;  /* 0x40000040ff057424 */ /* 0x014fe200078e00ff */
[----:B------:R-:W-:Y:S01]  /*13880*/  WARPGROUP.ARRIVE ;  /* 0x00000000000079c5 */ /* 0x000fe20000000000 */
[----:B------:R-:W-:Y:S01]  /*13890*/  UMOV UR9, 0x40000040 ;  /* 0x4000004000097882 */ /* 0x000fe20000000000 */
        /* <DEDUP_REMOVED lines=10> */
[----:B------:R-:W-:Y:S01]  /*13940*/  IMAD.MOV.U32 R5, RZ, RZ, 0x40000040 ;  /* 0x40000040ff057424 */ /* 0x000fe200078e00ff */
        /* <DEDUP_REMOVED lines=22> */
[----:B------:R-:W-:Y:S01]  /*13ab0*/  IMAD.MOV.U32 R9, RZ, RZ, 0x40000040 ;  /* 0x40000040ff097424 */ /* 0x000fe200078e00ff */
[----:B------:R-:W-:Y:S01]  /*13ac0*/  UIADD3 UR36, UR4, 0x806, URZ ;  /* 0x0000080604247890 */ /* 0x000fe2000fffe03f */
[----:B0-----:R-:W-:Y:S01]  /*13ad0*/  IMAD.U32 R10, RZ, RZ, UR8 ;  /* 0x00000008ff0a7e24 */ /* 0x001fe2000f8e00ff */
[----:B------:R-:W-:Y:S01]  /*13ae0*/  UMOV UR37, 0x40000040 ;  /* 0x4000004000257882 */ /* 0x000fe20000000000 */
        /* <DEDUP_REMOVED lines=64> */
[----:B------:R-:W-:-:S03]  /*13ef0*/  IMAD.MOV.U32 R9, RZ, RZ, 0x40000040 ;  /* 0x40000040ff097424 */ /* 0x000fc600078e00ff */
[----:B------:R-:W-:Y:S01]  /*13f00*/  R2UR UR46, R8 ;  /* 0x00000000082e72ca */ /* 0x000fe200000e0000 */
[C---:B------:R-:W-:Y:S01]  /*13f10*/  VIADD R8, R4.reuse, 0x604 ;  /* 0x0000060404087836 */ /* 0x040fe20000000000 */
[----:B------:R-:W-:Y:S01]  /*13f20*/  R2UR UR47, R9 ;  /* 0x00000000092f72ca */ /* 0x000fe200000e0000 */
[----:B------:R-:W-:Y:S02]  /*13f30*/  IMAD.MOV.U32 R9, RZ, RZ, 0x40000040 ;  /* 0x40000040ff097424 */ /* 0x000fe400078e00ff */
[----:B------:R-:W-:Y:S01]  /*13f40*/  VIADD R4, R4, 0x606 ;  /* 0x0000060604047836 */ /* 0x000fe20000000000 */
[----:B------:R-:W-:Y:S02]  /*13f50*/  R2UR UR42, R8 ;  /* 0x00000000082a72ca */ /* 0x000fe400000e0000 */
[----:B------:R-:W-:Y:S02]  /*13f60*/  R2UR UR43, R9 ;  /* 0x00000000092b72ca */ /* 0x000fe400000e0000 */
[----:B------:R-:W-:Y:S01]  /*13f70*/  R2UR UR38, R4 ;  /* 0x00000000042672ca */ /* 0x000fe200000e0000 */
        /* <DEDUP_REMOVED lines=24> */
.L_x_1746:
[----:B------:R-:W0:Y:S01]  /*14100*/  LDC R224, c[0x0][0x448] ;  /* 0x00011200ffe07b82 */ /* 0x000e220000000800 */
[----:B------:R-:W-:Y:S01]  /*14110*/  ULDC UR4, c[0x0][0x9d8] ;  /* 0x0002760000047ab9 */ /* 0x000fe20000000800 */
[----:B------:R-:W-:Y:S02]  /*14120*/  VIADD R21, R21, 0x2a840 ;  /* 0x0002a84015157836 */ /* 0x000fe40000000000 */
[----:B------:R-:W-:Y:S01]  /*14130*/  FMUL.FTZ R15, R38, UR4 ;  /* 0x00000004260f7c20 */ /* 0x000fe20008410000 */
[----:B------:R-:W-:Y:S01]  /*14140*/  FMUL.FTZ R38, R58, UR4 ;  /* 0x000000043a267c20 */ /* 0x000fe20008410000 */
[----:B------:R-:W-:Y:S02]  /*14150*/  IMAD.IADD R58, R202, 0x1, R188 ;  /* 0x00000001ca3a7824 */ /* 0x000fe400078e02bc */
[----:B------:R-:W-:Y:S01]  /*14160*/  FMUL.FTZ R74, R28, UR4 ;  /* 0x000000041c4a7c20 */ /* 0x000fe20008410000 */
[----:B------:R-:W-:Y:S01]  /*14170*/  FMUL.FTZ R14, R39, UR4 ;  /* 0x00000004270e7c20 */ /* 0x000fe20008410000 */
[----:B------:R-:W-:Y:S01]  /*14180*/  FMUL.FTZ R28, R47, UR4 ;  /* 0x000000042f1c7c20 */ /* 0x000fe20008410000 */
[----:B------:R-:W-:Y:S01]  /*14190*/  FMUL.FTZ R39, R59, UR4 ;  /* 0x000000043b277c20 */ /* 0x000fe20008410000 */
[----:B------:R-:W-:Y:S01]  /*141a0*/  FMUL.FTZ R47, R49, UR4 ;  /* 0x00000004312f7c20 */ /* 0x000fe20008410000 */
[----:B------:R-:W-:Y:S01]  /*141b0*/  FMUL.FTZ R3, R27, UR4 ;  /* 0x000000041b037c20 */ /* 0x000fe20008410000 */
[----:B------:R-:W-:-:S02]  /*141c0*/  IMAD.MOV.U32 R49, RZ, RZ, -0x60 ;  /* 0xffffffa0ff317424 */ /* 0x000fc400078e00ff */
        /* <DEDUP_REMOVED lines=11> */
[----:B0-----:R-:W-:Y:S01]  /*14280*/  ISETP.NE.AND P1, PT, R224, 0x1, PT ;  /* 0x00000001e000780c */ /* 0x001fe20003f25270 */
[----:B------:R-:W-:Y:S01]  /*14290*/  FMUL.FTZ R13, R24, UR4 ;  /* 0x00000004180d7c20 */ /* 0x000fe20008410000 */
[----:B------:R-:W-:Y:S01]  /*142a0*/  LOP3.LUT R16, R16, 0xffefffff, RZ, 0xc0, !PT ;  /* 0xffefffff10107812 */ /* 0x000fe200078ec0ff */
        /* <DEDUP_REMOVED lines=8> */
[----:B------:R-:W-:-:S02]  /*14330*/  IMAD R49, R72, R49, 0x61 ;  /* 0x0000006148317424 */ /* 0x000fc400078e0231 */
[----:B------:R-:W-:Y:S01]  /*14340*/  FMUL.FTZ R29, R29, UR4 ;  /* 0x000000041d1d7c20 */ /* 0x000fe20008410000 */
[----:B------:R-:W0:Y:S01]  /*14350*/  @P1 LDC R5, c[0x0][0x44c] ;  /* 0x00011300ff051b82 */ /* 0x000e220000000800 */
[----:B------:R-:W-:Y:S01]  /*14360*/  FMUL.FTZ R32, R32, UR4 ;  /* 0x0000000420207c20 */ /* 0x000fe20008410000 */
[----:B------:R-:W-:Y:S01]  /*14370*/  FMUL.FTZ R33, R33, UR4 ;  /* 0x0000000421217c20 */ /* 0x000fe20008410000 */
[----:B------:R-:W-:Y:S01]  /*14380*/  FMUL.FTZ R36, R36, UR4 ;  /* 0x0000000424247c20 */ /* 0x000fe20008410000 */
[----:B------:R-:W-:Y:S01]  /*14390*/  FMUL.FTZ R37, R37, UR4 ;  /* 0x0000000425257c20 */ /* 0x000fe20008410000 */
[----:B------:R-:W-:Y:S01]  /*143a0*/  FMUL.FTZ R40, R40, UR4 ;  /* 0x0000000428287c20 */ /* 0x000fe20008410000 */
        /* <DEDUP_REMOVED lines=13> */
[----:B------:R-:W-:Y:S01]  /*14480*/  @P1 LOP3.LUT R16, R16, 0x100000, RZ, 0xfc, !PT ;  /* 0x0010000010101812 */ /* 0x000fe200078efcff */
[----:B------:R-:W-:Y:S01]  /*14490*/  FMUL.FTZ R69, R69, UR4 ;  /* 0x0000000445457c20 */ /* 0x000fe20008410000 */
[----:B------:R-:W2:Y:S01]  /*144a0*/  MUFU.TANH R13, R13 ;  /* 0x0000000d000d7308 */ /* 0x000ea20000002400 */
[----:B------:R-:W-:Y:S01]  /*144b0*/  ULDC UR38, c[0x0][0x9dc] ;  /* 0x0002770000267ab9 */ /* 0x000fe20000000800 */
[----:B------:R-:W-:Y:S01]  /*144c0*/  FMUL.FTZ R70, R70, UR4 ;  /* 0x0000000446467c20 */ /* 0x000fe20008410000 */
[----:B0-----:R-:W-:Y:S01]  /*144d0*/  @P1 IMAD.HI.U32 R4, R58, R5, RZ ;  /* 0x000000053a041227 */ /* 0x001fe200078e00ff */
[----:B------:R-:W-:Y:S01]  /*144e0*/  ULOP3.LUT UR38, URZ, UR38, URZ, 0x33, !UPT ;  /* 0x000000263f267292 */ /* 0x000fe2000f8e333f */
[----:B------:R-:W-:-:S02]  /*144f0*/  LOP3.LUT R16, R16, 0xfff7ffff, RZ, 0xc0, !PT ;  /* 0xfff7ffff10107812 */ /* 0x000fc400078ec0ff */
[----:B------:R-:W-:Y:S01]  /*14500*/  IMAD R5, R72, -0x60, R166 ;  /* 0xffffffa048057824 */ /* 0x000fe200078e02a6 */
[----:B------:R-:W0:Y:S01]  /*14510*/  MUFU.TANH R73, R73 ;  /* 0x0000004900497308 */ /* 0x000e220000002400 */
[----:B------:R-:W-:Y:S01]  /*14520*/  VIADD R83, R49, 0xffffffff ;  /* 0xffffffff31537836 */ /* 0x000fe20000000000 */
[----:B-1----:R-:W-:Y:S02]  /*14530*/  @P1 SHF.R.U32.HI R58, RZ, R9, R4 ;  /* 0x00000009ff3a1219 */ /* 0x002fe40000011604 */
[----:B------:R-:W1:Y:S01]  /*14540*/  LDC.64 R8, c[0x0][0x9e0] ;  /* 0x00027800ff087b82 */ /* 0x000e620000000a00 */
[----:B------:R-:W-:Y:S01]  /*14550*/  PRMT R4, R172, 0x654, R21 ;  /* 0x00000654ac047816 */ /* 0x000fe20000000015 */
[--C-:B------:R-:W-:Y:S01]  /*14560*/  IMAD.IADD R62, R83, 0x1, -R182.reuse ;  /* 0x00000001533e7824 */ /* 0x100fe200078e0ab6 */
[----:B------:R-:W3:Y:S01]  /*14570*/  SHFL.IDX PT, R59, R58, RZ, 0x1c1f ;  /* 0x001c1fff3a3b7589 */ /* 0x000ee200000e0000 */
[----:B------:R-:W4:Y:S01]  /*14580*/  MUFU.TANH R0, R0 ;  /* 0x0000000000007308 */ /* 0x000f220000002400 */
[----:B------:R-:W-:Y:S01]  /*14590*/  IADD3 R76, -R182, 0x60, R5 ;  /* 0x00000060b64c7810 */ /* 0x000fe20007ffe105 */
[----:B------:R2:W-:Y:S06]  /*145a0*/  SYNCS.ARRIVE.TRANS64.RED.A1T0 RZ, [R4+URZ], RZ ;  /* 0x000000ff04ff79a7 */ /* 0x0005ec000810043f */
[----:B------:R-:W0:Y:S01]  /*145b0*/  MUFU.TANH R3, R3 ;  /* 0x0000000300037308 */ /* 0x000e220000002400 */
[----:B--2---:R-:W-:-:S07]  /*145c0*/  IADD3 R4, R166, R49, -R182 ;  /* 0x00000031a6047210 */ /* 0x004fce0007ffe8b6 */
[----:B------:R-:W2:Y:S01]  /*145d0*/  MUFU.TANH R74, R74 ;  /* 0x0000004a004a7308 */ /* 0x000ea20000002400 */
[----:B------:R-:W-:Y:S01]  /*145e0*/  IMAD.IADD R57, R4, 0x1, -R165 ;  /* 0x0000000104397824 */ /* 0x000fe200078e0aa5 */
[----:B-1----:R-:W-:-:S03]  /*145f0*/  ISETP.GE.AND P1, PT, R9, 0x1, PT ;  /* 0x000000010900780c */ /* 0x002fc60003f26270 */
[----:B------:R-:W-:-:S03]  /*14600*/  IMAD.IADD R81, R57, 0x1, R8 ;  /* 0x0000000139517824 */ /* 0x000fc600078e0208 */
[----:B------:R-:W1:Y:S02]  /*14610*/  MUFU.TANH R29, R29 ;  /* 0x0000001d001d7308 */ /* 0x000e640000002400 */
[----:B---3--:R-:W-:-:S06]  /*14620*/  VIADDMNMX R64, R59, R81, R76, PT ;  /* 0x000000513b407246 */ /* 0x008fcc000380014c */
[----:B------:R-:W3:Y:S01]  /*14630*/  MUFU.TANH R10, R10 ;  /* 0x0000000a000a7308 */ /* 0x000ee20000002400 */
[----:B------:R-:W-:-:S07]  /*14640*/  @P1 LOP3.LUT R16, R16, 0x80000, RZ, 0xfc, !PT ;  /* 0x0008000010101812 */ /* 0x000fce00078efcff */
        /* <DEDUP_REMOVED lines=41> */
[----:B----4-:R-:W-:-:S04]  /*148e0*/  VIADD R70, R57, UR38 ;  /* 0x0000002639467c36 */ /* 0x010fc80008000000 */
[----:B------:R-:W-:Y:S01]  /*148f0*/  IMAD.IADD R66, R70, 0x1, R59 ;  /* 0x0000000146427824 */ /* 0x000fe200078e023b */
[----:B-123--:R-:W-:Y:S06]  /*14900*/  @!P1 BRA `(.L_x_1747) ;  /* 0x00000000004c9947 */ /* 0x00efec0003800000 */
[----:B------:R-:W-:Y:S01]  /*14910*/  IADD3 R49, -R165, R166, R59 ;  /* 0x000000a6a5317210 */ /* 0x000fe20007ffe13b */
[----:B------:R-:W-:Y:S03]  /*14920*/  BSSY B0, `(.L_x_1748) ;  /* 0x000000e000007945 */ /* 0x000fe60003800000 */
[----:B------:R-:W-:-:S13]  /*14930*/  ISETP.GT.AND P1, PT, R49, -0x1, PT ;  /* 0xffffffff3100780c */ /* 0x000fda0003f24270 */
[----:B------:R-:W-:Y:S05]  /*14940*/  @P1 BRA `(.L_x_1749) ;  /* 0x00000000001c1947 */ /* 0x000fea0003800000 */
[----:B------:R-:W-:Y:S02]  /*14950*/  ISETP.NE.AND P1, PT, R9, 0x1, PT ;  /* 0x000000010900780c */ /* 0x000fe40003f25270 */
[----:B------:R-:W-:-:S11]  /*14960*/  LOP3.LUT R49, RZ, R49, RZ, 0x33, !PT ;  /* 0x00000031ff317212 */ /* 0x000fd600078e33ff */
[----:B------:R-:W1:Y:S02]  /*14970*/  @P1 LDC.64 R4, c[0x0][0x9e8] ;  /* 0x00027a00ff041b82 */ /* 0x000e640000000a00 */
[----:B-1----:R-:W-:-:S05]  /*14980*/  @P1 IMAD.HI.U32 R4, R49, R4, RZ ;  /* 0x0000000431041227 */ /* 0x002fca00078e00ff */
[----:B------:R-:W-:-:S04]  /*14990*/  @P1 SHF.R.U32.HI R49, RZ, R5, R4 ;  /* 0x00000005ff311219 */ /* 0x000fc80000011604 */
[----:B------:R-:W-:Y:S01]  /*149a0*/  LOP3.LUT R49, RZ, R49, RZ, 0x33, !PT ;  /* 0x00000031ff317212 */ /* 0x000fe200078e33ff */
[----:B------:R-:W-:Y:S06]  /*149b0*/  BRA `(.L_x_1750) ;  /* 0x0000000000107947 */ /* 0x000fec0003800000 */
.L_x_1749:
[----:B------:R-:W-:-:S13]  /*149c0*/  ISETP.NE.AND P1, PT, R9, 0x1, PT ;  /* 0x000000010900780c */ /* 0x000fda0003f25270 */
[----:B------:R-:W1:Y:S02]  /*149d0*/  @P1 LDC.64 R4, c[0x0][0x9e8] ;  /* 0x00027a00ff041b82 */ /* 0x000e640000000a00 */
[----:B-1----:R-:W-:-:S05]  /*149e0*/  @P1 IMAD.HI.U32 R4, R49, R4, RZ ;  /* 0x0000000431041227 */ /* 0x002fca00078e00ff */
[----:B------:R-:W-:-:S07]  /*149f0*/  @P1 SHF.R.U32.HI R49, RZ, R5, R4 ;  /* 0x00000005ff311219 */ /* 0x000fce0000011604 */
.L_x_1750:
[----:B------:R-:W-:Y:S05]  /*14a00*/  BSYNC B0 ;  /* 0x0000000000007941 */ /* 0x000fea0003800000 */
.L_x_1748:
[----:B------:R-:W-:-:S05]  /*14a10*/  IMAD R49, R49, R9, R62 ;  /* 0x0000000931317224 */ /* 0x000fca00078e023e */
[----:B------:R-:W-:Y:S02]  /*14a20*/  VIMNMX R66, R66, R49, !PT ;  /* 0x0000003142427248 */ /* 0x000fe40007fe0100 */
[----:B------:R-:W-:-:S07]  /*14a30*/  VIADDMNMX R64, R49, R9, R64, PT ;  /* 0x0000000931407246 */ /* 0x000fce0003800140 */
.L_x_1747:
[C---:B------:R-:W-:Y:S01]  /*14a40*/  ISETP.GE.AND P6, PT, R83.reuse, 0x9, PT ;  /* 0x000000095300780c */ /* 0x040fe20003fc6270 */
[----:B------:R-:W1:Y:S01]  /*14a50*/  SHFL.IDX PT, R5, R58, 0x1, 0x1c1f ;  /* 0x003c1f003a057f89 */ /* 0x000e6200000e0000 */
[C---:B------:R-:W-:Y:S02]  /*14a60*/  ISETP.GE.AND P1, PT, R83.reuse, 0x2, PT ;  /* 0x000000025300780c */ /* 0x040fe40003f26270 */
[C---:B------:R-:W-:Y:S02]  /*14a70*/  ISETP.GT.AND P2, PT, R66.reuse, 0x8, !P6 ;  /* 0x000000084200780c */ /* 0x040fe40007744270 */
[----:B------:R-:W-:Y:S02]  /*14a80*/  ISETP.GT.AND P3, PT, R66, 0x1, !P1 ;  /* 0x000000014200780c */ /* 0x000fe40004f64270 */
[----:B------:R-:W-:Y:S02]  /*14a90*/  ISETP.LT.OR P2, PT, R64, 0x9, P2 ;  /* 0x000000094000780c */ /* 0x000fe40001741670 */
[----:B------:R-:W-:-:S02]  /*14aa0*/  ISETP.GE.AND P4, PT, R83, 0xa, PT ;  /* 0x0000000a5300780c */ /* 0x000fc40003f86270 */
[----:B------:R-:W-:Y:S02]  /*14ab0*/  FSEL R77, R74, -INF , !P2 ;  /* 0xff8000004a4d7808 */ /* 0x000fe40005000000 */
[----:B------:R-:W-:Y:S02]  /*14ac0*/  ISETP.LT.OR P3, PT, R64, 0x2, P3 ;  /* 0x000000024000780c */ /* 0x000fe40001f61670 */
[----:B------:R-:W-:Y:S02]  /*14ad0*/  ISETP.GT.AND P2, PT, R66, 0x9, !P4 ;  /* 0x000000094200780c */ /* 0x000fe40006744270 */
[----:B0-----:R-:W-:Y:S02]  /*14ae0*/  FSEL R79, R73, -INF , !P3 ;  /* 0xff800000494f7808 */ /* 0x001fe40005800000 */
        /* <DEDUP_REMOVED lines=17> */
[----:B------:R-:W-:Y:S01]  /*14c00*/  FSEL R71, R36, -INF , !P2 ;  /* 0xff80000024477808 */ /* 0x000fe20005000000 */
[----:B-1----:R-:W-:Y:S01]  /*14c10*/  IMAD.IADD R36, R70, 0x1, R5 ;  /* 0x0000000146247824 */ /* 0x002fe200078e0205 */
        /* <DEDUP_REMOVED lines=71> */
[----:B------:R-:W-:Y:S02]  /*15090*/  VIADDMNMX R32, R5, R81, R76, PT ;  /* 0x0000005105207246 */ /* 0x000fe4000380014c */
        /* <DEDUP_REMOVED lines=16> */
[----:B------:R-:W-:-:S13]  /*151a0*/  ISETP.GE.AND P5, PT, R9, 0x1, PT ;  /* 0x000000010900780c */ /* 0x000fda0003fa6270 */
[----:B------:R-:W-:Y:S05]  /*151b0*/  @!P5 BRA `(.L_x_1751) ;  /* 0x00000000004cd947 */ /* 0x000fea0003800000 */
[----:B------:R-:W-:Y:S01]  /*151c0*/  IADD3 R81, -R165, R166, R5 ;  /* 0x000000a6a5517210 */ /* 0x000fe20007ffe105 */
[----:B------:R-:W-:Y:S03]  /*151d0*/  BSSY B0, `(.L_x_1752) ;  /* 0x000000e000007945 */ /* 0x000fe60003800000 */
        /* <DEDUP_REMOVED lines=9> */
.L_x_1753:
[----:B------:R-:W-:-:S13]  /*15270*/  ISETP.NE.AND P5, PT, R9, 0x1, PT ;  /* 0x000000010900780c */ /* 0x000fda0003fa5270 */
[----:B------:R-:W0:Y:S02]  /*15280*/  @P5 LDC.64 R4, c[0x0][0x9e8] ;  /* 0x00027a00ff045b82 */ /* 0x000e240000000a00 */
[----:B0-----:R-:W-:-:S05]  /*15290*/  @P5 IMAD.HI.U32 R4, R81, R4, RZ ;  /* 0x0000000451045227 */ /* 0x001fca00078e00ff */
[----:B------:R-:W-:-:S07]  /*152a0*/  @P5 SHF.R.U32.HI R81, RZ, R5, R4 ;  /* 0x00000005ff515219 */ /* 0x000fce0000011604 */
.L_x_1754:
[----:B------:R-:W-:Y:S05]  /*152b0*/  BSYNC B0 ;  /* 0x0000000000007941 */ /* 0x000fea0003800000 */
.L_x_1752:
[----:B------:R-:W-:-:S05]  /*152c0*/  IMAD R81, R81, R9, R62 ;  /* 0x0000000951517224 */ /* 0x000fca00078e023e */
[----:B------:R-:W-:Y:S02]  /*152d0*/  VIMNMX R36, R36, R81, !PT ;  /* 0x0000005124247248 */ /* 0x000fe40007fe0100 */
[----:B------:R-:W-:-:S07]  /*152e0*/  VIADDMNMX R32, R81, R9, R32, PT ;  /* 0x0000000951207246 */ /* 0x000fce0003800120 */
.L_x_1751:
        /* <DEDUP_REMOVED lines=11> */
[----:B------:R-:W-:Y:S02]  /*153a0*/  FMNMX.FTZ R4, R99, R79, !PT ;  /* 0x0000004f63047209 */ /* 0x000fe40007810000 */
[----:B------:R-:W-:-:S02]  /*153b0*/  FSEL R93, R7, -INF , !P1 ;  /* 0xff800000075d7808 */ /* 0x000fc40004800000 */
[----:B------:R-:W-:Y:S02]  /*153c0*/  ISETP.NE.AND P1, PT, R78, RZ, PT ;  /* 0x000000ff4e00720c */ /* 0x000fe40003f25270 */
[----:B------:R-:W-:Y:S02]  /*153d0*/  ISETP.NE.AND P5, PT, R84, RZ, PT ;  /* 0x000000ff5400720c */ /* 0x000fe40003fa5270 */
        /* <DEDUP_REMOVED lines=18> */
[----:B------:R-:W-:Y:S02]  /*15500*/  ISETP.NE.AND P5, PT, R89, RZ, PT ;  /* 0x000000ff5900720c */ /* 0x000fe40003fa5270 */
[----:B------:R-:W-:Y:S02]  /*15510*/  ISETP.LT.OR P1, PT, R32, 0x1a, P1 ;  /* 0x0000001a2000780c */ /* 0x000fe40000f21670 */
[----:B------:R-:W-:Y:S02]  /*15520*/  FMNMX.FTZ R4, R61, R4, !PT ;  /* 0x000000043d047209 */ /* 0x000fe40007810000 */
[----:B------:R-:W-:Y:S01]  /*15530*/  FSEL R89, R14, -INF , !P1 ;  /* 0xff8000000e597808 */ /* 0x000fe20004800000 */
[----:B------:R-:W-:Y:S01]  /*15540*/  IMAD.U32 R14, RZ, RZ, UR4 ;  /* 0x00000004ff0e7e24 */ /* 0x000fe2000f8e00ff */
[----:B------:R-:W-:-:S02]  /*15550*/  ISETP.NE.AND P1, PT, R85, RZ, PT ;  /* 0x000000ff5500720c */ /* 0x000fc40003f25270 */
[----:B------:R-:W-:Y:S02]  /*15560*/  FMNMX.FTZ R4, R75, R4, !PT ;  /* 0x000000044b047209 */ /* 0x000fe40007810000 */
[----:B------:R-:W-:Y:S02]  /*15570*/  ISETP.GT.AND P1, PT, R36, 0x20, !P1 ;  /* 0x000000202400780c */ /* 0x000fe40004f24270 */
[----:B------:R-:W-:Y:S02]  /*15580*/  FMNMX.FTZ R4, R49, R4, !PT ;  /* 0x0000000431047209 */ /* 0x000fe40007810000 */
        /* <DEDUP_REMOVED lines=31> */
[----:B------:R-:W-:Y:S01]  /*15780*/  ISETP.NE.AND P1, PT, R94, RZ, PT ;  /* 0x000000ff5e00720c */ /* 0x000fe20003f25270 */
[----:B------:R-:W0:Y:S01]  /*15790*/  SHFL.BFLY PT, R4, R3, 0x2, 0x1f ;  /* 0x0c401f0003047f89 */ /* 0x000e2200000e0000 */
[----:B------:R-:W-:-:S02]  /*157a0*/  ISETP.GT.AND P4, PT, R36, RZ, !P4 ;  /* 0x000000ff2400720c */ /* 0x000fc40006784270 */
[----:B------:R-:W-:Y:S02]  /*157b0*/  ISETP.GT.AND P1, PT, R36, 0x31, !P1 ;  /* 0x000000312400780c */ /* 0x000fe40004f24270 */
[C---:B------:R-:W-:Y:S02]  /*157c0*/  ISETP.LT.OR P4, PT, R32.reuse, 0x1, P4 ;  /* 0x000000012000780c */ /* 0x040fe40002781670 */
[----:B------:R-:W-:Y:S02]  /*157d0*/  ISETP.LT.OR P1, PT, R32, 0x32, P1 ;  /* 0x000000322000780c */ /* 0x000fe40000f21670 */
[----:B------:R-:W-:Y:S02]  /*157e0*/  FSEL R0, R0, -INF , !P4 ;  /* 0xff80000000007808 */ /* 0x000fe40006000000 */
[----:B------:R-:W-:Y:S02]  /*157f0*/  FSEL R31, R31, -INF , !P1 ;  /* 0xff8000001f1f7808 */ /* 0x000fe40004800000 */
[----:B------:R-:W-:-:S02]  /*15800*/  ISETP.NE.AND P1, PT, R96, RZ, PT ;  /* 0x000000ff6000720c */ /* 0x000fc40003f25270 */
[----:B------:R-:W-:Y:S02]  /*15810*/  FMNMX.FTZ R12, R0, R95, !PT ;  /* 0x0000005f000c7209 */ /* 0x000fe40007810000 */
        /* <DEDUP_REMOVED lines=8> */
[----:B0-----:R-:W-:Y:S02]  /*158a0*/  FMNMX.FTZ R26, R3, R4, !PT ;  /* 0x00000004031a7209 */ /* 0x001fe40007810000 */
[----:B------:R-:W-:Y:S02]  /*158b0*/  ISETP.LT.OR P1, PT, R32, 0x3a, P1 ;  /* 0x0000003a2000780c */ /* 0x000fe40000f21670 */
[----:B------:R-:W-:Y:S01]  /*158c0*/  FMNMX.FTZ R12, R91, R12, !PT ;  /* 0x0000000c5b0c7209 */ /* 0x000fe20007810000 */
[----:B------:R-:W0:Y:S01]  /*158d0*/  SHFL.BFLY PT, R97, R26, 0x1, 0x1f ;  /* 0x0c201f001a617f89 */ /* 0x000e2200000e0000 */
        /* <DEDUP_REMOVED lines=13> */
[----:B------:R-:W-:Y:S02]  /*159b0*/  FMNMX.FTZ R12, R85, R12, !PT ;  /* 0x0000000c550c7209 */ /* 0x000fe40007810000 */
[----:B------:R-:W-:Y:S02]  /*159c0*/  ISETP.GT.AND P1, PT, R36, 0x48, !P5 ;  /* 0x000000482400780c */ /* 0x000fe40006f24270 */
[----:B0-----:R-:W-:Y:S02]  /*159d0*/  FMNMX.FTZ R4, R26, R97, !PT ;  /* 0x000000611a047209 */ /* 0x001fe40007810000 */
[----:B------:R-:W-:Y:S02]  /*159e0*/  FMNMX.FTZ R12, R25, R12, !PT ;  /* 0x0000000c190c7209 */ /* 0x000fe40007810000 */
[----:B------:R-:W-:Y:S01]  /*159f0*/  ISETP.LT.OR P1, PT, R32, 0x49, P1 ;  /* 0x000000492000780c */ /* 0x000fe20000f21670 */
[----:B------:R-:W-:Y:S01]  /*15a00*/  FMUL.FTZ R10, R4, R14 ;  /* 0x0000000e040a7220 */ /* 0x000fe20000410000 */
[----:B------:R-:W-:-:S02]  /*15a10*/  FMNMX.FTZ R12, R31, R12, !PT ;  /* 0x0000000c1f0c7209 */ /* 0x000fc40007810000 */
[----:B------:R-:W-:Y:S02]  /*15a20*/  FSEL R43, R43, -INF , !P1 ;  /* 0xff8000002b2b7808 */ /* 0x000fe40004800000 */
[----:B------:R-:W-:Y:S02]  /*15a30*/  FSETP.NEU.FTZ.AND P1, PT, R4, -INF , PT ;  /* 0xff8000000400780b */ /* 0x000fe40003f3d000 */
[----:B------:R-:W-:Y:S02]  /*15a40*/  ISETP.NE.AND P5, PT, R52, RZ, PT ;  /* 0x000000ff3400720c */ /* 0x000fe40003fa5270 */
[----:B------:R-:W-:Y:S02]  /*15a50*/  FMNMX.FTZ R12, R81, R12, !PT ;  /* 0x0000000c510c7209 */ /* 0x000fe40007810000 */
[----:B------:R-:W-:Y:S02]  /*15a60*/  FSEL R10, R10, RZ, P1 ;  /* 0x000000ff0a0a7208 */ /* 0x000fe40000800000 */
[----:B------:R-:W-:-:S02]  /*15a70*/  ISETP.GT.AND P1, PT, R36, 0x49, !P5 ;  /* 0x000000492400780c */ /* 0x000fc40006f24270 */
[----:B------:R-:W-:Y:S01]  /*15a80*/  FMNMX.FTZ R12, R35, R12, !PT ;  /* 0x0000000c230c7209 */ /* 0x000fe20007810000 */
[-CC-:B------:R-:W-:Y:S01]  /*15a90*/  FFMA.FTZ R148, R69, R14.reuse, -R10.reuse ;  /* 0x0000000e45947223 */ /* 0x180fe2000001080a */
[----:B------:R-:W-:Y:S01]  /*15aa0*/  ISETP.LT.OR P1, PT, R32, 0x4a, P1 ;  /* 0x0000004a2000780c */ /* 0x000fe20000f21670 */
[-CC-:B------:R-:W-:Y:S01]  /*15ab0*/  FFMA.FTZ R154, R71, R14.reuse, -R10.reuse ;  /* 0x0000000e479a7223 */ /* 0x180fe2000001080a */
[----:B------:R-:W-:Y:S01]  /*15ac0*/  ISETP.NE.AND P6, PT, R40, RZ, PT ;  /* 0x000000ff2800720c */ /* 0x000fe20003fc5270 */
[--C-:B------:R-:W-:Y:S01]  /*15ad0*/  FFMA.FTZ R152, R73, R14, -R10.reuse ;  /* 0x0000000e49987223 */ /* 0x100fe2000001080a */
[----:B------:R-:W-:Y:S01]  /*15ae0*/  FMNMX.FTZ R12, R83, R12, !PT ;  /* 0x0000000c530c7209 */ /* 0x000fe20007810000 */
[-CC-:B------:R-:W-:Y:S01]  /*15af0*/  FFMA.FTZ R156, R99, R14.reuse, -R10.reuse ;  /* 0x0000000e639c7223 */ /* 0x180fe2000001080a */
[----:B------:R-:W-:Y:S01]  /*15b00*/  FSEL R97, R42, -INF , !P1 ;  /* 0xff8000002a617808 */ /* 0x000fe20004800000 */
[-CC-:B------:R-:W-:Y:S01]  /*15b10*/  FFMA.FTZ R79, R79, R14.reuse, -R10.reuse ;  /* 0x0000000e4f4f7223 */ /* 0x180fe2000001080a */
[C---:B------:R-:W-:Y:S01]  /*15b20*/  ISETP.GT.AND P1, PT, R36.reuse, 0x50, !P6 ;  /* 0x000000502400780c */ /* 0x040fe20007724270 */
[--C-:B------:R-:W-:Y:S01]  /*15b30*/  FFMA.FTZ R158, R77, R14, -R10.reuse ;  /* 0x0000000e4d9e7223 */ /* 0x100fe2000001080a */
[----:B------:R-:W-:Y:S01]  /*15b40*/  FMNMX.FTZ R12, R39, R12, !PT ;  /* 0x0000000c270c7209 */ /* 0x000fe20007810000 */
[----:B------:R-:W-:Y:S01]  /*15b50*/  MUFU.EX2 R156, R156 ;  /* 0x0000009c009c7308 */ /* 0x000fe20000000800 */
[----:B------:R-:W-:Y:S01]  /*15b60*/  ISETP.GT.AND P2, PT, R36, 0x51, !P2 ;  /* 0x000000512400780c */ /* 0x000fe20005744270 */
[-CC-:B------:R-:W-:Y:S01]  /*15b70*/  FFMA.FTZ R65, R65, R14.reuse, -R10.reuse ;  /* 0x0000000e41417223 */ /* 0x180fe2000001080a */
[----:B------:R-:W-:Y:S01]  /*15b80*/  ISETP.LT.OR P1, PT, R32, 0x51, P1 ;  /* 0x000000512000780c */ /* 0x000fe20000f21670 */
[--C-:B------:R-:W-:Y:S01]  /*15b90*/  FFMA.FTZ R144, R45, R14, -R10.reuse ;  /* 0x0000000e2d907223 */ /* 0x100fe2000001080a */
[----:B------:R-:W-:Y:S01]  /*15ba0*/  FMNMX.FTZ R12, R43, R12, !PT ;  /* 0x0000000c2b0c7209 */ /* 0x000fe20007810000 */
[-CC-:B------:R-:W-:Y:S01]  /*15bb0*/  FFMA.FTZ R146, R33, R14.reuse, -R10.reuse ;  /* 0x0000000e21927223 */ /* 0x180fe2000001080a */
[----:B------:R-:W-:Y:S01]  /*15bc0*/  ISETP.NE.AND P5, PT, R46, RZ, PT ;  /* 0x000000ff2e00720c */ /* 0x000fe20003fa5270 */
[----:B------:R-:W0:Y:S01]  /*15bd0*/  MUFU.EX2 R79, R79 ;  /* 0x0000004f004f7308 */ /* 0x000e220000000800 */
[----:B------:R-:W-:Y:S01]  /*15be0*/  ISETP.GT.AND P3, PT, R36, 0x58, !P3 ;  /* 0x000000582400780c */ /* 0x000fe20005f64270 */
[-CC-:B-----5:R-:W-:Y:S01]  /*15bf0*/  FFMA.FTZ R140, R41, R14.reuse, -R10.reuse ;  /* 0x0000000e298c7223 */ /* 0x1a0fe2000001080a */
[----:B------:R-:W-:Y:S01]  /*15c00*/  ISETP.LT.OR P2, PT, R32, 0x52, P2 ;  /* 0x000000522000780c */ /* 0x000fe20001741670 */
[-CC-:B------:R-:W-:Y:S01]  /*15c10*/  FFMA.FTZ R142, R47, R14.reuse, -R10.reuse ;  /* 0x0000000e2f8e7223 */ /* 0x180fe2000001080a */
[----:B------:R-:W-:Y:S01]  /*15c20*/  FSEL R69, R24, -INF , !P1 ;  /* 0xff80000018457808 */ /* 0x000fe20004800000 */
[--C-:B------:R-:W-:Y:S01]  /*15c30*/  FFMA.FTZ R136, R37, R14, -R10.reuse ;  /* 0x0000000e25887223 */ /* 0x100fe2000001080a */
[----:B------:R-:W-:Y:S01]  /*15c40*/  FMNMX.FTZ R12, R97, R12, !PT ;  /* 0x0000000c610c7209 */ /* 0x000fe20007810000 */
[----:B------:R-:W1:Y:S01]  /*15c50*/  MUFU.EX2 R158, R158 ;  /* 0x0000009e009e7308 */ /* 0x000e620000000800 */
[----:B------:R-:W-:Y:S01]  /*15c60*/  ISETP.GT.AND P4, PT, R36, 0x59, !P5 ;  /* 0x000000592400780c */ /* 0x000fe20006f84270 */
[-CC-:B------:R-:W-:Y:S01]  /*15c70*/  FFMA.FTZ R67, R67, R14.reuse, -R10.reuse ;  /* 0x0000000e43437223 */ /* 0x180fe2000001080a */
[----:B------:R-:W-:Y:S01]  /*15c80*/  ISETP.LT.OR P3, PT, R32, 0x59, P3 ;  /* 0x000000592000780c */ /* 0x000fe20001f61670 */
[-CC-:B------:R-:W-:Y:S01]  /*15c90*/  FFMA.FTZ R63, R63, R14.reuse, -R10.reuse ;  /* 0x0000000e3f3f7223 */ /* 0x180fe2000001080a */
[----:B------:R-:W-:Y:S01]  /*15ca0*/  FSEL R71, R20, -INF , !P2 ;  /* 0xff80000014477808 */ /* 0x000fe20005000000 */
[--C-:B------:R-:W-:Y:S01]  /*15cb0*/  FFMA.FTZ R20, R61, R14, -R10.reuse ;  /* 0x0000000e3d147223 */ /* 0x100fe2000001080a */
[----:B------:R-:W-:Y:S01]  /*15cc0*/  FMNMX.FTZ R12, R69, R12, !PT ;  /* 0x0000000c450c7209 */ /* 0x000fe20007810000 */
[----:B------:R-:W2:Y:S01]  /*15cd0*/  MUFU.EX2 R65, R65 ;  /* 0x0000004100417308 */ /* 0x000ea20000000800 */
[----:B------:R-:W-:Y:S01]  /*15ce0*/  ISETP.LT.OR P4, PT, R32, 0x5a, P4 ;  /* 0x0000005a2000780c */ /* 0x000fe20002781670 */
[-CC-:B------:R-:W-:Y:S01]  /*15cf0*/  FFMA.FTZ R150, R75, R14.reuse, -R10.reuse ;  /* 0x0000000e4b967223 */ /* 0x180fe2000001080a */
[----:B------:R-:W-:Y:S01]  /*15d00*/  FSEL R61, R21, -INF , !P3 ;  /* 0xff800000153d7808 */ /* 0x000fe20005800000 */
[--C-:B------:R-:W-:Y:S01]  /*15d10*/  FFMA.FTZ R49, R49, R14, -R10.reuse ;  /* 0x0000000e31317223 */ /* 0x100fe2000001080a */
[----:B------:R-:W-:Y:S01]  /*15d20*/  FMNMX.FTZ R12, R71, R12, !PT ;  /* 0x0000000c470c7209 */ /* 0x000fe20007810000 */
[--C-:B------:R-:W-:Y:S01]  /*15d30*/  FFMA.FTZ R45, R59, R14, -R10.reuse ;  /* 0x0000000e3b2d7223 */ /* 0x100fe2000001080a */
[----:B------:R-:W-:Y:S01]  /*15d40*/  FSEL R73, R44, -INF , !P4 ;  /* 0xff8000002c497808 */ /* 0x000fe20006000000 */
[----:B------:R3:W-:Y:S01]  /*15d50*/  MUFU.EX2 R21, R20 ;  /* 0x0000001400157308 */ /* 0x0007e20000000800 */
[----:B------:R-:W-:Y:S01]  /*15d60*/  FMNMX.FTZ R12, R61, R12, !PT ;  /* 0x0000000c3d0c7209 */ /* 0x000fe20007810000 */
[-CC-:B------:R-:W-:Y:S01]  /*15d70*/  FFMA.FTZ R33, R57, R14.reuse, -R10.reuse ;  /* 0x0000000e39217223 */ /* 0x180fe2000001080a */
[-CC-:B------:R-:W-:Y:S01]  /*15d80*/  FFMA.FTZ R41, R55, R14.reuse, -R10.reuse ;  /* 0x0000000e37297223 */ /* 0x180fe2000001080a */
[--C-:B------:R-:W-:Y:S01]  /*15d90*/  FFMA.FTZ R47, R53, R14, -R10.reuse ;  /* 0x0000000e352f7223 */ /* 0x100fe2000001080a */
[----:B------:R-:W-:Y:S01]  /*15da0*/  FMNMX.FTZ R12, R73, R12, !PT ;  /* 0x0000000c490c7209 */ /* 0x000fe20007810000 */
[-CC-:B------:R-:W-:Y:S01]  /*15db0*/  FFMA.FTZ R37, R51, R14.reuse, -R10.reuse ;  /* 0x0000000e33257223 */ /* 0x180fe2000001080a */
[-CC-:B------:R-:W-:Y:S01]  /*15dc0*/  FFMA.FTZ R138, R29, R14.reuse, -R10.reuse ;  /* 0x0000000e1d8a7223 */ /* 0x180fe2000001080a */
[----:B------:R-:W-:Y:S01]  /*15dd0*/  FFMA.FTZ R13, R13, R14, -R10 ;  /* 0x0000000e0d0d7223 */ /* 0x000fe2000001080a */
[----:B------:R-:W4:Y:S01]  /*15de0*/  MUFU.EX2 R152, R152 ;  /* 0x0000009800987308 */ /* 0x000f220000000800 */
[----:B------:R-:W3:Y:S01]  /*15df0*/  SHFL.BFLY PT, R3, R12, 0x2, 0x1f ;  /* 0x0c401f000c037f89 */ /* 0x000ee200000e0000 */
[----:B------:R-:W-:Y:S01]  /*15e00*/  ISETP.NE.AND P5, PT, R224, 0x1, PT ;  /* 0x00000001e000780c */ /* 0x000fe20003fa5270 */
[----:B------:R-:W-:-:S05]  /*15e10*/  IMAD.MOV.U32 R40, RZ, RZ, R188 ;  /* 0x000000ffff287224 */ /* 0x000fca00078e00bc */
[----:B------:R-:W4:Y:S07]  /*15e20*/  MUFU.EX2 R67, R67 ;  /* 0x0000004300437308 */ /* 0x000f2e0000000800 */
[----:B------:R-:W4:Y:S01]  /*15e30*/  @P5 LDC R42, c[0x0][0x450] ;  /* 0x00011400ff2a5b82 */ /* 0x000f220000000800 */
[----:B------:R-:W4:Y:S08]  /*15e40*/  MUFU.EX2 R154, R154 ;  /* 0x0000009a009a7308 */ /* 0x000f300000000800 */
[----:B------:R-:W4:Y:S01]  /*15e50*/  MUFU.EX2 R63, R63 ;  /* 0x0000003f003f7308 */ /* 0x000f220000000800 */
[----:B---3--:R-:W-:-:S05]  /*15e60*/  FMNMX.FTZ R20, R12, R3, !PT ;  /* 0x000000030c147209 */ /* 0x008fca0007810000 */
[----:B------:R-:W3:Y:S02]  /*15e70*/  SHFL.BFLY PT, R3, R20, 0x1, 0x1f ;  /* 0x0c201f0014037f89 */ /* 0x000ee400000e0000 */
[----:B------:R-:W-:Y:S08]  /*15e80*/  MUFU.EX2 R148, R148 ;  /* 0x0000009400947308 */ /* 0x000ff00000000800 */
[----:B------:R-:W-:Y:S08]  /*15e90*/  MUFU.EX2 R150, R150 ;  /* 0x0000009600967308 */ /* 0x000ff00000000800 */
[----:B------:R-:W-:Y:S01]  /*15ea0*/  MUFU.EX2 R49, R49 ;  /* 0x0000003100317308 */ /* 0x000fe20000000800 */
[----:B---3--:R-:W-:-:S07]  /*15eb0*/  FMNMX.FTZ R3, R20, R3, !PT ;  /* 0x0000000314037209 */ /* 0x008fce0007810000 */
[----:B------:R-:W-:Y:S01]  /*15ec0*/  MUFU.EX2 R144, R144 ;  /* 0x0000009000907308 */ /* 0x000fe20000000800 */
[C---:B------:R-:W-:Y:S01]  /*15ed0*/  FSETP.NEU.FTZ.AND P1, PT, R3.reuse, -INF , PT ;  /* 0xff8000000300780b */ /* 0x040fe20003f3d000 */
[----:B------:R-:W-:-:S05]  /*15ee0*/  FMUL.FTZ R32, R3, R14 ;  /* 0x0000000e03207220 */ /* 0x000fca0000410000 */
[----:B------:R-:W-:Y:S01]  /*15ef0*/  FSEL R32, R32, RZ, P1 ;  /* 0x000000ff20207208 */ /* 0x000fe20000800000 */
[----:B------:R-:W-:Y:S04]  /*15f00*/  MUFU.EX2 R45, R45 ;  /* 0x0000002d002d7308 */ /* 0x000fe80000000800 */
[-CC-:B------:R-:W-:Y:S01]  /*15f10*/  FFMA.FTZ R157, R0, R14.reuse, -R32.reuse ;  /* 0x0000000e009d7223 */ /* 0x180fe20000010820 */
[-CC-:B------:R-:W-:Y:S01]  /*15f20*/  FFMA.FTZ R0, R95, R14.reuse, -R32.reuse ;  /* 0x0000000e5f007223 */ /* 0x180fe20000010820 */
[-CC-:B------:R-:W-:Y:S01]  /*15f30*/  FFMA.FTZ R159, R5, R14.reuse, -R32.reuse ;  /* 0x0000000e059f7223 */ /* 0x180fe20000010820 */
[-CC-:B------:R-:W-:Y:S01]  /*15f40*/  FFMA.FTZ R10, R93, R14.reuse, -R32.reuse ;  /* 0x0000000e5d0a7223 */ /* 0x180fe20000010820 */
[-CC-:B------:R-:W-:Y:S01]  /*15f50*/  FFMA.FTZ R153, R7, R14.reuse, -R32.reuse ;  /* 0x0000000e07997223 */ /* 0x180fe20000010820 */
[----:B0-----:R-:W-:Y:S01]  /*15f60*/  FADD.FTZ R5, R156, R79 ;  /* 0x0000004f9c057221 */ /* 0x001fe20000010000 */
[----:B------:R-:W-:Y:S01]  /*15f70*/  MUFU.EX2 R157, R157 ;  /* 0x0000009d009d7308 */ /* 0x000fe20000000800 */
[-CC-:B------:R-:W-:Y:S01]  /*15f80*/  FFMA.FTZ R12, R91, R14.reuse, -R32.reuse ;  /* 0x0000000e5b0c7223 */ /* 0x180fe20000010820 */
[-CC-:B------:R-:W-:Y:S01]  /*15f90*/  FFMA.FTZ R155, R15, R14.reuse, -R32.reuse ;  /* 0x0000000e0f9b7223 */ /* 0x180fe20000010820 */
[----:B-1----:R-:W-:Y:S01]  /*15fa0*/  FADD.FTZ R30, R158, R5 ;  /* 0x000000059e1e7221 */ /* 0x002fe20000010000 */
[-CC-:B------:R-:W-:Y:S01]  /*15fb0*/  FFMA.FTZ R20, R89, R14.reuse, -R32.reuse ;  /* 0x0000000e59147223 */ /* 0x180fe20000010820 */
[-CC-:B------:R-:W-:Y:S01]  /*15fc0*/  FFMA.FTZ R149, R11, R14.reuse, -R32.reuse ;  /* 0x0000000e0b957223 */ /* 0x180fe20000010820 */
[-C--:B------:R-:W-:Y:S01]  /*15fd0*/  FFMA.FTZ R24, R87, R14.reuse, -R32 ;  /* 0x0000000e57187223 */ /* 0x080fe20000010820 */
[----:B--2---:R-:W-:Y:S01]  /*15fe0*/  FADD.FTZ R5, R65, R30 ;  /* 0x0000001e41057221 */ /* 0x004fe20000010000 */
[----:B------:R-:W0:Y:S01]  /*15ff0*/  MUFU.EX2 R0, R0 ;  /* 0x0000000000007308 */ /* 0x000e220000000800 */
[-CC-:B------:R-:W-:Y:S01]  /*16000*/  FFMA.FTZ R151, R27, R14.reuse, -R32.reuse ;  /* 0x0000000e1b977223 */ /* 0x180fe20000010820 */
[-CC-:B------:R-:W-:Y:S01]  /*16010*/  FFMA.FTZ R26, R85, R14.reuse, -R32.reuse ;  /* 0x0000000e551a7223 */ /* 0x180fe20000010820 */
[----:B----4-:R-:W-:Y:S01]  /*16020*/  FADD.FTZ R30, R152, R5 ;  /* 0x00000005981e7221 */ /* 0x010fe20000010000 */
[-CC-:B------:R-:W-:Y:S01]  /*16030*/  FFMA.FTZ R145, R25, R14.reuse, -R32.reuse ;  /* 0x0000000e19917223 */ /* 0x180fe20000010820 */
[----:B------:R-:W1:Y:S01]  /*16040*/  @P5 LDC R11, c[0x0][0x44c] ;  /* 0x00011300ff0b5b82 */ /* 0x000e620000000800 */
[-C--:B------:R-:W-:Y:S01]  /*16050*/  FFMA.FTZ R28, R31, R14.reuse, -R32 ;  /* 0x0000000e1f1c7223 */ /* 0x080fe20000010820 */
[----:B------:R-:W-:Y:S01]  /*16060*/  FADD.FTZ R7, R67, R30 ;  /* 0x0000001e43077221 */ /* 0x000fe20000010000 */
[----:B------:R-:W2:Y:S01]  /*16070*/  MUFU.EX2 R159, R159 ;  /* 0x0000009f009f7308 */ /* 0x000ea20000000800 */
[-CC-:B------:R-:W-:Y:S01]  /*16080*/  FFMA.FTZ R147, R81, R14.reuse, -R32.reuse ;  /* 0x0000000e51937223 */ /* 0x180fe20000010820 */
[-CC-:B------:R-:W-:Y:S01]  /*16090*/  FFMA.FTZ R30, R35, R14.reuse, -R32.reuse ;  /* 0x0000000e231e7223 */ /* 0x180fe20000010820 */
[----:B------:R-:W-:Y:S01]  /*160a0*/  FADD.FTZ R36, R154, R7 ;  /* 0x000000079a247221 */ /* 0x000fe20000010000 */
[-CC-:B------:R-:W-:Y:S01]  /*160b0*/  FFMA.FTZ R141, R83, R14.reuse, -R32.reuse ;  /* 0x0000000e538d7223 */ /* 0x180fe20000010820 */
[-CC-:B------:R-:W-:Y:S01]  /*160c0*/  FFMA.FTZ R39, R39, R14.reuse, -R32.reuse ;  /* 0x0000000e27277223 */ /* 0x180fe20000010820 */
[-C--:B------:R-:W-:Y:S01]  /*160d0*/  FFMA.FTZ R43, R43, R14.reuse, -R32 ;  /* 0x0000000e2b2b7223 */ /* 0x080fe20000010820 */
[----:B------:R-:W-:Y:S01]  /*160e0*/  FADD.FTZ R7, R63, R36 ;  /* 0x000000243f077221 */ /* 0x000fe20000010000 */
[----:B------:R-:W3:Y:S01]  /*160f0*/  MUFU.EX2 R10, R10 ;  /* 0x0000000a000a7308 */ /* 0x000ee20000000800 */
[----:B0-----:R-:W-:Y:S01]  /*16100*/  FADD.FTZ R34, R157, R0 ;  /* 0x000000009d227221 */ /* 0x001fe20000010000 */
[-CC-:B------:R-:W-:Y:S01]  /*16110*/  FFMA.FTZ R97, R97, R14.reuse, -R32.reuse ;  /* 0x0000000e61617223 */ /* 0x180fe20000010820 */
[----:B------:R-:W-:Y:S01]  /*16120*/  FADD.FTZ R36, R148, R7 ;  /* 0x0000000794247221 */ /* 0x000fe20000010000 */
[-CC-:B------:R-:W-:Y:S01]  /*16130*/  FFMA.FTZ R69, R69, R14.reuse, -R32.reuse ;  /* 0x0000000e45457223 */ /* 0x180fe20000010820 */
[-CC-:B------:R-:W-:Y:S01]  /*16140*/  FFMA.FTZ R71, R71, R14.reuse, -R32.reuse ;  /* 0x0000000e47477223 */ /* 0x180fe20000010820 */
[-C--:B------:R-:W-:Y:S01]  /*16150*/  FFMA.FTZ R61, R61, R14.reuse, -R32 ;  /* 0x0000000e3d3d7223 */ /* 0x080fe20000010820 */
[----:B------:R-:W-:Y:S01]  /*16160*/  FADD.FTZ R7, R21, R36 ;  /* 0x0000002415077221 */ /* 0x000fe20000010000 */
[----:B------:R-:W0:Y:S01]  /*16170*/  MUFU.EX2 R153, R153 ;  /* 0x0000009900997308 */ /* 0x000e220000000800 */
[----:B--2---:R-:W-:Y:S01]  /*16180*/  FADD.FTZ R5, R159, R34 ;  /* 0x000000229f057221 */ /* 0x004fe20000010000 */
[----:B------:R-:W-:Y:S01]  /*16190*/  FFMA.FTZ R73, R73, R14, -R32 ;  /* 0x0000000e49497223 */ /* 0x000fe20000010820 */
[----:B------:R-:W-:Y:S01]  /*161a0*/  FADD.FTZ R38, R150, R7 ;  /* 0x0000000796267221 */ /* 0x000fe20000010000 */
[----:B------:R-:W-:Y:S01]  /*161b0*/  F2FP.BF16.F32.PACK_AB R157, R0, R157 ;  /* 0x0000009d009d723e */ /* 0x000fe200000010ff */
[----:B-1----:R-:W-:Y:S01]  /*161c0*/  @P5 IMAD.HI.U32 R11, R188, R11, RZ ;  /* 0x0000000bbc0b5227 */ /* 0x002fe200078e00ff */
[----:B------:R-:W-:-:S03]  /*161d0*/  F2FP.BF16.F32.PACK_AB R156, R79, R156 ;  /* 0x0000009c4f9c723e */ /* 0x000fc600000010ff */
[----:B------:R-:W-:Y:S01]  /*161e0*/  FADD.FTZ R7, R49, R38 ;  /* 0x0000002631077221 */ /* 0x000fe20000010000 */
[----:B------:R-:W1:Y:S01]  /*161f0*/  MUFU.EX2 R12, R12 ;  /* 0x0000000c000c7308 */ /* 0x000e620000000800 */
[----:B---3--:R-:W-:Y:S01]  /*16200*/  FADD.FTZ R34, R10, R5 ;  /* 0x000000050a227221 */ /* 0x008fe20000010000 */
[----:B------:R-:W-:Y:S01]  /*16210*/  @P5 SHF.R.U32.HI R40, RZ, R42, R11 ;  /* 0x0000002aff285219 */ /* 0x000fe2000001160b */
[----:B------:R-:W-:Y:S01]  /*16220*/  FADD.FTZ R38, R144, R7 ;  /* 0x0000000790267221 */ /* 0x000fe20000010000 */
[----:B------:R-:W-:Y:S02]  /*16230*/  ISETP.GE.AND P5, PT, R9, 0x1, PT ;  /* 0x000000010900780c */ /* 0x000fe40003fa6270 */
[----:B------:R-:W-:Y:S01]  /*16240*/  F2FP.BF16.F32.PACK_AB R158, R65, R158 ;  /* 0x0000009e419e723e */ /* 0x000fe200000010ff */
[----:B------:R-:W-:Y:S01]  /*16250*/  FADD.FTZ R7, R45, R38 ;  /* 0x000000262d077221 */ /* 0x000fe20000010000 */
[----:B------:R-:W2:Y:S01]  /*16260*/  MUFU.EX2 R155, R155 ;  /* 0x0000009b009b7308 */ /* 0x000ea20000000800 */
[----:B0-----:R-:W-:Y:S01]  /*16270*/  FADD.FTZ R5, R153, R34 ;  /* 0x0000002299057221 */ /* 0x001fe20000010000 */
[----:B------:R-:W-:Y:S01]  /*16280*/  IMAD.IADD R193, R193, 0x1, R40 ;  /* 0x00000001c1c17824 */ /* 0x000fe200078e0228 */
[----:B------:R-:W-:-:S02]  /*16290*/  F2FP.BF16.F32.PACK_AB R152, R67, R152 ;  /* 0x000000984398723e */ /* 0x000fc400000010ff */
[----:B------:R-:W-:Y:S01]  /*162a0*/  F2FP.BF16.F32.PACK_AB R154, R63, R154 ;  /* 0x0000009a3f9a723e */ /* 0x000fe200000010ff */
[----:B------:R-:W-:Y:S01]  /*162b0*/  IMAD.IADD R8, R193, 0x1, R8 ;  /* 0x00000001c1087824 */ /* 0x000fe200078e0208 */
[----:B------:R-:W-:Y:S01]  /*162c0*/  F2FP.BF16.F32.PACK_AB R148, R21, R148 ;  /* 0x000000941594723e */ /* 0x000fe200000010ff */
[----:B------:R-:W0:Y:S01]  /*162d0*/  MUFU.EX2 R20, R20 ;  /* 0x0000001400147308 */ /* 0x000e220000000800 */
[----:B-1----:R-:W-:Y:S01]  /*162e0*/  FADD.FTZ R34, R12, R5 ;  /* 0x000000050c227221 */ /* 0x002fe20000010000 */
[----:B------:R-:W-:Y:S02]  /*162f0*/  F2FP.BF16.F32.PACK_AB R150, R49, R150 ;  /* 0x000000963196723e */ /* 0x000fe400000010ff */
[----:B------:R-:W-:Y:S02]  /*16300*/  F2FP.BF16.F32.PACK_AB R144, R45, R144 ;  /* 0x000000902d90723e */ /* 0x000fe400000010ff */
[----:B------:R-:W-:Y:S02]  /*16310*/  F2FP.BF16.F32.PACK_AB R159, R10, R159 ;  /* 0x0000009f0a9f723e */ /* 0x000fe400000010ff */
[----:B------:R-:W1:Y:S01]  /*16320*/  MUFU.EX2 R149, R149 ;  /* 0x0000009500957308 */ /* 0x000e620000000800 */
[----:B--2---:R-:W-:Y:S01]  /*16330*/  FADD.FTZ R5, R155, R34 ;  /* 0x000000229b057221 */ /* 0x004fe20000010000 */
[----:B------:R-:W-:-:S06]  /*16340*/  F2FP.BF16.F32.PACK_AB R153, R12, R153 ;  /* 0x000000990c99723e */ /* 0x000fcc00000010ff */
        /* <DEDUP_REMOVED lines=12> */
[----:B------:R-:W-:-:S06]  /*16410*/  F2FP.BF16.F32.PACK_AB R151, R26, R151 ;  /* 0x000000971a97723e */ /* 0x000fcc00000010ff */
[----:B------:R-:W1:Y:S01]  /*16420*/  MUFU.EX2 R33, R33 ;  /* 0x0000002100217308 */ /* 0x000e620000000800 */
[----:B--2---:R-:W-:-:S07]  /*16430*/  FADD.FTZ R38, R146, R7 ;  /* 0x0000000792267221 */ /* 0x004fce0000010000 */
[----:B------:R-:W2:Y:S01]  /*16440*/  MUFU.EX2 R28, R28 ;  /* 0x0000001c001c7308 */ /* 0x000ea20000000800 */
[----:B0-----:R-:W-:-:S07]  /*16450*/  FADD.FTZ R5, R145, R36 ;  /* 0x0000002491057221 */ /* 0x001fce0000010000 */
[----:B------:R-:W0:Y:S01]  /*16460*/  MUFU.EX2 R140, R140 ;  /* 0x0000008c008c7308 */ /* 0x000e220000000800 */
[C---:B-1----:R-:W-:Y:S01]  /*16470*/  FADD.FTZ R7, R33.reuse, R38 ;  /* 0x0000002621077221 */ /* 0x042fe20000010000 */
[----:B------:R-:W-:-:S06]  /*16480*/  F2FP.BF16.F32.PACK_AB R146, R33, R146 ;  /* 0x000000922192723e */ /* 0x000fcc00000010ff */
        /* <DEDUP_REMOVED lines=16> */
[----:B--2---:R-:W-:-:S07]  /*16590*/  FADD.FTZ R5, R141, R38 ;  /* 0x000000268d057221 */ /* 0x004fce0000010000 */
[----:B------:R-:W2:Y:S01]  /*165a0*/  MUFU.EX2 R136, R136 ;  /* 0x0000008800887308 */ /* 0x000ea20000000800 */
[C---:B0-----:R-:W-:Y:S01]  /*165b0*/  FADD.FTZ R7, R47.reuse, R40 ;  /* 0x000000282f077221 */ /* 0x041fe20000010000 */
[----:B------:R-:W-:-:S06]  /*165c0*/  F2FP.BF16.F32.PACK_AB R142, R47, R142 ;  /* 0x0000008e2f8e723e */ /* 0x000fcc00000010ff */
        /* <DEDUP_REMOVED lines=21> */
[----:B0-----:R-:W-:-:S04]  /*16720*/  FADD.FTZ R7, R61, R0 ;  /* 0x000000003d077221 */ /* 0x001fc80000010000 */
[C---:B-1----:R-:W-:Y:S01]  /*16730*/  FADD.FTZ R0, R38.reuse, R7 ;  /* 0x0000000726007221 */ /* 0x042fe20000010000 */
[----:B------:R-:W-:Y:S01]  /*16740*/  F2FP.BF16.F32.PACK_AB R139, R38, R61 ;  /* 0x0000003d268b723e */ /* 0x000fe200000010ff */
[----:B------:R-:W-:Y:S02]  /*16750*/  VIADD R7, R72, 0xfffffffe ;  /* 0xfffffffe48077836 */ /* 0x000fe40000000000 */
[C---:B--2---:R-:W-:Y:S01]  /*16760*/  FADD.FTZ R5, R13.reuse, R42 ;  /* 0x0000002a0d057221 */ /* 0x044fe20000010000 */
[----:B------:R-:W-:Y:S01]  /*16770*/  F2FP.BF16.F32.PACK_AB R138, R13, R138 ;  /* 0x0000008a0d8a723e */ /* 0x000fe200000010ff */
        /* <DEDUP_REMOVED lines=12> */
.L_x_1757:
[----:B------:R-:W-:-:S13]  /*16840*/  ISETP.NE.AND P1, PT, R9, 0x1, PT ;  /* 0x000000010900780c */ /* 0x000fda0003f25270 */
[----:B------:R-:W0:Y:S02]  /*16850*/  @P1 LDC.64 R10, c[0x0][0x9e8] ;  /* 0x00027a00ff0a1b82 */ /* 0x000e240000000a00 */
[----:B0-----:R-:W-:-:S05]  /*16860*/  @P1 IMAD.HI.U32 R10, R12, R10, RZ ;  /* 0x0000000a0c0a1227 */ /* 0x001fca00078e00ff */
[----:B------:R-:W-:-:S07]  /*16870*/  @P1 SHF.R.U32.HI R12, RZ, R11, R10 ;  /* 0x0000000bff0c1219 */ /* 0x000fce000001160a */
.L_x_1758:
[----:B------:R-:W-:Y:S05]  /*16880*/  BSYNC B0 ;  /* 0x0000000000007941 */ /* 0x000fea0003800000 */
.L_x_1756:
[----:B------:R-:W-:-:S05]  /*16890*/  IMAD R9, R12, R9, R9 ;  /* 0x000000090c097224 */ /* 0x000fca00078e0209 */
[----:B------:R-:W-:-:S07]  /*168a0*/  VIMNMX R8, R8, R9, PT ;  /* 0x0000000908087248 */ /* 0x000fce0003fe0100 */
.L_x_1755:
[----:B------:R-:W-:Y:S01]  /*168b0*/  IMAD.HI R8, R8, 0x2aaaaaab, RZ ;  /* 0x2aaaaaab08087827 */ /* 0x000fe200078e02ff */
[----:B------:R-:W-:Y:S01]  /*168c0*/  ULDC UR47, c[0x0][0x9e4] ;  /* 0x00027900002f7ab9 */ /* 0x000fe20000000800 */
[----:B------:R-:W-:Y:S01]  /*168d0*/  ULDC UR46, c[0x0][0x9e4] ;  /* 0x00027900002e7ab9 */ /* 0x000fe20000000800 */
[----:B------:R-:W-:Y:S01]  /*168e0*/  ULDC UR39, c[0x0][0x9d8] ;  /* 0x0002760000277ab9 */ /* 0x000fe20000000800 */
[----:B------:R-:W-:Y:S01]  /*168f0*/  ULDC UR43, c[0x0][0x9d8] ;  /* 0x00027600002b7ab9 */ /* 0x000fe20000000800 */
[----:B------:R-:W-:Y:S01]  /*16900*/  SHF.R.U32.HI R9, RZ, 0x1f, R8 ;  /* 0x0000001fff097819 */ /* 0x000fe20000011608 */
[----:B------:R-:W-:Y:S01]  /*16910*/  ULDC UR42, c[0x0][0x9d8] ;  /* 0x00027600002a7ab9 */ /* 0x000fe20000000800 */
[----:B------:R-:W-:Y:S01]  /*16920*/  ULDC UR50, c[0x0][0x988] ;  /* 0x0002620000327ab9 */ /* 0x000fe20000000800 */
[----:B------:R-:W-:Y:S01]  /*16930*/  ULDC UR54, c[0x0][0x988] ;  /* 0x0002620000367ab9 */ /* 0x000fe20000000800 */
[----:B------:R-:W-:Y:S01]  /*16940*/  LEA.HI.SX32 R8, R8, R9, 0x1c ;  /* 0x0000000908087211 */ /* 0x000fe200078fe2ff */
[----:B------:R-:W-:Y:S01]  /*16950*/  ULDC UR51, c[0x0][0x988] ;  /* 0x0002620000337ab9 */ /* 0x000fe20000000800 */
[----:B------:R-:W-:Y:S01]  /*16960*/  ULDC UR58, c[0x0][0x9e0] ;  /* 0x00027800003a7ab9 */ /* 0x000fe20000000800 */
[----:B------:R-:W-:Y:S01]  /*16970*/  ULDC UR55, c[0x0][0x9e0] ;  /* 0x0002780000377ab9 */ /* 0x000fe20000000800 */
[----:B------:R-:W-:Y:S01]  /*16980*/  VIMNMX R8, R201, R8, !PT ;  /* 0x00000008c9087248 */ /* 0x000fe20007fe0100 */
[----:B------:R-:W-:Y:S01]  /*16990*/  BSSY B1, `(.L_x_1759) ;  /* 0x00003c3000017945 */ /* 0x000fe20003800000 */
[----:B------:R-:W-:Y:S01]  /*169a0*/  IMAD.MOV.U32 R9, RZ, RZ, 0x3f800000 ;  /* 0x3f800000ff097424 */ /* 0x000fe200078e00ff */
[----:B------:R-:W-:-:S02]  /*169b0*/  CS2R R86, SRZ ;  /* 0x0000000000567805 */ /* 0x000fc4000001ff00 */
[----:B------:R-:W-:Y:S01]  /*169c0*/  ISETP.GE.AND P1, PT, R7, R8, PT ;  /* 0x000000080700720c */ /* 0x000fe20003f26270 */
[----:B------:R-:W-:Y:S01]  /*169d0*/  IMAD.MOV.U32 R94, RZ, RZ, 0x3f800000 ;  /* 0x3f800000ff5e7424 */ /* 0x000fe200078e00ff */
        /* <DEDUP_REMOVED lines=31> */
[----:B------:R-:W-:Y:S06]  /*16bd0*/  @!P1 BRA `(.L_x_1760) ;  /* 0x0000003800789947 */ /* 0x000fec0003800000 */
[----:B------:R-:W-:Y:S01]  /*16be0*/  BSSY B0, `(.L_x_1761) ;  /* 0x0000399000007945 */ /* 0x000fe20003800000 */
[----:B------:R-:W-:Y:S02]  /*16bf0*/  IMAD.MOV.U32 R9, RZ, RZ, 0x3f800000 ;  /* 0x3f800000ff097424 */ /* 0x000fe400078e00ff */
[----:B------:R-:W-:-:S07]  /*16c00*/  IMAD.MOV.U32 R87, RZ, RZ, RZ ;  /* 0x000000ffff577224 */ /* 0x000fce00078e00ff */
.L_x_1782:
[----:B------:R-:W-:-:S05]  /*16c10*/  VIADD R12, R23, 0x1 ;  /* 0x00000001170c7836 */ /* 0x000fca0000000000 */
[----:B------:R-:W-:-:S04]  /*16c20*/  ISETP.NE.AND P1, PT, R12, 0x2, PT ;  /* 0x000000020c00780c */ /* 0x000fc80003f25270 */
[----:B------:R-:W-:Y:S02]  /*16c30*/  SEL R13, RZ, 0x1, P1 ;  /* 0x00000001ff0d7807 */ /* 0x000fe40000800000 */
[----:B------:R-:W-:Y:S02]  /*16c40*/  SEL R12, R12, RZ, P1 ;  /* 0x000000ff0c0c7207 */ /* 0x000fe40000800000 */
[----:B------:R-:W-:Y:S01]  /*16c50*/  LOP3.LUT R13, R164, R13, RZ, 0x3c, !PT ;  /* 0x0000000da40d7212 */ /* 0x000fe200078e3cff */
[----:B------:R-:W-:Y:S06]  /*16c60*/  @!P0 BRA `(.L_x_1762) ;  /* 0x0000000000048947 */ /* 0x000fec0003800000 */
[----:B------:R-:W-:Y:S01]  /*16c70*/  BPT.TRAP 0x1 ;  /* 0x000000040000795c */ /* 0x000fe20000300000 */
.L_x_1762:
[----:B------:R-:W-:Y:S01]  /*16c80*/  IMAD R20, R12, 0x8, R2 ;  /* 0x000000080c147824 */ /* 0x000fe200078e0202 */
[----:B------:R-:W-:-:S04]  /*16c90*/  SHF.L.U32 R11, R13, 0x1f, RZ ;  /* 0x0000001f0d0b7819 */ /* 0x000fc800000006ff */
[----:B------:R0:W1:Y:S01]  /*16ca0*/  SYNCS.PHASECHK.TRANS64.TRYWAIT P1, [R20+URZ+0x2a830], R11 ;  /* 0x02a8300b140075a7 */ /* 0x000062000802017f */
[----:B------:R-:W-:Y:S05]  /*16cb0*/  @!P0 BRA `(.L_x_1763) ;  /* 0x0000000000048947 */ /* 0x000fea0003800000 */
[----:B------:R-:W-:Y:S01]  /*16cc0*/  BPT.TRAP 0x1 ;  /* 0x000000040000795c */ /* 0x000fe20000300000 */
.L_x_1763:
[----:B------:R-:W-:Y:S01]  /*16cd0*/  IMAD R95, R12, 0x900, R6 ;  /* 0x000009000c5f7824 */ /* 0x000fe200078e0206 */
[----:B------:R-:W-:Y:S03]  /*16ce0*/  BSSY B2, `(.L_x_1764) ;  /* 0x0000006000027945 */ /* 0x000fe60003800000 */
[C---:B------:R-:W-:Y:S02]  /*16cf0*/  VIADD R90, R95.reuse, 0x2 ;  /* 0x000000025f5a7836 */ /* 0x040fe40000000000 */
[----:B------:R-:W-:Y:S01]  /*16d00*/  VIADD R92, R95, 0x4 ;  /* 0x000000045f5c7836 */ /* 0x000fe20000000000 */
[----:B-1----:R-:W-:Y:S06]  /*16d10*/  @P1 BRA `(.L_x_1765) ;  /* 0x0000000000081947 */ /* 0x002fec0003800000 */
[----:B------:R-:W1:Y:S02]  /*16d20*/  SYNCS.PHASECHK.TRANS64.TRYWAIT P1, [R20+URZ+0x2a830], R11 ;  /* 0x02a8300b140075a7 */ /* 0x000e64000802017f */
[----:B-1----:R-:W-:Y:S05]  /*16d30*/  @!P1 BRA `(.L_x_1766) ;  /* 0x0000016800789947 */ /* 0x002fea0003800000 */
.L_x_1765:
[----:B------:R-:W-:Y:S05]  /*16d40*/  BSYNC B2 ;  /* 0x0000000000027941 */ /* 0x000fea0003800000 */
.L_x_1764:
[----:B------:R-:W2:Y:S01]  /*16d50*/  LDL.64 R96, [R1+0x28] ;  /* 0x0000280001607983 */ /* 0x000ea20000100a00 */
[----:B------:R-:W-:Y:S01]  /*16d60*/  IMAD.MOV.U32 R88, RZ, RZ, R95 ;  /* 0x000000ffff587224 */ /* 0x000fe200078e005f */
[----:B------:R-:W-:Y:S01]  /*16d70*/  MOV R197, UR50 ;  /* 0x0000003200c57c02 */ /* 0x000fe20008000f00 */
[----:B------:R-:W-:Y:S01]  /*16d80*/  IMAD.MOV.U32 R89, RZ, RZ, 0x40000040 ;  /* 0x40000040ff597424 */ /* 0x000fe200078e00ff */
[----:B------:R-:W-:Y:S01]  /*16d90*/  MOV R193, UR46 ;  /* 0x0000002e00c17c02 */ /* 0x000fe20008000f00 */
[----:B------:R-:W-:Y:S01]  /*16da0*/  IMAD.MOV.U32 R91, RZ, RZ, 0x40000040 ;  /* 0x40000040ff5b7424 */ /* 0x000fe200078e00ff */
[----:B------:R-:W-:Y:S01]  /*16db0*/  R2UR UR50, R88 ;  /* 0x00000000583272ca */ /* 0x000fe200000e0000 */
[C---:B------:R-:W-:Y:S01]  /*16dc0*/  VIADD R88, R95.reuse, 0x6 ;  /* 0x000000065f587836 */ /* 0x040fe20000000000 */
[----:B01----:R-:W-:Y:S01]  /*16dd0*/  MOV R11, UR38 ;  /* 0x00000026000b7c02 */ /* 0x003fe20008000f00 */
[----:B------:R-:W-:Y:S01]  /*16de0*/  IMAD.MOV.U32 R93, RZ, RZ, 0x40000040 ;  /* 0x40000040ff5d7424 */ /* 0x000fe200078e00ff */
[----:B------:R-:W-:Y:S01]  /*16df0*/  R2UR UR46, R90 ;  /* 0x000000005a2e72ca */ /* 0x000fe200000e0000 */
[C---:B------:R-:W-:Y:S01]  /*16e00*/  VIADD R90, R95.reuse, 0x300 ;  /* 0x000003005f5a7836 */ /* 0x040fe20000000000 */
[----:B------:R-:W-:Y:S01]  /*16e10*/  R2UR UR38, R88 ;  /* 0x00000000582672ca */ /* 0x000fe200000e0000 */
[C---:B------:R-:W-:Y:S01]  /*16e20*/  VIADD R88, R95.reuse, 0x302 ;  /* 0x000003025f587836 */ /* 0x040fe20000000000 */
[----:B------:R-:W-:Y:S01]  /*16e30*/  MOV R189, UR42 ;  /* 0x0000002a00bd7c02 */ /* 0x000fe20008000f00 */
[-C--:B------:R-:W-:Y:S01]  /*16e40*/  FMUL.FTZ R24, R24, R94.reuse ;  /* 0x0000005e18187220 */ /* 0x080fe20000410000 */
[----:B------:R-:W-:Y:S01]  /*16e50*/  R2UR UR42, R92 ;  /* 0x000000005c2a72ca */ /* 0x000fe200000e0000 */
[C---:B------:R-:W-:Y:S01]  /*16e60*/  VIADD R92, R95.reuse, 0x304 ;  /* 0x000003045f5c7836 */ /* 0x040fe20000000000 */
[----:B------:R-:W-:Y:S01]  /*16e70*/  R2UR UR34, R90 ;  /* 0x000000005a2272ca */ /* 0x000fe200000e0000 */
[C---:B------:R-:W-:Y:S01]  /*16e80*/  VIADD R90, R95.reuse, 0x306 ;  /* 0x000003065f5a7836 */ /* 0x040fe20000000000 */
[----:B------:R-:W-:Y:S01]  /*16e90*/  R2UR UR30, R88 ;  /* 0x00000000581e72ca */ /* 0x000fe200000e0000 */
[----:B------:R-:W-:Y:S01]  /*16ea0*/  VIADD R88, R95, 0x600 ;  /* 0x000006005f587836 */ /* 0x000fe20000000000 */
[----:B------:R-:W-:Y:S01]  /*16eb0*/  MOV R196, UR51 ;  /* 0x0000003300c47c02 */ /* 0x000fe20008000f00 */
[-C--:B------:R-:W-:Y:S01]  /*16ec0*/  FMUL.FTZ R25, R25, R94.reuse ;  /* 0x0000005e19197220 */ /* 0x080fe20000410000 */
[----:B------:R-:W-:Y:S01]  /*16ed0*/  MOV R198, UR49 ;  /* 0x0000003100c67c02 */ /* 0x000fe20008000f00 */
[-C--:B------:R-:W-:Y:S01]  /*16ee0*/  FMUL.FTZ R28, R28, R94.reuse ;  /* 0x0000005e1c1c7220 */ /* 0x080fe20000410000 */
[----:B------:R-:W-:Y:S01]  /*16ef0*/  MOV R199, UR48 ;  /* 0x0000003000c77c02 */ /* 0x000fe20008000f00 */
[-C--:B------:R-:W-:Y:S01]  /*16f00*/  FMUL.FTZ R29, R29, R94.reuse ;  /* 0x0000005e1d1d7220 */ /* 0x080fe20000410000 */
        /* <DEDUP_REMOVED lines=94> */
[----:B------:R-:W-:Y:S02]  /*174f0*/  R2UR UR51, R196 ;  /* 0x00000000c43372ca */ /* 0x000fe400000e0000 */
[----:B------:R-:W-:Y:S02]  /*17500*/  R2UR UR50, R197 ;  /* 0x00000000c53272ca */ /* 0x000fe400000e0000 */
[----:B------:R-:W2:Y:S01]  /*17510*/  LDL.64 R196, [R1+0x20] ;  /* 0x0000200001c47983 */ /* 0x000ea20000100a00 */
[----:B------:R-:W-:Y:S02]  /*17520*/  WARPGROUP.DEPBAR.LE gsb0, 0x0 ;  /* 0x00008000000079c5 */ /* 0x000fe40000010000 */
[----:B------:R-:W-:Y:S01]  /*17530*/  WARPGROUP.ARRIVE ;  /* 0x00000000000079c5 */ /* 0x000fe20000000000 */
[----:B--2---:R-:W-:Y:S02]  /*17540*/  R2UR UR44, R196 ;  /* 0x00000000c42c72ca */ /* 0x004fe400000e0000 */
[----:B------:R-:W-:-:S02]  /*17550*/  R2UR UR45, R197 ;  /* 0x00000000c52d72ca */ /* 0x000fc400000e0000 */
[----:B------:R-:W-:Y:S01]  /*17560*/  R2UR UR49, R198 ;  /* 0x00000000c63172ca */ /* 0x000fe200000e0000 */
[----:B------:R-:W2:Y:S10]  /*17570*/  LDL.64 R196, [R1] ;  /* 0x0000000001c47983 */ /* 0x000eb40000100a00 */
[----:B------:R-:W-:Y:S01]  /*17580*/  HGMMA.64x96x16.F32.BF16 R88, gdesc[UR44], R88, gsb0 ;  /* 0x016000002c5879f0 */ /* 0x000fe20008001858 */
[----:B------:R-:W-:-:S02]  /*17590*/  R2UR UR45, R194 ;  /* 0x00000000c22d72ca */ /* 0x000fc400000e0000 */
[----:B------:R-:W-:Y:S02]  /*175a0*/  R2UR UR44, R195 ;  /* 0x00000000c32c72ca */ /* 0x000fe400000e0000 */
[----:B------:R-:W3:Y:S01]  /*175b0*/  LDL.64 R194, [R1+0x18] ;  /* 0x0000180001c27983 */ /* 0x000ee20000100a00 */
[----:B------:R-:W-:Y:S02]  /*175c0*/  R2UR UR47, R192 ;  /* 0x00000000c02f72ca */ /* 0x000fe400000e0000 */
[----:B------:R-:W-:Y:S02]  /*175d0*/  R2UR UR46, R193 ;  /* 0x00000000c12e72ca */ /* 0x000fe400000e0000 */
[----:B------:R-:W4:Y:S01]  /*175e0*/  LDL.64 R192, [R1+0x10] ;  /* 0x0000100001c07983 */ /* 0x000f220000100a00 */
[----:B------:R-:W-:-:S03]  /*175f0*/  R2UR UR48, R199 ;  /* 0x00000000c73072ca */ /* 0x000fc600000e0000 */
[----:B------:R-:W5:Y:S01]  /*17600*/  LDL.64 R198, [R1+0x8] ;  /* 0x0000080001c67983 */ /* 0x000f620000100a00 */
[----:B------:R-:W-:Y:S02]  /*17610*/  WARPGROUP.DEPBAR.LE gsb0, 0x0 ;  /* 0x00008000000079c5 */ /* 0x000fe40000010000 */
[----:B------:R-:W-:Y:S01]  /*17620*/  WARPGROUP.ARRIVE ;  /* 0x00000000000079c5 */ /* 0x000fe20000000000 */
[----:B---3--:R-:W-:Y:S02]  /*17630*/  R2UR UR40, R194 ;  /* 0x00000000c22872ca */ /* 0x008fe400000e0000 */
[----:B------:R-:W-:-:S13]  /*17640*/  R2UR UR41, R195 ;  /* 0x00000000c32972ca */ /* 0x000fda00000e0000 */
[----:B------:R-:W-:Y:S01]  /*17650*/  HGMMA.64x96x16.F32.BF16 R88, gdesc[UR40], R88, gsb0 ;  /* 0x01600000285879f0 */ /* 0x000fe20008001858 */
[----:B----4-:R-:W-:Y:S02]  /*17660*/  R2UR UR36, R192 ;  /* 0x00000000c02472ca */ /* 0x010fe400000e0000 */
[----:B------:R-:W-:Y:S02]  /*17670*/  R2UR UR37, R193 ;  /* 0x00000000c12572ca */ /* 0x000fe400000e0000 */
[----:B-----5:R-:W-:Y:S02]  /*17680*/  R2UR UR32, R198 ;  /* 0x00000000c62072ca */ /* 0x020fe400000e0000 */
[----:B------:R-:W-:Y:S01]  /*17690*/  R2UR UR33, R199 ;  /* 0x00000000c72172ca */ /* 0x000fe200000e0000 */
[----:B------:R-:W-:Y:S02]  /*176a0*/  WARPGROUP.DEPBAR.LE gsb0, 0x0 ;  /* 0x00008000000079c5 */ /* 0x000fe40000010000 */
[----:B------:R-:W-:-:S06]  /*176b0*/  WARPGROUP.ARRIVE ;  /* 0x00000000000079c5 */ /* 0x000fcc0000000000 */
        /* <DEDUP_REMOVED lines=47> */
[----:B------:R-:W-:Y:S02]  /*179b0*/  WARPGROUP.DEPBAR.LE gsb0, 0x0 ;  /* 0x00008000000079c5 */ /* 0x000fe40000010000 */
[----:B------:R-:W-:-:S12]  /*179c0*/  @!P0 BRA `(.L_x_1767) ;  /* 0x0000000000048947 */ /* 0x000fd80003800000 */
[----:B------:R-:W-:Y:S01]  /*179d0*/  BPT.TRAP 0x1 ;  /* 0x000000040000795c */ /* 0x000fe20000300000 */
.L_x_1767:
[----:B------:R-:W-:Y:S01]  /*179e0*/  SHF.L.U32 R9, R164, 0x1f, RZ ;  /* 0x0000001fa4097819 */ /* 0x000fe200000006ff */
[----:B------:R-:W-:-:S04]  /*179f0*/  IMAD R21, R23, 0x8, R2 ;  /* 0x0000000817157824 */ /* 0x000fc800078e0202 */
[----:B------:R0:W1:Y:S01]  /*17a00*/  SYNCS.PHASECHK.TRANS64.TRYWAIT P1, [R21+URZ+0x2a850], R9 ;  /* 0x02a85009150075a7 */ /* 0x000062000802017f */
[----:B------:R-:W-:Y:S05]  /*17a10*/  @!P0 BRA `(.L_x_1768) ;  /* 0x0000000000048947 */ /* 0x000fea0003800000 */
[----:B------:R-:W-:Y:S01]  /*17a20*/  BPT.TRAP 0x1 ;  /* 0x000000040000795c */ /* 0x000fe20000300000 */
.L_x_1768:
[----:B------:R-:W-:Y:S04]  /*17a30*/  BSSY B2, `(.L_x_1769) ;  /* 0x0000004000027945 */ /* 0x000fe80003800000 */
[----:B-1----:R-:W-:Y:S05]  /*17a40*/  @P1 BRA `(.L_x_1770) ;  /* 0x0000000000081947 */ /* 0x002fea0003800000 */
[----:B------:R-:W1:Y:S02]  /*17a50*/  SYNCS.PHASECHK.TRANS64.TRYWAIT P1, [R21+URZ+0x2a850], R9 ;  /* 0x02a85009150075a7 */ /* 0x000e64000802017f */
[----:B-1----:R-:W-:Y:S05]  /*17a60*/  @!P1 BRA `(.L_x_1771) ;  /* 0x0000015c00409947 */ /* 0x002fea0003800000 */
.L_x_1770:
[----:B------:R-:W-:Y:S05]  /*17a70*/  BSYNC B2 ;  /* 0x0000000000027941 */ /* 0x000fea0003800000 */
.L_x_1769:
        /* <DEDUP_REMOVED lines=9> */
[----:B------:R-:W-:-:S04]  /*17b10*/  IMAD R10, R23, 0x600, R9 ;  /* 0x00000600170a7824 */ /* 0x000fc800078e0209 */
[C---:B------:R-:W-:Y:S01]  /*17b20*/  VIADD R14, R10.reuse, 0x80 ;  /* 0x000000800a0e7836 */ /* 0x040fe20000000000 */
[----:B------:R-:W-:-:S13]  /*17b30*/  R2UR UR6, R10 ;  /* 0x000000000a0672ca */ /* 0x000fda00000e0000 */
        /* <DEDUP_REMOVED lines=36> */
.L_x_1772:
[----:B------:R-:W-:Y:S01]  /*17d80*/  ISETP.NE.AND P2, PT, R224, 0x1, PT ;  /* 0x00000001e000780c */ /* 0x000fe20003f45270 */
        /* <DEDUP_REMOVED lines=11> */
[----:B------:R-:W-:Y:S01]  /*17e40*/  IMAD.IADD R131, R202, 0x1, R188 ;  /* 0x00000001ca837824 */ /* 0x000fe200078e02bc */
        /* <DEDUP_REMOVED lines=36> */
[----:B------:R-:W-:Y:S01]  /*18090*/  FMUL.FTZ R121, R127, UR43 ;  /* 0x0000002b7f797c20 */ /* 0x000fe20008410000 */
[----:B------:R-:W0:Y:S01]  /*180a0*/  SHFL.IDX PT, R138, R131, RZ, 0x1c1f ;  /* 0x001c1fff838a7589 */ /* 0x000e2200000e0000 */
[----:B------:R-:W-:Y:S01]  /*180b0*/  FMUL.FTZ R126, R128, UR43 ;  /* 0x0000002b807e7c20 */ /* 0x000fe20008410000 */
[----:B------:R-:W-:-:S02]  /*180c0*/  VIADD R11, R20, 0x2a840 ;  /* 0x0002a840140b7836 */ /* 0x000fc40000000000 */
[----:B------:R-:W-:Y:S01]  /*180d0*/  FMUL.FTZ R127, R129, UR43 ;  /* 0x0000002b817f7c20 */ /* 0x000fe20008410000 */
[----:B------:R-:W-:Y:S02]  /*180e0*/  IMAD R133, R7, -0x60, RZ ;  /* 0xffffffa007857824 */ /* 0x000fe400078e02ff */
[----:B------:R-:W-:Y:S01]  /*180f0*/  FMUL.FTZ R20, R134, UR43 ;  /* 0x0000002b86147c20 */ /* 0x000fe20008410000 */
[----:B------:R-:W-:Y:S01]  /*18100*/  FMUL.FTZ R128, R135, UR43 ;  /* 0x0000002b87807c20 */ /* 0x000fe20008410000 */
[----:B------:R-:W-:Y:S01]  /*18110*/  LOP3.LUT P1, RZ, R16, 0x80000, RZ, 0xc0, !PT ;  /* 0x0008000010ff7812 */ /* 0x000fe2000782c0ff */
[----:B------:R-:W1:Y:S01]  /*18120*/  MUFU.TANH R15, R15 ;  /* 0x0000000f000f7308 */ /* 0x000e620000002400 */
[----:B------:R-:W-:Y:S01]  /*18130*/  IADD3 R136, -R182, 0x1, R133 ;  /* 0x00000001b6887810 */ /* 0x000fe20007ffe185 */
[----:B------:R-:W-:Y:S01]  /*18140*/  IMAD.IADD R129, R133, 0x1, -R182 ;  /* 0x0000000185817824 */ /* 0x000fe200078e0ab6 */
[----:B------:R-:W-:Y:S02]  /*18150*/  PRMT R10, R172, 0x654, R11 ;  /* 0x00000654ac0a7816 */ /* 0x000fe4000000000b */
[----:B------:R-:W-:-:S02]  /*18160*/  IADD3 R136, -R165, R136, R166 ;  /* 0x00000088a5887210 */ /* 0x000fc40007ffe1a6 */
[----:B------:R2:W-:Y:S01]  /*18170*/  SYNCS.ARRIVE.TRANS64.RED.A1T0 RZ, [R10+URZ], RZ ;  /* 0x000000ff0aff79a7 */ /* 0x0005e2000810043f */
[----:B------:R-:W3:Y:S02]  /*18180*/  MUFU.TANH R23, R23 ;  /* 0x0000001700177308 */ /* 0x000ee40000002400 */
[C---:B------:R-:W-:Y:S02]  /*18190*/  VIADD R137, R136.reuse, UR58 ;  /* 0x0000003a88897c36 */ /* 0x040fe40008000000 */
[----:B------:R-:W-:-:S04]  /*181a0*/  VIADD R136, R136, UR38 ;  /* 0x0000002688887c36 */ /* 0x000fc80008000000 */
[----:B------:R-:W4:Y:S01]  /*181b0*/  MUFU.TANH R9, R9 ;  /* 0x0000000900097308 */ /* 0x000f220000002400 */
[--C-:B0-----:R-:W-:Y:S02]  /*181c0*/  IMAD.IADD R135, R137, 0x1, R138.reuse ;  /* 0x0000000189877824 */ /* 0x101fe400078e028a */
        /* <DEDUP_REMOVED lines=59> */
.L_x_1775:
[----:B------:R-:W-:-:S05]  /*18580*/  IMAD.U32 R139, RZ, RZ, UR47 ;  /* 0x0000002fff8b7e24 */ /* 0x000fca000f8e00ff */
[----:B------:R-:W-:-:S13]  /*18590*/  ISETP.NE.AND P1, PT, R139, 0x1, PT ;  /* 0x000000018b00780c */ /* 0x000fda0003f25270 */
[----:B------:R-:W1:Y:S02]  /*185a0*/  @P1 LDC.64 R10, c[0x0][0x9e8] ;  /* 0x00027a00ff0a1b82 */ /* 0x000e640000000a00 */
[----:B-1----:R-:W-:-:S05]  /*185b0*/  @P1 IMAD.HI.U32 R10, R138, R10, RZ ;  /* 0x0000000a8a0a1227 */ /* 0x002fca00078e00ff */
[----:B------:R-:W-:-:S07]  /*185c0*/  @P1 SHF.R.U32.HI R138, RZ, R11, R10 ;  /* 0x0000000bff8a1219 */ /* 0x000fce000001160a */
.L_x_1776:
[----:B------:R-:W-:Y:S05]  /*185d0*/  BSYNC B2 ;  /* 0x0000000000027941 */ /* 0x000fea0003800000 */
.L_x_1774:
[----:B------:R-:W-:-:S05]  /*185e0*/  IMAD R138, R138, R139, R129 ;  /* 0x0000008b8a8a7224 */ /* 0x000fca00078e0281 */
[----:B------:R-:W-:Y:S02]  /*185f0*/  VIADDMNMX R135, R138, R139, R135, PT ;  /* 0x0000008b8a877246 */ /* 0x000fe40003800187 */
[----:B------:R-:W-:-:S07]  /*18600*/  VIMNMX R134, R134, R138, !PT ;  /* 0x0000008a86867248 */ /* 0x000fce0007fe0100 */
.L_x_1773:
[C---:B------:R-:W-:Y:S01]  /*18610*/  ISETP.GE.AND P1, PT, R133.reuse, 0x2, PT ;  /* 0x000000028500780c */ /* 0x040fe20003f26270 */
[----:B------:R-:W1:Y:S01]  /*18620*/  SHFL.IDX PT, R131, R131, 0x1, 0x1c1f ;  /* 0x003c1f0083837f89 */ /* 0x000e6200000e0000 */
[C---:B------:R-:W-:Y:S02]  /*18630*/  ISETP.GE.AND P2, PT, R133.reuse, 0x9, PT ;  /* 0x000000098500780c */ /* 0x040fe40003f46270 */
[C---:B------:R-:W-:Y:S02]  /*18640*/  ISETP.GT.AND P4, PT, R134.reuse, 0x1, !P1 ;  /* 0x000000018600780c */ /* 0x040fe40004f84270 */
[----:B------:R-:W-:Y:S02]  /*18650*/  ISETP.GE.AND P5, PT, R133, 0xa, PT ;  /* 0x0000000a8500780c */ /* 0x000fe40003fa6270 */
[----:B------:R-:W-:Y:S02]  /*18660*/  ISETP.GT.AND P3, PT, R134, 0x8, !P2 ;  /* 0x000000088600780c */ /* 0x000fe40005764270 */
[----:B------:R-:W-:-:S02]  /*18670*/  ISETP.LT.OR P4, PT, R135, 0x2, P4 ;  /* 0x000000028700780c */ /* 0x000fc40002781670 */
[----:B------:R-:W-:Y:S02]  /*18680*/  ISETP.LT.OR P3, PT, R135, 0x9, P3 ;  /* 0x000000098700780c */ /* 0x000fe40001f61670 */
[----:B------:R-:W-:Y:S02]  /*18690*/  FSEL R23, R23, -INF , !P4 ;  /* 0xff80000017177808 */ /* 0x000fe40006000000 */
[----:B------:R-:W-:Y:S02]  /*186a0*/  ISETP.GE.AND P4, PT, R133, 0x11, PT ;  /* 0x000000118500780c */ /* 0x000fe40003f86270 */
[----:B------:R-:W-:Y:S02]  /*186b0*/  LOP3.LUT R16, R16, 0xfffffffb, RZ, 0xc0, !PT ;  /* 0xfffffffb10107812 */ /* 0x000fe400078ec0ff */
[----:B0-----:R-:W-:Y:S02]  /*186c0*/  FSEL R90, R90, -INF , !P3 ;  /* 0xff8000005a5a7808 */ /* 0x001fe40005800000 */
[----:B------:R-:W-:-:S02]  /*186d0*/  ISETP.GT.AND P3, PT, R134, 0x9, !P5 ;  /* 0x000000098600780c */ /* 0x000fc40006f64270 */
[----:B------:R-:W-:Y:S01]  /*186e0*/  @P5 LOP3.LUT R16, R16, 0x4, RZ, 0xfc, !PT ;  /* 0x0000000410105812 */ /* 0x000fe200078efcff */
[--C-:B-1----:R-:W-:Y:S01]  /*186f0*/  IMAD.IADD R137, R137, 0x1, R131.reuse ;  /* 0x0000000189897824 */ /* 0x102fe200078e0283 */
[----:B------:R-:W-:Y:S01]  /*18700*/  ISETP.LT.OR P3, PT, R135, 0xa, P3 ;  /* 0x0000000a8700780c */ /* 0x000fe20001f61670 */
[----:B------:R-:W-:Y:S01]  /*18710*/  IMAD.IADD R136, R136, 0x1, R131 ;  /* 0x0000000188887824 */ /* 0x000fe200078e0283 */
[----:B------:R-:W-:Y:S02]  /*18720*/  LOP3.LUT R16, R16, 0xfffffff7, RZ, 0xc0, !PT ;  /* 0xfffffff710107812 */ /* 0x000fe400078ec0ff */
[----:B------:R-:W-:Y:S02]  /*18730*/  FSEL R91, R91, -INF , !P3 ;  /* 0xff8000005b5b7808 */ /* 0x000fe40005800000 */
[----:B------:R-:W-:Y:S02]  /*18740*/  @P4 LOP3.LUT R16, R16, 0x8, RZ, 0xfc, !PT ;  /* 0x0000000810104812 */ /* 0x000fe400078efcff */
[----:B------:R-:W-:-:S02]  /*18750*/  ISETP.GT.AND P3, PT, R134, 0x10, !P4 ;  /* 0x000000108600780c */ /* 0x000fc40006764270 */
[----:B------:R-:W-:Y:S02]  /*18760*/  ISETP.GE.AND P4, PT, R133, 0x12, PT ;  /* 0x000000128500780c */ /* 0x000fe40003f86270 */
[----:B------:R-:W-:Y:S02]  /*18770*/  ISETP.LT.OR P3, PT, R135, 0x11, P3 ;  /* 0x000000118700780c */ /* 0x000fe40001f61670 */
[----:B------:R-:W-:Y:S02]  /*18780*/  LOP3.LUT R16, R16, 0xffffffef, RZ, 0xc0, !PT ;  /* 0xffffffef10107812 */ /* 0x000fe400078ec0ff */
[----:B------:R-:W-:Y:S02]  /*18790*/  FSEL R94, R94, -INF , !P3 ;  /* 0xff8000005e5e7808 */ /* 0x000fe40005800000 */
[----:B------:R-:W-:-:S04]  /*187a0*/  ISETP.GT.AND P3, PT, R134, 0x11, !P4 ;  /* 0x000000118600780c */ /* 0x000fc80006764270 */
[----:B------:R-:W-:Y:S02]  /*187b0*/  ISETP.LT.OR P3, PT, R135, 0x12, P3 ;  /* 0x000000128700780c */ /* 0x000fe40001f61670 */
[----:B------:R-:W-:Y:S02]  /*187c0*/  @P4 LOP3.LUT R16, R16, 0x10, RZ, 0xfc, !PT ;  /* 0x0000001010104812 */ /* 0x000fe400078efcff */
[----:B------:R-:W-:Y:S02]  /*187d0*/  ISETP.GE.AND P4, PT, R133, 0x19, PT ;  /* 0x000000198500780c */ /* 0x000fe40003f86270 */
[----:B------:R-:W-:Y:S02]  /*187e0*/  LOP3.LUT R16, R16, 0xfffbffff, RZ, 0xc0, !PT ;  /* 0xfffbffff10107812 */ /* 0x000fe400078ec0ff */
[----:B------:R-:W-:Y:S02]  /*187f0*/  FSEL R95, R95, -INF , !P3 ;  /* 0xff8000005f5f7808 */ /* 0x000fe40005800000 */
[----:B------:R-:W-:-:S04]  /*18800*/  ISETP.GT.AND P3, PT, R134, 0x18, !P4 ;  /* 0x000000188600780c */ /* 0x000fc80006764270 */
[----:B------:R-:W-:-:S03]  /*18810*/  ISETP.LT.OR P3, PT, R135, 0x19, P3 ;  /* 0x000000198700780c */ /* 0x000fc60001f61670 */
        /* <DEDUP_REMOVED lines=68> */
[----:B------:R-:W-:Y:S02]  /*18c60*/  FSEL R119, R119, -INF , !P3 ;  /* 0xff80000077777808 */ /* 0x000fe40005800000 */
[----:B------:R-:W-:Y:S02]  /*18c70*/  LOP3.LUT R16, R16, 0xffffffbf, RZ, 0xc0, !PT ;  /* 0xffffffbf10107812 */ /* 0x000fe400078ec0ff */
[----:B------:R-:W-:-:S04]  /*18c80*/  ISETP.GT.AND P3, PT, R134, 0x48, !P4 ;  /* 0x000000488600780c */ /* 0x000fc80006764270 */
[----:B------:R-:W-:-:S03]  /*18c90*/  ISETP.LT.OR P3, PT, R135, 0x49, P3 ;  /* 0x000000498700780c */ /* 0x000fc60001f61670 */
[----:B------:R-:W-:Y:S02]  /*18ca0*/  @P4 LOP3.LUT R16, R16, 0x40, RZ, 0xfc, !PT ;  /* 0x0000004010104812 */ /* 0x000fe400078efcff */
[----:B------:R-:W-:Y:S02]  /*18cb0*/  ISETP.GE.AND P4, PT, R133, 0x4a, PT ;  /* 0x0000004a8500780c */ /* 0x000fe40003f86270 */
[----:B------:R-:W-:Y:S02]  /*18cc0*/  FSEL R122, R122, -INF , !P3 ;  /* 0xff8000007a7a7808 */ /* 0x000fe40005800000 */
[----:B------:R-:W-:Y:S02]  /*18cd0*/  ISETP.GT.AND P3, PT, R134, 0x49, !P4 ;  /* 0x000000498600780c */ /* 0x000fe40006764270 */
[----:B------:R-:W-:Y:S02]  /*18ce0*/  LOP3.LUT R16, R16, 0xffffffdf, RZ, 0xc0, !PT ;  /* 0xffffffdf10107812 */ /* 0x000fe400078ec0ff */
[----:B------:R-:W-:-:S04]  /*18cf0*/  ISETP.LT.OR P3, PT, R135, 0x4a, P3 ;  /* 0x0000004a8700780c */ /* 0x000fc80001f61670 */
[----:B------:R-:W-:Y:S02]  /*18d00*/  FSEL R123, R123, -INF , !P3 ;  /* 0xff8000007b7b7808 */ /* 0x000fe40005800000 */
[----:B------:R-:W-:Y:S02]  /*18d10*/  ISETP.GE.AND P3, PT, R133, 0x51, PT ;  /* 0x000000518500780c */ /* 0x000fe40003f66270 */
[----:B------:R-:W-:Y:S02]  /*18d20*/  @P4 LOP3.LUT R16, R16, 0x20, RZ, 0xfc, !PT ;  /* 0x0000002010104812 */ /* 0x000fe400078efcff */
[----:B------:R-:W-:Y:S02]  /*18d30*/  ISETP.GT.AND P4, PT, R134, 0x50, !P3 ;  /* 0x000000508600780c */ /* 0x000fe40005f84270 */
[----:B------:R-:W-:Y:S02]  /*18d40*/  LOP3.LUT R16, R16, 0xfffffffd, RZ, 0xc0, !PT ;  /* 0xfffffffd10107812 */ /* 0x000fe400078ec0ff */
        /* <DEDUP_REMOVED lines=10> */
[----:B------:R-:W-:-:S13]  /*18df0*/  ISETP.GE.AND P6, PT, R133, 0x1, PT ;  /* 0x000000018500780c */ /* 0x000fda0003fc6270 */
[----:B------:R-:W-:Y:S02]  /*18e00*/  @P6 LOP3.LUT R16, R16, 0x2, RZ, 0xfc, !PT ;  /* 0x0000000210106812 */ /* 0x000fe400078efcff */
[----:B------:R-:W-:Y:S02]  /*18e10*/  ISETP.GT.AND P6, PT, R134, RZ, !P6 ;  /* 0x000000ff8600720c */ /* 0x000fe400077c4270 */
[----:B------:R-:W-:Y:S02]  /*18e20*/  LOP3.LUT R16, R16, 0xfffffffe, RZ, 0xc0, !PT ;  /* 0xfffffffe10107812 */ /* 0x000fe400078ec0ff */
[----:B------:R-:W-:-:S04]  /*18e30*/  ISETP.LT.OR P6, PT, R135, 0x1, P6 ;  /* 0x000000018700780c */ /* 0x000fc800037c1670 */
[----:B------:R-:W-:Y:S02]  /*18e40*/  FSEL R15, R15, -INF , !P6 ;  /* 0xff8000000f0f7808 */ /* 0x000fe40007000000 */
[----:B------:R-:W-:-:S13]  /*18e50*/  ISETP.GE.AND P6, PT, R133, 0x5a, PT ;  /* 0x0000005a8500780c */ /* 0x000fda0003fc6270 */
[----:B------:R-:W-:Y:S02]  /*18e60*/  @P6 LOP3.LUT R16, R16, 0x1, RZ, 0xfc, !PT ;  /* 0x0000000110106812 */ /* 0x000fe400078efcff */
[----:B------:R-:W-:-:S04]  /*18e70*/  ISETP.GT.AND P6, PT, R134, 0x59, !P6 ;  /* 0x000000598600780c */ /* 0x000fc800077c4270 */
[----:B------:R-:W-:-:S04]  /*18e80*/  ISETP.LT.OR P6, PT, R135, 0x5a, P6 ;  /* 0x0000005a8700780c */ /* 0x000fc800037c1670 */
[----:B------:R-:W-:Y:S02]  /*18e90*/  FSEL R132, R132, -INF , !P6 ;  /* 0xff80000084847808 */ /* 0x000fe40007000000 */
[----:B------:R-:W-:-:S13]  /*18ea0*/  LOP3.LUT P6, RZ, R16, 0x80000, RZ, 0xc0, !PT ;  /* 0x0008000010ff7812 */ /* 0x000fda00078cc0ff */
[----:B------:R-:W-:Y:S05]  /*18eb0*/  @!P6 BRA `(.L_x_1777) ;  /* 0x000000000054e947 */ /* 0x000fea0003800000 */
        /* <DEDUP_REMOVED lines=12> */
.L_x_1779:
[----:B------:R-:W-:-:S05]  /*18f80*/  IMAD.U32 R133, RZ, RZ, UR47 ;  /* 0x0000002fff857e24 */ /* 0x000fca000f8e00ff */
[----:B------:R-:W-:-:S13]  /*18f90*/  ISETP.NE.AND P6, PT, R133, 0x1, PT ;  /* 0x000000018500780c */ /* 0x000fda0003fc5270 */
[----:B------:R-:W0:Y:S02]  /*18fa0*/  @P6 LDC.64 R10, c[0x0][0x9e8] ;  /* 0x00027a00ff0a6b82 */ /* 0x000e240000000a00 */
[----:B0-----:R-:W-:-:S05]  /*18fb0*/  @P6 IMAD.HI.U32 R10, R131, R10, RZ ;  /* 0x0000000a830a6227 */ /* 0x001fca00078e00ff */
[----:B------:R-:W-:-:S07]  /*18fc0*/  @P6 SHF.R.U32.HI R131, RZ, R11, R10 ;  /* 0x0000000bff836219 */ /* 0x000fce000001160a */
.L_x_1780:
[----:B------:R-:W-:Y:S05]  /*18fd0*/  BSYNC B2 ;  /* 0x0000000000027941 */ /* 0x000fea0003800000 */
.L_x_1778:
[----:B------:R-:W-:-:S05]  /*18fe0*/  IMAD R10, R131, R133, R129 ;  /* 0x00000085830a7224 */ /* 0x000fca00078e0281 */
[----:B------:R-:W-:Y:S02]  /*18ff0*/  VIADDMNMX R137, R10, R133, R137, PT ;  /* 0x000000850a897246 */ /* 0x000fe40003800189 */
[----:B------:R-:W-:-:S07]  /*19000*/  VIMNMX R136, R136, R10, !PT ;  /* 0x0000000a88887248 */ /* 0x000fce0007fe0100 */
.L_x_1777:
[C---:B------:R-:W-:Y:S02]  /*19010*/  ISETP.GT.AND P1, PT, R136.reuse, 0x1, !P1 ;  /* 0x000000018800780c */ /* 0x040fe40004f24270 */
[----:B------:R-:W-:Y:S02]  /*19020*/  ISETP.GT.AND P2, PT, R136, 0x8, !P2 ;  /* 0x000000088800780c */ /* 0x000fe40005744270 */
[C---:B------:R-:W-:Y:S02]  /*19030*/  ISETP.LT.OR P1, PT, R137.reuse, 0x2, P1 ;  /* 0x000000028900780c */ /* 0x040fe40000f21670 */
[----:B------:R-:W-:Y:S02]  /*19040*/  ISETP.LT.OR P2, PT, R137, 0x9, P2 ;  /* 0x000000098900780c */ /* 0x000fe40001741670 */
[----:B------:R-:W-:Y:S01]  /*19050*/  FSEL R11, R14, -INF , !P1 ;  /* 0xff8000000e0b7808 */ /* 0x000fe20004800000 */
[----:B------:R-:W-:Y:S01]  /*19060*/  IMAD.U32 R14, RZ, RZ, UR54 ;  /* 0x00000036ff0e7e24 */ /* 0x000fe2000f8e00ff */
[----:B------:R-:W-:-:S02]  /*19070*/  LOP3.LUT P1, RZ, R16, 0x4, RZ, 0xc0, !PT ;  /* 0x0000000410ff7812 */ /* 0x000fc4000782c0ff */
[----:B------:R-:W-:Y:S02]  /*19080*/  FSEL R88, R88, -INF , !P2 ;  /* 0xff80000058587808 */ /* 0x000fe40005000000 */
[----:B------:R-:W-:Y:S02]  /*19090*/  ISETP.GT.AND P1, PT, R136, 0x9, !P1 ;  /* 0x000000098800780c */ /* 0x000fe40004f24270 */
[C---:B------:R-:W-:Y:S02]  /*190a0*/  LOP3.LUT P2, RZ, R16.reuse, 0x20000, RZ, 0xc0, !PT ;  /* 0x0002000010ff7812 */ /* 0x040fe4000784c0ff */
[----:B------:R-:W-:Y:S02]  /*190b0*/  ISETP.LT.OR P1, PT, R137, 0xa, P1 ;  /* 0x0000000a8900780c */ /* 0x000fe40000f21670 */
[----:B------:R-:W-:Y:S02]  /*190c0*/  LOP3.LUT P6, RZ, R16, 0x10000, RZ, 0xc0, !PT ;  /* 0x0001000010ff7812 */ /* 0x000fe400078cc0ff */
[----:B------:R-:W-:-:S02]  /*190d0*/  FSEL R89, R89, -INF , !P1 ;  /* 0xff80000059597808 */ /* 0x000fc40004800000 */
[----:B------:R-:W-:Y:S02]  /*190e0*/  LOP3.LUT P1, RZ, R16, 0x8, RZ, 0xc0, !PT ;  /* 0x0000000810ff7812 */ /* 0x000fe4000782c0ff */
[----:B------:R-:W-:Y:S02]  /*190f0*/  FMNMX.FTZ R10, R15, R4, !PT ;  /* 0x000000040f0a7209 */ /* 0x000fe40007810000 */
[----:B------:R-:W-:Y:S02]  /*19100*/  ISETP.GT.AND P1, PT, R136, 0x10, !P1 ;  /* 0x000000108800780c */ /* 0x000fe40004f24270 */
[----:B------:R-:W-:Y:S02]  /*19110*/  FMNMX.FTZ R129, R23, R10, !PT ;  /* 0x0000000a17817209 */ /* 0x000fe40007810000 */
[----:B------:R-:W-:Y:S02]  /*19120*/  ISETP.LT.OR P1, PT, R137, 0x11, P1 ;  /* 0x000000118900780c */ /* 0x000fe40000f21670 */
[----:B------:R-:W-:-:S02]  /*19130*/  FMNMX.FTZ R10, R90, R129, !PT ;  /* 0x000000815a0a7209 */ /* 0x000fc40007810000 */
[----:B------:R-:W-:Y:S02]  /*19140*/  FSEL R92, R92, -INF , !P1 ;  /* 0xff8000005c5c7808 */ /* 0x000fe40004800000 */
[----:B------:R-:W-:Y:S02]  /*19150*/  LOP3.LUT P1, RZ, R16, 0x10, RZ, 0xc0, !PT ;  /* 0x0000001010ff7812 */ /* 0x000fe4000782c0ff */
[----:B------:R-:W-:Y:S02]  /*19160*/  FMNMX.FTZ R129, R91, R10, !PT ;  /* 0x0000000a5b817209 */ /* 0x000fe40007810000 */
[----:B------:R-:W-:Y:S02]  /*19170*/  ISETP.GT.AND P1, PT, R136, 0x11, !P1 ;  /* 0x000000118800780c */ /* 0x000fe40004f24270 */
[----:B------:R-:W-:Y:S02]  /*19180*/  FMNMX.FTZ R10, R94, R129, !PT ;  /* 0x000000815e0a7209 */ /* 0x000fe40007810000 */
[----:B------:R-:W-:-:S02]  /*19190*/  ISETP.LT.OR P1, PT, R137, 0x12, P1 ;  /* 0x000000128900780c */ /* 0x000fc40000f21670 */
[----:B------:R-:W-:Y:S02]  /*191a0*/  FMNMX.FTZ R129, R95, R10, !PT ;  /* 0x0000000a5f817209 */ /* 0x000fe40007810000 */
[----:B------:R-:W-:Y:S02]  /*191b0*/  FSEL R93, R93, -INF , !P1 ;  /* 0xff8000005d5d7808 */ /* 0x000fe40004800000 */
[----:B------:R-:W-:Y:S02]  /*191c0*/  LOP3.LUT P1, RZ, R16, 0x40000, RZ, 0xc0, !PT ;  /* 0x0004000010ff7812 */ /* 0x000fe4000782c0ff */
        /* <DEDUP_REMOVED lines=30> */
[----:B------:R-:W-:Y:S02]  /*193b0*/  LOP3.LUT P1, RZ, R16, 0x2000, RZ, 0xc0, !PT ;  /* 0x0000200010ff7812 */ /* 0x000fe4000782c0ff */
[----:B------:R-:W-:Y:S02]  /*193c0*/  FMNMX.FTZ R129, R123, R10, !PT ;  /* 0x0000000a7b817209 */ /* 0x000fe40007810000 */
[----:B------:R-:W-:-:S02]  /*193d0*/  ISETP.GT.AND P1, PT, R136, 0x29, !P1 ;  /* 0x000000298800780c */ /* 0x000fc40004f24270 */
[----:B------:R-:W-:Y:S02]  /*193e0*/  FMNMX.FTZ R10, R126, R129, !PT ;  /* 0x000000817e0a7209 */ /* 0x000fe40007810000 */
[----:B------:R-:W-:Y:S02]  /*193f0*/  ISETP.LT.OR P1, PT, R137, 0x2a, P1 ;  /* 0x0000002a8900780c */ /* 0x000fe40000f21670 */
[----:B------:R-:W-:Y:S02]  /*19400*/  FMNMX.FTZ R129, R127, R10, !PT ;  /* 0x0000000a7f817209 */ /* 0x000fe40007810000 */
[----:B------:R-:W-:Y:S02]  /*19410*/  FSEL R105, R105, -INF , !P1 ;  /* 0xff80000069697808 */ /* 0x000fe40004800000 */
[----:B------:R-:W-:Y:S02]  /*19420*/  LOP3.LUT P1, RZ, R16, 0x1000, RZ, 0xc0, !PT ;  /* 0x0000100010ff7812 */ /* 0x000fe4000782c0ff */
[----:B------:R-:W-:-:S02]  /*19430*/  FMNMX.FTZ R129, R130, R129, !PT ;  /* 0x0000008182817209 */ /* 0x000fc40007810000 */
[----:B------:R-:W-:Y:S02]  /*19440*/  ISETP.GT.AND P1, PT, R136, 0x30, !P1 ;  /* 0x000000308800780c */ /* 0x000fe40004f24270 */
[----:B------:R-:W-:Y:S02]  /*19450*/  FMNMX.FTZ R131, R132, R129, !PT ;  /* 0x0000008184837209 */ /* 0x000fe40007810000 */
[----:B------:R-:W-:Y:S02]  /*19460*/  ISETP.LT.OR P1, PT, R137, 0x31, P1 ;  /* 0x000000318900780c */ /* 0x000fe40000f21670 */
[----:B------:R-:W-:Y:S01]  /*19470*/  LOP3.LUT P2, RZ, R16, 0x40, RZ, 0xc0, !PT ;  /* 0x0000004010ff7812 */ /* 0x000fe2000784c0ff */
[----:B------:R-:W0:Y:S01]  /*19480*/  SHFL.BFLY PT, R10, R131, 0x2, 0x1f ;  /* 0x0c401f00830a7f89 */ /* 0x000e2200000e0000 */
[----:B------:R-:W-:Y:S02]  /*19490*/  FSEL R108, R108, -INF , !P1 ;  /* 0xff8000006c6c7808 */ /* 0x000fe40004800000 */
[----:B------:R-:W-:-:S02]  /*194a0*/  LOP3.LUT P1, RZ, R16, 0x800, RZ, 0xc0, !PT ;  /* 0x0000080010ff7812 */ /* 0x000fc4000782c0ff */
[----:B------:R-:W-:Y:S02]  /*194b0*/  LOP3.LUT P6, RZ, R16, 0x20, RZ, 0xc0, !PT ;  /* 0x0000002010ff7812 */ /* 0x000fe400078cc0ff */
[C---:B------:R-:W-:Y:S02]  /*194c0*/  ISETP.GT.AND P1, PT, R136.reuse, 0x31, !P1 ;  /* 0x000000318800780c */ /* 0x040fe40004f24270 */
[----:B------:R-:W-:Y:S02]  /*194d0*/  ISETP.GT.AND P3, PT, R136, 0x50, !P3 ;  /* 0x000000508800780c */ /* 0x000fe40005f64270 */
[C---:B------:R-:W-:Y:S02]  /*194e0*/  ISETP.LT.OR P1, PT, R137.reuse, 0x32, P1 ;  /* 0x000000328900780c */ /* 0x040fe40000f21670 */
[----:B------:R-:W-:Y:S02]  /*194f0*/  ISETP.LT.OR P3, PT, R137, 0x51, P3 ;  /* 0x000000518900780c */ /* 0x000fe40001f61670 */
[----:B------:R-:W-:-:S02]  /*19500*/  FSEL R109, R109, -INF , !P1 ;  /* 0xff8000006d6d7808 */ /* 0x000fc40004800000 */
[----:B------:R-:W-:Y:S02]  /*19510*/  LOP3.LUT P1, RZ, R16, 0x400, RZ, 0xc0, !PT ;  /* 0x0000040010ff7812 */ /* 0x000fe4000782c0ff */
[C---:B------:R-:W-:Y:S02]  /*19520*/  ISETP.GT.AND P4, PT, R136.reuse, 0x51, !P4 ;  /* 0x000000518800780c */ /* 0x040fe40006784270 */
[----:B------:R-:W-:Y:S02]  /*19530*/  ISETP.GT.AND P1, PT, R136, 0x38, !P1 ;  /* 0x000000388800780c */ /* 0x000fe40004f24270 */
[----:B------:R-:W-:Y:S02]  /*19540*/  FSEL R125, R125, -INF , !P3 ;  /* 0xff8000007d7d7808 */ /* 0x000fe40005800000 */
[----:B------:R-:W-:Y:S02]  /*19550*/  ISETP.LT.OR P1, PT, R137, 0x39, P1 ;  /* 0x000000398900780c */ /* 0x000fe40000f21670 */
[----:B0-----:R-:W-:-:S02]  /*19560*/  FMNMX.FTZ R133, R131, R10, !PT ;  /* 0x0000000a83857209 */ /* 0x001fc40007810000 */
[----:B------:R-:W-:Y:S02]  /*19570*/  FSEL R112, R112, -INF , !P1 ;  /* 0xff80000070707808 */ /* 0x000fe40004800000 */
[----:B------:R-:W-:Y:S01]  /*19580*/  LOP3.LUT P1, RZ, R16, 0x200, RZ, 0xc0, !PT ;  /* 0x0000020010ff7812 */ /* 0x000fe2000782c0ff */
[----:B------:R-:W0:Y:S01]  /*19590*/  SHFL.BFLY PT, R10, R133, 0x1, 0x1f ;  /* 0x0c201f00850a7f89 */ /* 0x000e2200000e0000 */
[C---:B------:R-:W-:Y:S02]  /*195a0*/  ISETP.GT.AND P5, PT, R136.reuse, 0x58, !P5 ;  /* 0x000000588800780c */ /* 0x040fe40006fa4270 */
[----:B------:R-:W-:Y:S02]  /*195b0*/  ISETP.GT.AND P1, PT, R136, 0x39, !P1 ;  /* 0x000000398800780c */ /* 0x000fe40004f24270 */
[C---:B------:R-:W-:Y:S02]  /*195c0*/  ISETP.LT.OR P4, PT, R137.reuse, 0x52, P4 ;  /* 0x000000528900780c */ /* 0x040fe40002781670 */
[----:B------:R-:W-:-:S02]  /*195d0*/  ISETP.LT.OR P1, PT, R137, 0x3a, P1 ;  /* 0x0000003a8900780c */ /* 0x000fc40000f21670 */
[----:B------:R-:W-:Y:S02]  /*195e0*/  ISETP.LT.OR P5, PT, R137, 0x59, P5 ;  /* 0x000000598900780c */ /* 0x000fe40002fa1670 */
[----:B------:R-:W-:Y:S02]  /*195f0*/  FSEL R113, R113, -INF , !P1 ;  /* 0xff80000071717808 */ /* 0x000fe40004800000 */
[----:B------:R-:W-:Y:S02]  /*19600*/  LOP3.LUT P1, RZ, R16, 0x100, RZ, 0xc0, !PT ;  /* 0x0000010010ff7812 */ /* 0x000fe4000782c0ff */
[----:B------:R-:W-:Y:S02]  /*19610*/  FSEL R124, R124, -INF , !P4 ;  /* 0xff8000007c7c7808 */ /* 0x000fe40006000000 */
[----:B------:R-:W-:-:S04]  /*19620*/  ISETP.GT.AND P1, PT, R136, 0x40, !P1 ;  /* 0x000000408800780c */ /* 0x000fc80004f24270 */
[----:B------:R-:W-:Y:S02]  /*19630*/  ISETP.LT.OR P1, PT, R137, 0x41, P1 ;  /* 0x000000418900780c */ /* 0x000fe40000f21670 */
[----:B0-----:R-:W-:Y:S02]  /*19640*/  FMNMX.FTZ R10, R133, R10, !PT ;  /* 0x0000000a850a7209 */ /* 0x001fe40007810000 */
[----:B------:R-:W-:Y:S02]  /*19650*/  FSEL R116, R116, -INF , !P1 ;  /* 0xff80000074747808 */ /* 0x000fe40004800000 */
[----:B------:R-:W-:Y:S01]  /*19660*/  LOP3.LUT P1, RZ, R16, 0x80, RZ, 0xc0, !PT ;  /* 0x0000008010ff7812 */ /* 0x000fe2000782c0ff */
[----:B------:R-:W-:-:S03]  /*19670*/  FMUL.FTZ R129, R10, R14 ;  /* 0x0000000e0a817220 */ /* 0x000fc60000410000 */
[----:B------:R-:W-:-:S04]  /*19680*/  ISETP.GT.AND P1, PT, R136, 0x41, !P1 ;  /* 0x000000418800780c */ /* 0x000fc80004f24270 */
[----:B------:R-:W-:-:S04]  /*19690*/  ISETP.LT.OR P1, PT, R137, 0x42, P1 ;  /* 0x000000428900780c */ /* 0x000fc80000f21670 */
[----:B------:R-:W-:Y:S02]  /*196a0*/  FSEL R117, R117, -INF , !P1 ;  /* 0xff80000075757808 */ /* 0x000fe40004800000 */
[----:B------:R-:W-:Y:S02]  /*196b0*/  ISETP.GT.AND P1, PT, R136, 0x48, !P2 ;  /* 0x000000488800780c */ /* 0x000fe40005724270 */
[----:B------:R-:W-:Y:S02]  /*196c0*/  LOP3.LUT P2, RZ, R16, 0x2, RZ, 0xc0, !PT ;  /* 0x0000000210ff7812 */ /* 0x000fe4000784c0ff */
[----:B------:R-:W-:-:S04]  /*196d0*/  ISETP.LT.OR P1, PT, R137, 0x49, P1 ;  /* 0x000000498900780c */ /* 0x000fc80000f21670 */
[----:B------:R-:W-:Y:S02]  /*196e0*/  FSEL R120, R120, -INF , !P1 ;  /* 0xff80000078787808 */ /* 0x000fe40004800000 */
[----:B------:R-:W-:Y:S02]  /*196f0*/  ISETP.GT.AND P1, PT, R136, 0x49, !P6 ;  /* 0x000000498800780c */ /* 0x000fe40007724270 */
[----:B------:R-:W-:Y:S02]  /*19700*/  LOP3.LUT P6, RZ, R16, 0x1, RZ, 0xc0, !PT ;  /* 0x0000000110ff7812 */ /* 0x000fe400078cc0ff */
[----:B------:R-:W-:-:S04]  /*19710*/  ISETP.LT.OR P1, PT, R137, 0x4a, P1 ;  /* 0x0000004a8900780c */ /* 0x000fc80000f21670 */
[----:B------:R-:W-:Y:S02]  /*19720*/  FSEL R121, R121, -INF , !P1 ;  /* 0xff80000079797808 */ /* 0x000fe40004800000 */
[C---:B------:R-:W-:Y:S02]  /*19730*/  ISETP.GT.AND P1, PT, R136.reuse, RZ, !P2 ;  /* 0x000000ff8800720c */ /* 0x040fe40005724270 */
[----:B------:R-:W-:Y:S02]  /*19740*/  ISETP.GT.AND P2, PT, R136, 0x59, !P6 ;  /* 0x000000598800780c */ /* 0x000fe40007744270 */
[C---:B------:R-:W-:Y:S02]  /*19750*/  ISETP.LT.OR P1, PT, R137.reuse, 0x1, P1 ;  /* 0x000000018900780c */ /* 0x040fe40000f21670 */
[----:B------:R-:W-:Y:S02]  /*19760*/  ISETP.LT.OR P2, PT, R137, 0x5a, P2 ;  /* 0x0000005a8900780c */ /* 0x000fe40001741670 */
[----:B------:R-:W-:-:S02]  /*19770*/  FSEL R9, R9, -INF , !P1 ;  /* 0xff80000009097808 */ /* 0x000fc40004800000 */
[----:B------:R-:W-:Y:S02]  /*19780*/  FSETP.NEU.FTZ.AND P1, PT, R10, -INF , PT ;  /* 0xff8000000a00780b */ /* 0x000fe40003f3d000 */
[----:B------:R-:W-:Y:S02]  /*19790*/  FSEL R128, R128, -INF , !P2 ;  /* 0xff80000080807808 */ /* 0x000fe40005000000 */
[----:B------:R-:W-:-:S05]  /*197a0*/  FSEL R129, R129, RZ, P1 ;  /* 0x000000ff81817208 */ /* 0x000fca0000800000 */
[-CC-:B------:R-:W-:Y:S01]  /*197b0*/  FFMA.FTZ R156, R15, R14.reuse, -R129.reuse ;  /* 0x0000000e0f9c7223 */ /* 0x180fe20000010881 */
[----:B------:R-:W-:Y:S01]  /*197c0*/  FMNMX.FTZ R15, R9, R3, !PT ;  /* 0x00000003090f7209 */ /* 0x000fe20007810000 */
[-CC-:B------:R-:W-:Y:S01]  /*197d0*/  FFMA.FTZ R152, R94, R14.reuse, -R129.reuse ;  /* 0x0000000e5e987223 */ /* 0x180fe20000010881 */
[-CC-:B------:R-:W-:Y:S01]  /*197e0*/  FFMA.FTZ R158, R90, R14.reuse, -R129.reuse ;  /* 0x0000000e5a9e7223 */ /* 0x180fe20000010881 */
[-CC-:B------:R-:W-:Y:S01]  /*197f0*/  FFMA.FTZ R90, R95, R14.reuse, -R129.reuse ;  /* 0x0000000e5f5a7223 */ /* 0x180fe20000010881 */
[----:B------:R-:W-:Y:S01]  /*19800*/  FMNMX.FTZ R15, R11, R15, !PT ;  /* 0x0000000f0b0f7209 */ /* 0x000fe20007810000 */
[-CC-:B------:R-:W-:Y:S01]  /*19810*/  FFMA.FTZ R95, R107, R14.reuse, -R129.reuse ;  /* 0x0000000e6b5f7223 */ /* 0x180fe20000010881 */
[----:B------:R-:W-:Y:S01]  /*19820*/  FSEL R107, R20, -INF , !P5 ;  /* 0xff800000146b7808 */ /* 0x000fe20006800000 */
[-CC-:B------:R-:W-:Y:S01]  /*19830*/  FFMA.FTZ R150, R106, R14.reuse, -R129.reuse ;  /* 0x0000000e6a967223 */ /* 0x180fe20000010881 */
[----:B------:R-:W-:Y:S01]  /*19840*/  FMNMX.FTZ R15, R88, R15, !PT ;  /* 0x0000000f580f7209 */ /* 0x000fe20007810000 */
[-CC-:B------:R-:W-:Y:S01]  /*19850*/  FFMA.FTZ R144, R110, R14.reuse, -R129.reuse ;  /* 0x0000000e6e907223 */ /* 0x180fe20000010881 */
[-CC-:B------:R-:W-:Y:S01]  /*19860*/  FFMA.FTZ R106, R111, R14.reuse, -R129.reuse ;  /* 0x0000000e6f6a7223 */ /* 0x180fe20000010881 */
[----:B------:R-:W-:Y:S01]  /*19870*/  FSEL R110, R10, RZ, P1 ;  /* 0x000000ff0a6e7208 */ /* 0x000fe20000800000 */
[-CC-:B------:R-:W-:Y:S01]  /*19880*/  FFMA.FTZ R131, R23, R14.reuse, -R129.reuse ;  /* 0x0000000e17837223 */ /* 0x180fe20000010881 */
[----:B------:R-:W-:Y:S01]  /*19890*/  FMNMX.FTZ R15, R89, R15, !PT ;  /* 0x0000000f590f7209 */ /* 0x000fe20007810000 */
[-CC-:B------:R-:W-:Y:S01]  /*198a0*/  FFMA.FTZ R146, R114, R14.reuse, -R129.reuse ;  /* 0x0000000e72927223 */ /* 0x180fe20000010881 */
[----:B------:R-:W-:Y:S01]  /*198b0*/  MUFU.EX2 R156, R156 ;  /* 0x0000009c009c7308 */ /* 0x000fe20000000800 */
[----:B------:R-:W-:Y:S01]  /*198c0*/  FADD.FTZ R110, -R110, R4 ;  /* 0x000000046e6e7221 */ /* 0x000fe20000010100 */
[----:B------:R-:W-:Y:S01]  /*198d0*/  FMNMX.FTZ R15, R92, R15, !PT ;  /* 0x0000000f5c0f7209 */ /* 0x000fe20007810000 */
[-CC-:B------:R-:W-:Y:S01]  /*198e0*/  FFMA.FTZ R91, R91, R14.reuse, -R129.reuse ;  /* 0x0000000e5b5b7223 */ /* 0x180fe20000010881 */
[-CC-:B------:R-:W-:Y:S01]  /*198f0*/  FFMA.FTZ R154, R98, R14.reuse, -R129.reuse ;  /* 0x0000000e629a7223 */ /* 0x180fe20000010881 */
[-C--:B------:R-:W-:Y:S01]  /*19900*/  FMUL.FTZ R110, R110, R14.reuse ;  /* 0x0000000e6e6e7220 */ /* 0x080fe20000410000 */
[----:B------:R-:W-:Y:S01]  /*19910*/  FMNMX.FTZ R15, R93, R15, !PT ;  /* 0x0000000f5d0f7209 */ /* 0x000fe20007810000 */
[-CC-:B------:R-:W-:Y:S01]  /*19920*/  FFMA.FTZ R23, R99, R14.reuse, -R129.reuse ;  /* 0x0000000e63177223 */ /* 0x180fe20000010881 */
[----:B------:R-:W-:Y:S01]  /*19930*/  MUFU.EX2 R131, R131 ;  /* 0x0000008300837308 */ /* 0x000fe20000000800 */
[-CC-:B------:R-:W-:Y:S01]  /*19940*/  FFMA.FTZ R148, R102, R14.reuse, -R129.reuse ;  /* 0x0000000e66947223 */ /* 0x180fe20000010881 */
[----:B------:R-:W-:Y:S01]  /*19950*/  FMNMX.FTZ R15, R96, R15, !PT ;  /* 0x0000000f600f7209 */ /* 0x000fe20007810000 */
[-CC-:B------:R-:W-:Y:S01]  /*19960*/  FFMA.FTZ R103, R103, R14.reuse, -R129.reuse ;  /* 0x0000000e67677223 */ /* 0x180fe20000010881 */
[-CC-:B------:R-:W-:Y:S01]  /*19970*/  FFMA.FTZ R140, R118, R14.reuse, -R129.reuse ;  /* 0x0000000e768c7223 */ /* 0x180fe20000010881 */
[-CC-:B------:R-:W-:Y:S01]  /*19980*/  FFMA.FTZ R102, R119, R14.reuse, -R129.reuse ;  /* 0x0000000e77667223 */ /* 0x180fe20000010881 */
[----:B------:R-:W-:Y:S01]  /*19990*/  FMNMX.FTZ R15, R97, R15, !PT ;  /* 0x0000000f610f7209 */ /* 0x000fe20007810000 */
[-CC-:B------:R-:W-:Y:S01]  /*199a0*/  FFMA.FTZ R142, R122, R14.reuse, -R129.reuse ;  /* 0x0000000e7a8e7223 */ /* 0x180fe20000010881 */
[----:B------:R-:W-:Y:S01]  /*199b0*/  MUFU.EX2 R158, R158 ;  /* 0x0000009e009e7308 */ /* 0x000fe20000000800 */
[-CC-:B------:R-:W-:Y:S01]  /*199c0*/  FFMA.FTZ R99, R123, R14.reuse, -R129.reuse ;  /* 0x0000000e7b637223 */ /* 0x180fe20000010881 */
[----:B------:R-:W-:Y:S01]  /*199d0*/  FMNMX.FTZ R15, R100, R15, !PT ;  /* 0x0000000f640f7209 */ /* 0x000fe20007810000 */
[-CC-:B------:R-:W-:Y:S01]  /*199e0*/  FFMA.FTZ R136, R126, R14.reuse, -R129.reuse ;  /* 0x0000000e7e887223 */ /* 0x180fe20000010881 */
[-CC-:B------:R-:W-:Y:S01]  /*199f0*/  FFMA.FTZ R98, R127, R14.reuse, -R129.reuse ;  /* 0x0000000e7f627223 */ /* 0x180fe20000010881 */
[----:B------:R-:W-:Y:S01]  /*19a00*/  FFMA.FTZ R138, R130, R14, -R129 ;  /* 0x0000000e828a7223 */ /* 0x000fe20000010881 */
[----:B------:R-:W-:-:S02]  /*19a10*/  FMNMX.FTZ R15, R101, R15, !PT ;  /* 0x0000000f650f7209 */ /* 0x000fc40007810000 */
[----:B------:R-:W-:Y:S02]  /*19a20*/  MUFU.EX2 R91, R91 ;  /* 0x0000005b005b7308 */ /* 0x000fe40000000800 */
[----:B------:R-:W-:-:S04]  /*19a30*/  FMNMX.FTZ R15, R104, R15, !PT ;  /* 0x0000000f680f7209 */ /* 0x000fc80007810000 */
[----:B------:R-:W-:Y:S02]  /*19a40*/  FMNMX.FTZ R15, R105, R15, !PT ;  /* 0x0000000f690f7209 */ /* 0x000fe40007810000 */
        /* <DEDUP_REMOVED lines=15> */
[----:B------:R0:W-:Y:S02]  /*19b40*/  MUFU.EX2 R15, R103 ;  /* 0x00000067000f7308 */ /* 0x0001e40000000800 */
[----:B------:R-:W-:-:S04]  /*19b50*/  FMNMX.FTZ R20, R107, R94, !PT ;  /* 0x0000005e6b147209 */ /* 0x000fc80007810000 */
[----:B------:R-:W-:Y:S02]  /*19b60*/  FMNMX.FTZ R20, R128, R20, !PT ;  /* 0x0000001480147209 */ /* 0x000fe40007810000 */
[----:B------:R-:W-:Y:S01]  /*19b70*/  MUFU.EX2 R150, R150 ;  /* 0x0000009600967308 */ /* 0x000fe20000000800 */
[-CC-:B0-----:R-:W-:Y:S01]  /*19b80*/  FFMA.FTZ R103, R115, R14.reuse, -R129.reuse ;  /* 0x0000000e73677223 */ /* 0x181fe20000010881 */
[----:B------:R-:W-:Y:S01]  /*19b90*/  FFMA.FTZ R129, R132, R14, -R129 ;  /* 0x0000000e84817223 */ /* 0x000fe20000010881 */
[----:B------:R-:W0:Y:S05]  /*19ba0*/  SHFL.BFLY PT, R94, R20, 0x2, 0x1f ;  /* 0x0c401f00145e7f89 */ /* 0x000e2a00000e0000 */
[----:B------:R-:W-:Y:S08]  /*19bb0*/  MUFU.EX2 R95, R95 ;  /* 0x0000005f005f7308 */ /* 0x000ff00000000800 */
[----:B------:R-:W-:Y:S08]  /*19bc0*/  MUFU.EX2 R144, R144 ;  /* 0x0000009000907308 */ /* 0x000ff00000000800 */
[----:B------:R-:W-:Y:S01]  /*19bd0*/  MUFU.EX2 R106, R106 ;  /* 0x0000006a006a7308 */ /* 0x000fe20000000800 */
[----:B0-----:R-:W-:-:S05]  /*19be0*/  FMNMX.FTZ R20, R20, R94, !PT ;  /* 0x0000005e14147209 */ /* 0x001fca0007810000 */
[----:B------:R-:W0:Y:S02]  /*19bf0*/  SHFL.BFLY PT, R94, R20, 0x1, 0x1f ;  /* 0x0c201f00145e7f89 */ /* 0x000e2400000e0000 */
[----:B------:R-:W-:Y:S08]  /*19c00*/  MUFU.EX2 R146, R146 ;  /* 0x0000009200927308 */ /* 0x000ff00000000800 */
[----:B------:R-:W-:Y:S08]  /*19c10*/  MUFU.EX2 R103, R103 ;  /* 0x0000006700677308 */ /* 0x000ff00000000800 */
[----:B------:R-:W-:Y:S01]  /*19c20*/  MUFU.EX2 R140, R140 ;  /* 0x0000008c008c7308 */ /* 0x000fe20000000800 */
[----:B0-----:R-:W-:-:S07]  /*19c30*/  FMNMX.FTZ R20, R20, R94, !PT ;  /* 0x0000005e14147209 */ /* 0x001fce0007810000 */
[----:B------:R-:W-:Y:S01]  /*19c40*/  MUFU.EX2 R102, R102 ;  /* 0x0000006600667308 */ /* 0x000fe20000000800 */
[C---:B------:R-:W-:Y:S01]  /*19c50*/  FSETP.NEU.FTZ.AND P1, PT, R20.reuse, -INF , PT ;  /* 0xff8000001400780b */ /* 0x040fe20003f3d000 */
[----:B------:R-:W-:-:S06]  /*19c60*/  FMUL.FTZ R111, R20, R14 ;  /* 0x0000000e146f7220 */ /* 0x000fcc0000410000 */
[----:B------:R-:W0:Y:S01]  /*19c70*/  MUFU.EX2 R94, R110 ;  /* 0x0000006e005e7308 */ /* 0x000e220000000800 */
[----:B------:R-:W-:-:S05]  /*19c80*/  FSEL R111, R111, RZ, P1 ;  /* 0x000000ff6f6f7208 */ /* 0x000fca0000800000 */
        /* <DEDUP_REMOVED lines=11> */
[----:B0-----:R-:W-:Y:S01]  /*19d40*/  FFMA.FTZ R5, R94, R5, R156 ;  /* 0x000000055e057223 */ /* 0x001fe2000001009c */
[-C--:B------:R-:W-:Y:S01]  /*19d50*/  FFMA.FTZ R151, R104, R14.reuse, -R111 ;  /* 0x0000000e68977223 */ /* 0x080fe2000001086f */
[----:B------:R-:W-:Y:S01]  /*19d60*/  MUFU.EX2 R157, R157 ;  /* 0x0000009d009d7308 */ /* 0x000fe20000000800 */
[----:B-1----:R-:W-:Y:S01]  /*19d70*/  FSEL R9, R20, RZ, P1 ;  /* 0x000000ff14097208 */ /* 0x002fe20000800000 */
[----:B------:R-:W-:Y:S01]  /*19d80*/  FADD.FTZ R5, R131, R5 ;  /* 0x0000000583057221 */ /* 0x000fe20000010000 */
[-CC-:B------:R-:W-:Y:S01]  /*19d90*/  FFMA.FTZ R100, R105, R14.reuse, -R111.reuse ;  /* 0x0000000e69647223 */ /* 0x180fe2000001086f */
[-CC-:B------:R-:W-:Y:S01]  /*19da0*/  FFMA.FTZ R145, R108, R14.reuse, -R111.reuse ;  /* 0x0000000e6c917223 */ /* 0x180fe2000001086f */
[-C--:B------:R-:W-:Y:S01]  /*19db0*/  FFMA.FTZ R97, R109, R14.reuse, -R111 ;  /* 0x0000000e6d617223 */ /* 0x080fe2000001086f */
[----:B------:R-:W-:Y:S01]  /*19dc0*/  FADD.FTZ R9, -R9, R3 ;  /* 0x0000000309097221 */ /* 0x000fe20000010100 */
[----:B------:R-:W-:Y:S01]  /*19dd0*/  FADD.FTZ R5, R158, R5 ;  /* 0x000000059e057221 */ /* 0x000fe20000010000 */
[----:B------:R-:W-:Y:S01]  /*19de0*/  MUFU.EX2 R114, R114 ;  /* 0x0000007200727308 */ /* 0x000fe20000000800 */
[-C--:B------:R-:W-:Y:S01]  /*19df0*/  FFMA.FTZ R147, R112, R14.reuse, -R111 ;  /* 0x0000000e70937223 */ /* 0x080fe2000001086f */
[-C--:B------:R-:W-:Y:S01]  /*19e00*/  FMUL.FTZ R9, R9, R14.reuse ;  /* 0x0000000e09097220 */ /* 0x080fe20000410000 */
[----:B------:R-:W-:Y:S01]  /*19e10*/  FADD.FTZ R5, R91, R5 ;  /* 0x000000055b057221 */ /* 0x000fe20000010000 */
[-CC-:B------:R-:W-:Y:S01]  /*19e20*/  FFMA.FTZ R96, R113, R14.reuse, -R111.reuse ;  /* 0x0000000e71607223 */ /* 0x180fe2000001086f */
[-CC-:B------:R-:W-:Y:S01]  /*19e30*/  FFMA.FTZ R141, R116, R14.reuse, -R111.reuse ;  /* 0x0000000e748d7223 */ /* 0x180fe2000001086f */
[-C--:B------:R-:W-:Y:S01]  /*19e40*/  FFMA.FTZ R93, R117, R14.reuse, -R111 ;  /* 0x0000000e755d7223 */ /* 0x080fe2000001086f */
[----:B------:R-:W-:Y:S01]  /*19e50*/  FADD.FTZ R5, R152, R5 ;  /* 0x0000000598057221 */ /* 0x000fe20000010000 */
[----:B------:R-:W0:Y:S01]  /*19e60*/  MUFU.EX2 R9, R9 ;  /* 0x0000000900097308 */ /* 0x000e220000000800 */
[-CC-:B------:R-:W-:Y:S01]  /*19e70*/  FFMA.FTZ R143, R120, R14.reuse, -R111.reuse ;  /* 0x0000000e788f7223 */ /* 0x180fe2000001086f */
[-C--:B------:R-:W-:Y:S01]  /*19e80*/  FFMA.FTZ R92, R121, R14.reuse, -R111 ;  /* 0x0000000e795c7223 */ /* 0x080fe2000001086f */
[----:B------:R-:W-:Y:S01]  /*19e90*/  FADD.FTZ R5, R90, R5 ;  /* 0x000000055a057221 */ /* 0x000fe20000010000 */
[-CC-:B------:R-:W-:Y:S01]  /*19ea0*/  FFMA.FTZ R137, R125, R14.reuse, -R111.reuse ;  /* 0x0000000e7d897223 */ /* 0x180fe2000001086f */
[-CC-:B------:R-:W-:Y:S01]  /*19eb0*/  FFMA.FTZ R3, R124, R14.reuse, -R111.reuse ;  /* 0x0000000e7c037223 */ /* 0x180fe2000001086f */
[-C--:B------:R-:W-:Y:S01]  /*19ec0*/  FFMA.FTZ R139, R107, R14.reuse, -R111 ;  /* 0x0000000e6b8b7223 */ /* 0x080fe2000001086f */
[----:B------:R-:W-:Y:S01]  /*19ed0*/  FADD.FTZ R5, R154, R5 ;  /* 0x000000059a057221 */ /* 0x000fe20000010000 */
[----:B------:R-:W1:Y:S01]  /*19ee0*/  MUFU.EX2 R159, R159 ;  /* 0x0000009f009f7308 */ /* 0x000e620000000800 */
[----:B------:R-:W-:-:S02]  /*19ef0*/  FFMA.FTZ R101, R128, R14, -R111 ;  /* 0x0000000e80657223 */ /* 0x000fc4000001086f */
[----:B------:R-:W-:-:S04]  /*19f00*/  FADD.FTZ R5, R23, R5 ;  /* 0x0000000517057221 */ /* 0x000fc80000010000 */
[----:B------:R-:W-:Y:S01]  /*19f10*/  FADD.FTZ R5, R148, R5 ;  /* 0x0000000594057221 */ /* 0x000fe20000010000 */
[----:B------:R-:W2:Y:S01]  /*19f20*/  MUFU.EX2 R153, R153 ;  /* 0x0000009900997308 */ /* 0x000ea20000000800 */
[----:B0-----:R-:W-:Y:S02]  /*19f30*/  FFMA.FTZ R0, R9, R0, R157 ;  /* 0x0000000009007223 */ /* 0x001fe4000001009d */
[----:B------:R-:W-:Y:S02]  /*19f40*/  FADD.FTZ R5, R15, R5 ;  /* 0x000000050f057221 */ /* 0x000fe40000010000 */
[----:B------:R-:W-:Y:S02]  /*19f50*/  FADD.FTZ R0, R114, R0 ;  /* 0x0000000072007221 */ /* 0x000fe40000010000 */
[----:B------:R-:W-:Y:S01]  /*19f60*/  FADD.FTZ R5, R150, R5 ;  /* 0x0000000596057221 */ /* 0x000fe20000010000 */
[----:B------:R-:W0:Y:S01]  /*19f70*/  MUFU.EX2 R89, R89 ;  /* 0x0000005900597308 */ /* 0x000e220000000800 */
[----:B-1----:R-:W-:-:S02]  /*19f80*/  FADD.FTZ R0, R159, R0 ;  /* 0x000000009f007221 */ /* 0x002fc40000010000 */
[----:B------:R-:W-:Y:S02]  /*19f90*/  FADD.FTZ R5, R95, R5 ;  /* 0x000000055f057221 */ /* 0x000fe40000010000 */
[----:B------:R-:W-:Y:S02]  /*19fa0*/  FADD.FTZ R0, R110, R0 ;  /* 0x000000006e007221 */ /* 0x000fe40000010000 */
[----:B------:R-:W-:Y:S01]  /*19fb0*/  FADD.FTZ R5, R144, R5 ;  /* 0x0000000590057221 */ /* 0x000fe20000010000 */
[----:B------:R-:W1:Y:S01]  /*19fc0*/  MUFU.EX2 R155, R155 ;  /* 0x0000009b009b7308 */ /* 0x000e620000000800 */
[----:B--2---:R-:W-:Y:S02]  /*19fd0*/  FADD.FTZ R0, R153, R0 ;  /* 0x0000000099007221 */ /* 0x004fe40000010000 */
[----:B------:R-:W-:-:S04]  /*19fe0*/  FADD.FTZ R5, R106, R5 ;  /* 0x000000056a057221 */ /* 0x000fc80000010000 */
[----:B------:R-:W-:Y:S01]  /*19ff0*/  FADD.FTZ R5, R146, R5 ;  /* 0x0000000592057221 */ /* 0x000fe20000010000 */
[----:B------:R-:W2:Y:S01]  /*1a000*/  MUFU.EX2 R88, R88 ;  /* 0x0000005800587308 */ /* 0x000ea20000000800 */
[----:B0-----:R-:W-:Y:S02]  /*1a010*/  FADD.FTZ R0, R89, R0 ;  /* 0x0000000059007221 */ /* 0x001fe40000010000 */
[----:B------:R-:W-:-:S04]  /*1a020*/  FADD.FTZ R5, R103, R5 ;  /* 0x0000000567057221 */ /* 0x000fc80000010000 */
[----:B------:R-:W-:Y:S01]  /*1a030*/  FADD.FTZ R5, R140, R5 ;  /* 0x000000058c057221 */ /* 0x000fe20000010000 */
[----:B------:R-:W0:Y:S01]  /*1a040*/  MUFU.EX2 R149, R149 ;  /* 0x0000009500957308 */ /* 0x000e220000000800 */
[----:B-1----:R-:W-:Y:S02]  /*1a050*/  FADD.FTZ R0, R155, R0 ;  /* 0x000000009b007221 */ /* 0x002fe40000010000 */
[----:B------:R-:W-:-:S05]  /*1a060*/  FADD.FTZ R5, R102, R5 ;  /* 0x0000000566057221 */ /* 0x000fca0000010000 */
        /* <DEDUP_REMOVED lines=46> */
.L_x_1781:
[----:B------:R-:W-:Y:S01]  /*1a350*/  ISETP.GT.AND P1, PT, R7, R8, PT ;  /* 0x000000080700720c */ /* 0x000fe20003f24270 */
[----:B------:R-:W-:Y:S01]  /*1a360*/  VIADD R21, R21, 0x2a860 ;  /* 0x0002a86015157836 */ /* 0x000fe20000000000 */
[----:B------:R-:W-:Y:S01]  /*1a370*/  F2FP.BF16.F32.PACK_AB R154, R23, R154 ;  /* 0x0000009a179a723e */ /* 0x000fe200000010ff */
[----:B------:R-:W-:Y:S01]  /*1a380*/  VIADD R7, R7, 0xffffffff ;  /* 0xffffffff07077836 */ /* 0x000fe20000000000 */
[----:B------:R-:W-:Y:S01]  /*1a390*/  F2FP.BF16.F32.PACK_AB R137, R3, R137 ;  /* 0x000000890389723e */ /* 0x000fe200000010ff */
[----:B------:R-:W-:Y:S01]  /*1a3a0*/  IMAD.MOV.U32 R3, RZ, RZ, R20 ;  /* 0x000000ffff037224 */ /* 0x000fe200078e0014 */
[----:B------:R-:W-:Y:S01]  /*1a3b0*/  PRMT R21, R172, 0x654, R21 ;  /* 0x00000654ac157816 */ /* 0x000fe20000000015 */
[----:B------:R-:W-:Y:S01]  /*1a3c0*/  IMAD.MOV.U32 R164, RZ, RZ, R13 ;  /* 0x000000ffffa47224 */ /* 0x000fe200078e000d */
[----:B------:R-:W-:Y:S01]  /*1a3d0*/  F2FP.BF16.F32.PACK_AB R138, R4, R138 ;  /* 0x0000008a048a723e */ /* 0x000fe200000010ff */
[----:B------:R-:W-:Y:S01]  /*1a3e0*/  IMAD.MOV.U32 R4, RZ, RZ, R10 ;  /* 0x000000ffff047224 */ /* 0x000fe200078e000a */
[----:B------:R0:W-:Y:S01]  /*1a3f0*/  SYNCS.ARRIVE.TRANS64.RED.A1T0 RZ, [R21+URZ], RZ ;  /* 0x000000ff15ff79a7 */ /* 0x0001e2000810043f */
        /* <DEDUP_REMOVED lines=23> */
[----:B------:R-:W-:Y:S05]  /*1a570*/  BSYNC B0 ;  /* 0x0000000000007941 */ /* 0x000fea0003800000 */
.L_x_1761:
[----:B------:R-:W-:Y:S02]  /*1a580*/  IMAD.MOV.U32 R3, RZ, RZ, R20 ;  /* 0x000000ffff037224 */ /* 0x000fe400078e0014 */
[----:B------:R-:W-:Y:S02]  /*1a590*/  IMAD.MOV.U32 R4, RZ, RZ, R10 ;  /* 0x000000ffff047224 */ /* 0x000fe400078e000a */
[----:B------:R-:W-:Y:S02]  /*1a5a0*/  IMAD.MOV.U32 R23, RZ, RZ, R12 ;  /* 0x000000ffff177224 */ /* 0x000fe400078e000c */
[----:B------:R-:W-:-:S07]  /*1a5b0*/  IMAD.MOV.U32 R164, RZ, RZ, R13 ;  /* 0x000000ffffa47224 */ /* 0x000fce00078e000d */
.L_x_1760:
[----:B------:R-:W-:Y:S05]  /*1a5c0*/  BSYNC B1 ;  /* 0x0000000000017941 */ /* 0x000fea0003800000 */
.L_x_1759:
[----:B------:R-:W0:Y:S01]  /*1a5d0*/  LDC R226, c[0x0][0x448] ;  /* 0x00011200ffe27b82 */ /* 0x000e220000000800 */
[----:B------:R-:W-:Y:S01]  /*1a5e0*/  VIADD R8, R188, 0x7f ;  /* 0x0000007fbc087836 */ /* 0x000fe20000000000 */
[----:B------:R-:W-:Y:S01]  /*1a5f0*/  LOP3.LUT R16, R16, 0xfff7ffff, RZ, 0xc0, !PT ;  /* 0xfff7ffff10107812 */ /* 0x000fe200078ec0ff */
[----:B------:R-:W-:Y:S01]  /*1a600*/  ULDC UR4, c[0x0][0x9dc] ;  /* 0x0002770000047ab9 */ /* 0x000fe20000000800 */
[----:B------:R-:W-:-:S04]  /*1a610*/  IADD3 R13, R166, 0x1, -R165 ;  /* 0x00000001a60d7810 */ /* 0x000fc80007ffe8a5 */
[----:B------:R-:W1:Y:S01]  /*1a620*/  LDC R224, c[0x0][0x9e4] ;  /* 0x00027900ffe07b82 */ /* 0x000e620000000800 */
[----:B0-----:R-:W-:-:S13]  /*1a630*/  ISETP.NE.AND P1, PT, R226, 0x1, PT ;  /* 0x00000001e200780c */ /* 0x001fda0003f25270 */
[----:B------:R-:W0:Y:S01]  /*1a640*/  @P1 LDC R11, c[0x0][0x44c] ;  /* 0x00011300ff0b1b82 */ /* 0x000e220000000800 */
[----:B------:R-:W-:-:S04]  /*1a650*/  @P1 LOP3.LUT R16, R16, 0x80000, RZ, 0xfc, !PT ;  /* 0x0008000010101812 */ /* 0x000fc800078efcff */
[----:B------:R-:W-:-:S03]  /*1a660*/  LOP3.LUT R16, R16, 0xffefffff, RZ, 0xc0, !PT ;  /* 0xffefffff10107812 */ /* 0x000fc600078ec0ff */
[----:B------:R-:W2:Y:S01]  /*1a670*/  @P1 LDC R10, c[0x0][0x450] ;  /* 0x00011400ff0a1b82 */ /* 0x000ea20000000800 */
[----:B0-----:R-:W-:-:S05]  /*1a680*/  @P1 IMAD.HI.U32 R11, R8, R11, RZ ;  /* 0x0000000b080b1227 */ /* 0x001fca00078e00ff */
[----:B--2---:R-:W-:Y:S02]  /*1a690*/  @P1 SHF.R.U32.HI R8, RZ, R10, R11 ;  /* 0x0000000aff081219 */ /* 0x004fe4000001160b */
[----:B-1----:R-:W-:-:S03]  /*1a6a0*/  ISETP.GE.AND P1, PT, R224, 0x1, PT ;  /* 0x00000001e000780c */ /* 0x002fc60003f26270 */
[----:B------:R-:W-:-:S04]  /*1a6b0*/  IMAD.IADD R8, R13, 0x1, R8 ;  /* 0x000000010d087824 */ /* 0x000fc800078e0208 */
[----:B------:R-:W-:-:S06]  /*1a6c0*/  VIADD R12, R8, -UR4 ;  /* 0x80000004080c7c36 */ /* 0x000fcc0008000000 */
[----:B------:R-:W-:Y:S01]  /*1a6d0*/  @P1 LOP3.LUT R16, R16, 0x100000, RZ, 0xfc, !PT ;  /* 0x0010000010101812 */ /* 0x000fe200078efcff */
        /* <DEDUP_REMOVED lines=11> */
.L_x_1785:
[----:B------:R-:W-:-:S13]  /*1a790*/  ISETP.NE.AND P1, PT, R224, 0x1, PT ;  /* 0x00000001e000780c */ /* 0x000fda0003f25270 */
[----:B------:R-:W0:Y:S02]  /*1a7a0*/  @P1 LDC.64 R10, c[0x0][0x9e8] ;  /* 0x00027a00ff0a1b82 */ /* 0x000e240000000a00 */
[----:B0-----:R-:W-:-:S05]  /*1a7b0*/  @P1 IMAD.HI.U32 R10, R8, R10, RZ ;  /* 0x0000000a080a1227 */ /* 0x001fca00078e00ff */
[----:B------:R-:W-:-:S07]  /*1a7c0*/  @P1 SHF.R.U32.HI R8, RZ, R11, R10 ;  /* 0x0000000bff081219 */ /* 0x000fce000001160a */
.L_x_1786:
[----:B------:R-:W-:Y:S05]  /*1a7d0*/  BSYNC B0 ;  /* 0x0000000000007941 */ /* 0x000fea0003800000 */
.L_x_1784:
[----:B------:R-:W-:-:S05]  /*1a7e0*/  IMAD R11, R8, R224, RZ ;  /* 0x000000e0080b7224 */ /* 0x000fca00078e02ff */
[----:B------:R-:W-:-:S07]  /*1a7f0*/  VIMNMX R12, R12, R11, !PT ;  /* 0x0000000b0c0c7248 */ /* 0x000fce0007fe0100 */
.L_x_1783:
[----:B------:R-:W-:Y:S01]  /*1a800*/  VIADD R12, R12, 0x5f ;  /* 0x0000005f0c0c7836 */ /* 0x000fe20000000000 */
[----:B------:R-:W-:Y:S03]  /*1a810*/  BSSY B0, `(.L_x_1787) ;  /* 0x000027d000007945 */ /* 0x000fe60003800000 */
[----:B------:R-:W-:-:S05]  /*1a820*/  IMAD.HI R12, R12, 0x2aaaaaab, RZ ;  /* 0x2aaaaaab0c0c7827 */ /* 0x000fca00078e02ff */
[----:B------:R-:W-:-:S04]  /*1a830*/  SHF.R.U32.HI R11, RZ, 0x1f, R12 ;  /* 0x0000001fff0b7819 */ /* 0x000fc8000001160c */
[----:B------:R-:W-:-:S04]  /*1a840*/  LEA.HI.SX32 R8, R12, R11, 0x1c ;  /* 0x0000000b0c087211 */ /* 0x000fc800078fe2ff */
[----:B------:R-:W-:-:S04]  /*1a850*/  VIMNMX R8, R201, R8, !PT ;  /* 0x00000008c9087248 */ /* 0x000fc80007fe0100 */
[----:B------:R-:W-:-:S13]  /*1a860*/  ISETP.GE.AND P1, PT, R7, R8, PT ;  /* 0x000000080700720c */ /* 0x000fda0003f26270 */
[----:B------:R-:W-:Y:S05]  /*1a870*/  @!P1 BRA `(.L_x_1788) ;  /* 0x0000002400d89947 */ /* 0x000fea0003800000 */
[----:B------:R-:W-:Y:S01]  /*1a880*/  BSSY B1, `(.L_x_1788) ;  /* 0x0000275000017945 */ /* 0x000fe20003800000 */
[----:B------:R-:W-:Y:S02]  /*1a890*/  IMAD.MOV.U32 R10, RZ, RZ, R3 ;  /* 0x000000ffff0a7224 */ /* 0x000fe400078e0003 */
[----:B------:R-:W-:Y:S02]  /*1a8a0*/  IMAD.MOV.U32 R11, RZ, RZ, R4 ;  /* 0x000000ffff0b7224 */ /* 0x000fe400078e0004 */
[----:B------:R-:W-:Y:S02]  /*1a8b0*/  IMAD.MOV.U32 R12, RZ, RZ, R164 ;  /* 0x000000ffff0c7224 */ /* 0x000fe400078e00a4 */
[----:B------:R-:W-:-:S07]  /*1a8c0*/  IMAD.MOV.U32 R13, RZ, RZ, R23 ;  /* 0x000000ffff0d7224 */ /* 0x000fce00078e0017 */
.L_x_1801:
[----:B------:R-:W-:-:S04]  /*1a8d0*/  ISETP.NE.AND P1, PT, R13, 0x1, PT ;  /* 0x000000010d00780c */ /* 0x000fc80003f25270 */
[----:B------:R-:W-:-:S04]  /*1a8e0*/  SEL R3, RZ, 0x1, P1 ;  /* 0x00000001ff037807 */ /* 0x000fc80000800000 */
[----:B------:R-:W-:Y:S01]  /*1a8f0*/  LOP3.LUT R164, R12, R3, RZ, 0x3c, !PT ;  /* 0x000000030ca47212 */ /* 0x000fe200078e3cff */
[----:B------:R-:W-:Y:S06]  /*1a900*/  @!P0 BRA `(.L_x_1789) ;  /* 0x0000000000048947 */ /* 0x000fec0003800000 */
[----:B------:R-:W-:Y:S01]  /*1a910*/  BPT.TRAP 0x1 ;  /* 0x000000040000795c */ /* 0x000fe20000300000 */
.L_x_1789:
        /* <DEDUP_REMOVED lines=8> */
.L_x_1790:
[----:B------:R-:W-:Y:S01]  /*1a9a0*/  IMAD R95, R23, 0x900, R6 ;  /* 0x00000900175f7824 */ /* 0x000fe200078e0206 */
[----:B------:R-:W-:Y:S03]  /*1a9b0*/  BSSY B2, `(.L_x_1791) ;  /* 0x0000006000027945 */ /* 0x000fe60003800000 */
[C---:B------:R-:W-:Y:S02]  /*1a9c0*/  VIADD R90, R95.reuse, 0x2 ;  /* 0x000000025f5a7836 */ /* 0x040fe40000000000 */
[----:B------:R-:W-:Y:S01]  /*1a9d0*/  VIADD R92, R95, 0x4 ;  /* 0x000000045f5c7836 */ /* 0x000fe20000000000 */
[----:B-1----:R-:W-:Y:S06]  /*1a9e0*/  @P1 BRA `(.L_x_1792) ;  /* 0x0000000000081947 */ /* 0x002fec0003800000 */
[----:B------:R-:W1:Y:S02]  /*1a9f0*/  SYNCS.PHASECHK.TRANS64.TRYWAIT P1, [R20+URZ+0x2a830], R3 ;  /* 0x02a83003140075a7 */ /* 0x000e64000802017f */
[----:B-1----:R-:W-:Y:S05]  /*1aa00*/  @!P1 BRA `(.L_x_1793) ;  /* 0x0000012c006c9947 */ /* 0x002fea0003800000 */
.L_x_1792:
[----:B------:R-:W-:Y:S05]  /*1aa10*/  BSYNC B2 ;  /* 0x0000000000027941 */ /* 0x000fea0003800000 */
.L_x_1791:
        /* <DEDUP_REMOVED lines=8> */
[----:B------:R-:W-:Y:S01]  /*1aaa0*/  MOV R4, UR38 ;  /* 0x0000002600047c02 */ /* 0x000fe20008000f00 */
        /* <DEDUP_REMOVED lines=31> */
[----:B01----:R-:W-:Y:S01]  /*1aca0*/  MOV R3, UR39 ;  /* 0x0000002700037c02 */ /* 0x003fe20008000f00 */
        /* <DEDUP_REMOVED lines=160> */
.L_x_1794:
[----:B------:R-:W-:Y:S01]  /*1b6b0*/  SHF.L.U32 R3, R12, 0x1f, RZ ;  /* 0x0000001f0c037819 */ /* 0x000fe200000006ff */
[----:B------:R-:W-:-:S04]  /*1b6c0*/  IMAD R21, R13, 0x8, R2 ;  /* 0x000000080d157824 */ /* 0x000fc800078e0202 */
[----:B------:R0:W1:Y:S01]  /*1b6d0*/  SYNCS.PHASECHK.TRANS64.TRYWAIT P1, [R21+URZ+0x2a850], R3 ;  /* 0x02a85003150075a7 */ /* 0x000062000802017f */
[----:B------:R-:W-:Y:S05]  /*1b6e0*/  @!P0 BRA `(.L_x_1795) ;  /* 0x0000000000048947 */ /* 0x000fea0003800000 */
[----:B------:R-:W-:Y:S01]  /*1b6f0*/  BPT.TRAP 0x1 ;  /* 0x000000040000795c */ /* 0x000fe20000300000 */
.L_x_1795:
[----:B------:R-:W-:Y:S04]  /*1b700*/  BSSY B2, `(.L_x_1796) ;  /* 0x0000004000027945 */ /* 0x000fe80003800000 */
[----:B-1----:R-:W-:Y:S05]  /*1b710*/  @P1 BRA `(.L_x_1797) ;  /* 0x0000000000081947 */ /* 0x002fea0003800000 */
[----:B------:R-:W1:Y:S02]  /*1b720*/  SYNCS.PHASECHK.TRANS64.TRYWAIT P1, [R21+URZ+0x2a850], R3 ;  /* 0x02a85003150075a7 */ /* 0x000e64000802017f */
[----:B-1----:R-:W-:Y:S05]  /*1b730*/  @!P1 BRA `(.L_x_1798) ;  /* 0x0000012000349947 */ /* 0x002fea0003800000 */
.L_x_1797:
[----:B------:R-:W-:Y:S05]  /*1b740*/  BSYNC B2 ;  /* 0x0000000000027941 */ /* 0x000fea0003800000 */
.L_x_1796:
[----:B01----:R-:W-:Y:S01]  /*1b750*/  VIADD R3, R2, 0x400 ;  /* 0x0000040002037836 */ /* 0x003fe20000000000 */
[----:B------:R-:W-:Y:S01]  /*1b760*/  WARPGROUP.ARRIVE ;  /* 0x00000000000079c5 */ /* 0x000fe20000000000 */
[----:B------:R-:W-:-:S03]  /*1b770*/  IMAD.MOV.U32 R15, RZ, RZ, 0x40000040 ;  /* 0x40000040ff0f7424 */ /* 0x000fc600078e00ff */
[----:B------:R-:W-:-:S04]  /*1b780*/  SHF.R.U32.HI R3, RZ, 0x4, R3 ;  /* 0x00000004ff037819 */ /* 0x000fc80000011603 */
[----:B------:R-:W-:-:S04]  /*1b790*/  LOP3.LUT R3, R3, 0x3fff, RZ, 0xc0, !PT ;  /* 0x00003fff03037812 */ /* 0x000fc800078ec0ff */
[----:B------:R-:W-:-:S05]  /*1b7a0*/  LOP3.LUT R3, R3, 0x3000000, RZ, 0xfc, !PT ;  /* 0x0300000003037812 */ /* 0x000fca00078efcff */
[----:B------:R-:W-:Y:S02]  /*1b7b0*/  IMAD R12, R13, 0x600, R3 ;  /* 0x000006000d0c7824 */ /* 0x000fe400078e0203 */
[----:B------:R-:W-:Y:S02]  /*1b7c0*/  IMAD.MOV.U32 R13, RZ, RZ, 0x40000040 ;  /* 0x40000040ff0d7424 */ /* 0x000fe400078e00ff */
[C---:B------:R-:W-:Y:S01]  /*1b7d0*/  VIADD R14, R12.reuse, 0x80 ;  /* 0x000000800c0e7836 */ /* 0x040fe20000000000 */
[----:B------:R-:W-:Y:S02]  /*1b7e0*/  R2UR UR6, R12 ;  /* 0x000000000c0672ca */ /* 0x000fe400000e0000 */
[----:B------:R-:W-:Y:S01]  /*1b7f0*/  R2UR UR7, R13 ;  /* 0x000000000d0772ca */ /* 0x000fe200000e0000 */
[----:B------:R-:W-:-:S12]  /*1b800*/  IMAD.MOV.U32 R13, RZ, RZ, 0x40000040 ;  /* 0x40000040ff0d7424 */ /* 0x000fd800078e00ff */
        /* <DEDUP_REMOVED lines=36> */
.L_x_1799:
        /* <DEDUP_REMOVED lines=60> */
[----:B------:R-:W-:-:S02]  /*1be10*/  VIADD R20, R20, 0x2a840 ;  /* 0x0002a84014147836 */ /* 0x000fc40000000000 */
[----:B------:R-:W1:Y:S01]  /*1be20*/  MUFU.TANH R92, R92 ;  /* 0x0000005c005c7308 */ /* 0x000e620000002400 */
[----:B--2---:R-:W-:Y:S02]  /*1be30*/  FMNMX.FTZ R4, R91, R4, !PT ;  /* 0x000000045b047209 */ /* 0x004fe40007810000 */
[----:B------:R-:W-:-:S04]  /*1be40*/  PRMT R20, R172, 0x654, R20 ;  /* 0x00000654ac147816 */ /* 0x000fc80000000014 */
[----:B------:R2:W-:Y:S01]  /*1be50*/  SYNCS.ARRIVE.TRANS64.RED.A1T0 RZ, [R20+URZ], RZ ;  /* 0x000000ff14ff79a7 */ /* 0x0005e2000810043f */
        /* <DEDUP_REMOVED lines=79> */
[----:B0-----:R-:W-:Y:S02]  /*1c350*/  FMNMX.FTZ R9, R132, R4, !PT ;  /* 0x0000000484097209 */ /* 0x001fe40007810000 */
[----:B-1----:R-:W-:-:S05]  /*1c360*/  FMNMX.FTZ R4, R131, R3, !PT ;  /* 0x0000000383047209 */ /* 0x002fca0007810000 */
[----:B------:R-:W0:Y:S01]  /*1c370*/  SHFL.BFLY PT, R14, R4, 0x2, 0x1f ;  /* 0x0c401f00040e7f89 */ /* 0x000e2200000e0000 */
[----:B---3--:R-:W-:-:S05]  /*1c380*/  FMNMX.FTZ R3, R133, R9, !PT ;  /* 0x0000000985037209 */ /* 0x008fca0007810000 */
        /* <DEDUP_REMOVED lines=8> */
[-C--:B------:R-:W-:Y:S01]  /*1c410*/  FMUL.FTZ R11, R4, R14.reuse ;  /* 0x0000000e040b7220 */ /* 0x080fe20000410000 */
[----:B-1----:R-:W-:Y:S02]  /*1c420*/  FMNMX.FTZ R3, R3, R9, !PT ;  /* 0x0000000903037209 */ /* 0x002fe40007810000 */
[-C--:B------:R-:W-:Y:S01]  /*1c430*/  FMUL.FTZ R94, R94, R14.reuse ;  /* 0x0000000e5e5e7220 */ /* 0x080fe20000410000 */
[-CC-:B------:R-:W-:Y:S01]  /*1c440*/  FFMA.FTZ R154, R98, R14.reuse, -R11.reuse ;  /* 0x0000000e629a7223 */ /* 0x180fe2000001080b */
[-CC-:B------:R-:W-:Y:S01]  /*1c450*/  FFMA.FTZ R98, R99, R14.reuse, -R11.reuse ;  /* 0x0000000e63627223 */ /* 0x180fe2000001080b */
[-CC-:B------:R-:W-:Y:S01]  /*1c460*/  FFMA.FTZ R156, R12, R14.reuse, -R11.reuse ;  /* 0x0000000e0c9c7223 */ /* 0x180fe2000001080b */
[C---:B------:R-:W-:Y:S01]  /*1c470*/  FADD.FTZ R9, -R3.reuse, R10 ;  /* 0x0000000a03097221 */ /* 0x040fe20000010100 */
[-C--:B------:R-:W-:Y:S01]  /*1c480*/  FMUL.FTZ R99, R3, R14.reuse ;  /* 0x0000000e03637220 */ /* 0x080fe20000410000 */
[-CC-:B------:R-:W-:Y:S01]  /*1c490*/  FFMA.FTZ R152, R93, R14.reuse, -R11.reuse ;  /* 0x0000000e5d987223 */ /* 0x180fe2000001080b */
[-C--:B------:R-:W-:Y:S01]  /*1c4a0*/  FFMA.FTZ R93, R107, R14.reuse, -R11 ;  /* 0x0000000e6b5d7223 */ /* 0x080fe2000001080b */
[-C--:B------:R-:W-:Y:S01]  /*1c4b0*/  FMUL.FTZ R9, R9, R14.reuse ;  /* 0x0000000e09097220 */ /* 0x080fe20000410000 */
[-C--:B------:R-:W-:Y:S01]  /*1c4c0*/  FFMA.FTZ R157, R15, R14.reuse, -R99 ;  /* 0x0000000e0f9d7223 */ /* 0x080fe20000010863 */
[-C--:B------:R-:W-:Y:S01]  /*1c4d0*/  FFMA.FTZ R137, R13, R14.reuse, -R11 ;  /* 0x0000000e0d897223 */ /* 0x080fe2000001080b */
[-C--:B------:R-:W-:Y:S01]  /*1c4e0*/  FFMA.FTZ R107, R88, R14.reuse, -R99 ;  /* 0x0000000e586b7223 */ /* 0x080fe20000010863 */
[----:B------:R-:W-:Y:S01]  /*1c4f0*/  MUFU.EX2 R94, R94 ;  /* 0x0000005e005e7308 */ /* 0x000fe20000000800 */
[-C--:B------:R-:W-:Y:S01]  /*1c500*/  FFMA.FTZ R158, R89, R14.reuse, -R11 ;  /* 0x0000000e599e7223 */ /* 0x080fe2000001080b */
[-C--:B------:R-:W-:Y:S01]  /*1c510*/  FFMA.FTZ R159, R91, R14.reuse, -R99 ;  /* 0x0000000e5b9f7223 */ /* 0x080fe20000010863 */
[-CC-:B------:R-:W-:Y:S01]  /*1c520*/  FFMA.FTZ R150, R106, R14.reuse, -R11.reuse ;  /* 0x0000000e6a967223 */ /* 0x180fe2000001080b */
[-C--:B------:R-:W-:Y:S01]  /*1c530*/  FFMA.FTZ R135, R90, R14.reuse, -R11 ;  /* 0x0000000e5a877223 */ /* 0x080fe2000001080b */
[-CC-:B------:R-:W-:Y:S01]  /*1c540*/  FFMA.FTZ R106, R92, R14.reuse, -R99.reuse ;  /* 0x0000000e5c6a7223 */ /* 0x180fe20000010863 */
[-C--:B------:R-:W-:Y:S01]  /*1c550*/  FFMA.FTZ R153, R96, R14.reuse, -R99 ;  /* 0x0000000e60997223 */ /* 0x080fe20000010863 */
[-CC-:B------:R-:W-:Y:S01]  /*1c560*/  FFMA.FTZ R134, R95, R14.reuse, -R11.reuse ;  /* 0x0000000e5f867223 */ /* 0x180fe2000001080b */
[----:B------:R-:W-:Y:S01]  /*1c570*/  MUFU.EX2 R9, R9 ;  /* 0x0000000900097308 */ /* 0x000fe20000000800 */
[-C--:B------:R-:W-:Y:S01]  /*1c580*/  FFMA.FTZ R95, R103, R14.reuse, -R11 ;  /* 0x0000000e675f7223 */ /* 0x080fe2000001080b */
[-CC-:B------:R-:W-:Y:S01]  /*1c590*/  FFMA.FTZ R103, R97, R14.reuse, -R99.reuse ;  /* 0x0000000e61677223 */ /* 0x180fe20000010863 */
[-C--:B------:R-:W-:Y:S01]  /*1c5a0*/  FFMA.FTZ R155, R100, R14.reuse, -R99 ;  /* 0x0000000e649b7223 */ /* 0x080fe20000010863 */
[-C--:B------:R-:W-:Y:S01]  /*1c5b0*/  FFMA.FTZ R148, R102, R14.reuse, -R11 ;  /* 0x0000000e66947223 */ /* 0x080fe2000001080b */
[-CC-:B------:R-:W-:Y:S01]  /*1c5c0*/  FFMA.FTZ R102, R101, R14.reuse, -R99.reuse ;  /* 0x0000000e65667223 */ /* 0x180fe20000010863 */
[-CC-:B------:R-:W-:Y:S01]  /*1c5d0*/  FFMA.FTZ R149, R104, R14.reuse, -R99.reuse ;  /* 0x0000000e68957223 */ /* 0x180fe20000010863 */
[-CC-:B------:R-:W-:Y:S01]  /*1c5e0*/  FFMA.FTZ R101, R105, R14.reuse, -R99.reuse ;  /* 0x0000000e69657223 */ /* 0x180fe20000010863 */
[----:B------:R-:W0:Y:S01]  /*1c5f0*/  MUFU.EX2 R156, R156 ;  /* 0x0000009c009c7308 */ /* 0x000e220000000800 */
[-CC-:B------:R-:W-:Y:S01]  /*1c600*/  FFMA.FTZ R151, R108, R14.reuse, -R99.reuse ;  /* 0x0000000e6c977223 */ /* 0x180fe20000010863 */
[-C--:B------:R-:W-:Y:S01]  /*1c610*/  FFMA.FTZ R100, R109, R14.reuse, -R99 ;  /* 0x0000000e6d647223 */ /* 0x080fe20000010863 */
[-C--:B------:R-:W-:Y:S01]  /*1c620*/  FFMA.FTZ R144, R110, R14.reuse, -R11 ;  /* 0x0000000e6e907223 */ /* 0x080fe2000001080b */
[-C--:B------:R-:W-:Y:S01]  /*1c630*/  FFMA.FTZ R145, R112, R14.reuse, -R99 ;  /* 0x0000000e70917223 */ /* 0x080fe20000010863 */
[-C--:B------:R-:W-:Y:S01]  /*1c640*/  FFMA.FTZ R90, R111, R14.reuse, -R11 ;  /* 0x0000000e6f5a7223 */ /* 0x080fe2000001080b */
[-C--:B------:R-:W-:Y:S01]  /*1c650*/  FFMA.FTZ R97, R113, R14.reuse, -R99 ;  /* 0x0000000e71617223 */ /* 0x080fe20000010863 */
[-C--:B------:R-:W-:Y:S01]  /*1c660*/  FFMA.FTZ R146, R114, R14.reuse, -R11 ;  /* 0x0000000e72927223 */ /* 0x080fe2000001080b */
[----:B------:R-:W1:Y:S01]  /*1c670*/  MUFU.EX2 R157, R157 ;  /* 0x0000009d009d7308 */ /* 0x000e620000000800 */
[-C--:B------:R-:W-:Y:S01]  /*1c680*/  FFMA.FTZ R147, R116, R14.reuse, -R99 ;  /* 0x0000000e74937223 */ /* 0x080fe20000010863 */
[-C--:B------:R-:W-:Y:S01]  /*1c690*/  FFMA.FTZ R89, R115, R14.reuse, -R11 ;  /* 0x0000000e73597223 */ /* 0x080fe2000001080b */
[-C--:B------:R-:W-:Y:S01]  /*1c6a0*/  FFMA.FTZ R96, R117, R14.reuse, -R99 ;  /* 0x0000000e75607223 */ /* 0x080fe20000010863 */
[-C--:B------:R-:W-:Y:S01]  /*1c6b0*/  FFMA.FTZ R140, R118, R14.reuse, -R11 ;  /* 0x0000000e768c7223 */ /* 0x080fe2000001080b */
[-C--:B------:R-:W-:Y:S01]  /*1c6c0*/  FFMA.FTZ R141, R120, R14.reuse, -R99 ;  /* 0x0000000e788d7223 */ /* 0x080fe20000010863 */
[-C--:B------:R-:W-:Y:S01]  /*1c6d0*/  FFMA.FTZ R13, R119, R14.reuse, -R11 ;  /* 0x0000000e770d7223 */ /* 0x080fe2000001080b */
[-C--:B------:R-:W-:Y:S01]  /*1c6e0*/  FFMA.FTZ R92, R121, R14.reuse, -R99 ;  /* 0x0000000e795c7223 */ /* 0x080fe20000010863 */
[----:B------:R-:W3:Y:S01]  /*1c6f0*/  MUFU.EX2 R137, R137 ;  /* 0x0000008900897308 */ /* 0x000ee20000000800 */
[----:B0-----:R-:W-:Y:S01]  /*1c700*/  FFMA.FTZ R5, R94, R5, R156 ;  /* 0x000000055e057223 */ /* 0x001fe2000001009c */
[-C--:B------:R-:W-:Y:S01]  /*1c710*/  FFMA.FTZ R142, R122, R14.reuse, -R11 ;  /* 0x0000000e7a8e7223 */ /* 0x080fe2000001080b */
[-C--:B------:R-:W-:Y:S01]  /*1c720*/  FFMA.FTZ R143, R124, R14.reuse, -R99 ;  /* 0x0000000e7c8f7223 */ /* 0x080fe20000010863 */
[-C--:B------:R-:W-:Y:S01]  /*1c730*/  FFMA.FTZ R12, R123, R14.reuse, -R11 ;  /* 0x0000000e7b0c7223 */ /* 0x080fe2000001080b */
[-C--:B------:R-:W-:Y:S01]  /*1c740*/  FFMA.FTZ R91, R125, R14.reuse, -R99 ;  /* 0x0000000e7d5b7223 */ /* 0x080fe20000010863 */
[-C--:B------:R-:W-:Y:S01]  /*1c750*/  FFMA.FTZ R136, R126, R14.reuse, -R11 ;  /* 0x0000000e7e887223 */ /* 0x080fe2000001080b */
[----:B------:R-:W-:Y:S01]  /*1c760*/  FFMA.FTZ R15, R128, R14, -R99 ;  /* 0x0000000e800f7223 */ /* 0x000fe20000010863 */
[----:B------:R-:W0:Y:S01]  /*1c770*/  MUFU.EX2 R107, R107 ;  /* 0x0000006b006b7308 */ /* 0x000e220000000800 */
[----:B-1----:R-:W-:Y:S01]  /*1c780*/  FFMA.FTZ R0, R9, R0, R157 ;  /* 0x0000000009007223 */ /* 0x002fe2000001009d */
[-C--:B------:R-:W-:Y:S01]  /*1c790*/  FFMA.FTZ R10, R127, R14.reuse, -R11 ;  /* 0x0000000e7f0a7223 */ /* 0x080fe2000001080b */
[-C--:B------:R-:W-:Y:S01]  /*1c7a0*/  FFMA.FTZ R88, R129, R14.reuse, -R99 ;  /* 0x0000000e81587223 */ /* 0x080fe20000010863 */
[-C--:B------:R-:W-:Y:S01]  /*1c7b0*/  FFMA.FTZ R138, R130, R14.reuse, -R11 ;  /* 0x0000000e828a7223 */ /* 0x080fe2000001080b */
[-C--:B------:R-:W-:Y:S01]  /*1c7c0*/  FFMA.FTZ R139, R132, R14.reuse, -R99 ;  /* 0x0000000e848b7223 */ /* 0x080fe20000010863 */
[-C--:B------:R-:W-:Y:S01]  /*1c7d0*/  FFMA.FTZ R11, R131, R14.reuse, -R11 ;  /* 0x0000000e830b7223 */ /* 0x080fe2000001080b */
[----:B------:R-:W-:Y:S01]  /*1c7e0*/  FFMA.FTZ R99, R133, R14, -R99 ;  /* 0x0000000e85637223 */ /* 0x000fe20000010863 */
[----:B------:R-:W1:Y:S01]  /*1c7f0*/  MUFU.EX2 R158, R158 ;  /* 0x0000009e009e7308 */ /* 0x000e620000000800 */
[----:B---3--:R-:W-:-:S07]  /*1c800*/  FADD.FTZ R5, R137, R5 ;  /* 0x0000000589057221 */ /* 0x008fce0000010000 */
[----:B------:R-:W3:Y:S01]  /*1c810*/  MUFU.EX2 R159, R159 ;  /* 0x0000009f009f7308 */ /* 0x000ee20000000800 */
[----:B0-----:R-:W-:-:S07]  /*1c820*/  FADD.FTZ R0, R107, R0 ;  /* 0x000000006b007221 */ /* 0x001fce0000010000 */
[----:B------:R-:W0:Y:S01]  /*1c830*/  MUFU.EX2 R135, R135 ;  /* 0x0000008700877308 */ /* 0x000e220000000800 */
[----:B-1----:R-:W-:-:S07]  /*1c840*/  FADD.FTZ R5, R158, R5 ;  /* 0x000000059e057221 */ /* 0x002fce0000010000 */
        /* <DEDUP_REMOVED lines=80> */
[----:B--2---:R-:W2:Y:S01]  /*1cd50*/  MUFU.EX2 R20, R99 ;  /* 0x0000006300147308 */ /* 0x004ea20000000800 */
[----:B0-----:R-:W-:Y:S01]  /*1cd60*/  FADD.FTZ R0, R139, R0 ;  /* 0x000000008b007221 */ /* 0x001fe20000010000 */
[----:B-1----:R-:W-:-:S03]  /*1cd70*/  FADD.FTZ R5, R11, R5 ;  /* 0x000000050b057221 */ /* 0x002fc60000010000 */
[----:B--2---:R-:W-:Y:S01]  /*1cd80*/  FADD.FTZ R0, R20, R0 ;  /* 0x0000000014007221 */ /* 0x004fe20000010000 */
[----:B------:R-:W-:Y:S06]  /*1cd90*/  @!P0 BRA `(.L_x_1800) ;  /* 0x0000000000048947 */ /* 0x000fec0003800000 */
[----:B------:R-:W-:Y:S01]  /*1cda0*/  BPT.TRAP 0x1 ;  /* 0x000000040000795c */ /* 0x000fe20000300000 */
.L_x_1800:
[----:B------:R-:W-:Y:S01]  /*1cdb0*/  ISETP.GT.AND P1, PT, R7, R8, PT ;  /* 0x000000080700720c */ /* 0x000fe20003f24270 */
[----:B------:R-:W-:Y:S01]  /*1cdc0*/  VIADD R21, R21, 0x2a860 ;  /* 0x0002a86015157836 */ /* 0x000fe20000000000 */
[----:B------:R-:W-:Y:S01]  /*1cdd0*/  F2FP.BF16.F32.PACK_AB R156, R137, R156 ;  /* 0x0000009c899c723e */ /* 0x000fe200000010ff */
[----:B------:R-:W-:Y:S01]  /*1cde0*/  VIADD R7, R7, 0xffffffff ;  /* 0xffffffff07077836 */ /* 0x000fe20000000000 */
        /* <DEDUP_REMOVED lines=29> */
[----:B0-----:R-:W-:Y:S06]  /*1cfc0*/  @P1 BRA `(.L_x_1801) ;  /* 0xffffffd800401947 */ /* 0x001fec000383ffff */
[----:B------:R-:W-:Y:S05]  /*1cfd0*/  BSYNC B1 ;  /* 0x0000000000017941 */ /* 0x000fea0003800000 */
.L_x_1788:
[----:B------:R-:W-:Y:S05]  /*1cfe0*/  BSYNC B0 ;  /* 0x0000000000007941 */ /* 0x000fea0003800000 */
.L_x_1787:
[----:B------:R-:W-:Y:S01]  /*1cff0*/  ISETP.GE.AND P1, PT, R7, R201, PT ;  /* 0x000000c90700720c */ /* 0x000fe20003f26270 */
[----:B------:R-:W-:-:S12]  /*1d000*/  BSSY B0, `(.L_x_1802) ;  /* 0x000039d000007945 */ /* 0x000fd80003800000 */
[----:B------:R-:W-:Y:S05]  /*1d010*/  @!P1 BRA `(.L_x_1803) ;  /* 0x00000038006c9947 */ /* 0x000fea0003800000 */
[----:B------:R-:W-:Y:S02]  /*1d020*/  IMAD.MOV.U32 R10, RZ, RZ, R3 ;  /* 0x000000ffff0a7224 */ /* 0x000fe400078e0003 */
[----:B------:R-:W-:Y:S02]  /*1d030*/  IMAD.MOV.U32 R11, RZ, RZ, R4 ;  /* 0x000000ffff0b7224 */ /* 0x000fe400078e0004 */
[----:B------:R-:W-:Y:S02]  /*1d040*/  IMAD.MOV.U32 R8, RZ, RZ, R164 ;  /* 0x000000ffff087224 */ /* 0x000fe400078e00a4 */
[----:B------:R-:W-:-:S07]  /*1d050*/  IMAD.MOV.U32 R12, RZ, RZ, R23 ;  /* 0x000000ffff0c7224 */ /* 0x000fce00078e0017 */
.L_x_1824:
[----:B------:R-:W-:-:S04]  /*1d060*/  ISETP.NE.AND P1, PT, R12, 0x1, PT ;  /* 0x000000010c00780c */ /* 0x000fc80003f25270 */
[----:B------:R-:W-:-:S04]  /*1d070*/  SEL R3, RZ, 0x1, P1 ;  /* 0x00000001ff037807 */ /* 0x000fc80000800000 */
[----:B------:R-:W-:Y:S01]  /*1d080*/  LOP3.LUT R164, R8, R3, RZ, 0x3c, !PT ;  /* 0x0000000308a47212 */ /* 0x000fe200078e3cff */
[----:B------:R-:W-:Y:S06]  /*1d090*/  @!P0 BRA `(.L_x_1804) ;  /* 0x0000000000048947 */ /* 0x000fec0003800000 */
[----:B------:R-:W-:Y:S01]  /*1d0a0*/  BPT.TRAP 0x1 ;  /* 0x000000040000795c */ /* 0x000fe20000300000 */
.L_x_1804:
        /* <DEDUP_REMOVED lines=8> */
.L_x_1805:
[----:B------:R-:W-:Y:S01]  /*1d130*/  IMAD R95, R23, 0x900, R6 ;  /* 0x00000900175f7824 */ /* 0x000fe200078e0206 */
[----:B------:R-:W-:Y:S03]  /*1d140*/  BSSY B1, `(.L_x_1806) ;  /* 0x0000006000017945 */ /* 0x000fe60003800000 */
[C---:B------:R-:W-:Y:S02]  /*1d150*/  VIADD R90, R95.reuse, 0x2 ;  /* 0x000000025f5a7836 */ /* 0x040fe40000000000 */
[----:B------:R-:W-:Y:S01]  /*1d160*/  VIADD R92, R95, 0x4 ;  /* 0x000000045f5c7836 */ /* 0x000fe20000000000 */
[----:B-1----:R-:W-:Y:S06]  /*1d170*/  @P1 BRA `(.L_x_1807) ;  /* 0x0000000000081947 */ /* 0x002fec0003800000 */
[----:B------:R-:W1:Y:S02]  /*1d180*/  SYNCS.PHASECHK.TRANS64.TRYWAIT P1, [R3+URZ+0x2a830], R4 ;  /* 0x02a83004030075a7 */ /* 0x000e64000802017f */
[----:B-1----:R-:W-:Y:S05]  /*1d190*/  @!P1 BRA `(.L_x_1808) ;  /* 0x0000010400b09947 */ /* 0x002fea0003800000 */
.L_x_1807:
[----:B------:R-:W-:Y:S05]  /*1d1a0*/  BSYNC B1 ;  /* 0x0000000000017941 */ /* 0x000fea0003800000 */
.L_x_1806:
        /* <DEDUP_REMOVED lines=125> */
[----:B------:R-:W-:Y:S01]  /*1d980*/  R2UR UR51, R195 ;  /* 0x00000000c33372ca */ /* 0x000fe200000e0000 */
[----:B------:R-:W-:Y:S02]  /*1d990*/  WARPGROUP.DEPBAR.LE gsb0, 0x0 ;  /* 0x00008000000079c5 */ /* 0x000fe40000010000 */
[----:B------:R-:W-:Y:S01]  /*1d9a0*/  WARPGROUP.ARRIVE ;  /* 0x00000000000079c5 */ /* 0x000fe20000000000 */
[----:B--2---:R-:W-:-:S02]  /*1d9b0*/  R2UR UR44, R196 ;  /* 0x00000000c42c72ca */ /* 0x004fc400000e0000 */
[----:B------:R-:W-:Y:S02]  /*1d9c0*/  R2UR UR45, R197 ;  /* 0x00000000c52d72ca */ /* 0x000fe400000e0000 */
[----:B------:R-:W-:Y:S01]  /*1d9d0*/  R2UR UR48, R198 ;  /* 0x00000000c63072ca */ /* 0x000fe200000e0000 */
[----:B------:R-:W2:Y:S04]  /*1d9e0*/  LDL.64 R196, [R1] ;  /* 0x0000000001c47983 */ /* 0x000ea80000100a00 */
[----:B------:R-:W3:Y:S06]  /*1d9f0*/  LDL.64 R198, [R1+0x8] ;  /* 0x0000080001c67983 */ /* 0x000eec0000100a00 */
[----:B------:R-:W-:Y:S01]  /*1da00*/  HGMMA.64x96x16.F32.BF16 R88, gdesc[UR44], R88, gsb0 ;  /* 0x016000002c5879f0 */ /* 0x000fe20008001858 */
[----:B------:R-:W-:-:S02]  /*1da10*/  R2UR UR44, R194 ;  /* 0x00000000c22c72ca */ /* 0x000fc400000e0000 */
[----:B------:R-:W4:Y:S01]  /*1da20*/  LDL.64 R194, [R1+0x18] ;  /* 0x0000180001c27983 */ /* 0x000f220000100a00 */
[----:B------:R-:W-:Y:S02]  /*1da30*/  R2UR UR46, R192 ;  /* 0x00000000c02e72ca */ /* 0x000fe400000e0000 */
[----:B------:R-:W-:Y:S02]  /*1da40*/  R2UR UR45, R193 ;  /* 0x00000000c12d72ca */ /* 0x000fe400000e0000 */
[----:B------:R-:W5:Y:S01]  /*1da50*/  LDL.64 R192, [R1+0x10] ;  /* 0x0000100001c07983 */ /* 0x000f620000100a00 */
[----:B------:R-:W-:Y:S02]  /*1da60*/  WARPGROUP.DEPBAR.LE gsb0, 0x0 ;  /* 0x00008000000079c5 */ /* 0x000fe40000010000 */
[----:B------:R-:W-:Y:S01]  /*1da70*/  WARPGROUP.ARRIVE ;  /* 0x00000000000079c5 */ /* 0x000fe20000000000 */
[----:B----4-:R-:W-:Y:S02]  /*1da80*/  R2UR UR40, R194 ;  /* 0x00000000c22872ca */ /* 0x010fe400000e0000 */
[----:B------:R-:W-:-:S13]  /*1da90*/  R2UR UR41, R195 ;  /* 0x00000000c32972ca */ /* 0x000fda00000e0000 */
[----:B------:R-:W-:Y:S01]  /*1daa0*/  HGMMA.64x96x16.F32.BF16 R88, gdesc[UR40], R88, gsb0 ;  /* 0x01600000285879f0 */ /* 0x000fe20008001858 */
[----:B-----5:R-:W-:Y:S02]  /*1dab0*/  R2UR UR36, R192 ;  /* 0x00000000c02472ca */ /* 0x020fe400000e0000 */
[----:B------:R-:W-:Y:S02]  /*1dac0*/  R2UR UR37, R193 ;  /* 0x00000000c12572ca */ /* 0x000fe400000e0000 */
[----:B---3--:R-:W-:Y:S02]  /*1dad0*/  R2UR UR32, R198 ;  /* 0x00000000c62072ca */ /* 0x008fe400000e0000 */
        /* <DEDUP_REMOVED lines=49> */
[----:B------:R-:W-:Y:S02]  /*1ddf0*/  R2UR UR39, R4 ;  /* 0x00000000042772ca */ /* 0x000fe400000e0000 */
[----:B------:R-:W-:Y:S01]  /*1de00*/  R2UR UR38, R13 ;  /* 0x000000000d2672ca */ /* 0x000fe200000e0000 */
[----:B------:R-:W-:Y:S02]  /*1de10*/  WARPGROUP.DEPBAR.LE gsb0, 0x0 ;  /* 0x00008000000079c5 */ /* 0x000fe40000010000 */
[----:B------:R-:W-:-:S12]  /*1de20*/  @!P0 BRA `(.L_x_1809) ;  /* 0x0000000000048947 */ /* 0x000fd80003800000 */
[----:B------:R-:W-:Y:S01]  /*1de30*/  BPT.TRAP 0x1 ;  /* 0x000000040000795c */ /* 0x000fe20000300000 */
.L_x_1809:
[----:B------:R-:W-:Y:S01]  /*1de40*/  SHF.L.U32 R4, R8, 0x1f, RZ ;  /* 0x0000001f08047819 */ /* 0x000fe200000006ff */
[----:B------:R-:W-:-:S04]  /*1de50*/  IMAD R15, R12, 0x8, R2 ;  /* 0x000000080c0f7824 */ /* 0x000fc800078e0202 */
[----:B------:R0:W1:Y:S01]  /*1de60*/  SYNCS.PHASECHK.TRANS64.TRYWAIT P1, [R15+URZ+0x2a850], R4 ;  /* 0x02a850040f0075a7 */ /* 0x000062000802017f */
[----:B------:R-:W-:Y:S05]  /*1de70*/  @!P0 BRA `(.L_x_1810) ;  /* 0x0000000000048947 */ /* 0x000fea0003800000 */
[----:B------:R-:W-:Y:S01]  /*1de80*/  BPT.TRAP 0x1 ;  /* 0x000000040000795c */ /* 0x000fe20000300000 */
.L_x_1810:
[----:B------:R-:W-:Y:S04]  /*1de90*/  BSSY B1, `(.L_x_1811) ;  /* 0x0000004000017945 */ /* 0x000fe80003800000 */
[----:B-1----:R-:W-:Y:S05]  /*1dea0*/  @P1 BRA `(.L_x_1812) ;  /* 0x0000000000081947 */ /* 0x002fea0003800000 */
[----:B------:R-:W1:Y:S02]  /*1deb0*/  SYNCS.PHASECHK.TRANS64.TRYWAIT P1, [R15+URZ+0x2a850], R4 ;  /* 0x02a850040f0075a7 */ /* 0x000e64000802017f */
[----:B-1----:R-:W-:Y:S05]  /*1dec0*/  @!P1 BRA `(.L_x_1813) ;  /* 0x000000f800789947 */ /* 0x002fea0003800000 */
.L_x_1812:
[----:B------:R-:W-:Y:S05]  /*1ded0*/  BSYNC B1 ;  /* 0x0000000000017941 */ /* 0x000fea0003800000 */
.L_x_1811:
        /* <DEDUP_REMOVED lines=48> */
.L_x_1814:
        /* <DEDUP_REMOVED lines=8> */
[----:B------:R-:W-:Y:S02]  /*1e260*/  IMAD.IADD R129, R202, 0x1, R188 ;  /* 0x00000001ca817824 */ /* 0x000fe400078e02bc */
[----:B------:R-:W-:Y:S01]  /*1e270*/  FMUL.FTZ R14, R89, UR39 ;  /* 0x00000027590e7c20 */ /* 0x000fe20008410000 */
[----:B------:R-:W-:Y:S01]  /*1e280*/  FMUL.FTZ R89, R93, UR39 ;  /* 0x000000275d597c20 */ /* 0x000fe20008410000 */
[----:B------:R-:W-:Y:S01]  /*1e290*/  FMUL.FTZ R93, R97, UR39 ;  /* 0x00000027615d7c20 */ /* 0x000fe20008410000 */
        /* <DEDUP_REMOVED lines=39> */
[----:B------:R-:W-:-:S02]  /*1e510*/  VIADD R9, R3, 0x2a840 ;  /* 0x0002a84003097836 */ /* 0x000fc40000000000 */
[----:B------:R-:W-:Y:S01]  /*1e520*/  FMUL.FTZ R119, R127, UR39 ;  /* 0x000000277f777c20 */ /* 0x000fe20008410000 */
[----:B------:R-:W-:Y:S02]  /*1e530*/  IMAD R132, R7, -0x60, RZ ;  /* 0xffffffa007847824 */ /* 0x000fe400078e02ff */
[----:B------:R-:W-:Y:S01]  /*1e540*/  FMUL.FTZ R130, R133, UR39 ;  /* 0x0000002785827c20 */ /* 0x000fe20008410000 */
[----:B------:R-:W-:Y:S01]  /*1e550*/  FMUL.FTZ R3, R134, UR39 ;  /* 0x0000002786037c20 */ /* 0x000fe20008410000 */
[----:B------:R-:W-:Y:S01]  /*1e560*/  FMUL.FTZ R126, R135, UR39 ;  /* 0x00000027877e7c20 */ /* 0x000fe20008410000 */
[----:B------:R-:W-:Y:S01]  /*1e570*/  ISETP.GE.AND P1, PT, R224, 0x1, PT ;  /* 0x00000001e000780c */ /* 0x000fe20003f26270 */
[----:B------:R-:W1:Y:S01]  /*1e580*/  MUFU.TANH R13, R13 ;  /* 0x0000000d000d7308 */ /* 0x000e620000002400 */
[----:B------:R-:W-:Y:S01]  /*1e590*/  IADD3 R135, -R182, 0x1, R132 ;  /* 0x00000001b6877810 */ /* 0x000fe20007ffe184 */
[----:B------:R-:W-:Y:S01]  /*1e5a0*/  IMAD.IADD R127, R132, 0x1, -R182 ;  /* 0x00000001847f7824 */ /* 0x000fe200078e0ab6 */
[----:B------:R-:W-:-:S02]  /*1e5b0*/  PRMT R8, R172, 0x654, R9 ;  /* 0x00000654ac087816 */ /* 0x000fc40000000009 */
[----:B------:R-:W-:Y:S02]  /*1e5c0*/  IADD3 R135, -R165, R135, R166 ;  /* 0x00000087a5877210 */ /* 0x000fe40007ffe1a6 */
        /* <DEDUP_REMOVED lines=65> */
.L_x_1817:
[----:B------:R-:W-:-:S05]  /*1e9e0*/  IMAD.U32 R137, RZ, RZ, UR46 ;  /* 0x0000002eff897e24 */ /* 0x000fca000f8e00ff */
[----:B------:R-:W-:-:S13]  /*1e9f0*/  ISETP.NE.AND P1, PT, R137, 0x1, PT ;  /* 0x000000018900780c */ /* 0x000fda0003f25270 */
[----:B------:R-:W1:Y:S02]  /*1ea00*/  @P1 LDC.64 R8, c[0x0][0x9e8] ;  /* 0x00027a00ff081b82 */ /* 0x000e640000000a00 */
[----:B-1----:R-:W-:-:S05]  /*1ea10*/  @P1 IMAD.HI.U32 R8, R131, R8, RZ ;  /* 0x0000000883081227 */ /* 0x002fca00078e00ff */
[----:B------:R-:W-:-:S07]  /*1ea20*/  @P1 SHF.R.U32.HI R131, RZ, R9, R8 ;  /* 0x00000009ff831219 */ /* 0x000fce0000011608 */
.L_x_1818:
[----:B------:R-:W-:Y:S05]  /*1ea30*/  BSYNC B1 ;  /* 0x0000000000017941 */ /* 0x000fea0003800000 */
.L_x_1816:
[----:B------:R-:W-:-:S05]  /*1ea40*/  IMAD R131, R131, R137, R127 ;  /* 0x0000008983837224 */ /* 0x000fca00078e027f */
[----:B------:R-:W-:Y:S02]  /*1ea50*/  VIADDMNMX R134, R131, R137, R134, PT ;  /* 0x0000008983867246 */ /* 0x000fe40003800186 */
[----:B------:R-:W-:-:S07]  /*1ea60*/  VIMNMX R133, R133, R131, !PT ;  /* 0x0000008385857248 */ /* 0x000fce0007fe0100 */
.L_x_1815:
[C---:B------:R-:W-:Y:S02]  /*1ea70*/  ISETP.GE.AND P1, PT, R132.reuse, 0x2, PT ;  /* 0x000000028400780c */ /* 0x040fe40003f26270 */
[C---:B------:R-:W-:Y:S02]  /*1ea80*/  ISETP.GE.AND P2, PT, R132.reuse, 0x9, PT ;  /* 0x000000098400780c */ /* 0x040fe40003f46270 */
[C---:B------:R-:W-:Y:S02]  /*1ea90*/  ISETP.GT.AND P4, PT, R133.reuse, 0x1, !P1 ;  /* 0x000000018500780c */ /* 0x040fe40004f84270 */
[----:B------:R-:W-:Y:S02]  /*1eaa0*/  ISETP.GE.AND P5, PT, R132, 0xa, PT ;  /* 0x0000000a8400780c */ /* 0x000fe40003fa6270 */
[----:B------:R-:W-:Y:S02]  /*1eab0*/  ISETP.GT.AND P3, PT, R133, 0x8, !P2 ;  /* 0x000000088500780c */ /* 0x000fe40005764270 */
[----:B------:R-:W-:-:S02]  /*1eac0*/  ISETP.LT.OR P4, PT, R134, 0x2, P4 ;  /* 0x000000028600780c */ /* 0x000fc40002781670 */
[----:B------:R-:W-:Y:S02]  /*1ead0*/  ISETP.LT.OR P3, PT, R134, 0x9, P3 ;  /* 0x000000098600780c */ /* 0x000fe40001f61670 */
[----:B------:R-:W-:Y:S02]  /*1eae0*/  FSEL R131, R14, -INF , !P4 ;  /* 0xff8000000e837808 */ /* 0x000fe40006000000 */
[----:B------:R-:W-:Y:S01]  /*1eaf0*/  ISETP.GE.AND P4, PT, R132, 0x11, PT ;  /* 0x000000118400780c */ /* 0x000fe20003f86270 */
[----:B------:R-:W1:Y:S01]  /*1eb00*/  SHFL.IDX PT, R14, R129, 0x1, 0x1c1f ;  /* 0x003c1f00810e7f89 */ /* 0x000e6200000e0000 */
[----:B------:R-:W-:Y:S02]  /*1eb10*/  LOP3.LUT R16, R16, 0xfffffffb, RZ, 0xc0, !PT ;  /* 0xfffffffb10107812 */ /* 0x000fe400078ec0ff */
[----:B0-----:R-:W-:Y:S02]  /*1eb20*/  FSEL R88, R88, -INF , !P3 ;  /* 0xff80000058587808 */ /* 0x001fe40005800000 */
[----:B------:R-:W-:-:S02]  /*1eb30*/  ISETP.GT.AND P3, PT, R133, 0x9, !P5 ;  /* 0x000000098500780c */ /* 0x000fc40006f64270 */
[----:B------:R-:W-:Y:S02]  /*1eb40*/  @P5 LOP3.LUT R16, R16, 0x4, RZ, 0xfc, !PT ;  /* 0x0000000410105812 */ /* 0x000fe400078efcff */
[----:B------:R-:W-:Y:S02]  /*1eb50*/  ISETP.LT.OR P3, PT, R134, 0xa, P3 ;  /* 0x0000000a8600780c */ /* 0x000fe40001f61670 */
[----:B------:R-:W-:Y:S02]  /*1eb60*/  LOP3.LUT R16, R16, 0xfffffff7, RZ, 0xc0, !PT ;  /* 0xfffffff710107812 */ /* 0x000fe400078ec0ff */
[----:B------:R-:W-:Y:S02]  /*1eb70*/  FSEL R89, R89, -INF , !P3 ;  /* 0xff80000059597808 */ /* 0x000fe40005800000 */
[----:B------:R-:W-:Y:S02]  /*1eb80*/  @P4 LOP3.LUT R16, R16, 0x8, RZ, 0xfc, !PT ;  /* 0x0000000810104812 */ /* 0x000fe400078efcff */
[----:B------:R-:W-:-:S02]  /*1eb90*/  ISETP.GT.AND P3, PT, R133, 0x10, !P4 ;  /* 0x000000108500780c */ /* 0x000fc40006764270 */
[----:B------:R-:W-:Y:S02]  /*1eba0*/  ISETP.GE.AND P4, PT, R132, 0x12, PT ;  /* 0x000000128400780c */ /* 0x000fe40003f86270 */
[----:B------:R-:W-:Y:S02]  /*1ebb0*/  ISETP.LT.OR P3, PT, R134, 0x11, P3 ;  /* 0x000000118600780c */ /* 0x000fe40001f61670 */
[----:B------:R-:W-:Y:S01]  /*1ebc0*/  LOP3.LUT R16, R16, 0xffffffef, RZ, 0xc0, !PT ;  /* 0xffffffef10107812 */ /* 0x000fe200078ec0ff */
[--C-:B-1----:R-:W-:Y:S01]  /*1ebd0*/  IMAD.IADD R136, R136, 0x1, R14.reuse ;  /* 0x0000000188887824 */ /* 0x102fe200078e020e */
[----:B------:R-:W-:Y:S01]  /*1ebe0*/  FSEL R92, R92, -INF , !P3 ;  /* 0xff8000005c5c7808 */ /* 0x000fe20005800000 */
[----:B------:R-:W-:Y:S01]  /*1ebf0*/  IMAD.IADD R135, R135, 0x1, R14 ;  /* 0x0000000187877824 */ /* 0x000fe200078e020e */
        /* <DEDUP_REMOVED lines=126> */
.L_x_1821:
[----:B------:R-:W-:-:S05]  /*1f3e0*/  IMAD.U32 R129, RZ, RZ, UR46 ;  /* 0x0000002eff817e24 */ /* 0x000fca000f8e00ff */
[----:B------:R-:W-:-:S13]  /*1f3f0*/  ISETP.NE.AND P6, PT, R129, 0x1, PT ;  /* 0x000000018100780c */ /* 0x000fda0003fc5270 */
[----:B------:R-:W0:Y:S02]  /*1f400*/  @P6 LDC.64 R8, c[0x0][0x9e8] ;  /* 0x00027a00ff086b82 */ /* 0x000e240000000a00 */
[----:B0-----:R-:W-:-:S05]  /*1f410*/  @P6 IMAD.HI.U32 R8, R14, R8, RZ ;  /* 0x000000080e086227 */ /* 0x001fca00078e00ff */
[----:B------:R-:W-:-:S07]  /*1f420*/  @P6 SHF.R.U32.HI R14, RZ, R9, R8 ;  /* 0x00000009ff0e6219 */ /* 0x000fce0000011608 */
.L_x_1822:
[----:B------:R-:W-:Y:S05]  /*1f430*/  BSYNC B1 ;  /* 0x0000000000017941 */ /* 0x000fea0003800000 */
.L_x_1820:
[----:B------:R-:W-:-:S05]  /*1f440*/  IMAD R14, R14, R129, R127 ;  /* 0x000000810e0e7224 */ /* 0x000fca00078e027f */
[----:B------:R-:W-:Y:S02]  /*1f450*/  VIADDMNMX R136, R14, R129, R136, PT ;  /* 0x000000810e887246 */ /* 0x000fe40003800188 */
[----:B------:R-:W-:-:S07]  /*1f460*/  VIMNMX R135, R135, R14, !PT ;  /* 0x0000000e87877248 */ /* 0x000fce0007fe0100 */
.L_x_1819:
[C---:B------:R-:W-:Y:S01]  /*1f470*/  ISETP.GT.AND P1, PT, R135.reuse, 0x1, !P1 ;  /* 0x000000018700780c */ /* 0x040fe20004f24270 */
[----:B------:R-:W-:Y:S01]  /*1f480*/  IMAD.U32 R14, RZ, RZ, UR50 ;  /* 0x00000032ff0e7e24 */ /* 0x000fe2000f8e00ff */
[----:B------:R-:W-:Y:S02]  /*1f490*/  ISETP.GT.AND P2, PT, R135, 0x8, !P2 ;  /* 0x000000088700780c */ /* 0x000fe40005744270 */
[C---:B------:R-:W-:Y:S02]  /*1f4a0*/  ISETP.LT.OR P1, PT, R136.reuse, 0x2, P1 ;  /* 0x000000028800780c */ /* 0x040fe40000f21670 */
[----:B------:R-:W-:Y:S02]  /*1f4b0*/  ISETP.LT.OR P2, PT, R136, 0x9, P2 ;  /* 0x000000098800780c */ /* 0x000fe40001741670 */
[----:B------:R-:W-:Y:S02]  /*1f4c0*/  FSEL R8, R4, -INF , !P1 ;  /* 0xff80000004087808 */ /* 0x000fe40004800000 */
[----:B------:R-:W-:-:S02]  /*1f4d0*/  LOP3.LUT P1, RZ, R16, 0x4, RZ, 0xc0, !PT ;  /* 0x0000000410ff7812 */ /* 0x000fc4000782c0ff */
[----:B------:R-:W-:Y:S02]  /*1f4e0*/  FSEL R20, R20, -INF , !P2 ;  /* 0xff80000014147808 */ /* 0x000fe40005000000 */
[----:B------:R-:W-:Y:S02]  /*1f4f0*/  ISETP.GT.AND P1, PT, R135, 0x9, !P1 ;  /* 0x000000098700780c */ /* 0x000fe40004f24270 */
[----:B------:R-:W-:Y:S02]  /*1f500*/  LOP3.LUT P2, RZ, R16, 0x20000, RZ, 0xc0, !PT ;  /* 0x0002000010ff7812 */ /* 0x000fe4000784c0ff */
        /* <DEDUP_REMOVED lines=96> */
[----:B------:R-:W-:-:S04]  /*1fb10*/  ISETP.GT.AND P1, PT, R135, 0x48, !P2 ;  /* 0x000000488700780c */ /* 0x000fc80005724270 */
[----:B------:R-:W-:-:S04]  /*1fb20*/  ISETP.LT.OR P1, PT, R136, 0x49, P1 ;  /* 0x000000498800780c */ /* 0x000fc80000f21670 */
[----:B------:R-:W-:Y:S02]  /*1fb30*/  FSEL R118, R118, -INF , !P1 ;  /* 0xff80000076767808 */ /* 0x000fe40004800000 */
[----:B------:R-:W-:Y:S02]  /*1fb40*/  ISETP.GT.AND P1, PT, R135, 0x49, !P6 ;  /* 0x000000498700780c */ /* 0x000fe40007724270 */
[----:B------:R-:W-:Y:S02]  /*1fb50*/  LOP3.LUT P6, RZ, R16, 0x2, RZ, 0xc0, !PT ;  /* 0x0000000210ff7812 */ /* 0x000fe400078cc0ff */
[----:B------:R-:W-:-:S04]  /*1fb60*/  ISETP.LT.OR P1, PT, R136, 0x4a, P1 ;  /* 0x0000004a8800780c */ /* 0x000fc80000f21670 */
[----:B------:R-:W-:Y:S02]  /*1fb70*/  FSEL R119, R119, -INF , !P1 ;  /* 0xff80000077777808 */ /* 0x000fe40004800000 */
[C---:B------:R-:W-:Y:S02]  /*1fb80*/  ISETP.GT.AND P1, PT, R135.reuse, RZ, !P6 ;  /* 0x000000ff8700720c */ /* 0x040fe40007724270 */
[----:B------:R-:W-:Y:S02]  /*1fb90*/  LOP3.LUT P6, RZ, R16, 0x1, RZ, 0xc0, !PT ;  /* 0x0000000110ff7812 */ /* 0x000fe400078cc0ff */
[----:B------:R-:W-:Y:S02]  /*1fba0*/  ISETP.LT.OR P1, PT, R136, 0x1, P1 ;  /* 0x000000018800780c */ /* 0x000fe40000f21670 */
[----:B------:R-:W-:Y:S02]  /*1fbb0*/  ISETP.GT.AND P2, PT, R135, 0x59, !P6 ;  /* 0x000000598700780c */ /* 0x000fe40007744270 */
[----:B------:R-:W-:-:S02]  /*1fbc0*/  FSEL R12, R12, -INF , !P1 ;  /* 0xff8000000c0c7808 */ /* 0x000fc40004800000 */
[----:B------:R-:W-:Y:S02]  /*1fbd0*/  FSETP.NEU.FTZ.AND P1, PT, R4, -INF , PT ;  /* 0xff8000000400780b */ /* 0x000fe40003f3d000 */
[----:B------:R-:W-:Y:S02]  /*1fbe0*/  ISETP.LT.OR P2, PT, R136, 0x5a, P2 ;  /* 0x0000005a8800780c */ /* 0x000fe40001741670 */
[----:B------:R-:W-:Y:S02]  /*1fbf0*/  FSEL R129, R129, RZ, P1 ;  /* 0x000000ff81817208 */ /* 0x000fe40000800000 */
[----:B------:R-:W-:-:S03]  /*1fc00*/  FSEL R126, R126, -INF , !P2 ;  /* 0xff8000007e7e7808 */ /* 0x000fc60005000000 */
[--C-:B------:R-:W-:Y:S01]  /*1fc10*/  FFMA.FTZ R156, R13, R14, -R129.reuse ;  /* 0x0000000e0d9c7223 */ /* 0x100fe20000010881 */
        /* <DEDUP_REMOVED lines=10> */
[----:B------:R-:W-:Y:S01]  /*1fcc0*/  FSEL R105, R4, RZ, P1 ;  /* 0x000000ff04697208 */ /* 0x000fe20000800000 */
[-CC-:B------:R-:W-:Y:S01]  /*1fcd0*/  FFMA.FTZ R144, R108, R14.reuse, -R129.reuse ;  /* 0x0000000e6c907223 */ /* 0x180fe20000010881 */
[----:B------:R-:W-:Y:S01]  /*1fce0*/  FMNMX.FTZ R13, R21, R13, !PT ;  /* 0x0000000d150d7209 */ /* 0x000fe20007810000 */
[----:B------:R-:W-:Y:S01]  /*1fcf0*/  MUFU.EX2 R156, R156 ;  /* 0x0000009c009c7308 */ /* 0x000fe20000000800 */
[-C--:B------:R-:W-:Y:S01]  /*1fd00*/  FFMA.FTZ R89, R89, R14.reuse, -R129 ;  /* 0x0000000e59597223 */ /* 0x080fe20000010881 */
[----:B------:R-:W-:Y:S01]  /*1fd10*/  FADD.FTZ R105, -R105, R11 ;  /* 0x0000000b69697221 */ /* 0x000fe20000010100 */
[----:B------:R-:W-:Y:S01]  /*1fd20*/  FMNMX.FTZ R13, R90, R13, !PT ;  /* 0x0000000d5a0d7209 */ /* 0x000fe20007810000 */
[-CC-:B------:R-:W-:Y:S01]  /*1fd30*/  FFMA.FTZ R154, R96, R14.reuse, -R129.reuse ;  /* 0x0000000e609a7223 */ /* 0x180fe20000010881 */
[-CC-:B------:R-:W-:Y:S01]  /*1fd40*/  FFMA.FTZ R97, R97, R14.reuse, -R129.reuse ;  /* 0x0000000e61617223 */ /* 0x180fe20000010881 */
[-C--:B------:R-:W-:Y:S01]  /*1fd50*/  FMUL.FTZ R108, R105, R14.reuse ;  /* 0x0000000e696c7220 */ /* 0x080fe20000410000 */
[----:B------:R-:W-:Y:S01]  /*1fd60*/  FMNMX.FTZ R13, R91, R13, !PT ;  /* 0x0000000d5b0d7209 */ /* 0x000fe20007810000 */
[----:B------:R-:W-:Y:S01]  /*1fd70*/  MUFU.EX2 R127, R127 ;  /* 0x0000007f007f7308 */ /* 0x000fe20000000800 */
[-CC-:B------:R-:W-:Y:S01]  /*1fd80*/  FFMA.FTZ R148, R100, R14.reuse, -R129.reuse ;  /* 0x0000000e64947223 */ /* 0x180fe20000010881 */
[-CC-:B------:R-:W-:Y:S01]  /*1fd90*/  FFMA.FTZ R101, R101, R14.reuse, -R129.reuse ;  /* 0x0000000e65657223 */ /* 0x180fe20000010881 */
[----:B------:R-:W-:Y:S01]  /*1fda0*/  FMNMX.FTZ R13, R9, R13, !PT ;  /* 0x0000000d090d7209 */ /* 0x000fe20007810000 */
[-CC-:B------:R-:W-:Y:S01]  /*1fdb0*/  FFMA.FTZ R146, R112, R14.reuse, -R129.reuse ;  /* 0x0000000e70927223 */ /* 0x180fe20000010881 */
[-CC-:B------:R-:W-:Y:S01]  /*1fdc0*/  FFMA.FTZ R100, R113, R14.reuse, -R129.reuse ;  /* 0x0000000e71647223 */ /* 0x180fe20000010881 */
[-CC-:B------:R-:W-:Y:S01]  /*1fdd0*/  FFMA.FTZ R140, R116, R14.reuse, -R129.reuse ;  /* 0x0000000e748c7223 */ /* 0x180fe20000010881 */
[----:B------:R-:W-:Y:S01]  /*1fde0*/  FMNMX.FTZ R13, R95, R13, !PT ;  /* 0x0000000d5f0d7209 */ /* 0x000fe20007810000 */
[----:B------:R-:W-:Y:S01]  /*1fdf0*/  MUFU.EX2 R158, R158 ;  /* 0x0000009e009e7308 */ /* 0x000fe20000000800 */
[-CC-:B------:R-:W-:Y:S01]  /*1fe00*/  FFMA.FTZ R142, R120, R14.reuse, -R129.reuse ;  /* 0x0000000e788e7223 */ /* 0x180fe20000010881 */
[-CC-:B------:R-:W-:Y:S01]  /*1fe10*/  FFMA.FTZ R96, R122, R14.reuse, -R129.reuse ;  /* 0x0000000e7a607223 */ /* 0x180fe20000010881 */
[----:B------:R-:W-:Y:S01]  /*1fe20*/  FMNMX.FTZ R13, R98, R13, !PT ;  /* 0x0000000d620d7209 */ /* 0x000fe20007810000 */
[-CC-:B------:R-:W-:Y:S01]  /*1fe30*/  FFMA.FTZ R136, R124, R14.reuse, -R129.reuse ;  /* 0x0000000e7c887223 */ /* 0x180fe20000010881 */
[----:B------:R-:W-:-:S02]  /*1fe40*/  FFMA.FTZ R138, R128, R14, -R129 ;  /* 0x0000000e808a7223 */ /* 0x000fc40000010881 */
        /* <DEDUP_REMOVED lines=24> */
[----:B0-----:R-:W-:-:S03]  /*1ffd0*/  FFMA.FTZ R101, R109, R14, -R129 ;  /* 0x0000000e6d657223 */ /* 0x001fc60000010881 */
[----:B------:R-:W0:Y:S04]  /*1ffe0*/  SHFL.BFLY PT, R93, R3, 0x2, 0x1f ;  /* 0x0c401f00035d7f89 */ /* 0x000e2800000e0000 */
[----:B------:R-:W-:Y:S08]  /*1fff0*/  MUFU.EX2 R104, R104 ;  /* 0x0000006800687308 */ /* 0x000ff00000000800 */
[----:B------:R-:W-:Y:S08]  /*20000*/  MUFU.EX2 R144, R144 ;  /* 0x0000009000907308 */ /* 0x000ff00000000800 */
[----:B------:R-:W-:Y:S01]  /*20010*/  MUFU.EX2 R101, R101 ;  /* 0x0000006500657308 */ /* 0x000fe20000000800 */
[----:B0-----:R-:W-:Y:S01]  /*20020*/  FMNMX.FTZ R3, R3, R93, !PT ;  /* 0x0000005d03037209 */ /* 0x001fe20007810000 */
[-CC-:B------:R-:W-:Y:S01]  /*20030*/  FFMA.FTZ R93, R125, R14.reuse, -R129.reuse ;  /* 0x0000000e7d5d7223 */ /* 0x180fe20000010881 */
[----:B------:R-:W-:-:S05]  /*20040*/  FFMA.FTZ R129, R130, R14, -R129 ;  /* 0x0000000e82817223 */ /* 0x000fca0000010881 */
[----:B------:R-:W-:Y:S01]  /*20050*/  MUFU.EX2 R146, R146 ;  /* 0x0000009200927308 */ /* 0x000fe20000000800 */
[----:B------:R-:W0:Y:S07]  /*20060*/  SHFL.BFLY PT, R94, R3, 0x1, 0x1f ;  /* 0x0c201f00035e7f89 */ /* 0x000e2e00000e0000 */
        /* <DEDUP_REMOVED lines=11> */
[----:B------:R-:W0:Y:S01]  /*20120*/  MUFU.EX2 R94, R108 ;  /* 0x0000006c005e7308 */ /* 0x000e220000000800 */
[-CC-:B------:R-:W-:Y:S01]  /*20130*/  FFMA.FTZ R8, R8, R14.reuse, -R105.reuse ;  /* 0x0000000e08087223 */ /* 0x180fe20000010869 */
[-CC-:B------:R-:W-:Y:S01]  /*20140*/  FFMA.FTZ R159, R20, R14.reuse, -R105.reuse ;  /* 0x0000000e149f7223 */ /* 0x180fe20000010869 */
[----:B------:R-:W-:Y:S01]  /*20150*/  FADD.FTZ R9, -R9, R10 ;  /* 0x0000000a09097221 */ /* 0x000fe20000010100 */
[-CC-:B------:R-:W-:Y:S01]  /*20160*/  FFMA.FTZ R21, R21, R14.reuse, -R105.reuse ;  /* 0x0000000e15157223 */ /* 0x180fe20000010869 */
[-CC-:B------:R-:W-:Y:S01]  /*20170*/  FFMA.FTZ R153, R90, R14.reuse, -R105.reuse ;  /* 0x0000000e5a997223 */ /* 0x180fe20000010869 */
[-CC-:B------:R-:W-:Y:S01]  /*20180*/  FFMA.FTZ R20, R91, R14.reuse, -R105.reuse ;  /* 0x0000000e5b147223 */ /* 0x180fe20000010869 */
        /* <DEDUP_REMOVED lines=13> */
[-C--:B------:R-:W-:Y:S01]  /*20260*/  FFMA.FTZ R143, R118, R14.reuse, -R105 ;  /* 0x0000000e768f7223 */ /* 0x080fe20000010869 */
[----:B------:R-:W-:Y:S01]  /*20270*/  FADD.FTZ R5, R127, R5 ;  /* 0x000000057f057221 */ /* 0x000fe20000010000 */
[-CC-:B------:R-:W-:Y:S01]  /*20280*/  FFMA.FTZ R90, R119, R14.reuse, -R105.reuse ;  /* 0x0000000e775a7223 */ /* 0x180fe20000010869 */
[-C--:B------:R-:W-:Y:S01]  /*20290*/  FFMA.FTZ R137, R123, R14.reuse, -R105 ;  /* 0x0000000e7b897223 */ /* 0x080fe20000010869 */
[----:B------:R0:W2:Y:S01]  /*202a0*/  MUFU.EX2 R108, R8 ;  /* 0x00000008006c7308 */ /* 0x0000a20000000800 */
[----:B------:R-:W-:Y:S01]  /*202b0*/  FADD.FTZ R5, R158, R5 ;  /* 0x000000059e057221 */ /* 0x000fe20000010000 */
[-CC-:B------:R-:W-:Y:S01]  /*202c0*/  FFMA.FTZ R10, R121, R14.reuse, -R105.reuse ;  /* 0x0000000e790a7223 */ /* 0x180fe20000010869 */
[-CC-:B------:R-:W-:Y:S01]  /*202d0*/  FFMA.FTZ R139, R131, R14.reuse, -R105.reuse ;  /* 0x0000000e838b7223 */ /* 0x180fe20000010869 */
[----:B------:R-:W-:Y:S01]  /*202e0*/  FFMA.FTZ R102, R126, R14, -R105 ;  /* 0x0000000e7e667223 */ /* 0x000fe20000010869 */
[----:B------:R-:W-:-:S03]  /*202f0*/  FADD.FTZ R5, R89, R5 ;  /* 0x0000000559057221 */ /* 0x000fc60000010000 */
[----:B------:R-:W3:Y:S01]  /*20300*/  MUFU.EX2 R159, R159 ;  /* 0x0000009f009f7308 */ /* 0x000ee20000000800 */
[----:B-1----:R-:W-:Y:S01]  /*20310*/  FFMA.FTZ R0, R9, R0, R157 ;  /* 0x0000000009007223 */ /* 0x002fe2000001009d */
[-C--:B0-----:R-:W-:Y:S01]  /*20320*/  FFMA.FTZ R8, R99, R14.reuse, -R105 ;  /* 0x0000000e63087223 */ /* 0x081fe20000010869 */
[----:B------:R-:W-:Y:S01]  /*20330*/  FADD.FTZ R5, R152, R5 ;  /* 0x0000000598057221 */ /* 0x000fe20000010000 */
[----:B------:R-:W-:-:S03]  /*20340*/  FFMA.FTZ R99, R103, R14, -R105 ;  /* 0x0000000e67637223 */ /* 0x000fc60000010869 */
[----:B------:R-:W-:Y:S01]  /*20350*/  FADD.FTZ R5, R88, R5 ;  /* 0x0000000558057221 */ /* 0x000fe20000010000 */
[----:B------:R-:W0:Y:S01]  /*20360*/  MUFU.EX2 R21, R21 ;  /* 0x0000001500157308 */ /* 0x000e220000000800 */
[----:B--2---:R-:W-:Y:S02]  /*20370*/  FADD.FTZ R0, R108, R0 ;  /* 0x000000006c007221 */ /* 0x004fe40000010000 */
[----:B------:R-:W-:-:S04]  /*20380*/  FADD.FTZ R5, R154, R5 ;  /* 0x000000059a057221 */ /* 0x000fc80000010000 */
[----:B------:R-:W-:Y:S01]  /*20390*/  FADD.FTZ R5, R13, R5 ;  /* 0x000000050d057221 */ /* 0x000fe20000010000 */
[----:B------:R-:W1:Y:S01]  /*203a0*/  MUFU.EX2 R153, R153 ;  /* 0x0000009900997308 */ /* 0x000e620000000800 */
[----:B---3--:R-:W-:Y:S02]  /*203b0*/  FADD.FTZ R0, R159, R0 ;  /* 0x000000009f007221 */ /* 0x008fe40000010000 */
        /* <DEDUP_REMOVED lines=8> */
[----:B------:R-:W-:-:S04]  /*20440*/  FADD.FTZ R5, R144, R5 ;  /* 0x0000000590057221 */ /* 0x000fc80000010000 */
        /* <DEDUP_REMOVED lines=54> */
.L_x_1823:
        /* <DEDUP_REMOVED lines=34> */
.L_x_1803:
[----:B------:R-:W-:Y:S05]  /*209d0*/  BSYNC B0 ;  /* 0x0000000000007941 */ /* 0x000fea0003800000 */
.L_x_1802:
        /* <DEDUP_REMOVED lines=67> */
.L_x_1825:
[----:B------:R-:W-:Y:S01]  /*20e10*/  IMAD R8, R23, 0x8, R2 ;  /* 0x0000000817087824 */ /* 0x000fe200078e0202 */
[----:B------:R-:W-:-:S04]  /*20e20*/  SHF.L.U32 R7, R164, 0x1f, RZ ;  /* 0x0000001fa4077819 */ /* 0x000fc800000006ff */
[----:B------:R0:W1:Y:S01]  /*20e30*/  SYNCS.PHASECHK.TRANS64.TRYWAIT P1, [R8+URZ+0x2a850], R7 ;  /* 0x02a85007080075a7 */ /* 0x000062000802017f */
[----:B------:R-:W-:Y:S05]  /*20e40*/  @!P0 BRA `(.L_x_1826) ;  /* 0x0000000000048947 */ /* 0x000fea0003800000 */
[----:B------:R-:W-:Y:S01]  /*20e50*/  BPT.TRAP 0x1 ;  /* 0x000000040000795c */ /* 0x000fe20000300000 */
.L_x_1826:
        /* <DEDUP_REMOVED lines=9> */
.L_x_1828:
[----:B------:R-:W-:Y:S05]  /*20ef0*/  BSYNC B0 ;  /* 0x0000000000007941 */ /* 0x000fea0003800000 */
.L_x_1827:
[----:B------:R-:W-:Y:S01]  /*20f00*/  IMAD.MOV.U32 R6, RZ, RZ, R2 ;  /* 0x000000ffff067224 */ /* 0x000fe200078e0002 */
[----:B------:R-:W-:Y:S01]  /*20f10*/  WARPGROUP.ARRIVE ;  /* 0x00000000000079c5 */ /* 0x000fe20000000000 */
[----:B01----:R-:W-:Y:S02]  /*20f20*/  IMAD.MOV.U32 R7, RZ, RZ, 0x40000040 ;  /* 0x40000040ff077424 */ /* 0x003fe400078e00ff */
[----:B------:R-:W-:Y:S01]  /*20f30*/  IMAD.MOV.U32 R20, RZ, RZ, -0x800000 ;  /* 0xff800000ff147424 */ /* 0x000fe200078e00ff */
[----:B------:R-:W-:Y:S01]  /*20f40*/  R2UR UR6, R6 ;  /* 0x00000000060672ca */ /* 0x000fe200000e0000 */
[----:B------:R-:W-:Y:S01]  /*20f50*/  VIADD R6, R2, 0x80 ;  /* 0x0000008002067836 */ /* 0x000fe20000000000 */
        /* <DEDUP_REMOVED lines=36> */
[----:B------:R-:W0:Y:S02]  /*211a0*/  SHFL.BFLY PT, R7, R0, 0x2, 0x1f ;  /* 0x0c401f0000077f89 */ /* 0x000e2400000e0000 */
[----:B0-----:R-:W-:Y:S01]  /*211b0*/  FADD.FTZ R9, R7, R0 ;  /* 0x0000000007097221 */ /* 0x001fe20000010000 */
[----:B------:R-:W-:Y:S01]  /*211c0*/  IMAD.MOV.U32 R0, RZ, RZ, -0x800000 ;  /* 0xff800000ff007424 */ /* 0x000fe200078e00ff */
[----:B------:R-:W0:Y:S04]  /*211d0*/  SHFL.BFLY PT, R7, R6, 0x1, 0x1f ;  /* 0x0c201f0006077f89 */ /* 0x000e2800000e0000 */
[----:B------:R-:W1:Y:S01]  /*211e0*/  SHFL.BFLY PT, R2, R9, 0x1, 0x1f ;  /* 0x0c201f0009027f89 */ /* 0x000e6200000e0000 */
[----:B0-----:R-:W-:Y:S01]  /*211f0*/  FADD.FTZ R12, R6, R7 ;  /* 0x00000007060c7221 */ /* 0x001fe20000010000 */
[----:B-1----:R-:W-:-:S04]  /*21200*/  FADD.FTZ R13, R9, R2 ;  /* 0x00000002090d7221 */ /* 0x002fc80000010000 */
[----:B------:R-:W-:Y:S01]  /*21210*/  FSETP.NE.FTZ.AND P1, PT, R12, RZ, PT ;  /* 0x000000ff0c00720b */ /* 0x000fe20003f35000 */
[----:B------:R-:W-:Y:S01]  /*21220*/  IMAD.MOV.U32 R2, RZ, RZ, RZ ;  /* 0x000000ffff027224 */ /* 0x000fe200078e00ff */
[----:B------:R-:W-:-:S11]  /*21230*/  FSETP.NE.FTZ.AND P2, PT, R13, RZ, PT ;  /* 0x000000ff0d00720b */ /* 0x000fd60003f55000 */
[----:B------:R-:W0:Y:S01]  /*21240*/  @P1 MUFU.LG2 R10, R12 ;  /* 0x0000000c000a1308 */ /* 0x000e220000000c00 */
[C---:B------:R-:W-:Y:S01]  /*21250*/  @P1 FMUL.FTZ R7, R14.reuse, 0.69314718246459960938 ;  /* 0x3f3172180e071820 */ /* 0x040fe20000410000 */
[----:B------:R-:W-:-:S06]  /*21260*/  @P2 FMUL.FTZ R9, R14, 0.69314718246459960938 ;  /* 0x3f3172180e092820 */ /* 0x000fcc0000410000 */
        /* <DEDUP_REMOVED lines=13> */
.L_x_1830:
[----:B------:R-:W-:Y:S02]  /*21340*/  VIADD R3, R8, 0x2a860 ;  /* 0x0002a86008037836 */ /* 0x000fe40000000000 */
[-C--:B------:R-:W-:Y:S01]  /*21350*/  FMUL.FTZ R88, R24, R5.reuse ;  /* 0x0000000518587220 */ /* 0x080fe20000410000 */
        /* <DEDUP_REMOVED lines=72> */
.L_x_1683:
[----:B------:R-:W2:Y:S08]  /*217e0*/  S2UR UR4, SR_CgaCtaId ;  /* 0x00000000000479c3 */ /* 0x000eb00000008800 */
[----:B------:R-:W-:Y:S01]  /*217f0*/  BAR.SYNC.DEFER_BLOCKING 0x5, 0x180 ;  /* 0x0146000000007b1d */ /* 0x000fe20000010000 */
[----:B------:R-:W-:-:S05]  /*21800*/  MOV R3, 0x400 ;  /* 0x0000040000037802 */ /* 0x000fca0000000f00 */
[----:B------:R-:W-:Y:S01]  /*21810*/  BSSY B0, `(.L_x_1831) ;  /* 0x00002da000007945 */ /* 0x000fe20003800000 */
[----:B--2---:R-:W-:-:S05]  /*21820*/  IMAD.U32 R172, RZ, RZ, UR4 ;  /* 0x00000004ffac7e24 */ /* 0x004fca000f8e00ff */
[----:B------:R-:W-:-:S05]  /*21830*/  LEA R2, R172, R3, 0x18 ;  /* 0x00000003ac027211 */ /* 0x000fca00078ec0ff */
[----:B-1--4-:R1:W2:Y:S01]  /*21840*/  LDS.128 R28, [R2+0x2a8d0] ;  /* 0x02a8d000021c7984 */ /* 0x0122a20000000c00 */
[----:B------:R-:W-:Y:S06]  /*21850*/  BAR.ARV 0x4, 0x180 ;  /* 0x0106000000007b1d */ /* 0x000fec0000002000 */
[----:B------:R-:W-:Y:S05]  /*21860*/  @P0 BRA `(.L_x_1832) ;  /* 0x0000002000680947 */ /* 0x000fea0003800000 */
[----:B------:R-:W3:Y:S01]  /*21870*/  LDL R4, [R1+0x54] ;  /* 0x0000540001047983 */ /* 0x000ee20000100800 */
[----:B------:R-:W-:Y:S01]  /*21880*/  F2FP.BF16.F32.PACK_AB R34, R69, R68 ;  /* 0x000000444522723e */ /* 0x000fe200000010ff */
[----:B------:R-:W-:Y:S01]  /*21890*/  ULDC.64 UR4, c[0x0][0xc00] ;  /* 0x0003000000047ab9 */ /* 0x000fe20000000a00 */
[----:B------:R-:W-:Y:S01]  /*218a0*/  ULDC.64 UR6, c[0x0][0xc08] ;  /* 0x0003020000067ab9 */ /* 0x000fe20000000a00 */
[----:B------:R-:W4:Y:S01]  /*218b0*/  S2R R3, SR_SWINHI ;  /* 0x0000000000037919 */ /* 0x000f220000002f00 */
[----:B------:R-:W-:Y:S02]  /*218c0*/  MOV R72, R2 ;  /* 0x0000000200487202 */ /* 0x000fe40000000f00 */
[----:B----4-:R-:W-:Y:S01]  /*218d0*/  MOV R73, R3 ;  /* 0x0000000300497202 */ /* 0x010fe20000000f00 */
[----:B------:R-:W-:Y:S02]  /*218e0*/  BAR.SYNC.DEFER_BLOCKING 0x1, 0x100 ;  /* 0x0044000000007b1d */ /* 0x000fe40000010000 */
[----:B---3--:R-:W-:-:S03]  /*218f0*/  IMAD.WIDE R4, R4, 0x2, R72 ;  /* 0x0000000204047825 */ /* 0x008fc600078e0248 */
        /* <DEDUP_REMOVED lines=17> */
[----:B0-----:R-:W-:Y:S01]  /*21a10*/  IMAD.X R33, RZ, RZ, R5, P0 ;  /* 0x000000ffff217224 */ /* 0x001fe200000e0605 */
[----:B------:R-:W-:-:S02]  /*21a20*/  LOP3.LUT R12, R21, 0x380, RZ, 0xc0, !PT ;  /* 0x00000380150c7812 */ /* 0x000fc400078ec0ff */
[----:B------:R-:W-:Y:S02]  /*21a30*/  LOP3.LUT R7, R10, 0x380, RZ, 0xc0, !PT ;  /* 0x000003800a077812 */ /* 0x000fe400078ec0ff */
[----:B------:R-:W-:Y:S02]  /*21a40*/  SHF.R.U64 R3, R3, 0x3, RZ ;  /* 0x0000000303037819 */ /* 0x000fe400000012ff */
[----:B------:R-:W-:Y:S02]  /*21a50*/  SHF.R.U64 R12, R12, 0x3, RZ ;  /* 0x000000030c0c7819 */ /* 0x000fe400000012ff */
[----:B------:R-:W-:Y:S02]  /*21a60*/  SHF.R.U64 R7, R7, 0x3, RZ ;  /* 0x0000000307077819 */ /* 0x000fe400000012ff */
[----:B------:R-:W-:Y:S02]  /*21a70*/  LOP3.LUT R14, R35, 0x380, RZ, 0xc0, !PT ;  /* 0x00000380230e7812 */ /* 0x000fe400078ec0ff */
[----:B------:R-:W-:-:S02]  /*21a80*/  LOP3.LUT R8, R3, R6, RZ, 0x3c, !PT ;  /* 0x0000000603087212 */ /* 0x000fc400078e3cff */
[----:B------:R-:W-:Y:S02]  /*21a90*/  LOP3.LUT R3, R24, 0x380, RZ, 0xc0, !PT ;  /* 0x0000038018037812 */ /* 0x000fe400078ec0ff */
[----:B------:R-:W-:Y:S02]  /*21aa0*/  LOP3.LUT R26, R103, 0x380, RZ, 0xc0, !PT ;  /* 0x00000380671a7812 */ /* 0x000fe400078ec0ff */
[----:B------:R-:W-:Y:S02]  /*21ab0*/  LOP3.LUT R12, R12, R21, RZ, 0x3c, !PT ;  /* 0x000000150c0c7212 */ /* 0x000fe400078e3cff */
[----:B--2---:R-:W-:Y:S02]  /*21ac0*/  LOP3.LUT R28, R105, 0x380, RZ, 0xc0, !PT ;  /* 0x00000380691c7812 */ /* 0x004fe400078ec0ff */
[----:B------:R-:W-:Y:S02]  /*21ad0*/  LOP3.LUT R10, R7, R10, RZ, 0x3c, !PT ;  /* 0x0000000a070a7212 */ /* 0x000fe400078e3cff */
[----:B------:R-:W-:-:S02]  /*21ae0*/  MOV R21, R4 ;  /* 0x0000000400157202 */ /* 0x000fc40000000f00 */
[----:B------:R-:W-:Y:S02]  /*21af0*/  SHF.R.U64 R14, R14, 0x3, RZ ;  /* 0x000000030e0e7819 */ /* 0x000fe400000012ff */
[----:B------:R-:W-:Y:S02]  /*21b00*/  F2FP.BF16.F32.PACK_AB R4, R89, R88 ;  /* 0x000000585904723e */ /* 0x000fe400000010ff */
[----:B------:R-:W-:Y:S02]  /*21b10*/  F2FP.BF16.F32.PACK_AB R5, R97, R96 ;  /* 0x000000606105723e */ /* 0x000fe400000010ff */
[----:B------:R-:W-:Y:S02]  /*21b20*/  F2FP.BF16.F32.PACK_AB R6, R91, R90 ;  /* 0x0000005a5b06723e */ /* 0x000fe400000010ff */
[----:B------:R-:W-:Y:S02]  /*21b30*/  F2FP.BF16.F32.PACK_AB R7, R99, R98 ;  /* 0x000000626307723e */ /* 0x000fe400000010ff */
[----:B------:R-:W-:-:S02]  /*21b40*/  SHF.R.U64 R3, R3, 0x3, RZ ;  /* 0x0000000303037819 */ /* 0x000fc400000012ff */
[----:B------:R-:W-:Y:S01]  /*21b50*/  SHF.R.U64 R26, R26, 0x3, RZ ;  /* 0x000000031a1a7819 */ /* 0x000fe200000012ff */
[----:B------:R0:W-:Y:S01]  /*21b60*/  STSM.16.M88.4 [R21], R4 ;  /* 0x0000000415007844 */ /* 0x0001e20000000200 */
[----:B------:R-:W-:Y:S02]  /*21b70*/  SHF.R.U64 R28, R28, 0x3, RZ ;  /* 0x000000031c1c7819 */ /* 0x000fe400000012ff */
[----:B------:R-:W-:Y:S02]  /*21b80*/  LOP3.LUT R14, R14, R35, RZ, 0x3c, !PT ;  /* 0x000000230e0e7212 */ /* 0x000fe400078e3cff */
[----:B------:R-:W-:Y:S02]  /*21b90*/  LOP3.LUT R24, R3, R24, RZ, 0x3c, !PT ;  /* 0x0000001803187212 */ /* 0x000fe400078e3cff */
[----:B------:R-:W-:Y:S02]  /*21ba0*/  LOP3.LUT R26, R26, R103, RZ, 0x3c, !PT ;  /* 0x000000671a1a7212 */ /* 0x000fe400078e3cff */
[----:B------:R-:W-:Y:S01]  /*21bb0*/  LOP3.LUT R32, R28, R105, RZ, 0x3c, !PT ;  /* 0x000000691c207212 */ /* 0x000fe200078e3cff */
[----:B------:R-:W2:Y:S01]  /*21bc0*/  LDC.64 R102, c[0x0][0xc00] ;  /* 0x00030000ff667b82 */ /* 0x000ea20000000a00 */
[----:B------:R-:W-:-:S02]  /*21bd0*/  MOV R107, R8 ;  /* 0x00000008006b7202 */ /* 0x000fc40000000f00 */
[----:B------:R-:W-:Y:S02]  /*21be0*/  MOV R106, R10 ;  /* 0x0000000a006a7202 */ /* 0x000fe40000000f00 */
[----:B------:R-:W-:Y:S02]  /*21bf0*/  F2FP.BF16.F32.PACK_AB R8, R41, R40 ;  /* 0x000000282908723e */ /* 0x000fe400000010ff */
[----:B0-----:R-:W-:Y:S02]  /*21c00*/  F2FP.BF16.F32.PACK_AB R4, R93, R92 ;  /* 0x0000005c5d04723e */ /* 0x001fe400000010ff */
[----:B------:R-:W-:Y:S02]  /*21c10*/  F2FP.BF16.F32.PACK_AB R5, R101, R100 ;  /* 0x000000646505723e */ /* 0x000fe400000010ff */
[----:B------:R-:W-:Y:S02]  /*21c20*/  F2FP.BF16.F32.PACK_AB R6, R37, R36 ;  /* 0x000000242506723e */ /* 0x000fe400000010ff */
[----:B------:R-:W-:-:S02]  /*21c30*/  F2FP.BF16.F32.PACK_AB R7, R39, R38 ;  /* 0x000000262707723e */ /* 0x000fc400000010ff */
[----:B------:R-:W-:Y:S02]  /*21c40*/  F2FP.BF16.F32.PACK_AB R9, R43, R42 ;  /* 0x0000002a2b09723e */ /* 0x000fe400000010ff */
[----:B------:R-:W-:Y:S01]  /*21c50*/  F2FP.BF16.F32.PACK_AB R10, R45, R44 ;  /* 0x0000002c2d0a723e */ /* 0x000fe200000010ff */
[----:B------:R0:W-:Y:S01]  /*21c60*/  STSM.16.M88.4 [R107], R4 ;  /* 0x000000046b007844 */ /* 0x0001e20000000200 */
[----:B------:R-:W-:Y:S02]  /*21c70*/  F2FP.BF16.F32.PACK_AB R11, R47, R46 ;  /* 0x0000002e2f0b723e */ /* 0x000fe400000010ff */
[----:B------:R-:W-:Y:S02]  /*21c80*/  MOV R105, R12 ;  /* 0x0000000c00697202 */ /* 0x000fe40000000f00 */
[----:B------:R-:W-:Y:S01]  /*21c90*/  MOV R3, R14 ;  /* 0x0000000e00037202 */ /* 0x000fe20000000f00 */
[----:B------:R-:W-:Y:S01]  /*21ca0*/  STSM.16.M88.4 [R106], R8 ;  /* 0x000000086a007844 */ /* 0x000fe20000000200 */
[----:B------:R-:W-:-:S02]  /*21cb0*/  MOV R104, R24 ;  /* 0x0000001800687202 */ /* 0x000fc40000000f00 */
[----:B------:R-:W-:Y:S02]  /*21cc0*/  MOV R28, R26 ;  /* 0x0000001a001c7202 */ /* 0x000fe40000000f00 */
[----:B------:R-:W-:Y:S02]  /*21cd0*/  F2FP.BF16.F32.PACK_AB R12, R49, R48 ;  /* 0x00000030310c723e */ /* 0x000fe400000010ff */
[----:B------:R-:W-:Y:S02]  /*21ce0*/  F2FP.BF16.F32.PACK_AB R13, R51, R50 ;  /* 0x00000032330d723e */ /* 0x000fe400000010ff */
[----:B------:R-:W-:Y:S02]  /*21cf0*/  F2FP.BF16.F32.PACK_AB R14, R53, R52 ;  /* 0x00000034350e723e */ /* 0x000fe400000010ff */
[----:B------:R-:W-:Y:S02]  /*21d00*/  F2FP.BF16.F32.PACK_AB R15, R55, R54 ;  /* 0x00000036370f723e */ /* 0x000fe400000010ff */
[----:B------:R-:W-:-:S02]  /*21d10*/  F2FP.BF16.F32.PACK_AB R24, R57, R56 ;  /* 0x000000383918723e */ /* 0x000fc400000010ff */
[----:B------:R-:W-:Y:S01]  /*21d20*/  F2FP.BF16.F32.PACK_AB R25, R59, R58 ;  /* 0x0000003a3b19723e */ /* 0x000fe200000010ff */
[----:B------:R2:W-:Y:S01]  /*21d30*/  STSM.16.M88.4 [R105], R12 ;  /* 0x0000000c69007844 */ /* 0x0005e20000000200 */
[----:B------:R-:W-:Y:S02]  /*21d40*/  F2FP.BF16.F32.PACK_AB R26, R61, R60 ;  /* 0x0000003c3d1a723e */ /* 0x000fe400000010ff */
[----:B------:R-:W-:Y:S02]  /*21d50*/  F2FP.BF16.F32.PACK_AB R27, R63, R62 ;  /* 0x0000003e3f1b723e */ /* 0x000fe400000010ff */
[----:B------:R-:W-:Y:S02]  /*21d60*/  MOV R21, R32 ;  /* 0x0000002000157202 */ /* 0x000fe40000000f00 */
[----:B------:R-:W-:Y:S01]  /*21d70*/  F2FP.BF16.F32.PACK_AB R32, R65, R64 ;  /* 0x000000404120723e */ /* 0x000fe200000010ff */
[----:B------:R3:W-:Y:S01]  /*21d80*/  STSM.16.M88.4 [R3], R24 ;  /* 0x0000001803007844 */ /* 0x0007e20000000200 */
[----:B------:R-:W-:-:S02]  /*21d90*/  F2FP.BF16.F32.PACK_AB R33, R67, R66 ;  /* 0x000000424321723e */ /* 0x000fc400000010ff */
[----:B------:R-:W-:Y:S02]  /*21da0*/  F2FP.BF16.F32.PACK_AB R35, R71, R70 ;  /* 0x000000464723723e */ /* 0x000fe400000010ff */
[----:B0-----:R-:W-:Y:S02]  /*21db0*/  F2FP.BF16.F32.PACK_AB R4, R95, R94 ;  /* 0x0000005e5f04723e */ /* 0x001fe400000010ff */
[----:B------:R-:W-:Y:S01]  /*21dc0*/  F2FP.BF16.F32.PACK_AB R5, R75, R74 ;  /* 0x0000004a4b05723e */ /* 0x000fe200000010ff */
[----:B------:R-:W-:Y:S01]  /*21dd0*/  STSM.16.M88.4 [R104], R32 ;  /* 0x0000002068007844 */ /* 0x000fe20000000200 */
[----:B------:R-:W-:Y:S01]  /*21de0*/  F2FP.BF16.F32.PACK_AB R6, R77, R76 ;  /* 0x0000004c4d06723e */ /* 0x000fe200000010ff */
[----:B--2---:R-:W-:Y:S01]  /*21df0*/  IMAD.WIDE R12, R207, 0x4, R102 ;  /* 0x00000004cf0c7825 */ /* 0x004fe200078e0266 */
[----:B------:R-:W-:Y:S01]  /*21e00*/  F2FP.BF16.F32.PACK_AB R7, R79, R78 ;  /* 0x0000004e4f07723e */ /* 0x000fe200000010ff */
[----:B------:R-:W0:Y:S01]  /*21e10*/  LDC.64 R14, c[0x0][0xba8] ;  /* 0x0002ea00ff0e7b82 */ /* 0x000e220000000a00 */
[----:B------:R-:W-:-:S02]  /*21e20*/  F2FP.BF16.F32.PACK_AB R8, R81, R80 ;  /* 0x000000505108723e */ /* 0x000fc400000010ff */
[----:B------:R-:W-:Y:S01]  /*21e30*/  F2FP.BF16.F32.PACK_AB R9, R83, R82 ;  /* 0x000000525309723e */ /* 0x000fe200000010ff */
[----:B------:R-:W-:Y:S01]  /*21e40*/  STSM.16.M88.4 [R28], R4 ;  /* 0x000000041c007844 */ /* 0x000fe20000000200 */
[----:B------:R-:W-:Y:S01]  /*21e50*/  F2FP.BF16.F32.PACK_AB R10, R85, R84 ;  /* 0x00000054550a723e */ /* 0x000fe200000010ff */
[----:B---3--:R-:W-:Y:S01]  /*21e60*/  IMAD.MOV.U32 R3, RZ, RZ, RZ ;  /* 0x000000ffff037224 */ /* 0x008fe200078e00ff */
[----:B------:R-:W-:Y:S02]  /*21e70*/  F2FP.BF16.F32.PACK_AB R11, R87, R86 ;  /* 0x00000056570b723e */ /* 0x000fe400000010ff */
[----:B------:R-:W-:-:S03]  /*21e80*/  ISETP.NE.U32.AND P0, PT, RZ, UR4, PT ;  /* 0x00000004ff007c0c */ /* 0x000fc6000bf05070 */
[----:B------:R2:W-:Y:S01]  /*21e90*/  STSM.16.M88.4 [R21], R8 ;  /* 0x0000000815007844 */ /* 0x0005e20000000200 */
[----:B------:R-:W-:Y:S01]  /*21ea0*/  BAR.SYNC.DEFER_BLOCKING 0x1, 0x100 ;  /* 0x0044000000007b1d */ /* 0x000fe20000010000 */
[----:B------:R-:W-:Y:S02]  /*21eb0*/  ISETP.NE.AND.EX P0, PT, RZ, UR5, PT, P0 ;  /* 0x00000005ff007c0c */ /* 0x000fe4000bf05300 */
[----:B------:R-:W-:Y:S02]  /*21ec0*/  ISETP.NE.U32.AND P1, PT, RZ, UR6, PT ;  /* 0x00000006ff007c0c */ /* 0x000fe4000bf25070 */
[----:B------:R-:W-:Y:S01]  /*21ed0*/  ISETP.NE.AND P2, PT, R206, RZ, PT ;  /* 0x000000ffce00720c */ /* 0x000fe20003f45270 */
[----:B------:R-:W-:Y:S02]  /*21ee0*/  IMAD.MOV.U32 R26, RZ, RZ, 0x9b8 ;  /* 0x000009b8ff1a7424 */ /* 0x000fe400078e00ff */
[----:B--2---:R-:W2:Y:S06]  /*21ef0*/  LDC R21, c[0x0][0xbe8] ;  /* 0x0002fa00ff157b82 */ /* 0x004eac0000000800 */
[----:B------:R-:W3:Y:S01]  /*21f00*/  @P0 LDG.E R3, desc[UR60][R12.64] ;  /* 0x0000003c0c030981 */ /* 0x000ee2000c1e1900 */
[----:B------:R-:W-:Y:S01]  /*21f10*/  ULDC UR6, c[0x0][0xa88] ;  /* 0x0002a20000067ab9 */ /* 0x000fe20000000800 */
[----:B------:R-:W-:Y:S01]  /*21f20*/  ISETP.NE.AND.EX P1, PT, RZ, UR7, PT, P1 ;  /* 0x00000007ff007c0c */ /* 0x000fe2000bf25310 */
[----:B------:R-:W-:Y:S01]  /*21f30*/  IMAD.U32 R102, RZ, RZ, UR6 ;  /* 0x00000006ff667e24 */ /* 0x000fe2000f8e00ff */
[----:B------:R-:W-:-:S02]  /*21f40*/  ULDC UR6, c[0x0][0xad4] ;  /* 0x0002b50000067ab9 */ /* 0x000fc40000000800 */
[----:B------:R-:W-:-:S04]  /*21f50*/  SEL R206, R206, UR6, P2 ;  /* 0x00000006cece7c07 */ /* 0x000fc80009000000 */
[----:B------:R-:W-:-:S04]  /*21f60*/  ISETP.GT.AND P3, PT, R206, 0x1, PT ;  /* 0x00000001ce00780c */ /* 0x000fc80003f64270 */
[----:B------:R-:W-:Y:S01]  /*21f70*/  SEL R26, R26, 0x978, P3 ;  /* 0x000009781a1a7807 */ /* 0x000fe20001800000 */
[----:B------:R-:W4:Y:S08]  /*21f80*/  @P1 LDC.64 R4, c[0x0][0xc08] ;  /* 0x00030200ff041b82 */ /* 0x000f300000000a00 */
[----:B------:R-:W1:Y:S08]  /*21f90*/  LDC.64 R6, c[0x0][R26+0x220] ;  /* 0x000088001a067b82 */ /* 0x000e700000000a00 */
[----:B------:R-:W0:Y:S01]  /*21fa0*/  LDC.64 R8, c[0x0][R26+0x218] ;  /* 0x000086001a087b82 */ /* 0x000e220000000a00 */
[----:B--2---:R-:W-:-:S07]  /*21fb0*/  ISETP.NE.AND P4, PT, R21, 0x1, PT ;  /* 0x000000011500780c */ /* 0x004fce0003f85270 */
[----:B------:R-:W2:Y:S01]  /*21fc0*/  LDC.64 R10, c[0x0][R26+0x228] ;  /* 0x00008a001a0a7b82 */ /* 0x000ea20000000a00 */
[----:B----4-:R-:W-:-:S05]  /*21fd0*/  @P1 IMAD.WIDE R4, R207, 0x4, R4 ;  /* 0x00000004cf041825 */ /* 0x010fca00078e0204 */
[----:B------:R4:W5:Y:S01]  /*21fe0*/  @P1 LDG.E R102, desc[UR60][R4.64] ;  /* 0x0000003c04661981 */ /* 0x000962000c1e1900 */
[----:B------:R-:W-:Y:S01]  /*21ff0*/  ISETP.NE.U32.AND P2, PT, RZ, UR4, PT ;  /* 0x00000004ff007c0c */ /* 0x000fe2000bf45070 */
[----:B------:R-:W3:Y:S01]  /*22000*/  @P4 LDC R35, c[0x0][0xbec] ;  /* 0x0002fb00ff234b82 */ /* 0x000ee20000000800 */
[----:B------:R-:W-:Y:S02]  /*22010*/  SHF.R.S32.HI R24, RZ, 0x1f, R207 ;  /* 0x0000001fff187819 */ /* 0x000fe400000114cf */
[----:B------:R-:W-:-:S04]  /*22020*/  ISETP.NE.AND.EX P2, PT, RZ, UR5, PT, P2 ;  /* 0x00000005ff007c0c */ /* 0x000fc8000bf45320 */
[----:B------:R-:W-:Y:S01]  /*22030*/  SEL R28, R207, RZ, !P2 ;  /* 0x000000ffcf1c7207 */ /* 0x000fe20005000000 */
[----:B----4-:R-:W4:Y:S01]  /*22040*/  LDC.64 R4, c[0x0][R26+0x210] ;  /* 0x000084001a047b82 */ /* 0x010f220000000a00 */
[----:B------:R-:W-:Y:S01]  /*22050*/  SEL R25, R24, RZ, !P2 ;  /* 0x000000ff18197207 */ /* 0x000fe20005000000 */
[----:B------:R-:W-:-:S06]  /*22060*/  IMAD.IADD R24, R202, 0x1, R188 ;  /* 0x00000001ca187824 */ /* 0x000fcc00078e02bc */
[----:B------:R-:W4:Y:S01]  /*22070*/  @P4 LDC R105, c[0x0][0xbf0] ;  /* 0x0002fc00ff694b82 */ /* 0x000f220000000800 */
[----:B-1----:R-:W-:-:S07]  /*22080*/  IMAD R7, R7, R28, RZ ;  /* 0x0000001c07077224 */ /* 0x002fce00078e02ff */
[----:B0-----:R-:W0:Y:S01]  /*22090*/  @!P3 LDC R14, c[0x0][0xb50] ;  /* 0x0002d400ff0ebb82 */ /* 0x001e220000000800 */
[----:B------:R-:W-:Y:S01]  /*220a0*/  IMAD R33, R6, R25, R7 ;  /* 0x0000001906217224 */ /* 0x000fe200078e0207 */
[----:B------:R-:W-:Y:S01]  /*220b0*/  SEL R25, R210, RZ, P3 ;  /* 0x000000ffd2197207 */ /* 0x000fe20001800000 */
[----:B------:R-:W-:-:S05]  /*220c0*/  IMAD.WIDE.U32 R6, R6, R28, RZ ;  /* 0x0000001c06067225 */ /* 0x000fca00078e00ff */
[----:B------:R-:W1:Y:S01]  /*220d0*/  @!P3 LDC R15, c[0x0][0xb54] ;  /* 0x0002d500ff0fbb82 */ /* 0x000e620000000800 */
[-C--:B------:R-:W-:Y:S02]  /*220e0*/  IMAD R27, R9, R169.reuse, RZ ;  /* 0x000000a9091b7224 */ /* 0x080fe400078e02ff */
[----:B------:R-:W-:-:S04]  /*220f0*/  IMAD.WIDE.U32 R8, R8, R169, RZ ;  /* 0x000000a908087225 */ /* 0x000fc800078e00ff */
[----:B------:R-:W-:Y:S02]  /*22100*/  IMAD.IADD R32, R9, 0x1, R27 ;  /* 0x0000000109207824 */ /* 0x000fe400078e021b */
[----:B------:R-:W-:Y:S02]  /*22110*/  IMAD.IADD R9, R7, 0x1, R33 ;  /* 0x0000000107097824 */ /* 0x000fe400078e0221 */
[----:B------:R-:W-:Y:S02]  /*22120*/  IMAD.MOV.U32 R7, RZ, RZ, R24 ;  /* 0x000000ffff077224 */ /* 0x000fe400078e0018 */
[-C--:B--2---:R-:W-:Y:S02]  /*22130*/  IMAD R27, R11, R25.reuse, RZ ;  /* 0x000000190b1b7224 */ /* 0x084fe400078e02ff */
[----:B------:R-:W-:-:S04]  /*22140*/  IMAD.WIDE.U32 R10, R10, R25, RZ ;  /* 0x000000190a0a7225 */ /* 0x000fc800078e00ff */
[----:B------:R-:W-:Y:S01]  /*22150*/  IMAD.IADD R27, R11, 0x1, R27 ;  /* 0x000000010b1b7824 */ /* 0x000fe200078e021b */
[--C-:B---3--:R-:W-:Y:S01]  /*22160*/  IADD3 R8, P2, P5, R6, R8, R3.reuse ;  /* 0x0000000806087210 */ /* 0x108fe20007d5e003 */
[----:B------:R-:W-:Y:S01]  /*22170*/  @P4 IMAD.HI.U32 R6, R24, R35, RZ ;  /* 0x0000002318064227 */ /* 0x000fe200078e00ff */
[----:B------:R-:W-:-:S04]  /*22180*/  SHF.R.S32.HI R103, RZ, 0x1f, R3 ;  /* 0x0000001fff677819 */ /* 0x000fc80000011403 */
[----:B----4-:R-:W-:Y:S02]  /*22190*/  @P4 SHF.R.U32.HI R7, RZ, R105, R6 ;  /* 0x00000069ff074219 */ /* 0x010fe40000011606 */
[----:B------:R-:W-:Y:S02]  /*221a0*/  IADD3.X R9, R9, R32, R103, P2, P5 ;  /* 0x0000002009097210 */ /* 0x000fe400017ea467 */
[----:B------:R-:W-:Y:S01]  /*221b0*/  IADD3 R10, P2, P5, R7, R8, R10 ;  /* 0x00000008070a7210 */ /* 0x000fe20007d5e00a */
[--C-:B------:R-:W-:Y:S01]  /*221c0*/  IMAD.MOV R25, RZ, RZ, -R7.reuse ;  /* 0x000000ffff197224 */ /* 0x100fe200078e0a07 */
[----:B------:R-:W-:-:S03]  /*221d0*/  SHF.R.S32.HI R6, RZ, 0x1f, R7 ;  /* 0x0000001fff067819 */ /* 0x000fc60000011407 */
[----:B------:R-:W-:Y:S01]  /*221e0*/  IMAD R7, R21, R25, R24 ;  /* 0x0000001915077224 */ /* 0x000fe200078e0218 */
[----:B------:R-:W-:-:S03]  /*221f0*/  IADD3.X R11, R6, R9, R27, P2, P5 ;  /* 0x00000009060b7210 */ /* 0x000fc600017ea41b */
        /* <DEDUP_REMOVED lines=12> */
.L_x_1833:
[----:B------:R-:W2:Y:S01]  /*222c0*/  LDL R8, [R1+0x50] ;  /* 0x0000500001087983 */ /* 0x000ea20000100800 */
[----:B-----5:R-:W-:Y:S01]  /*222d0*/  IMAD R102, R102, R21, RZ ;  /* 0x0000001566667224 */ /* 0x020fe200078e02ff */
[----:B------:R-:W-:Y:S02]  /*222e0*/  LOP3.LUT P0, RZ, R228, 0x3, RZ, 0xc0, !PT ;  /* 0x00000003e4ff7812 */ /* 0x000fe4000780c0ff */
[----:B------:R-:W-:Y:S04]  /*222f0*/  SHFL.IDX PT, R4, R14, RZ, 0x1c1f ;  /* 0x001c1fff0e047589 */ /* 0x000fe800000e0000 */
[----:B------:R-:W0:Y:S04]  /*22300*/  SHFL.IDX PT, R5, R15, RZ, 0x1c1f ;  /* 0x001c1fff0f057589 */ /* 0x000e2800000e0000 */
[----:B------:R-:W-:Y:S04]  /*22310*/  SHFL.IDX PT, R6, R14, 0x1, 0x1c1f ;  /* 0x003c1f000e067f89 */ /* 0x000fe800000e0000 */
[----:B------:R-:W1:Y:S01]  /*22320*/  SHFL.IDX PT, R7, R15, 0x1, 0x1c1f ;  /* 0x003c1f000f077f89 */ /* 0x000e6200000e0000 */
[----:B--2---:R-:W-:-:S04]  /*22330*/  IMAD.IADD R9, R8, 0x1, R188 ;  /* 0x0000000108097824 */ /* 0x004fc800078e02bc */
[C---:B------:R-:W-:Y:S01]  /*22340*/  VIADD R12, R9.reuse, 0x8 ;  /* 0x00000008090c7836 */ /* 0x040fe20000000000 */
[----:B------:R-:W-:-:S04]  /*22350*/  ISETP.GE.OR P1, PT, R9, R102, P0 ;  /* 0x000000660900720c */ /* 0x000fc80000726670 */
[----:B------:R-:W-:-:S09]  /*22360*/  ISETP.GE.OR P0, PT, R12, R102, P0 ;  /* 0x000000660c00720c */ /* 0x000fd20000706670 */
[----:B0-----:R0:W-:Y:S04]  /*22370*/  @!P1 ST.E desc[UR60][R4.64], R0 ;  /* 0x0000000004009985 */ /* 0x0011e8000c10193c */
[----:B-1----:R0:W-:Y:S01]  /*22380*/  @!P0 ST.E desc[UR60][R6.64], R20 ;  /* 0x0000001406008985 */ /* 0x0021e2000c10193c */
[----:B------:R-:W-:Y:S05]  /*22390*/  @P3 BRA `(.L_x_1834) ;  /* 0x0000000800843947 */ /* 0x000fea0003800000 */
[----:B0-----:R-:W-:Y:S01]  /*223a0*/  IMAD R5, R225, 0x40, R203 ;  /* 0x00000040e1057824 */ /* 0x001fe200078e02cb */
[----:B------:R-:W0:Y:S01]  /*223b0*/  @P4 LDC R53, c[0x0][0xbec] ;  /* 0x0002fb00ff354b82 */ /* 0x000e220000000800 */
[----:B------:R-:W-:Y:S02]  /*223c0*/  ULDC.64 UR4, c[0x0][0xaa0] ;  /* 0x0002a80000047ab9 */ /* 0x000fe40000000a00 */
[----:B------:R-:W-:-:S03]  /*223d0*/  IMAD.WIDE R72, R5, 0x2, R72 ;  /* 0x0000000205487825 */ /* 0x000fc600078e0248 */
[C---:B------:R-:W-:Y:S02]  /*223e0*/  IADD3 R9, P6, R72.reuse, 0x1000, RZ ;  /* 0x0000100048097810 */ /* 0x040fe40007fde0ff */
[----:B------:R-:W1:Y:S01]  /*223f0*/  @P4 LDC R55, c[0x0][0xbf0] ;  /* 0x0002fc00ff374b82 */ /* 0x000e620000000800 */
[----:B------:R-:W-:Y:S01]  /*22400*/  IMAD.WIDE.U32 R48, R3, UR4, RZ ;  /* 0x0000000403307c25 */ /* 0x000fe2000f8e00ff */
[C---:B------:R-:W-:Y:S02]  /*22410*/  IADD3 R13, P5, R72.reuse, 0x2000, RZ ;  /* 0x00002000480d7810 */ /* 0x040fe40007fbe0ff */
[----:B------:R-:W-:Y:S02]  /*22420*/  LOP3.LUT R8, R9, 0x380, RZ, 0xc0, !PT ;  /* 0x0000038009087812 */ /* 0x000fe400078ec0ff */
[----:B------:R-:W-:Y:S02]  /*22430*/  IADD3 R25, P3, R72, 0x3000, RZ ;  /* 0x0000300048197810 */ /* 0x000fe40007f7e0ff */
[----:B------:R-:W-:-:S02]  /*22440*/  SHF.R.U64 R8, R8, 0x3, RZ ;  /* 0x0000000308087819 */ /* 0x000fc400000012ff */
[----:B------:R-:W-:Y:S02]  /*22450*/  IADD3 R33, P2, R72, 0x4000, RZ ;  /* 0x0000400048217810 */ /* 0x000fe40007f5e0ff */
[----:B------:R-:W-:Y:S01]  /*22460*/  LOP3.LUT R8, R8, R9, RZ, 0x3c, !PT ;  /* 0x0000000908087212 */ /* 0x000fe200078e3cff */
[--C-:B------:R-:W-:Y:S01]  /*22470*/  IMAD.X R9, RZ, RZ, R73.reuse, P6 ;  /* 0x000000ffff097224 */ /* 0x100fe200030e0649 */
[C---:B------:R-:W-:Y:S02]  /*22480*/  IADD3 R5, P6, R72.reuse, 0x7000, RZ ;  /* 0x0000700048057810 */ /* 0x040fe40007fde0ff */
[C---:B------:R-:W-:Y:S02]  /*22490*/  IADD3 R37, P1, R72.reuse, 0x5000, RZ ;  /* 0x0000500048257810 */ /* 0x040fe40007f3e0ff */
[----:B------:R-:W-:Y:S01]  /*224a0*/  LOP3.LUT R0, R5, 0x380, RZ, 0xc0, !PT ;  /* 0x0000038005007812 */ /* 0x000fe200078ec0ff */
[----:B------:R-:W-:Y:S01]  /*224b0*/  IMAD.X R45, RZ, RZ, R73, P6 ;  /* 0x000000ffff2d7224 */ /* 0x000fe200030e0649 */
[----:B------:R-:W-:Y:S01]  /*224c0*/  IADD3 R41, P0, R72, 0x6000, RZ ;  /* 0x0000600048297810 */ /* 0x000fe20007f1e0ff */
[----:B------:R-:W5:Y:S01]  /*224d0*/  LD.E.128 R8, desc[UR60][R8.64] ;  /* 0x0000003c08087980 */ /* 0x000f62000c101d00 */
[----:B------:R-:W-:-:S02]  /*224e0*/  SHF.R.U64 R0, R0, 0x3, RZ ;  /* 0x0000000300007819 */ /* 0x000fc400000012ff */
[----:B------:R-:W-:Y:S02]  /*224f0*/  LOP3.LUT R12, R13, 0x380, RZ, 0xc0, !PT ;  /* 0x000003800d0c7812 */ /* 0x000fe400078ec0ff */
[----:B------:R-:W-:Y:S01]  /*22500*/  LOP3.LUT R44, R0, R5, RZ, 0x3c, !PT ;  /* 0x00000005002c7212 */ /* 0x000fe200078e3cff */
[----:B------:R-:W-:Y:S01]  /*22510*/  IMAD R0, R103, UR4, RZ ;  /* 0x0000000467007c24 */ /* 0x000fe2000f8e02ff */
[----:B------:R-:W-:Y:S02]  /*22520*/  LOP3.LUT R24, R25, 0x380, RZ, 0xc0, !PT ;  /* 0x0000038019187812 */ /* 0x000fe400078ec0ff */
[----:B------:R-:W-:Y:S01]  /*22530*/  LOP3.LUT R32, R33, 0x380, RZ, 0xc0, !PT ;  /* 0x0000038021207812 */ /* 0x000fe200078ec0ff */
[----:B------:R-:W-:Y:S01]  /*22540*/  IMAD R51, R3, UR5, R0 ;  /* 0x0000000503337c24 */ /* 0x000fe2000f8e0200 */
[----:B------:R-:W-:Y:S01]  /*22550*/  ULDC.64 UR4, c[0x0][0xae8] ;  /* 0x0002ba0000047ab9 */ /* 0x000fe20000000a00 */
[----:B------:R-:W-:Y:S01]  /*22560*/  IMAD R3, R205, 0x20, R225 ;  /* 0x00000020cd037824 */ /* 0x000fe200078e02e1 */
[----:B------:R-:W-:Y:S01]  /*22570*/  LOP3.LUT R36, R37, 0x380, RZ, 0xc0, !PT ;  /* 0x0000038025247812 */ /* 0x000fe200078ec0ff */
[----:B------:R-:W-:Y:S01]  /*22580*/  IMAD.IADD R49, R49, 0x1, R51 ;  /* 0x0000000131317824 */ /* 0x000fe200078e0233 */
[----:B------:R-:W-:Y:S01]  /*22590*/  LOP3.LUT R40, R41, 0x380, RZ, 0xc0, !PT ;  /* 0x0000038029287812 */ /* 0x000fe200078ec0ff */
[----:B------:R-:W-:Y:S01]  /*225a0*/  IMAD.IADD R50, R188, 0x1, R3 ;  /* 0x00000001bc327824 */ /* 0x000fe200078e0203 */
[----:B------:R-:W-:Y:S01]  /*225b0*/  LOP3.LUT R7, R72, 0x380, RZ, 0xc0, !PT ;  /* 0x0000038048077812 */ /* 0x000fe200078ec0ff */
[----:B------:R-:W-:Y:S01]  /*225c0*/  IMAD.WIDE.U32 R48, R169, UR4, R48 ;  /* 0x00000004a9307c25 */ /* 0x000fe2000f8e0030 */
[----:B------:R-:W-:Y:S01]  /*225d0*/  SHF.R.S32.HI R51, RZ, 0x1f, R28 ;  /* 0x0000001fff337819 */ /* 0x000fe2000001141c */
[----:B------:R-:W5:Y:S01]  /*225e0*/  LD.E.128 R44, desc[UR60][R44.64] ;  /* 0x0000003c2c2c7980 */ /* 0x000f62000c101d00 */
[----:B------:R-:W-:Y:S01]  /*225f0*/  SHF.R.U64 R12, R12, 0x3, RZ ;  /* 0x000000030c0c7819 */ /* 0x000fe200000012ff */
[----:B0-----:R-:W-:Y:S01]  /*22600*/  @P4 IMAD.HI.U32 R0, R50, R53, RZ ;  /* 0x0000003532004227 */ /* 0x001fe200078e00ff */
[----:B------:R-:W-:-:S02]  /*22610*/  SHF.R.U64 R24, R24, 0x3, RZ ;  /* 0x0000000318187819 */ /* 0x000fc400000012ff */
[----:B------:R-:W-:Y:S01]  /*22620*/  SHF.R.U64 R32, R32, 0x3, RZ ;  /* 0x0000000320207819 */ /* 0x000fe200000012ff */
[----:B------:R-:W-:Y:S01]  /*22630*/  IMAD R49, R169, UR5, R49 ;  /* 0x00000005a9317c24 */ /* 0x000fe2000f8e0231 */
[----:B------:R-:W-:Y:S01]  /*22640*/  ULDC.64 UR4, c[0x0][0xaf0] ;  /* 0x0002bc0000047ab9 */ /* 0x000fe20000000a00 */
[----:B------:R-:W-:Y:S01]  /*22650*/  IMAD.MOV.U32 R3, RZ, RZ, R50 ;  /* 0x000000ffff037224 */ /* 0x000fe200078e0032 */
[----:B-1----:R-:W-:Y:S01]  /*22660*/  @P4 SHF.R.U32.HI R3, RZ, R55, R0 ;  /* 0x00000037ff034219 */ /* 0x002fe20000011600 */
[----:B------:R-:W-:Y:S01]  /*22670*/  IMAD R51, R51, UR4, RZ ;  /* 0x0000000433337c24 */ /* 0x000fe2000f8e02ff */
[----:B------:R-:W-:Y:S02]  /*22680*/  SHF.R.U64 R36, R36, 0x3, RZ ;  /* 0x0000000324247819 */ /* 0x000fe400000012ff */
[----:B------:R-:W-:Y:S02]  /*22690*/  SHF.R.U64 R40, R40, 0x3, RZ ;  /* 0x0000000328287819 */ /* 0x000fe400000012ff */
[----:B------:R-:W-:Y:S01]  /*226a0*/  SHF.R.U64 R7, R7, 0x3, RZ ;  /* 0x0000000307077819 */ /* 0x000fe200000012ff */
[--C-:B------:R-:W-:Y:S01]  /*226b0*/  IMAD.MOV R20, RZ, RZ, -R3.reuse ;  /* 0x000000ffff147224 */ /* 0x100fe200078e0a03 */
[----:B------:R-:W-:Y:S01]  /*226c0*/  SHF.R.S32.HI R0, RZ, 0x1f, R3 ;  /* 0x0000001fff007819 */ /* 0x000fe20000011403 */
[----:B------:R-:W-:Y:S01]  /*226d0*/  IMAD R51, R28, UR5, R51 ;  /* 0x000000051c337c24 */ /* 0x000fe2000f8e0233 */
[----:B------:R-:W-:Y:S01]  /*226e0*/  LOP3.LUT R12, R12, R13, RZ, 0x3c, !PT ;  /* 0x0000000d0c0c7212 */ /* 0x000fe200078e3cff */
[--C-:B------:R-:W-:Y:S01]  /*226f0*/  IMAD.X R13, RZ, RZ, R73.reuse, P5 ;  /* 0x000000ffff0d7224 */ /* 0x100fe200028e0649 */
[----:B------:R-:W-:Y:S01]  /*22700*/  LOP3.LUT R24, R24, R25, RZ, 0x3c, !PT ;  /* 0x0000001918187212 */ /* 0x000fe200078e3cff */
[--C-:B------:R-:W-:Y:S01]  /*22710*/  IMAD.X R25, RZ, RZ, R73.reuse, P3 ;  /* 0x000000ffff197224 */ /* 0x100fe200018e0649 */
[----:B------:R-:W-:Y:S01]  /*22720*/  LOP3.LUT R32, R32, R33, RZ, 0x3c, !PT ;  /* 0x0000002120207212 */ /* 0x000fe200078e3cff */
[--C-:B------:R-:W-:Y:S01]  /*22730*/  IMAD.X R33, RZ, RZ, R73.reuse, P2 ;  /* 0x000000ffff217224 */ /* 0x100fe200010e0649 */
[----:B------:R-:W-:Y:S01]  /*22740*/  LOP3.LUT R36, R36, R37, RZ, 0x3c, !PT ;  /* 0x0000002524247212 */ /* 0x000fe200078e3cff */
[--C-:B------:R-:W-:Y:S01]  /*22750*/  IMAD.X R37, RZ, RZ, R73.reuse, P1 ;  /* 0x000000ffff257224 */ /* 0x100fe200008e0649 */
[----:B------:R-:W-:Y:S01]  /*22760*/  LOP3.LUT R40, R40, R41, RZ, 0x3c, !PT ;  /* 0x0000002928287212 */ /* 0x000fe200078e3cff */
[----:B------:R-:W-:Y:S01]  /*22770*/  IMAD.X R41, RZ, RZ, R73, P0 ;  /* 0x000000ffff297224 */ /* 0x000fe200000e0649 */
[----:B------:R-:W-:Y:S01]  /*22780*/  LOP3.LUT R72, R7, R72, RZ, 0x3c, !PT ;  /* 0x0000004807487212 */ /* 0x000fe200078e3cff */
[----:B------:R-:W-:Y:S01]  /*22790*/  IMAD.WIDE.U32 R48, R28, UR4, R48 ;  /* 0x000000041c307c25 */ /* 0x000fe2000f8e0030 */
[----:B------:R-:W-:Y:S01]  /*227a0*/  ULDC.64 UR4, c[0x0][0xae0] ;  /* 0x0002b80000047ab9 */ /* 0x000fe20000000a00 */
[----:B------:R-:W5:Y:S02]  /*227b0*/  LD.E.128 R12, desc[UR60][R12.64] ;  /* 0x0000003c0c0c7980 */ /* 0x000f64000c101d00 */
[----:B------:R-:W-:-:S02]  /*227c0*/  IMAD R0, R0, UR4, RZ ;  /* 0x0000000400007c24 */ /* 0x000fc4000f8e02ff */
[----:B------:R-:W-:Y:S01]  /*227d0*/  IMAD R21, R21, R20, R50 ;  /* 0x0000001415157224 */ /* 0x000fe200078e0232 */
[----:B------:R0:W5:Y:S01]  /*227e0*/  LD.E.128 R4, desc[UR60][R72.64] ;  /* 0x0000003c48047980 */ /* 0x000162000c101d00 */
[----:B------:R-:W-:Y:S02]  /*227f0*/  IMAD.IADD R49, R49, 0x1, R51 ;  /* 0x0000000131317824 */ /* 0x000fe400078e0233 */
[----:B------:R-:W-:Y:S01]  /*22800*/  IMAD R51, R3, UR5, R0 ;  /* 0x0000000503337c24 */ /* 0x000fe2000f8e0200 */
        /* <DEDUP_REMOVED lines=13> */
[----:B------:R-:W-:-:S02]  /*228e0*/  IMAD R0, R0, UR4, RZ ;  /* 0x0000000400007c24 */ /* 0x000fc4000f8e02ff */
[----:B------:R-:W-:Y:S02]  /*228f0*/  IMAD.IADD R49, R49, 0x1, R51 ;  /* 0x0000000131317824 */ /* 0x000fe400078e0233 */
[----:B------:R-:W-:Y:S02]  /*22900*/  IMAD.IADD R53, R225, 0x1, R188 ;  /* 0x00000001e1357824 */ /* 0x000fe400078e02bc */
[C---:B------:R-:W-:Y:S02]  /*22910*/  IMAD R51, R21.reuse, UR5, R0 ;  /* 0x0000000515337c24 */ /* 0x040fe4000f8e0200 */
[----:B------:R-:W-:Y:S01]  /*22920*/  IMAD.WIDE.U32 R20, R21, UR4, R48 ;  /* 0x0000000415147c25 */ /* 0x000fe2000f8e0030 */
[----:B------:R-:W-:Y:S01]  /*22930*/  ISETP.GE.AND P2, PT, R53, R102, PT ;  /* 0x000000663500720c */ /* 0x000fe20003f46270 */
[----:B------:R-:W-:Y:S02]  /*22940*/  ULDC.64 UR4, c[0x0][0xa80] ;  /* 0x0002a00000047ab9 */ /* 0x000fe40000000a00 */
[----:B------:R-:W-:Y:S01]  /*22950*/  VIADD R0, R2, 0x2a820 ;  /* 0x0002a82002007836 */ /* 0x000fe20000000000 */
[----:B------:R-:W-:Y:S01]  /*22960*/  LEA R28, P3, R20, UR4, 0x1 ;  /* 0x00000004141c7c11 */ /* 0x000fe2000f8608ff */
[----:B------:R-:W-:-:S02]  /*22970*/  IMAD.IADD R21, R21, 0x1, R51 ;  /* 0x0000000115157824 */ /* 0x000fc400078e0233 */
[----:B------:R-:W-:Y:S01]  /*22980*/  VIADD R3, R53, 0x20 ;  /* 0x0000002035037836 */ /* 0x000fe20000000000 */
[----:B------:R-:W-:Y:S02]  /*22990*/  PRMT R0, RZ, 0x654, R0 ;  /* 0x00000654ff007816 */ /* 0x000fe40000000000 */
[----:B------:R-:W-:Y:S02]  /*229a0*/  LEA.HI.X R50, R20, UR5, R21, 0x1, P3 ;  /* 0x0000000514327c11 */ /* 0x000fe400098f0c15 */
[----:B------:R-:W-:Y:S01]  /*229b0*/  ISETP.GE.AND P0, PT, R3, R102, PT ;  /* 0x000000660300720c */ /* 0x000fe20003f06270 */
[----:B------:R-:W-:Y:S01]  /*229c0*/  VIADD R3, R53, 0x40 ;  /* 0x0000004035037836 */ /* 0x000fe20000000000 */
[----:B-1----:R1:W-:Y:S01]  /*229d0*/  SYNCS.ARRIVE.TRANS64.RED.A1T0 RZ, [R0+URZ], RZ ;  /* 0x000000ff00ff79a7 */ /* 0x0023e2000810043f */
[----:B------:R0:W2:Y:S01]  /*229e0*/  SHFL.IDX PT, R48, R28, RZ, 0x181f ;  /* 0x00181fff1c307589 */ /* 0x0000a200000e0000 */
[----:B------:R-:W-:Y:S01]  /*229f0*/  BSSY B1, `(.L_x_1835) ;  /* 0x000000f000017945 */ /* 0x000fe20003800000 */
[----:B------:R-:W-:-:S02]  /*22a00*/  SHF.R.S32.HI R104, RZ, 0x1f, R204 ;  /* 0x0000001fff687819 */ /* 0x000fc400000114cc */
[----:B------:R-:W-:Y:S01]  /*22a10*/  ISETP.GE.AND P1, PT, R3, R102, PT ;  /* 0x000000660300720c */ /* 0x000fe20003f26270 */
[----:B-1----:R0:W1:Y:S01]  /*22a20*/  SHFL.IDX PT, R0, R50, RZ, 0x181f ;  /* 0x00181fff32007589 */ /* 0x00206200000e0000 */
[----:B------:R-:W-:Y:S01]  /*22a30*/  SHF.R.S32.HI R105, RZ, 0x1f, R203 ;  /* 0x0000001fff697819 */ /* 0x000fe200000114cb */
[----:B------:R-:W-:Y:S10]  /*22a40*/  @P2 BRA `(.L_x_1836) ;  /* 0x0000000000242947 */ /* 0x000ff40003800000 */
        /* <DEDUP_REMOVED lines=9> */
.L_x_1836:
[----:B------:R-:W-:Y:S05]  /*22ae0*/  BSYNC B1 ;  /* 0x0000000000017941 */ /* 0x000fea0003800000 */
.L_x_1835:
        /* <DEDUP_REMOVED lines=13> */
.L_x_1838:
[----:B------:R-:W-:Y:S05]  /*22bc0*/  BSYNC B1 ;  /* 0x0000000000017941 */ /* 0x000fea0003800000 */
.L_x_1837:
        /* <DEDUP_REMOVED lines=13> */
.L_x_1840:
[----:B------:R-:W-:Y:S05]  /*22ca0*/  BSYNC B1 ;  /* 0x0000000000017941 */ /* 0x000fea0003800000 */
.L_x_1839:
[----:B------:R-:W-:Y:S01]  /*22cb0*/  VIADD R3, R53, 0x60 ;  /* 0x0000006035037836 */ /* 0x000fe20000000000 */
[----:B01--4-:R-:W0:Y:S04]  /*22cc0*/  SHFL.IDX PT, R50, R50, 0x3, 0x181f ;  /* 0x00781f0032327f89 */ /* 0x013e2800000e0000 */
        /* <DEDUP_REMOVED lines=14> */
.L_x_1834:
[----:B------:R-:W-:Y:S01]  /*22db0*/  ULDC.64 UR4, c[0x0][0xb08] ;  /* 0x0002c20000047ab9 */ /* 0x000fe20000000a00 */
[----:B------:R-:W1:Y:S01]  /*22dc0*/  @P4 LDC R11, c[0x0][0xbec] ;  /* 0x0002fb00ff0b4b82 */ /* 0x000e620000000800 */
[----:B0-----:R-:W-:Y:S01]  /*22dd0*/  IMAD R0, R103, UR4, RZ ;  /* 0x0000000467007c24 */ /* 0x001fe2000f8e02ff */
[----:B------:R-:W-:Y:S01]  /*22de0*/  ULDC.64 UR6, c[0x0][0xb30] ;  /* 0x0002cc0000067ab9 */ /* 0x000fe20000000a00 */
[----:B------:R-:W-:Y:S01]  /*22df0*/  IMAD.WIDE.U32 R4, R3, UR4, RZ ;  /* 0x0000000403047c25 */ /* 0x000fe2000f8e00ff */
[----:B------:R-:W-:Y:S01]  /*22e00*/  ISETP.GE.AND P0, PT, R9, R102, PT ;  /* 0x000000660900720c */ /* 0x000fe20003f06270 */
[----:B------:R-:W-:Y:S01]  /*22e10*/  BSSY B1, `(.L_x_1842) ;  /* 0x0000079000017945 */ /* 0x000fe20003800000 */
[----:B------:R-:W-:Y:S01]  /*22e20*/  SHF.R.S32.HI R25, RZ, 0x1f, R212 ;  /* 0x0000001fff197819 */ /* 0x000fe200000114d4 */
[----:B------:R-:W-:Y:S01]  /*22e30*/  IMAD R3, R3, UR5, R0 ;  /* 0x0000000503037c24 */ /* 0x000fe2000f8e0200 */
[----:B------:R-:W-:Y:S01]  /*22e40*/  ULDC.64 UR4, c[0x0][0xb38] ;  /* 0x0002ce0000047ab9 */ /* 0x000fe20000000a00 */
[----:B------:R-:W0:Y:S01]  /*22e50*/  @P4 LDC R0, c[0x0][0xbf0] ;  /* 0x0002fc00ff004b82 */ /* 0x000e220000000800 */
[C---:B------:R-:W-:Y:S01]  /*22e60*/  VIADD R13, R182.reuse, 0x8 ;  /* 0x00000008b60d7836 */ /* 0x040fe20000000000 */
[----:B------:R-:W-:Y:S01]  /*22e70*/  SHF.R.S32.HI R26, RZ, 0x1f, R213 ;  /* 0x0000001fff1a7819 */ /* 0x000fe200000114d5 */
[----:B------:R-:W-:Y:S01]  /*22e80*/  IMAD.IADD R5, R5, 0x1, R3 ;  /* 0x0000000105057824 */ /* 0x000fe200078e0203 */
[----:B------:R-:W-:Y:S01]  /*22e90*/  SHF.R.S32.HI R3, RZ, 0x1f, R28 ;  /* 0x0000001fff037819 */ /* 0x000fe2000001141c */
[----:B------:R-:W-:Y:S01]  /*22ea0*/  VIADD R15, R182, 0x10 ;  /* 0x00000010b60f7836 */ /* 0x000fe20000000000 */
[----:B------:R-:W-:Y:S01]  /*22eb0*/  SHF.R.S32.HI R14, RZ, 0x1f, R13 ;  /* 0x0000001fff0e7819 */ /* 0x000fe2000001140d */
[----:B------:R-:W-:Y:S01]  /*22ec0*/  IMAD.WIDE.U32 R4, R169, UR4, R4 ;  /* 0x00000004a9047c25 */ /* 0x000fe2000f8e0004 */
[----:B------:R-:W-:-:S02]  /*22ed0*/  SHF.R.S32.HI R27, RZ, 0x1f, R214 ;  /* 0x0000001fff1b7819 */ /* 0x000fc400000114d6 */
[----:B------:R-:W-:Y:S01]  /*22ee0*/  SHF.R.S32.HI R20, RZ, 0x1f, R15 ;  /* 0x0000001fff147819 */ /* 0x000fe2000001140f */
[----:B------:R-:W-:Y:S01]  /*22ef0*/  IMAD R5, R169, UR5, R5 ;  /* 0x00000005a9057c24 */ /* 0x000fe2000f8e0205 */
[----:B------:R-:W-:Y:S01]  /*22f00*/  ULDC.64 UR4, c[0x0][0xb40] ;  /* 0x0002d00000047ab9 */ /* 0x000fe20000000a00 */
[----:B------:R-:W-:Y:S01]  /*22f10*/  SHF.R.S32.HI R32, RZ, 0x1f, R215 ;  /* 0x0000001fff207819 */ /* 0x000fe200000114d7 */
[----:B------:R-:W-:Y:S01]  /*22f20*/  IMAD R3, R3, UR4, RZ ;  /* 0x0000000403037c24 */ /* 0x000fe2000f8e02ff */
[----:B------:R-:W-:Y:S01]  /*22f30*/  SHF.R.S32.HI R33, RZ, 0x1f, R216 ;  /* 0x0000001fff217819 */ /* 0x000fe200000114d8 */
[----:B-1----:R-:W-:Y:S01]  /*22f40*/  @P4 IMAD.HI.U32 R11, R24, R11, RZ ;  /* 0x0000000b180b4227 */ /* 0x002fe200078e00ff */
        /* <DEDUP_REMOVED lines=8> */
[----:B0-----:R-:W-:Y:S01]  /*22fd0*/  @P4 SHF.R.U32.HI R3, RZ, R0, R11 ;  /* 0x00000000ff034219 */ /* 0x001fe2000001160b */
[----:B------:R-:W-:Y:S01]  /*22fe0*/  IMAD.IADD R5, R5, 0x1, R7 ;  /* 0x0000000105057824 */ /* 0x000fe200078e0207 */
[----:B------:R-:W-:Y:S02]  /*22ff0*/  SHF.R.S32.HI R104, RZ, 0x1f, R221 ;  /* 0x0000001fff687819 */ /* 0x000fe400000114dd */
[--C-:B------:R-:W-:Y:S01]  /*23000*/  SHF.R.S32.HI R0, RZ, 0x1f, R3.reuse ;  /* 0x0000001fff007819 */ /* 0x100fe20000011403 */
[----:B------:R-:W-:Y:S01]  /*23010*/  IMAD.MOV R6, RZ, RZ, -R3 ;  /* 0x000000ffff067224 */ /* 0x000fe200078e0a03 */
[----:B------:R-:W-:Y:S01]  /*23020*/  SHF.R.S32.HI R105, RZ, 0x1f, R222 ;  /* 0x0000001fff697819 */ /* 0x000fe200000114de */
[----:B------:R-:W-:Y:S01]  /*23030*/  IMAD.WIDE.U32 R4, R210, UR4, R4 ;  /* 0x00000004d2047c25 */ /* 0x000fe2000f8e0004 */
[----:B------:R-:W-:-:S03]  /*23040*/  SHF.R.S32.HI R106, RZ, 0x1f, R223 ;  /* 0x0000001fff6a7819 */ /* 0x000fc600000114df */
[----:B------:R-:W-:Y:S02]  /*23050*/  IMAD R21, R21, R6, R24 ;  /* 0x0000000615157224 */ /* 0x000fe400078e0218 */
[----:B------:R-:W-:Y:S02]  /*23060*/  IMAD R0, R0, UR6, RZ ;  /* 0x0000000600007c24 */ /* 0x000fe4000f8e02ff */
[----:B------:R-:W-:Y:S01]  /*23070*/  IMAD R5, R210, UR5, R5 ;  /* 0x00000005d2057c24 */ /* 0x000fe2000f8e0205 */
[----:B------:R-:W-:Y:S01]  /*23080*/  ULDC.64 UR4, c[0x0][0xb28] ;  /* 0x0002ca0000047ab9 */ /* 0x000fe20000000a00 */
        /* <DEDUP_REMOVED lines=9> */
[----:B------:R-:W-:Y:S01]  /*23120*/  LEA R0, P1, R4, UR4, 0x2 ;  /* 0x0000000404007c11 */ /* 0x000fe2000f8210ff */
[----:B------:R-:W-:-:S03]  /*23130*/  VIADD R6, R2, 0x2a820 ;  /* 0x0002a82002067836 */ /* 0x000fc60000000000 */
[----:B------:R-:W-:Y:S02]  /*23140*/  LEA.HI.X R3, R4, UR5, R3, 0x2, P1 ;  /* 0x0000000504037c11 */ /* 0x000fe400088f1403 */
[----:B------:R-:W-:Y:S01]  /*23150*/  PRMT R6, RZ, 0x654, R6 ;  /* 0x00000654ff067816 */ /* 0x000fe20000000006 */
[----:B------:R0:W1:Y:S03]  /*23160*/  SHFL.IDX PT, R4, R0, RZ, 0x1c1f ;  /* 0x001c1fff00047589 */ /* 0x00006600000e0000 */
[----:B------:R0:W-:Y:S01]  /*23170*/  SYNCS.ARRIVE.TRANS64.RED.A1T0 RZ, [R6+URZ], RZ ;  /* 0x000000ff06ff79a7 */ /* 0x0001e2000810043f */
[----:B------:R0:W2:Y:S01]  /*23180*/  SHFL.IDX PT, R5, R3, RZ, 0x1c1f ;  /* 0x001c1fff03057589 */ /* 0x0000a200000e0000 */
        /* <DEDUP_REMOVED lines=65> */
.L_x_1843:
[----:B------:R-:W-:Y:S05]  /*235a0*/  BSYNC B1 ;  /* 0x0000000000017941 */ /* 0x000fea0003800000 */
.L_x_1842:
[----:B------:R-:W-:Y:S01]  /*235b0*/  ISETP.GE.AND P0, PT, R12, R102, PT ;  /* 0x000000660c00720c */ /* 0x000fe20003f06270 */
[----:B--23--:R2:W3:Y:S04]  /*235c0*/  SHFL.IDX PT, R5, R3, 0x1, 0x1c1f ;  /* 0x003c1f0003057f89 */ /* 0x00c4e800000e0000 */
[----:B-1----:R2:W1:Y:S08]  /*235d0*/  SHFL.IDX PT, R4, R0, 0x1, 0x1c1f ;  /* 0x003c1f0000047f89 */ /* 0x00247000000e0000 */
[----:B--2---:R-:W-:Y:S05]  /*235e0*/  @P0 BRA `(.L_x_1841) ;  /* 0x0000000c00f00947 */ /* 0x004fea0003800000 */
[----:B------:R-:W-:Y:S02]  /*235f0*/  ULDC UR4, c[0x0][0xac8] ;  /* 0x0002b20000047ab9 */ /* 0x000fe40000000800 */
[----:B------:R-:W-:Y:S02]  /*23600*/  ISETP.GE.AND P1, PT, R13, UR4, PT ;  /* 0x000000040d007c0c */ /* 0x000fe4000bf26270 */
[----:B------:R-:W-:Y:S02]  /*23610*/  ISETP.GE.AND P0, PT, R15, UR4, PT ;  /* 0x000000040f007c0c */ /* 0x000fe4000bf06270 */
[----:B------:R-:W-:Y:S02]  /*23620*/  ISETP.GE.AND P2, PT, R182, UR4, PT ;  /* 0x00000004b6007c0c */ /* 0x000fe4000bf46270 */
[----:B------:R-:W-:Y:S02]  /*23630*/  ISETP.GE.AND P4, PT, R222, UR4, PT ;  /* 0x00000004de007c0c */ /* 0x000fe4000bf86270 */
[----:B------:R-:W-:-:S05]  /*23640*/  ISETP.GE.AND P3, PT, R223, UR4, PT ;  /* 0x00000004df007c0c */ /* 0x000fca000bf66270 */
[-C--:B-1----:R-:W-:Y:S02]  /*23650*/  @!P1 LEA R8, P5, R13, R4.reuse, 0x2 ;  /* 0x000000040d089211 */ /* 0x082fe400078a10ff */
[-C--:B------:R-:W-:Y:S02]  /*23660*/  @!P0 LEA R10, P6, R15, R4.reuse, 0x2 ;  /* 0x000000040f0a8211 */ /* 0x080fe400078c10ff */
[-C--:B---3--:R-:W-:Y:S01]  /*23670*/  @!P1 LEA.HI.X R9, R13, R5.reuse, R14, 0x2, P5 ;  /* 0x000000050d099211 */ /* 0x088fe200028f140e */
[----:B0-----:R-:W-:Y:S01]  /*23680*/  @!P2 IMAD.WIDE R6, R182, 0x4, R4 ;  /* 0x00000004b606a825 */ /* 0x001fe200078e0204 */
        /* <DEDUP_REMOVED lines=18> */
[-C--:B-1----:R-:W-:Y:S01]  /*237b0*/  @!P2 LEA R10, P6, R218, R4.reuse, 0x2 ;  /* 0x00000004da0aa211 */ /* 0x082fe200078c10ff */
[----:B------:R-:W-:Y:S01]  /*237c0*/  @!P5 ST.E.64 desc[UR60][R20.64], R46 ;  /* 0x0000002e1400d985 */ /* 0x000fe2000c101b3c */
[----:B------:R-:W-:Y:S02]  /*237d0*/  @!P1 LEA R8, P5, R219, R4, 0x2 ;  /* 0x00000004db089211 */ /* 0x000fe400078a10ff */
        /* <DEDUP_REMOVED lines=35> */
.L_x_1832:
[----:B------:R-:W-:Y:S01]  /*23a10*/  ULDC.64 UR4, c[0x0][0xc08] ;  /* 0x0003020000047ab9 */ /* 0x000fe20000000a00 */
[----:B------:R-:W3:Y:S01]  /*23a20*/  LDC.64 R4, c[0x0][0xc00] ;  /* 0x00030000ff047b82 */ /* 0x000ee20000000a00 */
[----:B------:R-:W-:Y:S01]  /*23a30*/  ISETP.NE.U32.AND P0, PT, RZ, UR4, PT ;  /* 0x00000004ff007c0c */ /* 0x000fe2000bf05070 */
[----:B------:R-:W-:-:S03]  /*23a40*/  IMAD.MOV.U32 R3, RZ, RZ, RZ ;  /* 0x000000ffff037224 */ /* 0x000fc600078e00ff */
[----:B------:R-:W-:Y:S01]  /*23a50*/  ISETP.NE.AND.EX P1, PT, RZ, UR5, PT, P0 ;  /* 0x00000005ff007c0c */ /* 0x000fe2000bf25300 */
[----:B------:R-:W-:Y:S02]  /*23a60*/  ULDC.64 UR4, c[0x0][0xc00] ;  /* 0x0003000000047ab9 */ /* 0x000fe40000000a00 */
[----:B------:R-:W-:-:S04]  /*23a70*/  ISETP.NE.U32.AND P0, PT, RZ, UR4, PT ;  /* 0x00000004ff007c0c */ /* 0x000fc8000bf05070 */
[----:B------:R-:W-:-:S06]  /*23a80*/  ISETP.NE.AND.EX P0, PT, RZ, UR5, PT, P0 ;  /* 0x00000005ff007c0c */ /* 0x000fcc000bf05300 */
[----:B------:R-:W4:Y:S01]  /*23a90*/  @P1 LDC.64 R6, c[0x0][0xc08] ;  /* 0x00030200ff061b82 */ /* 0x000f220000000a00 */
[----:B------:R-:W-:Y:S02]  /*23aa0*/  ULDC UR4, c[0x0][0xa88] ;  /* 0x0002a20000047ab9 */ /* 0x000fe40000000800 */
[----:B------:R-:W-:Y:S02]  /*23ab0*/  IMAD.U32 R0, RZ, RZ, UR4 ;  /* 0x00000004ff007e24 */ /* 0x000fe4000f8e00ff */
[----:B---3--:R-:W-:-:S05]  /*23ac0*/  IMAD.WIDE R4, R207, 0x4, R4 ;  /* 0x00000004cf047825 */ /* 0x008fca00078e0204 */
[----:B------:R3:W5:Y:S01]  /*23ad0*/  @P0 LDG.E R3, desc[UR60][R4.64] ;  /* 0x0000003c04030981 */ /* 0x000762000c1e1900 */
[----:B----4-:R-:W-:-:S05]  /*23ae0*/  @P1 IMAD.WIDE R6, R207, 0x4, R6 ;  /* 0x00000004cf061825 */ /* 0x010fca00078e0206 */
[----:B------:R3:W5:Y:S01]  /*23af0*/  @P1 LDG.E R0, desc[UR60][R6.64] ;  /* 0x0000003c06001981 */ /* 0x000762000c1e1900 */
[----:B------:R-:W-:Y:S02]  /*23b00*/  ISETP.NE.AND P2, PT, R206, RZ, PT ;  /* 0x000000ffce00720c */ /* 0x000fe40003f45270 */
[----:B--2---:R-:W-:Y:S01]  /*23b10*/  SHF.R.S32.HI R28, RZ, 0x1f, R207 ;  /* 0x0000001fff1c7819 */ /* 0x004fe200000114cf */
[----:B------:R-:W2:Y:S10]  /*23b20*/  S2R R35, SR_TID.X ;  /* 0x0000000000237919 */ /* 0x000eb40000002100 */
[----:B------:R-:W4:Y:S01]  /*23b30*/  @!P2 LDC R206, c[0x0][0xad4] ;  /* 0x0002b500ffceab82 */ /* 0x000f220000000800 */
[----:B--2---:R-:W-:Y:S01]  /*23b40*/  VIADD R8, R35, 0xffffff80 ;  /* 0xffffff8023087836 */ /* 0x004fe20000000000 */
[----:B----4-:R-:W-:-:S04]  /*23b50*/  ISETP.GT.AND P2, PT, R206, 0x1, PT ;  /* 0x00000001ce00780c */ /* 0x010fc80003f44270 */
[----:B------:R-:W-:Y:S01]  /*23b60*/  ISETP.GT.AND P3, PT, R8, 0x7f, PT ;  /* 0x0000007f0800780c */ /* 0x000fe20003f64270 */
[----:B---3--:R-:W-:-:S12]  /*23b70*/  @P1 BRA `(.L_x_1844) ;  /* 0x0000000000101947 */ /* 0x008fd80003800000 */
[----:B------:R-:W-:Y:S05]  /*23b80*/  @!P0 BRA `(.L_x_1844) ;  /* 0x00000000000c8947 */ /* 0x000fea0003800000 */
[----:B------:R-:W2:Y:S04]  /*23b90*/  LDG.E R7, desc[UR60][R4.64] ;  /* 0x0000003c04077981 */ /* 0x000ea8000c1e1900 */
[----:B-----5:R-:W2:Y:S02]  /*23ba0*/  LDG.E R0, desc[UR60][R4.64+0x4] ;  /* 0x0000043c04007981 */ /* 0x020ea4000c1e1900 */
[----:B--2---:R-:W-:-:S07]  /*23bb0*/  IMAD.IADD R0, R0, 0x1, -R7 ;  /* 0x0000000100007824 */ /* 0x004fce00078e0a07 */
.L_x_1844:
[----:B------:R-:W-:Y:S01]  /*23bc0*/  BSSY B1, `(.L_x_1845) ;  /* 0x0000035000017945 */ /* 0x000fe20003800000 */
[----:B0-----:R-:W-:Y:S02]  /*23bd0*/  SEL R33, R207, RZ, !P0 ;  /* 0x000000ffcf217207 */ /* 0x001fe40004000000 */
[----:B------:R-:W-:Y:S02]  /*23be0*/  SEL R28, R28, RZ, !P0 ;  /* 0x000000ff1c1c7207 */ /* 0x000fe40004000000 */
[----:B-----5:R-:W-:Y:S01]  /*23bf0*/  SHF.R.S32.HI R26, RZ, 0x1f, R3 ;  /* 0x0000001fff1a7819 */ /* 0x020fe20000011403 */
[----:B------:R-:W-:Y:S06]  /*23c00*/  @P3 BRA `(.L_x_1846) ;  /* 0x0000000000c03947 */ /* 0x000fec0003800000 */
[----:B------:R-:W0:Y:S01]  /*23c10*/  LDC R37, c[0x0][0xbe8] ;  /* 0x0002fa00ff257b82 */ /* 0x000e220000000800 */
[----:B------:R-:W-:Y:S01]  /*23c20*/  IADD3 R35, R188, -0x80, R35 ;  /* 0xffffff80bc237810 */ /* 0x000fe20007ffe023 */
[----:B0-----:R-:W-:-:S05]  /*23c30*/  IMAD R4, R0, R37, RZ ;  /* 0x0000002500047224 */ /* 0x001fca00078e02ff */
[----:B------:R-:W-:-:S13]  /*23c40*/  ISETP.GE.AND P0, PT, R35, R4, PT ;  /* 0x000000042300720c */ /* 0x000fda0003f06270 */
[----:B------:R-:W-:Y:S05]  /*23c50*/  @P0 BRA `(.L_x_1846) ;  /* 0x0000000000ac0947 */ /* 0x000fea0003800000 */
[----:B------:R-:W-:Y:S01]  /*23c60*/  IMAD.MOV.U32 R24, RZ, RZ, 0x9b8 ;  /* 0x000009b8ff187424 */ /* 0x000fe200078e00ff */
[----:B------:R-:W-:Y:S01]  /*23c70*/  ISETP.GT.AND P0, PT, R206, 0x1, PT ;  /* 0x00000001ce00780c */ /* 0x000fe20003f04270 */
[----:B------:R-:W0:Y:S01]  /*23c80*/  LDC.64 R4, c[0x0][0xba8] ;  /* 0x0002ea00ff047b82 */ /* 0x000e220000000a00 */
[----:B------:R-:W-:Y:S01]  /*23c90*/  ISETP.NE.AND P1, PT, R37, 0x1, PT ;  /* 0x000000012500780c */ /* 0x000fe20003f25270 */
[----:B------:R-:W-:Y:S01]  /*23ca0*/  IMAD.MOV.U32 R21, RZ, RZ, R35 ;  /* 0x000000ffff157224 */ /* 0x000fe200078e0023 */
[----:B------:R-:W-:-:S05]  /*23cb0*/  SEL R24, R24, 0x978, P0 ;  /* 0x0000097818187807 */ /* 0x000fca0000000000 */
[----:B------:R-:W2:Y:S08]  /*23cc0*/  LDC.64 R12, c[0x0][R24+0x220] ;  /* 0x00008800180c7b82 */ /* 0x000eb00000000a00 */
[----:B------:R-:W3:Y:S08]  /*23cd0*/  LDC.64 R10, c[0x0][R24+0x218] ;  /* 0x00008600180a7b82 */ /* 0x000ef00000000a00 */
[----:B------:R-:W4:Y:S08]  /*23ce0*/  LDC.64 R8, c[0x0][R24+0x228] ;  /* 0x00008a0018087b82 */ /* 0x000f300000000a00 */
[----:B------:R-:W5:Y:S08]  /*23cf0*/  LDC.64 R6, c[0x0][R24+0x210] ;  /* 0x0000840018067b82 */ /* 0x000f700000000a00 */
[----:B------:R-:W1:Y:S08]  /*23d00*/  @P1 LDC R20, c[0x0][0xbec] ;  /* 0x0002fb00ff141b82 */ /* 0x000e700000000800 */
[----:B------:R-:W4:Y:S01]  /*23d10*/  @P1 LDC R27, c[0x0][0xbf0] ;  /* 0x0002fc00ff1b1b82 */ /* 0x000f220000000800 */
[----:B--2---:R-:W-:-:S07]  /*23d20*/  IMAD R13, R13, R33, RZ ;  /* 0x000000210d0d7224 */ /* 0x004fce00078e02ff */
[----:B0-----:R-:W0:Y:S01]  /*23d30*/  @!P0 LDC R4, c[0x0][0xb50] ;  /* 0x0002d400ff048b82 */ /* 0x001e220000000800 */
[----:B-1----:R-:W-:-:S07]  /*23d40*/  @P1 IMAD.HI.U32 R20, R35, R20, RZ ;  /* 0x0000001423141227 */ /* 0x002fce00078e00ff */
[----:B------:R-:W1:Y:S01]  /*23d50*/  @!P0 LDC R5, c[0x0][0xb54] ;  /* 0x0002d500ff058b82 */ /* 0x000e620000000800 */
[-C--:B---3--:R-:W-:Y:S02]  /*23d60*/  IMAD R25, R11, R169.reuse, RZ ;  /* 0x000000a90b197224 */ /* 0x088fe400078e02ff */
[----:B------:R-:W-:Y:S01]  /*23d70*/  IMAD.WIDE.U32 R14, R10, R169, RZ ;  /* 0x000000a90a0e7225 */ /* 0x000fe200078e00ff */
[----:B----4-:R-:W-:-:S03]  /*23d80*/  @P1 SHF.R.U32.HI R21, RZ, R27, R20 ;  /* 0x0000001bff151219 */ /* 0x010fc60000011614 */
        /* <DEDUP_REMOVED lines=13> */
[----:B-----5:R-:W-:Y:S01]  /*23e60*/  IMAD R7, R7, R11, RZ ;  /* 0x0000000b07077224 */ /* 0x020fe200078e02ff */
[----:B------:R-:W-:Y:S02]  /*23e70*/  SHF.R.S32.HI R21, RZ, 0x1f, R21 ;  /* 0x0000001fff157819 */ /* 0x000fe40000011415 */
[----:B------:R-:W-:Y:S02]  /*23e80*/  SHF.R.S32.HI R13, RZ, 0x1f, R11 ;  /* 0x0000001fff0d7819 */ /* 0x000fe4000001140b */
[----:B------:R-:W-:-:S03]  /*23e90*/  IADD3.X R9, R21, R10, R15, P0, P1 ;  /* 0x0000000a15097210 */ /* 0x000fc600007e240f */
[C---:B------:R-:W-:Y:S02]  /*23ea0*/  IMAD R13, R6.reuse, R13, R7 ;  /* 0x0000000d060d7224 */ /* 0x040fe400078e0207 */
[----:B------:R-:W-:-:S04]  /*23eb0*/  IMAD.WIDE.U32 R6, R6, R11, R8 ;  /* 0x0000000b06067225 */ /* 0x000fc800078e0008 */
[----:B------:R-:W-:Y:S01]  /*23ec0*/  IMAD.IADD R7, R7, 0x1, R13 ;  /* 0x0000000107077824 */ /* 0x000fe200078e020d */
[----:B0-----:R-:W-:-:S04]  /*23ed0*/  LEA R4, P0, R6, R4, 0x2 ;  /* 0x0000000406047211 */ /* 0x001fc800078010ff */
[----:B-1----:R-:W-:Y:S01]  /*23ee0*/  LEA.HI.X R5, R6, R5, R7, 0x2, P0 ;  /* 0x0000000506057211 */ /* 0x002fe200000f1407 */
[----:B------:R-:W-:-:S05]  /*23ef0*/  IMAD.MOV.U32 R7, RZ, RZ, -0x800000 ;  /* 0xff800000ff077424 */ /* 0x000fca00078e00ff */
[----:B------:R0:W-:Y:S03]  /*23f00*/  STG.E desc[UR60][R4.64], R7 ;  /* 0x0000000704007986 */ /* 0x0001e6000c10193c */
.L_x_1846:
[----:B------:R-:W-:Y:S05]  /*23f10*/  BSYNC B1 ;  /* 0x0000000000017941 */ /* 0x000fea0003800000 */
.L_x_1845:
[----:B------:R-:W-:Y:S05]  /*23f20*/  @P2 BRA `(.L_x_1841) ;  /* 0x0000000400a02947 */ /* 0x000fea0003800000 */
[----:B------:R-:W2:Y:S01]  /*23f30*/  LDC R11, c[0x0][0xbe8] ;  /* 0x0002fa00ff0b7b82 */ /* 0x000ea20000000800 */
        /* <DEDUP_REMOVED lines=11> */
[----:B------:R-:W-:Y:S02]  /*23ff0*/  IMAD.IADD R9, R188, 0x1, R3 ;  /* 0x00000001bc097824 */ /* 0x000fe400078e0203 */
[----:B------:R-:W-:-:S04]  /*24000*/  IMAD.WIDE.U32 R4, R169, UR4, R4 ;  /* 0x00000004a9047c25 */ /* 0x000fc8000f8e0004 */
[----:B------:R-:W-:Y:S01]  /*24010*/  IMAD.MOV.U32 R3, RZ, RZ, R9 ;  /* 0x000000ffff037224 */ /* 0x000fe200078e0009 */
[----:B--2---:R-:W-:Y:S01]  /*24020*/  ISETP.NE.AND P0, PT, R11, 0x1, PT ;  /* 0x000000010b00780c */ /* 0x004fe20003f05270 */
[----:B------:R-:W-:Y:S02]  /*24030*/  IMAD R7, R28, UR6, RZ ;  /* 0x000000061c077c24 */ /* 0x000fe4000f8e02ff */
[----:B------:R-:W-:Y:S01]  /*24040*/  IMAD R5, R169, UR5, R5 ;  /* 0x00000005a9057c24 */ /* 0x000fe2000f8e0205 */
[----:B------:R-:W-:Y:S01]  /*24050*/  ULDC.64 UR4, c[0x0][0xae0] ;  /* 0x0002b80000047ab9 */ /* 0x000fe20000000a00 */
[C---:B------:R-:W-:Y:S02]  /*24060*/  IMAD R7, R33.reuse, UR7, R7 ;  /* 0x0000000721077c24 */ /* 0x040fe4000f8e0207 */
[----:B------:R-:W-:-:S04]  /*24070*/  IMAD.WIDE.U32 R4, R33, UR6, R4 ;  /* 0x0000000621047c25 */ /* 0x000fc8000f8e0004 */
[----:B------:R-:W-:Y:S02]  /*24080*/  IMAD.IADD R5, R5, 0x1, R7 ;  /* 0x0000000105057824 */ /* 0x000fe400078e0207 */
[----:B------:R-:W0:Y:S01]  /*24090*/  @P0 LDC R6, c[0x0][0xbec] ;  /* 0x0002fb00ff060b82 */ /* 0x000e220000000800 */
[----:B------:R-:W-:-:S07]  /*240a0*/  IMAD.IADD R188, R225, 0x1, R188 ;  /* 0x00000001e1bc7824 */ /* 0x000fce00078e02bc */
[----:B------:R-:W2:Y:S01]  /*240b0*/  @P0 LDC R13, c[0x0][0xbf0] ;  /* 0x0002fc00ff0d0b82 */ /* 0x000ea20000000800 */
[----:B0-----:R-:W-:-:S05]  /*240c0*/  @P0 IMAD.HI.U32 R6, R9, R6, RZ ;  /* 0x0000000609060227 */ /* 0x001fca00078e00ff */
[----:B--2---:R-:W-:-:S04]  /*240d0*/  @P0 SHF.R.U32.HI R3, RZ, R13, R6 ;  /* 0x0000000dff030219 */ /* 0x004fc80000011606 */
[--C-:B------:R-:W-:Y:S01]  /*240e0*/  SHF.R.S32.HI R6, RZ, 0x1f, R3.reuse ;  /* 0x0000001fff067819 */ /* 0x100fe20000011403 */
[----:B------:R-:W-:Y:S02]  /*240f0*/  IMAD.MOV R8, RZ, RZ, -R3 ;  /* 0x000000ffff087224 */ /* 0x000fe400078e0a03 */
[----:B------:R-:W-:-:S04]  /*24100*/  IMAD.WIDE.U32 R4, R3, UR4, R4 ;  /* 0x0000000403047c25 */ /* 0x000fc8000f8e0004 */
[----:B------:R-:W-:Y:S02]  /*24110*/  IMAD R6, R6, UR4, RZ ;  /* 0x0000000406067c24 */ /* 0x000fe4000f8e02ff */
[----:B------:R-:W-:Y:S02]  /*24120*/  IMAD R7, R11, R8, R9 ;  /* 0x000000080b077224 */ /* 0x000fe400078e0209 */
[----:B------:R-:W-:Y:S01]  /*24130*/  IMAD R9, R3, UR5, R6 ;  /* 0x0000000503097c24 */ /* 0x000fe2000f8e0206 */
[----:B------:R-:W-:Y:S01]  /*24140*/  ULDC.64 UR4, c[0x0][0xad8] ;  /* 0x0002b60000047ab9 */ /* 0x000fe20000000a00 */
[----:B------:R-:W-:Y:S01]  /*24150*/  IMAD R11, R0, R11, RZ ;  /* 0x0000000b000b7224 */ /* 0x000fe200078e02ff */
[----:B------:R-:W-:Y:S01]  /*24160*/  SHF.R.S32.HI R3, RZ, 0x1f, R7 ;  /* 0x0000001fff037819 */ /* 0x000fe20000011407 */
[----:B------:R-:W-:Y:S02]  /*24170*/  IMAD.IADD R5, R5, 0x1, R9 ;  /* 0x0000000105057824 */ /* 0x000fe400078e0209 */
[C---:B------:R-:W-:Y:S01]  /*24180*/  VIADD R0, R188.reuse, 0x20 ;  /* 0x00000020bc007836 */ /* 0x040fe20000000000 */
[----:B------:R-:W-:Y:S01]  /*24190*/  ISETP.GE.AND P2, PT, R188, R11, PT ;  /* 0x0000000bbc00720c */ /* 0x000fe20003f46270 */
[----:B------:R-:W-:-:S02]  /*241a0*/  IMAD R6, R3, UR4, RZ ;  /* 0x0000000403067c24 */ /* 0x000fc4000f8e02ff */
[----:B------:R-:W-:Y:S01]  /*241b0*/  IMAD.WIDE.U32 R4, R7, UR4, R4 ;  /* 0x0000000407047c25 */ /* 0x000fe2000f8e0004 */
[----:B------:R-:W-:-:S03]  /*241c0*/  ISETP.GE.AND P1, PT, R0, R11, PT ;  /* 0x0000000b0000720c */ /* 0x000fc60003f26270 */
[----:B------:R-:W-:Y:S01]  /*241d0*/  IMAD R3, R7, UR5, R6 ;  /* 0x0000000507037c24 */ /* 0x000fe2000f8e0206 */
[----:B------:R-:W-:Y:S01]  /*241e0*/  ULDC.64 UR4, c[0x0][0xa80] ;  /* 0x0002a00000047ab9 */ /* 0x000fe20000000a00 */
[----:B------:R-:W-:Y:S01]  /*241f0*/  VIADD R0, R188, 0x40 ;  /* 0x00000040bc007836 */ /* 0x000fe20000000000 */
[----:B------:R-:W-:Y:S01]  /*24200*/  LEA R6, P3, R4, UR4, 0x1 ;  /* 0x0000000404067c11 */ /* 0x000fe2000f8608ff */
[----:B------:R-:W-:-:S03]  /*24210*/  IMAD.IADD R3, R5, 0x1, R3 ;  /* 0x0000000105037824 */ /* 0x000fc600078e0203 */
[----:B------:R-:W-:Y:S02]  /*24220*/  ISETP.GE.AND P0, PT, R0, R11, PT ;  /* 0x0000000b0000720c */ /* 0x000fe40003f06270 */
[----:B------:R-:W-:Y:S02]  /*24230*/  LEA.HI.X R3, R4, UR5, R3, 0x1, P3 ;  /* 0x0000000504037c11 */ /* 0x000fe400098f0c03 */
[----:B------:R0:W2:Y:S04]  /*24240*/  SHFL.IDX PT, R4, R6, RZ, 0x181f ;  /* 0x00181fff06047589 */ /* 0x0000a800000e0000 */
[----:B------:R0:W3:Y:S01]  /*24250*/  SHFL.IDX PT, R0, R3, RZ, 0x181f ;  /* 0x00181fff03007589 */ /* 0x0000e200000e0000 */
[----:B------:R-:W-:Y:S05]  /*24260*/  @P2 BRA `(.L_x_1848) ;  /* 0x0000000000242947 */ /* 0x000fea0003800000 */
[----:B------:R-:W-:Y:S02]  /*24270*/  ULDC UR4, c[0x0][0xac8] ;  /* 0x0002b20000047ab9 */ /* 0x000fe40000000800 */
[----:B------:R-:W-:Y:S02]  /*24280*/  ISETP.GE.AND P4, PT, R203, UR4, PT ;  /* 0x00000004cb007c0c */ /* 0x000fe4000bf86270 */
[----:B------:R-:W-:-:S11]  /*24290*/  ISETP.GE.AND P5, PT, R204, UR4, PT ;  /* 0x00000004cc007c0c */ /* 0x000fd6000bfa6270 */
[CC--:B--2---:R-:W-:Y:S02]  /*242a0*/  @!P4 LEA R8, P2, R203.reuse, R4.reuse, 0x1 ;  /* 0x00000004cb08c211 */ /* 0x0c4fe400078408ff */
[C---:B------:R-:W-:Y:S02]  /*242b0*/  @!P5 LEA R4, P3, R204.reuse, R4, 0x1 ;  /* 0x00000004cc04d211 */ /* 0x040fe400078608ff */
[-C--:B---3--:R-:W-:Y:S02]  /*242c0*/  @!P4 LEA.HI.X R9, R203, R0.reuse, R12, 0x1, P2 ;  /* 0x00000000cb09c211 */ /* 0x088fe400010f0c0c */
[----:B------:R-:W-:-:S03]  /*242d0*/  @!P5 LEA.HI.X R5, R204, R0, R10, 0x1, P3 ;  /* 0x00000000cc05d211 */ /* 0x000fc600018f0c0a */
[----:B------:R4:W-:Y:S04]  /*242e0*/  @!P4 ST.E.128 desc[UR60][R8.64], RZ ;  /* 0x000000ff0800c985 */ /* 0x0009e8000c101d3c */
[----:B------:R4:W-:Y:S02]  /*242f0*/  @!P5 ST.E.128 desc[UR60][R4.64], RZ ;  /* 0x000000ff0400d985 */ /* 0x0009e4000c101d3c */
.L_x_1848:
[----:B------:R-:W-:Y:S05]  /*24300*/  BSYNC B1 ;  /* 0x0000000000017941 */ /* 0x000fea0003800000 */
.L_x_1847:
[----:B---3--:R3:W0:Y:S01]  /*24310*/  SHFL.IDX PT, R0, R3, 0x1, 0x181f ;  /* 0x00381f0003007f89 */ /* 0x00862200000e0000 */
[----:B------:R-:W-:Y:S03]  /*24320*/  BSSY B1, `(.L_x_1849) ;  /* 0x000000c000017945 */ /* 0x000fe60003800000 */
[----:B--2-4-:R3:W2:Y:S01]  /*24330*/  SHFL.IDX PT, R4, R6, 0x1, 0x181f ;  /* 0x00381f0006047f89 */ /* 0x0146a200000e0000 */
[----:B------:R-:W-:Y:S05]  /*24340*/  @P1 BRA `(.L_x_1850) ;  /* 0x0000000000241947 */ /* 0x000fea0003800000 */
[----:B------:R-:W-:Y:S02]  /*24350*/  ULDC UR4, c[0x0][0xac8] ;  /* 0x0002b20000047ab9 */ /* 0x000fe40000000800 */
[----:B------:R-:W-:Y:S02]  /*24360*/  ISETP.GE.AND P3, PT, R203, UR4, PT ;  /* 0x00000004cb007c0c */ /* 0x000fe4000bf66270 */
[----:B------:R-:W-:-:S11]  /*24370*/  ISETP.GE.AND P4, PT, R204, UR4, PT ;  /* 0x00000004cc007c0c */ /* 0x000fd6000bf86270 */
[CC--:B--2---:R-:W-:Y:S02]  /*24380*/  @!P3 LEA R8, P1, R203.reuse, R4.reuse, 0x1 ;  /* 0x00000004cb08b211 */ /* 0x0c4fe400078208ff */
[C---:B------:R-:W-:Y:S02]  /*24390*/  @!P4 LEA R4, P2, R204.reuse, R4, 0x1 ;  /* 0x00000004cc04c211 */ /* 0x040fe400078408ff */
[-C--:B0-----:R-:W-:Y:S02]  /*243a0*/  @!P3 LEA.HI.X R9, R203, R0.reuse, R12, 0x1, P1 ;  /* 0x00000000cb09b211 */ /* 0x081fe400008f0c0c */
[----:B------:R-:W-:-:S03]  /*243b0*/  @!P4 LEA.HI.X R5, R204, R0, R10, 0x1, P2 ;  /* 0x00000000cc05c211 */ /* 0x000fc600010f0c0a */
[----:B------:R4:W-:Y:S04]  /*243c0*/  @!P3 ST.E.128 desc[UR60][R8.64], RZ ;  /* 0x000000ff0800b985 */ /* 0x0009e8000c101d3c */
[----:B------:R4:W-:Y:S02]  /*243d0*/  @!P4 ST.E.128 desc[UR60][R4.64], RZ ;  /* 0x000000ff0400c985 */ /* 0x0009e4000c101d3c */
.L_x_1850:
[----:B------:R-:W-:Y:S05]  /*243e0*/  BSYNC B1 ;  /* 0x0000000000017941 */ /* 0x000fea0003800000 */
.L_x_1849:
[----:B0-----:R0:W0:Y:S01]  /*243f0*/  SHFL.IDX PT, R0, R3, 0x2, 0x181f ;  /* 0x00581f0003007f89 */ /* 0x00102200000e0000 */
[----:B------:R-:W-:Y:S03]  /*24400*/  BSSY B1, `(.L_x_1851) ;  /* 0x000000c000017945 */ /* 0x000fe60003800000 */
[----:B--2-4-:R2:W4:Y:S01]  /*24410*/  SHFL.IDX PT, R4, R6, 0x2, 0x181f ;  /* 0x00581f0006047f89 */ /* 0x01452200000e0000 */
[----:B------:R-:W-:Y:S05]  /*24420*/  @P0 BRA `(.L_x_1852) ;  /* 0x0000000000240947 */ /* 0x000fea0003800000 */
[----:B------:R-:W-:Y:S02]  /*24430*/  ULDC UR4, c[0x0][0xac8] ;  /* 0x0002b20000047ab9 */ /* 0x000fe40000000800 */
[----:B------:R-:W-:Y:S02]  /*24440*/  ISETP.GE.AND P2, PT, R203, UR4, PT ;  /* 0x00000004cb007c0c */ /* 0x000fe4000bf46270 */
[----:B------:R-:W-:-:S11]  /*24450*/  ISETP.GE.AND P3, PT, R204, UR4, PT ;  /* 0x00000004cc007c0c */ /* 0x000fd6000bf66270 */
[CC--:B----4-:R-:W-:Y:S02]  /*24460*/  @!P2 LEA R8, P0, R203.reuse, R4.reuse, 0x1 ;  /* 0x00000004cb08a211 */ /* 0x0d0fe400078008ff */
[C---:B------:R-:W-:Y:S02]  /*24470*/  @!P3 LEA R4, P1, R204.reuse, R4, 0x1 ;  /* 0x00000004cc04b211 */ /* 0x040fe400078208ff */
[-C--:B0-----:R-:W-:Y:S02]  /*24480*/  @!P2 LEA.HI.X R9, R203, R0.reuse, R12, 0x1, P0 ;  /* 0x00000000cb09a211 */ /* 0x081fe400000f0c0c */
[----:B------:R-:W-:-:S03]  /*24490*/  @!P3 LEA.HI.X R5, R204, R0, R10, 0x1, P1 ;  /* 0x00000000cc05b211 */ /* 0x000fc600008f0c0a */
[----:B------:R0:W-:Y:S04]  /*244a0*/  @!P2 ST.E.128 desc[UR60][R8.64], RZ ;  /* 0x000000ff0800a985 */ /* 0x0001e8000c101d3c */
[----:B------:R0:W-:Y:S02]  /*244b0*/  @!P3 ST.E.128 desc[UR60][R4.64], RZ ;  /* 0x000000ff0400b985 */ /* 0x0001e4000c101d3c */
.L_x_1852:
[----:B------:R-:W-:Y:S05]  /*244c0*/  BSYNC B1 ;  /* 0x0000000000017941 */ /* 0x000fea0003800000 */
.L_x_1851:
[----:B0-----:R-:W-:Y:S01]  /*244d0*/  VIADD R0, R188, 0x60 ;  /* 0x00000060bc007836 */ /* 0x001fe20000000000 */
[----:B---3--:R-:W0:Y:S04]  /*244e0*/  SHFL.IDX PT, R3, R3, 0x3, 0x181f ;  /* 0x00781f0003037f89 */ /* 0x008e2800000e0000 */
[----:B------:R-:W-:Y:S01]  /*244f0*/  ISETP.GE.AND P0, PT, R0, R11, PT ;  /* 0x0000000b0000720c */ /* 0x000fe20003f06270 */
[----:B----4-:R3:W4:-:S12]  /*24500*/  SHFL.IDX PT, R4, R6, 0x3, 0x181f ;  /* 0x00781f0006047f89 */ /* 0x01071800000e0000 */
[----:B---3--:R-:W-:Y:S05]  /*24510*/  @P0 BRA `(.L_x_1841) ;  /* 0x0000000000240947 */ /* 0x008fea0003800000 */
[----:B------:R-:W-:Y:S02]  /*24520*/  ULDC UR4, c[0x0][0xac8] ;  /* 0x0002b20000047ab9 */ /* 0x000fe40000000800 */
[----:B------:R-:W-:Y:S02]  /*24530*/  ISETP.GE.AND P2, PT, R203, UR4, PT ;  /* 0x00000004cb007c0c */ /* 0x000fe4000bf46270 */
[----:B------:R-:W-:-:S11]  /*24540*/  ISETP.GE.AND P3, PT, R204, UR4, PT ;  /* 0x00000004cc007c0c */ /* 0x000fd6000bf66270 */
[CC--:B--2-4-:R-:W-:Y:S02]  /*24550*/  @!P2 LEA R6, P0, R203.reuse, R4.reuse, 0x1 ;  /* 0x00000004cb06a211 */ /* 0x0d4fe400078008ff */
[C---:B------:R-:W-:Y:S02]  /*24560*/  @!P3 LEA R4, P1, R204.reuse, R4, 0x1 ;  /* 0x00000004cc04b211 */ /* 0x040fe400078208ff */
[-C--:B0-----:R-:W-:Y:S02]  /*24570*/  @!P2 LEA.HI.X R7, R203, R3.reuse, R12, 0x1, P0 ;  /* 0x00000003cb07a211 */ /* 0x081fe400000f0c0c */
[----:B------:R-:W-:-:S03]  /*24580*/  @!P3 LEA.HI.X R5, R204, R3, R10, 0x1, P1 ;  /* 0x00000003cc05b211 */ /* 0x000fc600008f0c0a */
[----:B------:R0:W-:Y:S04]  /*24590*/  @!P2 ST.E.128 desc[UR60][R6.64], RZ ;  /* 0x000000ff0600a985 */ /* 0x0001e8000c101d3c */
[----:B------:R0:W-:Y:S02]  /*245a0*/  @!P3 ST.E.128 desc[UR60][R4.64], RZ ;  /* 0x000000ff0400b985 */ /* 0x0001e4000c101d3c */
.L_x_1841:
[----:B------:R-:W-:Y:S05]  /*245b0*/  BSYNC B0 ;  /* 0x0000000000007941 */ /* 0x000fea0003800000 */
.L_x_1831:
[----:B------:R-:W-:Y:S02]  /*245c0*/  ULDC UR4, c[0x0][0xc3c] ;  /* 0x00030f0000047ab9 */ /* 0x000fe40000000800 */
[----:B------:R-:W-:-:S13]  /*245d0*/  ISETP.GE.AND P0, PT, R31, UR4, PT ;  /* 0x000000041f007c0c */ /* 0x000fda000bf06270 */
[----:B------:R-:W-:Y:S05]  /*245e0*/  @!P0 BRA `(.L_x_1853) ;  /* 0xfffffdcc00b08947 */ /* 0x000fea000383ffff */
[----:B------:R-:W-:Y:S05]  /*245f0*/  BRA `(.L_x_1546) ;  /* 0x0000008000207947 */ /* 0x000fea0003800000 */
.L_x_1544:
        /* <DEDUP_REMOVED lines=16> */
.L_x_1854:
        /* <DEDUP_REMOVED lines=43> */
.L_x_1858:
[----:B------:R-:W0:Y:S01]  /*249b0*/  LDC R2, c[0x0][0xc3c] ;  /* 0x00030f00ff027b82 */ /* 0x000e220000000800 */
[----:B------:R-:W-:Y:S01]  /*249c0*/  UIADD3 UR4, UR4, 0x1f, URZ ;  /* 0x0000001f04047890 */ /* 0x000fe2000fffe03f */
[----:B------:R-:W-:Y:S02]  /*249d0*/  ULDC UR7, c[0x0][0xc3c] ;  /* 0x00030f0000077ab9 */ /* 0x000fe40000000800 */
[----:B------:R-:W-:-:S03]  /*249e0*/  IMAD.U32 R27, RZ, RZ, UR7 ;  /* 0x00000007ff1b7e24 */ /* 0x000fc6000f8e00ff */
[----:B0-----:R-:W-:-:S13]  /*249f0*/  ISETP.LE.AND P6, PT, R2, UR4, PT ;  /* 0x0000000402007c0c */ /* 0x001fda000bfc3270 */
[----:B------:R-:W-:Y:S05]  /*24a00*/  @P6 BRA `(.L_x_1857) ;  /* 0x0000000800a86947 */ /* 0x000fea0003800000 */
[----:B------:R-:W-:Y:S02]  /*24a10*/  VIADD R11, R6, UR4 ;  /* 0x00000004060b7c36 */ /* 0x000fe40008000000 */
[----:B------:R-:W-:Y:S02]  /*24a20*/  IMAD.MOV.U32 R7, RZ, RZ, RZ ;  /* 0x000000ffff077224 */ /* 0x000fe400078e00ff */
[----:B------:R-:W-:Y:S01]  /*24a30*/  IMAD.MOV.U32 R8, RZ, RZ, RZ ;  /* 0x000000ffff087224 */ /* 0x000fe200078e00ff */
[----:B------:R-:W-:-:S13]  /*24a40*/  ISETP.GE.OR P6, PT, R11, R2, !P0 ;  /* 0x000000020b00720c */ /* 0x000fda00047c6670 */
[----:B------:R-:W0:Y:S08]  /*24a50*/  @!P6 LDC.64 R4, c[0x0][0xc80] ;  /* 0x00032000ff04eb82 */ /* 0x000e300000000a00 */
[----:B------:R-:W1:Y:S01]  /*24a60*/  @!P6 LDC.64 R2, c[0x0][0xc78] ;  /* 0x00031e00ff02eb82 */ /* 0x000e620000000a00 */
[----:B0-----:R-:W-:-:S05]  /*24a70*/  @!P6 IMAD.WIDE R4, R11, 0x4, R4 ;  /* 0x000000040b04e825 */ /* 0x001fca00078e0204 */
[----:B------:R-:W2:Y:S01]  /*24a80*/  @!P6 LDG.E R7, desc[UR60][R4.64] ;  /* 0x0000003c0407e981 */ /* 0x000ea2000c1e1900 */
[----:B-1----:R-:W-:-:S05]  /*24a90*/  @!P6 IMAD.WIDE R2, R11, 0x4, R2 ;  /* 0x000000040b02e825 */ /* 0x002fca00078e0202 */
        /* <DEDUP_REMOVED lines=22> */
.L_x_1856:
        /* <DEDUP_REMOVED lines=11> */
[----:B------:R-:W-:-:S05]  /*24cb0*/  VIADD R3, R27, 0xffffffff ;  /* 0xffffffff1b037836 */ /* 0x000fca0000000000 */
[----:B------:R0:W1:Y:S02]  /*24cc0*/  SHFL.IDX PT, R24, R2, R3, 0x1f ;  /* 0x00001f0302187589 */ /* 0x00006400000e0000 */
.L_x_1859:
[----:B-1----:R-:W-:Y:S02]  /*24cd0*/  IMAD R24, R24, UR5, R5 ;  /* 0x0000000518187c24 */ /* 0x002fe4000f8e0205 */
[----:B------:R-:W-:-:S03]  /*24ce0*/  VIADD R27, R27, UR4 ;  /* 0x000000041b1b7c36 */ /* 0x000fc60008000000 */
[----:B------:R-:W-:Y:S01]  /*24cf0*/  IADD3 R4, -R24, UR6, RZ ;  /* 0x0000000618047c10 */ /* 0x000fe2000fffe1ff */
[----:B------:R-:W-:Y:S06]  /*24d00*/  @!P1 BRA `(.L_x_1860) ;  /* 0x0000000000e89947 */ /* 0x000fec0003800000 */
[-C--:B--2---:R-:W-:Y:S02]  /*24d10*/  IABS R12, R7.reuse ;  /* 0x00000007000c7213 */ /* 0x084fe40000000000 */
[----:B------:R-:W-:Y:S02]  /*24d20*/  IABS R5, R8 ;  /* 0x0000000800057213 */ /* 0x000fe40000000000 */
[----:B------:R-:W1:Y:S01]  /*24d30*/  I2F.RP R9, R12 ;  /* 0x0000000c00097306 */ /* 0x000e620000209400 */
[----:B------:R-:W-:-:S07]  /*24d40*/  IABS R13, R7 ;  /* 0x00000007000d7213 */ /* 0x000fce0000000000 */
[----:B------:R-:W2:Y:S08]  /*24d50*/  I2F.RP R10, R5 ;  /* 0x00000005000a7306 */ /* 0x000eb00000209400 */
[----:B-1----:R-:W0:Y:S08]  /*24d60*/  MUFU.RCP R9, R9 ;  /* 0x0000000900097308 */ /* 0x002e300000001000 */
[----:B--2---:R-:W-:Y:S01]  /*24d70*/  MUFU.RCP R10, R10 ;  /* 0x0000000a000a7308 */ /* 0x004fe20000001000 */
        /* <DEDUP_REMOVED lines=18> */
[----:B------:R-:W0:Y:S01]  /*24ea0*/  F2I.FTZ.U32.TRUNC.NTZ R3, R11 ;  /* 0x0000000b00037305 */ /* 0x000e22000021f000 */
[----:B------:R-:W-:-:S05]  /*24eb0*/  IABS R12, R8 ;  /* 0x00000008000c7213 */ /* 0x000fca0000000000 */
[----:B------:R-:W-:-:S05]  /*24ec0*/  IMAD.MOV R12, RZ, RZ, -R12 ;  /* 0x000000ffff0c7224 */ /* 0x000fca00078e0a0c */
[----:B------:R-:W-:-:S04]  /*24ed0*/  @P0 VIADD R2, R2, 0x1 ;  /* 0x0000000102020836 */ /* 0x000fc80000000000 */
[----:B------:R-:W-:Y:S02]  /*24ee0*/  IMAD.MOV.U32 R13, RZ, RZ, R2 ;  /* 0x000000ffff0d7224 */ /* 0x000fe400078e0002 */
[----:B0-----:R-:W-:Y:S02]  /*24ef0*/  IMAD.MOV R2, RZ, RZ, -R3 ;  /* 0x000000ffff027224 */ /* 0x001fe400078e0a03 */
[----:B------:R-:W-:Y:S01]  /*24f00*/  @!P2 IMAD.MOV R13, RZ, RZ, -R13 ;  /* 0x000000ffff0da224 */ /* 0x000fe200078e0a0d */
[----:B------:R-:W-:Y:S01]  /*24f10*/  @!P1 LOP3.LUT R13, RZ, R7, RZ, 0x33, !PT ;  /* 0x00000007ff0d9212 */ /* 0x000fe200078e33ff */
[----:B------:R-:W-:Y:S02]  /*24f20*/  IMAD R9, R2, R5, RZ ;  /* 0x0000000502097224 */ /* 0x000fe400078e02ff */
[----:B------:R-:W-:Y:S01]  /*24f30*/  IMAD.MOV.U32 R2, RZ, RZ, RZ ;  /* 0x000000ffff027224 */ /* 0x000fe200078e00ff */
[----:B------:R-:W-:-:S03]  /*24f40*/  IABS R10, R13 ;  /* 0x0000000d000a7213 */ /* 0x000fc60000000000 */
[----:B------:R-:W-:-:S04]  /*24f50*/  IMAD.HI.U32 R2, R3, R9, R2 ;  /* 0x0000000903027227 */ /* 0x000fc800078e0002 */
[----:B------:R-:W-:Y:S02]  /*24f60*/  IMAD.MOV.U32 R3, RZ, RZ, R10 ;  /* 0x000000ffff037224 */ /* 0x000fe400078e000a */
[----:B------:R-:W-:Y:S02]  /*24f70*/  IMAD.MOV.U32 R10, RZ, RZ, R12 ;  /* 0x000000ffff0a7224 */ /* 0x000fe400078e000c */
[----:B------:R-:W-:-:S04]  /*24f80*/  IMAD.HI.U32 R2, R2, R3, RZ ;  /* 0x0000000302027227 */ /* 0x000fc800078e00ff */
[----:B------:R-:W-:Y:S01]  /*24f90*/  IMAD R10, R2, R10, R3 ;  /* 0x0000000a020a7224 */ /* 0x000fe200078e0203 */
[----:B------:R-:W-:-:S04]  /*24fa0*/  LOP3.LUT R3, R13, R8, RZ, 0x3c, !PT ;  /* 0x000000080d037212 */ /* 0x000fc800078e3cff */
[----:B------:R-:W-:Y:S02]  /*24fb0*/  ISETP.GT.U32.AND P1, PT, R5, R10, PT ;  /* 0x0000000a0500720c */ /* 0x000fe40003f24070 */
[----:B------:R-:W-:-:S11]  /*24fc0*/  ISETP.GE.AND P2, PT, R3, RZ, PT ;  /* 0x000000ff0300720c */ /* 0x000fd60003f46270 */
[----:B------:R-:W-:Y:S02]  /*24fd0*/  @!P1 IMAD.IADD R10, R10, 0x1, -R5 ;  /* 0x000000010a0a9824 */ /* 0x000fe400078e0a05 */
[----:B------:R-:W-:Y:S01]  /*24fe0*/  @!P1 VIADD R2, R2, 0x1 ;  /* 0x0000000102029836 */ /* 0x000fe20000000000 */
[----:B------:R-:W-:Y:S02]  /*24ff0*/  ISETP.NE.AND P1, PT, R8, RZ, PT ;  /* 0x000000ff0800720c */ /* 0x000fe40003f25270 */
[----:B------:R-:W-:Y:S01]  /*25000*/  ISETP.GE.U32.AND P0, PT, R10, R5, PT ;  /* 0x000000050a00720c */ /* 0x000fe20003f06070 */
[----:B------:R-:W-:-:S12]  /*25010*/  IMAD.MOV R5, RZ, RZ, -R13 ;  /* 0x000000ffff057224 */ /* 0x000fd800078e0a0d */
[----:B------:R-:W-:-:S04]  /*25020*/  @P0 VIADD R2, R2, 0x1 ;  /* 0x0000000102020836 */ /* 0x000fc80000000000 */
        /* <DEDUP_REMOVED lines=8> */
.L_x_1860:
[----:B0-----:R-:W0:Y:S02]  /*250b0*/  LDC.64 R2, c[0x0][0xc90] ;  /* 0x00032400ff027b82 */ /* 0x001e240000000a00 */
        /* <DEDUP_REMOVED lines=32> */
[----:B------:R-:W-:Y:S02]  /*252c0*/  VIADDMNMX R8, R8, UR5, R13, PT ;  /* 0x0000000508087c46 */ /* 0x000fe4000b80010d */
[----:B------:R-:W-:-:S02]  /*252d0*/  IADD3 R9, R9, 0x1000000, R4 ;  /* 0x0100000009097810 */ /* 0x000fc40007ffe004 */
        /* <DEDUP_REMOVED lines=25> */
[----:B------:R-:W-:-:S07]  /*25470*/  IMAD R26, R2, R26, R9 ;  /* 0x0000001a021a7224 */ /* 0x000fce00078e0209 */
.L_x_1861:
[----:B------:R-:W-:-:S05]  /*25480*/  LOP3.LUT R2, RZ, R2, RZ, 0x33, !PT ;  /* 0x00000002ff027212 */ /* 0x000fca00078e33ff */
[----:B------:R-:W-:Y:S01]  /*25490*/  IMAD.IADD R25, R7, 0x1, R2 ;  /* 0x0000000107197824 */ /* 0x000fe200078e0202 */
[----:B------:R-:W-:Y:S06]  /*254a0*/  BRA `(.L_x_1862) ;  /* 0x00000000000c7947 */ /* 0x000fec0003800000 */
.L_x_1857:
[----:B------:R-:W-:Y:S02]  /*254b0*/  IMAD.MOV.U32 R25, RZ, RZ, RZ ;  /* 0x000000ffff197224 */ /* 0x000fe400078e00ff */
[----:B------:R-:W-:Y:S02]  /*254c0*/  IMAD.U32 R24, RZ, RZ, UR6 ;  /* 0x00000006ff187e24 */ /* 0x000fe4000f8e00ff */
[----:B------:R-:W-:-:S07]  /*254d0*/  IMAD.MOV.U32 R26, RZ, RZ, RZ ;  /* 0x000000ffff1a7224 */ /* 0x000fce00078e00ff */
.L_x_1862:
[----:B------:R-:W-:-:S13]  /*254e0*/  ISETP.NE.AND P0, PT, R6, RZ, PT ;  /* 0x000000ff0600720c */ /* 0x000fda0003f05270 */
[----:B------:R-:W0:Y:S01]  /*254f0*/  @!P0 S2R R3, SR_CgaCtaId ;  /* 0x0000000000038919 */ /* 0x000e220000008800 */
[----:B------:R-:W-:-:S04]  /*25500*/  @!P0 MOV R2, 0x400 ;  /* 0x0000040000028802 */ /* 0x000fc80000000f00 */
[----:B0-----:R-:W-:-:S05]  /*25510*/  @!P0 LEA R2, R3, R2, 0x18 ;  /* 0x0000000203028211 */ /* 0x001fca00078ec0ff */
[----:B------:R0:W-:Y:S01]  /*25520*/  @!P0 STS.128 [R2+0x2a8d0], R24 ;  /* 0x02a8d01802008388 */ /* 0x0001e20000000c00 */
[----:B------:R-:W-:Y:S06]  /*25530*/  BAR.ARV 0x5, 0x180 ;  /* 0x0146000000007b1d */ /* 0x000fec0000002000 */
.L_x_1855:
        /* <DEDUP_REMOVED lines=12> */
[----:B------:R-:W-:Y:S01]  /*25600*/  ULDC.64 UR36, c[0x0][0x198] ;  /* 0x0000660000247ab9 */ /* 0x000fe20000000a00 */
[----:B------:R-:W-:Y:S01]  /*25610*/  IMAD.SHL.U32 R34, R4, 0x8, RZ ;  /* 0x0000000804227824 */ /* 0x000fe200078e00ff */
[----:B------:R-:W-:Y:S01]  /*25620*/  ULDC UR38, c[0x0][0xc] ;  /* 0x0000030000267ab9 */ /* 0x000fe20000000800 */
[----:B------:R-:W-:Y:S02]  /*25630*/  IMAD.MOV.U32 R22, RZ, RZ, RZ ;  /* 0x000000ffff167224 */ /* 0x000fe400078e00ff */
[----:B------:R-:W-:-:S02]  /*25640*/  IMAD.MOV.U32 R28, RZ, RZ, RZ ;  /* 0x000000ffff1c7224 */ /* 0x000fc400078e00ff */
[----:B------:R-:W-:Y:S01]  /*25650*/  IMAD.MOV.U32 R30, RZ, RZ, 0x1 ;  /* 0x00000001ff1e7424 */ /* 0x000fe200078e00ff */
        /* <DEDUP_REMOVED lines=9> */
[----:B------:R-:W-:Y:S01]  /*256f0*/  SHF.R.U32.HI R3, RZ, 0x3, R4 ;  /* 0x00000003ff037819 */ /* 0x000fe20000011604 */
[----:B0-----:R-:W-:-:S03]  /*25700*/  ULEA UR4, UR5, UR4, 0x18 ;  /* 0x0000000405047291 */ /* 0x001fc6000f8ec03f */
[----:B------:R-:W-:Y:S02]  /*25710*/  LOP3.LUT R4, R3, 0x70, R0, 0xf8, !PT ;  /* 0x0000007003047812 */ /* 0x000fe400078ef800 */
[C---:B------:R-:W-:Y:S01]  /*25720*/  LOP3.LUT R3, R2.reuse, 0x40, RZ, 0xfc, !PT ;  /* 0x0000004002037812 */ /* 0x040fe200078efcff */
[----:B------:R-:W-:Y:S01]  /*25730*/  IMAD.U32 R17, RZ, RZ, UR4 ;  /* 0x00000004ff117e24 */ /* 0x000fe2000f8e00ff */
[----:B------:R-:W-:-:S03]  /*25740*/  LOP3.LUT R0, R2, 0x80, RZ, 0xfc, !PT ;  /* 0x0000008002007812 */ /* 0x000fc600078efcff */
[----:B-1----:R-:W-:-:S07]  /*25750*/  IMAD R36, R34, 0x2, R17 ;  /* 0x0000000222247824 */ /* 0x002fce00078e0211 */
.L_x_1984:
[----:B------:R-:W-:Y:S05]  /*25760*/  YIELD ;  /* 0x0000000000007946 */ /* 0x000fea0003800000 */
[----:B------:R-:W-:Y:S01]  /*25770*/  ULDC.64 UR4, c[0x0][0xa28] ;  /* 0x00028a0000047ab9 */ /* 0x000fe20000000a00 */
[----:B------:R-:W-:Y:S01]  /*25780*/  IMAD.MOV.U32 R11, RZ, RZ, RZ ;  /* 0x000000ffff0b7224 */ /* 0x000fe200078e00ff */
[----:B------:R-:W-:Y:S01]  /*25790*/  ISETP.NE.U32.AND P0, PT, RZ, UR4, PT ;  /* 0x00000004ff007c0c */ /* 0x000fe2000bf05070 */
[----:B0-----:R-:W0:Y:S01]  /*257a0*/  LDC.64 R4, c[0x0][0xa00] ;  /* 0x00028000ff047b82 */ /* 0x001e220000000a00 */
[----:B------:R-:W-:Y:S02]  /*257b0*/  ULDC.64 UR6, c[0x0][0xa10] ;  /* 0x0002840000067ab9 */ /* 0x000fe40000000a00 */
[----:B------:R-:W-:Y:S01]  /*257c0*/  ISETP.NE.AND.EX P0, PT, RZ, UR5, PT, P0 ;  /* 0x00000005ff007c0c */ /* 0x000fe2000bf05300 */
[----:B------:R-:W-:-:S12]  /*257d0*/  ULDC.64 UR4, c[0x0][0xa18] ;  /* 0x0002860000047ab9 */ /* 0x000fd80000000a00 */
[----:B-1----:R-:W1:Y:S01]  /*257e0*/  @P0 LDC.64 R2, c[0x0][0xa28] ;  /* 0x00028a00ff020b82 */ /* 0x002e620000000a00 */
[----:B------:R-:W-:Y:S01]  /*257f0*/  ISETP.NE.U32.AND P1, PT, RZ, UR6, PT ;  /* 0x00000006ff007c0c */ /* 0x000fe2000bf25070 */
[----:B-1----:R-:W-:-:S05]  /*25800*/  @P0 IMAD.WIDE R2, R27, 0x4, R2 ;  /* 0x000000041b020825 */ /* 0x002fca00078e0202 */
[----:B------:R1:W2:Y:S01]  /*25810*/  @P0 LDG.E R11, desc[UR60][R2.64] ;  /* 0x0000003c020b0981 */ /* 0x0002a2000c1e1900 */
[----:B------:R-:W-:Y:S01]  /*25820*/  ISETP.NE.U32.AND P0, PT, RZ, UR4, PT ;  /* 0x00000004ff007c0c */ /* 0x000fe2000bf05070 */
[----:B------:R-:W-:Y:S01]  /*25830*/  IMAD.MOV.U32 R35, RZ, RZ, RZ ;  /* 0x000000ffff237224 */ /* 0x000fe200078e00ff */
[----:B------:R-:W-:Y:S01]  /*25840*/  ISETP.NE.AND.EX P1, PT, RZ, UR7, PT, P1 ;  /* 0x00000007ff007c0c */ /* 0x000fe2000bf25310 */
[----:B------:R-:W-:Y:S01]  /*25850*/  IMAD.MOV.U32 R0, RZ, RZ, RZ ;  /* 0x000000ffff007224 */ /* 0x000fe200078e00ff */
[----:B------:R-:W-:Y:S01]  /*25860*/  ISETP.NE.AND.EX P2, PT, RZ, UR5, PT, P0 ;  /* 0x00000005ff007c0c */ /* 0x000fe2000bf45300 */
[----:B------:R-:W-:Y:S01]  /*25870*/  ULDC.64 UR4, c[0x0][0xa00] ;  /* 0x0002800000047ab9 */ /* 0x000fe20000000a00 */
[----:B0-----:R-:W-:Y:S01]  /*25880*/  IMAD.WIDE R4, R27, 0x4, R4 ;  /* 0x000000041b047825 */ /* 0x001fe200078e0204 */
[----:B------:R-:W-:Y:S01]  /*25890*/  ISETP.NE.U32.AND P0, PT, RZ, UR4, PT ;  /* 0x00000004ff007c0c */ /* 0x000fe2000bf05070 */
[----:B-1----:R-:W0:Y:S03]  /*258a0*/  LDC.64 R2, c[0x0][0xa10] ;  /* 0x00028400ff027b82 */ /* 0x002e260000000a00 */
[----:B------:R-:W-:-:S06]  /*258b0*/  ISETP.NE.AND.EX P0, PT, RZ, UR5, PT, P0 ;  /* 0x00000005ff007c0c */ /* 0x000fcc000bf05300 */
[----:B------:R-:W1:Y:S07]  /*258c0*/  @P2 LDC.64 R6, c[0x0][0xa18] ;  /* 0x00028600ff062b82 */ /* 0x000e6e0000000a00 */
[----:B------:R-:W5:Y:S01]  /*258d0*/  @P0 LDG.E R35, desc[UR60][R4.64] ;  /* 0x0000003c04230981 */ /* 0x000f62000c1e1900 */
[----:B0-----:R-:W-:-:S05]  /*258e0*/  IMAD.WIDE R2, R27, 0x4, R2 ;  /* 0x000000041b027825 */ /* 0x001fca00078e0202 */
[----:B------:R-:W5:Y:S01]  /*258f0*/  @P1 LDG.E R0, desc[UR60][R2.64] ;  /* 0x0000003c02001981 */ /* 0x000f62000c1e1900 */
[----:B------:R-:W-:Y:S02]  /*25900*/  ULDC UR4, c[0x0][0x288] ;  /* 0x0000a20000047ab9 */ /* 0x000fe40000000800 */
[----:B------:R-:W-:Y:S01]  /*25910*/  IMAD.U32 R32, RZ, RZ, UR4 ;  /* 0x00000004ff207e24 */ /* 0x000fe2000f8e00ff */
[----:B------:R-:W-:Y:S02]  /*25920*/  ULDC.64 UR4, c[0x0][0x418] ;  /* 0x0001060000047ab9 */ /* 0x000fe40000000a00 */
[----:B------:R-:W-:-:S03]  /*25930*/  UISETP.NE.U32.AND UP0, UPT, UR4, URZ, UPT ;  /* 0x0000003f0400728c */ /* 0x000fc6000bf05070 */
[----:B------:R-:W-:Y:S01]  /*25940*/  ULDC UR4, c[0x0][0x424] ;  /* 0x0001090000047ab9 */ /* 0x000fe20000000800 */
[----:B------:R-:W-:Y:S01]  /*25950*/  UISETP.NE.AND.EX UP0, UPT, UR5, URZ, UPT, UP0 ;  /* 0x0000003f0500728c */ /* 0x000fe2000bf05300 */
[----:B-1----:R-:W-:Y:S02]  /*25960*/  @P2 IMAD.WIDE R6, R27, 0x4, R6 ;  /* 0x000000041b062825 */ /* 0x002fe400078e0206 */
[----:B------:R-:W-:Y:S01]  /*25970*/  ULDC UR5, c[0x0][0x2f0] ;  /* 0x0000bc0000057ab9 */ /* 0x000fe20000000800 */
[----:B------:R-:W-:Y:S02]  /*25980*/  USEL UR4, UR4, 0x1, UP0 ;  /* 0x0000000104047887 */ /* 0x000fe40008000000 */
[----:B------:R0:W5:Y:S02]  /*25990*/  @P2 LDG.E R32, desc[UR60][R6.64] ;  /* 0x0000003c06202981 */ /* 0x000164000c1e1900 */
[----:B------:R-:W-:-:S03]  /*259a0*/  UIMAD UR4, UR4, UR5, URZ ;  /* 0x00000005040472a4 */ /* 0x000fc6000f8e023f */
[----:B------:R-:W-:-:S03]  /*259b0*/  ULDC UR5, c[0x0][0x348] ;  /* 0x0000d20000057ab9 */ /* 0x000fc60000000800 */
[----:B------:R-:W-:Y:S02]  /*259c0*/  IMAD.U32 R10, RZ, RZ, UR4 ;  /* 0x00000004ff0a7e24 */ /* 0x000fe4000f8e00ff */
[----:B0-----:R-:W-:Y:S01]  /*259d0*/  IMAD.U32 R7, RZ, RZ, UR5 ;  /* 0x00000005ff077e24 */ /* 0x001fe2000f8e00ff */
[----:B--2---:R0:W-:Y:S01]  /*259e0*/  STL [R1+0x4], R11 ;  /* 0x0000040b01007387 */ /* 0x0041e20000100800 */
[----:B---3--:R-:W-:Y:S05]  /*259f0*/  @P2 BRA `(.L_x_1864) ;  /* 0x0000000000102947 */ /* 0x008fea0003800000 */
[----:B------:R-:W-:Y:S05]  /*25a00*/  @!P0 BRA `(.L_x_1864) ;  /* 0x00000000000c8947 */ /* 0x000fea0003800000 */
[----:B------:R-:W2:Y:S04]  /*25a10*/  LDG.E R9, desc[UR60][R4.64] ;  /* 0x0000003c04097981 */ /* 0x000ea8000c1e1900 */
[----:B-----5:R-:W2:Y:S02]  /*25a20*/  LDG.E R32, desc[UR60][R4.64+0x4] ;  /* 0x0000043c04207981 */ /* 0x020ea4000c1e1900 */
[----:B--2---:R-:W-:-:S07]  /*25a30*/  IMAD.IADD R32, R32, 0x1, -R9 ;  /* 0x0000000120207824 */ /* 0x004fce00078e0a09 */
.L_x_1864:
[----:B------:R-:W-:Y:S01]  /*25a40*/  ULDC.64 UR4, c[0x0][0xa20] ;  /* 0x0002880000047ab9 */ /* 0x000fe20000000a00 */
[C---:B------:R-:W-:Y:S02]  /*25a50*/  LOP3.LUT R4, R26.reuse, 0xff000000, RZ, 0xc0, !PT ;  /* 0xff0000001a047812 */ /* 0x040fe400078ec0ff */
[----:B------:R-:W-:Y:S02]  /*25a60*/  ISETP.NE.U32.AND P0, PT, RZ, UR4, PT ;  /* 0x00000004ff007c0c */ /* 0x000fe4000bf05070 */
[----:B------:R-:W-:Y:S02]  /*25a70*/  SHF.R.U32.HI R5, RZ, 0x8, R4 ;  /* 0x00000008ff057819 */ /* 0x000fe40000011604 */
[----:B------:R-:W-:Y:S02]  /*25a80*/  ISETP.NE.AND.EX P0, PT, RZ, UR5, PT, P0 ;  /* 0x00000005ff007c0c */ /* 0x000fe4000bf05300 */
[C---:B------:R-:W-:Y:S02]  /*25a90*/  LOP3.LUT R6, R26.reuse, 0xff0000, RZ, 0xc0, !PT ;  /* 0x00ff00001a067812 */ /* 0x040fe400078ec0ff */
[----:B------:R-:W-:-:S02]  /*25aa0*/  LOP3.LUT R26, R26, 0xffff, RZ, 0xc0, !PT ;  /* 0x0000ffff1a1a7812 */ /* 0x000fc400078ec0ff */
[----:B------:R-:W-:-:S07]  /*25ab0*/  LEA.HI R6, R6, R5, RZ, 0x10 ;  /* 0x0000000506067211 */ /* 0x000fce00078f80ff */
[----:B------:R-:W-:Y:S05]  /*25ac0*/  @!P0 BRA `(.L_x_1865) ;  /* 0x0000000000108947 */ /* 0x000fea0003800000 */
[----:B------:R-:W1:Y:S02]  /*25ad0*/  LDC.64 R4, c[0x0][0xa20] ;  /* 0x00028800ff047b82 */ /* 0x000e640000000a00 */
[----:B-1----:R-:W-:-:S05]  /*25ae0*/  IMAD.WIDE R4, R27, 0x4, R4 ;  /* 0x000000041b047825 */ /* 0x002fca00078e0204 */
[----:B------:R1:W5:Y:S01]  /*25af0*/  LDG.E R10, desc[UR60][R4.64] ;  /* 0x0000003c040a7981 */ /* 0x000362000c1e1900 */
[----:B------:R-:W-:Y:S05]  /*25b00*/  BRA `(.L_x_1866) ;  /* 0x0000000000247947 */ /* 0x000fea0003800000 */
.L_x_1865:
[----:B------:R-:W-:Y:S02]  /*25b10*/  ULDC.64 UR4, c[0x0][0xa08] ;  /* 0x0002820000047ab9 */ /* 0x000fe40000000a00 */
[----:B------:R-:W-:-:S04]  /*25b20*/  ISETP.NE.U32.AND P0, PT, RZ, UR4, PT ;  /* 0x00000004ff007c0c */ /* 0x000fc8000bf05070 */
[----:B------:R-:W-:-:S13]  /*25b30*/  ISETP.NE.AND.EX P0, PT, RZ, UR5, PT, P0 ;  /* 0x00000005ff007c0c */ /* 0x000fda000bf05300 */
[----:B------:R-:W-:Y:S05]  /*25b40*/  @!P0 BRA `(.L_x_1866) ;  /* 0x0000000000148947 */ /* 0x000fea0003800000 */
[----:B------:R-:W1:Y:S02]  /*25b50*/  LDC.64 R4, c[0x0][0xa08] ;  /* 0x00028200ff047b82 */ /* 0x000e640000000a00 */
[----:B-1----:R-:W-:-:S05]  /*25b60*/  IMAD.WIDE R4, R27, 0x4, R4 ;  /* 0x000000041b047825 */ /* 0x002fca00078e0204 */
[----:B------:R-:W2:Y:S04]  /*25b70*/  LDG.E R10, desc[UR60][R4.64] ;  /* 0x0000003c040a7981 */ /* 0x000ea8000c1e1900 */
[----:B------:R-:W2:Y:S02]  /*25b80*/  LDG.E R9, desc[UR60][R4.64+0x4] ;  /* 0x0000043c04097981 */ /* 0x000ea4000c1e1900 */
[----:B--2---:R-:W-:-:S07]  /*25b90*/  IMAD.IADD R10, R9, 0x1, -R10 ;  /* 0x00000001090a7824 */ /* 0x004fce00078e0a0a */
.L_x_1866:
[----:B-1----:R-:W2:Y:S01]  /*25ba0*/  @P1 LDG.E R5, desc[UR60][R2.64] ;  /* 0x0000003c02051981 */ /* 0x002ea2000c1e1900 */
[----:B------:R-:W1:Y:S03]  /*25bb0*/  LDC R8, c[0x0][0x448] ;  /* 0x00011200ff087b82 */ /* 0x000e660000000800 */
[----:B------:R3:W2:Y:S01]  /*25bc0*/  @P1 LDG.E R4, desc[UR60][R2.64+0x4] ;  /* 0x0000043c02041981 */ /* 0x0006a2000c1e1900 */
[----:B------:R-:W-:Y:S02]  /*25bd0*/  IMAD.SHL.U32 R25, R25, 0x80, RZ ;  /* 0x0000008019197824 */ /* 0x000fe400078e00ff */
[----:B-----5:R-:W-:Y:S02]  /*25be0*/  IMAD.IADD R10, R10, 0x1, -R11 ;  /* 0x000000010a0a7824 */ /* 0x020fe400078e0a0b */
[----:B---3--:R-:W3:Y:S01]  /*25bf0*/  LDC.64 R2, c[0x0][0x9e0] ;  /* 0x00027800ff027b82 */ /* 0x008ee20000000a00 */
[----:B-1----:R-:W-:-:S13]  /*25c00*/  ISETP.NE.AND P2, PT, R8, 0x1, PT ;  /* 0x000000010800780c */ /* 0x002fda0003f45270 */
[----:B------:R-:W1:Y:S01]  /*25c10*/  @P2 LDC R8, c[0x0][0x44c] ;  /* 0x00011300ff082b82 */ /* 0x000e620000000800 */
[----:B---3--:R-:W-:-:S07]  /*25c20*/  ISETP.GE.AND P3, PT, R3, 0x1, PT ;  /* 0x000000010300780c */ /* 0x008fce0003f66270 */
[----:B------:R-:W3:Y:S01]  /*25c30*/  @P2 LDC R9, c[0x0][0x450] ;  /* 0x00011400ff092b82 */ /* 0x000ee20000000800 */
[----:B--2---:R-:W-:Y:S02]  /*25c40*/  @P1 IMAD.IADD R7, R4, 0x1, -R5 ;  /* 0x0000000104071824 */ /* 0x004fe400078e0a05 */
[----:B------:R-:W-:Y:S02]  /*25c50*/  VIADD R5, R25, 0x7f ;  /* 0x0000007f19057836 */ /* 0x000fe40000000000 */
[----:B------:R-:W-:Y:S02]  /*25c60*/  IMAD.IADD R37, R10, 0x1, R7 ;  /* 0x000000010a257824 */ /* 0x000fe400078e0207 */
[----:B-1----:R-:W-:-:S03]  /*25c70*/  @P2 IMAD.HI.U32 R4, R5, R8, RZ ;  /* 0x0000000805042227 */ /* 0x002fc600078e00ff */
[C---:B------:R-:W-:Y:S02]  /*25c80*/  IADD3 R18, R37.reuse, 0x1, -R32 ;  /* 0x0000000125127810 */ /* 0x040fe40007ffe820 */
[----:B---3--:R-:W-:Y:S01]  /*25c90*/  @P2 SHF.R.U32.HI R5, RZ, R9, R4 ;  /* 0x00000009ff052219 */ /* 0x008fe20000011604 */
[----:B------:R-:W-:-:S04]  /*25ca0*/  VIADD R4, R37, 0x5f ;  /* 0x0000005f25047836 */ /* 0x000fc80000000000 */
[----:B------:R-:W-:-:S04]  /*25cb0*/  IMAD.HI R4, R4, 0x2aaaaaab, RZ ;  /* 0x2aaaaaab04047827 */ /* 0x000fc800078e02ff */
[----:B------:R-:W-:Y:S01]  /*25cc0*/  IMAD.IADD R8, R18, 0x1, R5 ;  /* 0x0000000112087824 */ /* 0x000fe200078e0205 */
[----:B------:R-:W-:-:S03]  /*25cd0*/  SHF.R.U32.HI R19, RZ, 0x1f, R4 ;  /* 0x0000001fff137819 */ /* 0x000fc60000011604 */
[----:B------:R-:W-:Y:S01]  /*25ce0*/  IMAD.IADD R2, R8, 0x1, R2 ;  /* 0x0000000108027824 */ /* 0x000fe200078e0202 */
[----:B------:R-:W-:Y:S01]  /*25cf0*/  LEA.HI.SX32 R19, R4, R19, 0x1c ;  /* 0x0000001304137211 */ /* 0x000fe200078fe2ff */
[----:B------:R-:W-:Y:S06]  /*25d00*/  @!P3 BRA `(.L_x_1867) ;  /* 0x000000000048b947 */ /* 0x000fec0003800000 */
[C---:B------:R-:W-:Y:S01]  /*25d10*/  ISETP.GT.AND P0, PT, R8.reuse, RZ, PT ;  /* 0x000000ff0800720c */ /* 0x040fe20003f04270 */
[----:B------:R-:W-:Y:S01]  /*25d20*/  BSSY B0, `(.L_x_1868) ;  /* 0x000000e000007945 */ /* 0x000fe20003800000 */
[----:B------:R-:W-:-:S11]  /*25d30*/  VIADD R9, R8, 0xffffffff ;  /* 0xffffffff08097836 */ /* 0x000fd60000000000 */
[----:B------:R-:W-:Y:S05]  /*25d40*/  @P0 BRA `(.L_x_1869) ;  /* 0x00000000001c0947 */ /* 0x000fea0003800000 */
[----:B------:R-:W-:Y:S01]  /*25d50*/  ISETP.NE.AND P0, PT, R3, 0x1, PT ;  /* 0x000000010300780c */ /* 0x000fe20003f05270 */
[----:B------:R-:W-:-:S12]  /*25d60*/  IMAD.MOV R9, RZ, RZ, -R8 ;  /* 0x000000ffff097224 */ /* 0x000fd800078e0a08 */
[----:B------:R-:W1:Y:S02]  /*25d70*/  @P0 LDC.64 R4, c[0x0][0x9e8] ;  /* 0x00027a00ff040b82 */ /* 0x000e640000000a00 */
[----:B-1----:R-:W-:-:S05]  /*25d80*/  @P0 IMAD.HI.U32 R4, R9, R4, RZ ;  /* 0x0000000409040227 */ /* 0x002fca00078e00ff */
[----:B------:R-:W-:-:S04]  /*25d90*/  @P0 SHF.R.U32.HI R9, RZ, R5, R4 ;  /* 0x00000005ff090219 */ /* 0x000fc80000011604 */
[----:B------:R-:W-:Y:S01]  /*25da0*/  LOP3.LUT R9, RZ, R9, RZ, 0x33, !PT ;  /* 0x00000009ff097212 */ /* 0x000fe200078e33ff */
[----:B------:R-:W-:Y:S06]  /*25db0*/  BRA `(.L_x_1870) ;  /* 0x0000000000107947 */ /* 0x000fec0003800000 */
.L_x_1869:
[----:B------:R-:W-:-:S13]  /*25dc0*/  ISETP.NE.AND P0, PT, R3, 0x1, PT ;  /* 0x000000010300780c */ /* 0x000fda0003f05270 */
[----:B------:R-:W1:Y:S02]  /*25dd0*/  @P0 LDC.64 R4, c[0x0][0x9e8] ;  /* 0x00027a00ff040b82 */ /* 0x000e640000000a00 */
[----:B-1----:R-:W-:-:S05]  /*25de0*/  @P0 IMAD.HI.U32 R4, R9, R4, RZ ;  /* 0x0000000409040227 */ /* 0x002fca00078e00ff */
[----:B------:R-:W-:-:S07]  /*25df0*/  @P0 SHF.R.U32.HI R9, RZ, R5, R4 ;  /* 0x00000005ff090219 */ /* 0x000fce0000011604 */
.L_x_1870:
[----:B------:R-:W-:Y:S05]  /*25e00*/  BSYNC B0 ;  /* 0x0000000000007941 */ /* 0x000fea0003800000 */
.L_x_1868:
[----:B------:R-:W-:-:S05]  /*25e10*/  IMAD R9, R9, R3, R3 ;  /* 0x0000000309097224 */ /* 0x000fca00078e0203 */
[----:B------:R-:W-:-:S07]  /*25e20*/  VIMNMX R2, R2, R9, PT ;  /* 0x0000000902027248 */ /* 0x000fce0003fe0100 */
.L_x_1867:
[----:B------:R-:W1:Y:S01]  /*25e30*/  @P2 LDC R8, c[0x0][0x44c] ;  /* 0x00011300ff082b82 */ /* 0x000e620000000800 */
[----:B------:R-:W-:Y:S01]  /*25e40*/  VIADD R2, R2, 0x5f ;  /* 0x0000005f02027836 */ /* 0x000fe20000000000 */
[----:B------:R-:W-:Y:S01]  /*25e50*/  ULDC UR4, c[0x0][0x9dc] ;  /* 0x0002770000047ab9 */ /* 0x000fe20000000800 */
[----:B------:R-:W-:Y:S02]  /*25e60*/  IMAD.MOV.U32 R5, RZ, RZ, R25 ;  /* 0x000000ffff057224 */ /* 0x000fe400078e0019 */
[----:B------:R-:W-:-:S03]  /*25e70*/  IMAD.HI R2, R2, 0x2aaaaaab, RZ ;  /* 0x2aaaaaab02027827 */ /* 0x000fc600078e02ff */
[----:B------:R-:W2:Y:S01]  /*25e80*/  @P2 LDC R4, c[0x0][0x450] ;  /* 0x00011400ff042b82 */ /* 0x000ea20000000800 */
[----:B-1----:R-:W-:-:S04]  /*25e90*/  @P2 IMAD.HI.U32 R9, R25, R8, RZ ;  /* 0x0000000819092227 */ /* 0x002fc800078e00ff */
[----:B------:R-:W-:Y:S01]  /*25ea0*/  IMAD.IADD R8, R37, 0x1, -R32 ;  /* 0x0000000125087824 */ /* 0x000fe200078e0a20 */
[----:B--2---:R-:W-:Y:S02]  /*25eb0*/  @P2 SHF.R.U32.HI R5, RZ, R4, R9 ;  /* 0x00000004ff052219 */ /* 0x004fe40000011609 */
[----:B------:R-:W-:-:S04]  /*25ec0*/  SHF.R.U32.HI R9, RZ, 0x1f, R2 ;  /* 0x0000001fff097819 */ /* 0x000fc80000011602 */
[----:B------:R-:W-:Y:S01]  /*25ed0*/  LEA.HI.SX32 R2, R2, R9, 0x1c ;  /* 0x0000000902027211 */ /* 0x000fe200078fe2ff */
[----:B------:R-:W-:-:S03]  /*25ee0*/  IMAD.IADD R9, R8, 0x1, R5 ;  /* 0x0000000108097824 */ /* 0x000fc600078e0205 */
[----:B0-----:R-:W-:Y:S01]  /*25ef0*/  VIMNMX R11, R19, R2, PT ;  /* 0x00000002130b7248 */ /* 0x001fe20003fe0100 */
        /* <DEDUP_REMOVED lines=12> */
.L_x_1873:
[----:B------:R-:W-:-:S13]  /*25fc0*/  ISETP.NE.AND P0, PT, R3, 0x1, PT ;  /* 0x000000010300780c */ /* 0x000fda0003f05270 */
[----:B------:R-:W0:Y:S02]  /*25fd0*/  @P0 LDC.64 R4, c[0x0][0x9e8] ;  /* 0x00027a00ff040b82 */ /* 0x000e240000000a00 */
[----:B0-----:R-:W-:-:S05]  /*25fe0*/  @P0 IMAD.HI.U32 R4, R9, R4, RZ ;  /* 0x0000000409040227 */ /* 0x001fca00078e00ff */
[----:B------:R-:W-:-:S07]  /*25ff0*/  @P0 SHF.R.U32.HI R9, RZ, R5, R4 ;  /* 0x00000005ff090219 */ /* 0x000fce0000011604 */
.L_x_1874:
[----:B------:R-:W-:Y:S05]  /*26000*/  BSYNC B0 ;  /* 0x0000000000007941 */ /* 0x000fea0003800000 */
.L_x_1872:
[----:B------:R-:W-:-:S05]  /*26010*/  IMAD R3, R9, R3, RZ ;  /* 0x0000000309037224 */ /* 0x000fca00078e02ff */
[----:B------:R-:W-:-:S07]  /*26020*/  VIMNMX R2, R2, R3, !PT ;  /* 0x0000000302027248 */ /* 0x000fce0007fe0100 */
.L_x_1871:
[----:B------:R-:W-:Y:S01]  /*26030*/  IMAD.HI R2, R2, 0x2aaaaaab, RZ ;  /* 0x2aaaaaab02027827 */ /* 0x000fe200078e02ff */
[----:B------:R-:W-:Y:S01]  /*26040*/  BSSY B0, `(.L_x_1875) ;  /* 0x0000026000007945 */ /* 0x000fe20003800000 */
[----:B------:R-:W-:Y:S02]  /*26050*/  LOP3.LUT R9, R6, 0xff, RZ, 0xc0, !PT ;  /* 0x000000ff06097812 */ /* 0x000fe400078ec0ff */
[----:B------:R-:W-:Y:S01]  /*26060*/  SHF.R.U32.HI R6, RZ, 0x10, R6 ;  /* 0x00000010ff067819 */ /* 0x000fe20000011606 */
        /* <DEDUP_REMOVED lines=9> */
[----:B------:R-:W-:Y:S02]  /*26100*/  IABS R13, R5 ;  /* 0x00000005000d7213 */ /* 0x000fe40000000000 */
[----:B------:R-:W-:Y:S02]  /*26110*/  IADD3 R12, R5, -0x1, R11 ;  /* 0xffffffff050c7810 */ /* 0x000fe40007ffe00b */
[----:B------:R-:W0:Y:S03]  /*26120*/  I2F.RP R2, R13 ;  /* 0x0000000d00027306 */ /* 0x000e260000209400 */
[----:B------:R-:W-:-:S05]  /*26130*/  IMAD.IADD R12, R12, 0x1, -R4 ;  /* 0x000000010c0c7824 */ /* 0x000fca00078e0a04 */
        /* <DEDUP_REMOVED lines=22> */
.L_x_1876:
[----:B------:R-:W-:Y:S05]  /*262a0*/  BSYNC B0 ;  /* 0x0000000000007941 */ /* 0x000fea0003800000 */
.L_x_1875:
[-C--:B------:R-:W-:Y:S01]  /*262b0*/  IMAD R3, R9, R14.reuse, R4 ;  /* 0x0000000e09037224 */ /* 0x080fe200078e0204 */
        /* <DEDUP_REMOVED lines=11> */
[----:B------:R-:W-:Y:S01]  /*26370*/  @P0 SHF.R.U32.HI R3, RZ, 0x1f, R4 ;  /* 0x0000001fff030819 */ /* 0x000fe20000011604 */
[----:B------:R-:W-:-:S03]  /*26380*/  IMAD.MOV.U32 R2, RZ, RZ, R5 ;  /* 0x000000ffff027224 */ /* 0x000fc600078e0005 */
        /* <DEDUP_REMOVED lines=11> */
.L_x_2052:
[----:B-1----:R-:W-:Y:S02]  /*26440*/  ISETP.NE.AND P0, PT, R14, RZ, PT ;  /* 0x000000ff0e00720c */ /* 0x002fe40003f05270 */
[----:B------:R-:W-:-:S11]  /*26450*/  PLOP3.LUT P6, PT, PT, PT, PT, 0x8, 0x0 ;  /* 0x000000000000781c */ /* 0x000fd60003fce170 */
[----:B------:R-:W-:Y:S05]  /*26460*/  @P0 BRA `(.L_x_1880) ;  /* 0x00000000000c0947 */ /* 0x000fea0003800000 */
[----:B------:R-:W-:-:S03]  /*26470*/  UMOV UR4, 0xffffffff ;  /* 0xffffffff00047882 */ /* 0x000fc60000000000 */
[----:B------:R-:W-:Y:S05]  /*26480*/  BRA.DIV UR4, `(.L_x_1881) ;  /* 0x0000007604647947 */ /* 0x000fea000b800000 */
[----:B------:R-:W-:-:S13]  /*26490*/  ELECT P6, URZ, PT ;  /* 0x00000000003f782f */ /* 0x000fda00038c0000 */
.L_x_1880:
        /* <DEDUP_REMOVED lines=9> */
.L_x_2055:
[----:B------:R-:W-:Y:S05]  /*26530*/  BSYNC B1 ;  /* 0x0000000000017941 */ /* 0x000fea0003800000 */
.L_x_1882:
        /* <DEDUP_REMOVED lines=10> */
.L_x_2056:
[----:B------:R-:W-:Y:S05]  /*265e0*/  BSYNC B2 ;  /* 0x0000000000027941 */ /* 0x000fea0003800000 */
.L_x_1886:
[----:B------:R-:W-:Y:S04]  /*265f0*/  BSSY B2, `(.L_x_1888) ;  /* 0x0000009000027945 */ /* 0x000fe80003800000 */
        /* <DEDUP_REMOVED lines=8> */
.L_x_1889:
[----:B------:R-:W-:Y:S05]  /*26680*/  BSYNC B2 ;  /* 0x0000000000027941 */ /* 0x000fea0003800000 */
.L_x_1888:
[----:B------:R-:W-:Y:S01]  /*26690*/  IMAD.MOV.U32 R20, RZ, RZ, RZ ;  /* 0x000000ffff147224 */ /* 0x000fe200078e00ff */
[----:B------:R-:W-:Y:S01]  /*266a0*/  UIADD3 UR4, UP0, UR36, 0x570, URZ ;  /* 0x0000057024047890 */ /* 0x000fe2000ff1e03f */
[----:B------:R-:W-:Y:S01]  /*266b0*/  IMAD R7, R2, 0x60, R0 ;  /* 0x0000006002077824 */ /* 0x000fe200078e0200 */
[----:B------:R-:W-:Y:S01]  /*266c0*/  PLOP3.LUT P0, PT, PT, PT, PT, 0x80, 0x0 ;  /* 0x000000000000781c */ /* 0x000fe20003f0f070 */
[----:B0-----:R-:W-:Y:S01]  /*266d0*/  IMAD R10, R22, 0x9000, R17 ;  /* 0x00009000160a7824 */ /* 0x001fe200078e0211 */
[----:B------:R-:W-:Y:S01]  /*266e0*/  R2UR UR10, R20 ;  /* 0x00000000140a72ca */ /* 0x000fe200000e0000 */
[----:B------:R-:W-:Y:S01]  /*266f0*/  VIADD R7, R7, 0xffffffa0 ;  /* 0xffffffa007077836 */ /* 0x000fe20000000000 */
[----:B------:R-:W-:Y:S01]  /*26700*/  UIADD3.X UR5, URZ, UR37, URZ, UP0, !UPT ;  /* 0x000000253f057290 */ /* 0x000fe200087fe43f */
[----:B------:R-:W-:Y:S01]  /*26710*/  VIADD R3, R12, 0x2a890 ;  /* 0x0002a8900c037836 */ /* 0x000fe20000000000 */
[----:B------:R-:W-:Y:S01]  /*26720*/  UMOV UR6, 0x0 ;  /* 0x0000000000067882 */ /* 0x000fe20000000000 */
[----:B------:R-:W-:Y:S01]  /*26730*/  VIADD R13, R10, 0x18400 ;  /* 0x000184000a0d7836 */ /* 0x000fe20000000000 */
[----:B------:R-:W-:-:S09]  /*26740*/  UMOV UR7, 0x12f00000 ;  /* 0x12f0000000077882 */ /* 0x000fd20000000000 */
.L_x_1890:
        /* <DEDUP_REMOVED lines=16> */
.L_x_1891:
        /* <DEDUP_REMOVED lines=15> */
.L_x_1892:
        /* <DEDUP_REMOVED lines=13> */
.L_x_2057:
[----:B------:R-:W-:Y:S05]  /*26a10*/  BSYNC B2 ;  /* 0x0000000000027941 */ /* 0x000fea0003800000 */
.L_x_1893:
        /* <DEDUP_REMOVED lines=11> */
.L_x_1896:
[----:B------:R-:W-:Y:S05]  /*26ad0*/  BSYNC B2 ;  /* 0x0000000000027941 */ /* 0x000fea0003800000 */
.L_x_1895:
        /* <DEDUP_REMOVED lines=9> */
.L_x_1897:
        /* <DEDUP_REMOVED lines=15> */
.L_x_1898:
        /* <DEDUP_REMOVED lines=10> */
.L_x_1885:
[----:B------:R-:W-:Y:S05]  /*26d00*/  BSYNC B1 ;  /* 0x0000000000017941 */ /* 0x000fea0003800000 */
.L_x_1884:
        /* <DEDUP_REMOVED lines=9> */
.L_x_1914:
[----:B------:R-:W-:Y:S05]  /*26da0*/  YIELD ;  /* 0x0000000000007946 */ /* 0x000fea0003800000 */
[----:B------:R-:W-:Y:S04]  /*26db0*/  BSSY B1, `(.L_x_1899) ;  /* 0x000007b000017945 */ /* 0x000fe80003800000 */
[----:B------:R-:W-:Y:S05]  /*26dc0*/  @!P6 BRA `(.L_x_1900) ;  /* 0x0000000400e4e947 */ /* 0x000fea0003800000 */
[----:B0-----:R-:W-:Y:S01]  /*26dd0*/  IMAD R10, R22, 0x8, R17 ;  /* 0x00000008160a7824 */ /* 0x001fe200078e0211 */
[----:B------:R-:W-:Y:S01]  /*26de0*/  SHF.L.U32 R2, R31, 0x1f, RZ ;  /* 0x0000001f1f027819 */ /* 0x000fe200000006ff */
[----:B------:R-:W0:Y:S01]  /*26df0*/  S2R R3, SR_TID.X ;  /* 0x0000000000037919 */ /* 0x000e220000002100 */
[----:B------:R-:W-:Y:S02]  /*26e00*/  BSSY B2, `(.L_x_1901) ;  /* 0x0000005000027945 */ /* 0x000fe40003800000 */
[----:B------:R-:W1:Y:S01]  /*26e10*/  SYNCS.PHASECHK.TRANS64.TRYWAIT P1, [R10+URZ+0x2a8a0], R2 ;  /* 0x02a8a0020a0075a7 */ /* 0x000e62000802017f */
[----:B0-----:R-:W-:-:S04]  /*26e20*/  LOP3.LUT R3, R3, 0x7f, RZ, 0xc0, !PT ;  /* 0x0000007f03037812 */ /* 0x001fc800078ec0ff */
[----:B------:R-:W-:Y:S01]  /*26e30*/  ISETP.NE.AND P2, PT, R3, RZ, PT ;  /* 0x000000ff0300720c */ /* 0x000fe20003f45270 */
[----:B-1----:R-:W-:-:S12]  /*26e40*/  @!P1 BRA `(.L_x_1902) ;  /* 0x0000006c00509947 */ /* 0x002fd80003800000 */
.L_x_2058:
[----:B------:R-:W-:Y:S05]  /*26e50*/  BSYNC B2 ;  /* 0x0000000000027941 */ /* 0x000fea0003800000 */
.L_x_1901:
[----:B------:R-:W-:Y:S04]  /*26e60*/  BSSY B2, `(.L_x_1903) ;  /* 0x0000009000027945 */ /* 0x000fe80003800000 */
[----:B------:R-:W-:Y:S05]  /*26e70*/  @P2 BRA `(.L_x_1904) ;  /* 0x00000000001c2947 */ /* 0x000fea0003800000 */
[----:B------:R-:W1:Y:S01]  /*26e80*/  S2R R7, SR_TID.X ;  /* 0x0000000000077919 */ /* 0x000e620000002100 */
[----:B------:R-:W-:-:S04]  /*26e90*/  IMAD.MOV.U32 R3, RZ, RZ, 0x9000 ;  /* 0x00009000ff037424 */ /* 0x000fc800078e00ff */
[----:B------:R2:W-:Y:S01]  /*26ea0*/  SYNCS.ARRIVE.TRANS64 RZ, [R10+URZ+0x2a890], R3 ;  /* 0x02a890030aff79a7 */ /* 0x0005e2000800003f */
[----:B-1----:R-:W-:-:S04]  /*26eb0*/  LOP3.LUT R7, R7, 0x1f, RZ, 0xc0, !PT ;  /* 0x0000001f07077812 */ /* 0x002fc800078ec0ff */
[----:B------:R-:W-:-:S13]  /*26ec0*/  ISETP.NE.AND P1, PT, R7, RZ, PT ;  /* 0x000000ff0700720c */ /* 0x000fda0003f25270 */
[----:B--2---:R-:W-:Y:S05]  /*26ed0*/  @!P1 BRA `(.L_x_1904) ;  /* 0x0000000000049947 */ /* 0x004fea0003800000 */
[----:B------:R-:W-:Y:S01]  /*26ee0*/  BPT.TRAP 0x1 ;  /* 0x000000040000795c */ /* 0x000fe20000300000 */
.L_x_1904:
[----:B------:R-:W-:Y:S05]  /*26ef0*/  BSYNC B2 ;  /* 0x0000000000027941 */ /* 0x000fea0003800000 */
.L_x_1903:
        /* <DEDUP_REMOVED lines=8> */
[----:B------:R-:W-:Y:S01]  /*26f80*/  VIADD R12, R3, 0x18400 ;  /* 0x00018400030c7836 */ /* 0x000fe20000000000 */
[----:B------:R-:W-:Y:S01]  /*26f90*/  UMOV UR6, 0x0 ;  /* 0x0000000000067882 */ /* 0x000fe20000000000 */
[----:B------:R-:W-:-:S10]  /*26fa0*/  UMOV UR7, 0x12f00000 ;  /* 0x12f0000000077882 */ /* 0x000fd40000000000 */
.L_x_1905:
        /* <DEDUP_REMOVED lines=10> */
[----:B------:R-:W-:Y:S01]  /*27050*/  IMAD.MOV.U32 R12, RZ, RZ, 0x40 ;  /* 0x00000040ff0c7424 */ /* 0x000fe200078e00ff */
[----:B------:R-:W-:Y:S01]  /*27060*/  PLOP3.LUT P1, PT, PT, PT, PT, 0x80, 0x0 ;  /* 0x000000000000781c */ /* 0x000fe20003f2f070 */
[----:B------:R-:W-:Y:S01]  /*27070*/  VIADD R14, R3, 0x1b400 ;  /* 0x0001b400030e7836 */ /* 0x000fe20000000000 */
[----:B------:R-:W-:Y:S01]  /*27080*/  UMOV UR6, 0x0 ;  /* 0x0000000000067882 */ /* 0x000fe20000000000 */
[----:B------:R-:W-:Y:S01]  /*27090*/  UMOV UR7, 0x12f00000 ;  /* 0x12f0000000077882 */ /* 0x000fe20000000000 */
[----:B------:R-:W-:-:S15]  /*270a0*/  R2UR UR10, R12 ;  /* 0x000000000c0a72ca */ /* 0x000fde00000e0000 */
.L_x_1906:
        /* <DEDUP_REMOVED lines=10> */
[----:B------:R-:W-:Y:S01]  /*27150*/  PLOP3.LUT P1, PT, PT, PT, PT, 0x80, 0x0 ;  /* 0x000000000000781c */ /* 0x000fe20003f2f070 */
[----:B------:R-:W-:Y:S01]  /*27160*/  VIADD R3, R3, 0x1e400 ;  /* 0x0001e40003037836 */ /* 0x000fe20000000000 */
[----:B------:R-:W-:Y:S01]  /*27170*/  UMOV UR6, 0x0 ;  /* 0x0000000000067882 */ /* 0x000fe20000000000 */
[----:B------:R-:W-:Y:S01]  /*27180*/  UMOV UR7, 0x12f00000 ;  /* 0x12f0000000077882 */ /* 0x000fe20000000000 */
[----:B------:R-:W-:-:S09]  /*27190*/  UMOV UR10, 0x80 ;  /* 0x00000080000a7882 */ /* 0x000fd20000000000 */
.L_x_1907:
        /* <DEDUP_REMOVED lines=10> */
[----:B------:R-:W1:Y:S01]  /*27240*/  SYNCS.PHASECHK.TRANS64.TRYWAIT P1, [R10+URZ+0x2a8c0], R2 ;  /* 0x02a8c0020a0075a7 */ /* 0x000e62000802017f */
[----:B------:R-:W-:Y:S04]  /*27250*/  BSSY B2, `(.L_x_1908) ;  /* 0x0000002000027945 */ /* 0x000fe80003800000 */
[----:B-1----:R-:W-:Y:S05]  /*27260*/  @!P1 BRA `(.L_x_1909) ;  /* 0x00000068005c9947 */ /* 0x002fea0003800000 */
.L_x_2059:
[----:B------:R-:W-:Y:S05]  /*27270*/  BSYNC B2 ;  /* 0x0000000000027941 */ /* 0x000fea0003800000 */
.L_x_1908:
[----:B------:R-:W-:Y:S01]  /*27280*/  BSSY B2, `(.L_x_1910) ;  /* 0x000000b000027945 */ /* 0x000fe20003800000 */
[----:B01----:R-:W-:Y:S02]  /*27290*/  IMAD.MOV.U32 R2, RZ, RZ, 0x0 ;  /* 0x00000000ff027424 */ /* 0x003fe400078e00ff */
[----:B------:R-:W-:Y:S01]  /*272a0*/  IMAD.MOV.U32 R3, RZ, RZ, 0x12f00000 ;  /* 0x12f00000ff037424 */ /* 0x000fe200078e00ff */
[----:B------:R-:W-:Y:S06]  /*272b0*/  @P2 BRA `(.L_x_1911) ;  /* 0x00000000001c2947 */ /* 0x000fec0003800000 */
[----:B------:R-:W0:Y:S01]  /*272c0*/  S2R R14, SR_TID.X ;  /* 0x00000000000e7919 */ /* 0x000e220000002100 */
[----:B------:R-:W-:-:S04]  /*272d0*/  IMAD.MOV.U32 R13, RZ, RZ, 0x6000 ;  /* 0x00006000ff0d7424 */ /* 0x000fc800078e00ff */
[----:B------:R1:W-:Y:S01]  /*272e0*/  SYNCS.ARRIVE.TRANS64 RZ, [R10+URZ+0x2a8b0], R13 ;  /* 0x02a8b00d0aff79a7 */ /* 0x0003e2000800003f */
[----:B0-----:R-:W-:-:S04]  /*272f0*/  LOP3.LUT R14, R14, 0x1f, RZ, 0xc0, !PT ;  /* 0x0000001f0e0e7812 */ /* 0x001fc800078ec0ff */
[----:B------:R-:W-:-:S13]  /*27300*/  ISETP.NE.AND P1, PT, R14, RZ, PT ;  /* 0x000000ff0e00720c */ /* 0x000fda0003f25270 */
[----:B-1----:R-:W-:Y:S05]  /*27310*/  @!P1 BRA `(.L_x_1911) ;  /* 0x0000000000049947 */ /* 0x002fea0003800000 */
[----:B------:R-:W-:Y:S01]  /*27320*/  BPT.TRAP 0x1 ;  /* 0x000000040000795c */ /* 0x000fe20000300000 */
.L_x_1911:
[----:B------:R-:W-:Y:S05]  /*27330*/  BSYNC B2 ;  /* 0x0000000000027941 */ /* 0x000fea0003800000 */
.L_x_1910:
[----:B------:R-:W-:Y:S01]  /*27340*/  R2UR UR10, R15 ;  /* 0x000000000f0a72ca */ /* 0x000fe200000e0000 */
[----:B------:R-:W-:Y:S01]  /*27350*/  IMAD R13, R22, 0x6000, R17 ;  /* 0x00006000160d7824 */ /* 0x000fe200078e0211 */
[----:B------:R-:W-:Y:S01]  /*27360*/  R2UR UR6, R2 ;  /* 0x00000000020672ca */ /* 0x000fe200000e0000 */
[----:B------:R-:W-:Y:S01]  /*27370*/  UIADD3 UR4, UP0, UR36, 0x670, URZ ;  /* 0x0000067024047890 */ /* 0x000fe2000ff1e03f */
[----:B------:R-:W-:Y:S01]  /*27380*/  R2UR UR7, R3 ;  /* 0x00000000030772ca */ /* 0x000fe200000e0000 */
[----:B------:R-:W-:Y:S01]  /*27390*/  VIADD R10, R10, 0x2a8b0 ;  /* 0x0002a8b00a0a7836 */ /* 0x000fe20000000000 */
[----:B------:R-:W-:Y:S01]  /*273a0*/  PLOP3.LUT P1, PT, PT, PT, PT, 0x80, 0x0 ;  /* 0x000000000000781c */ /* 0x000fe20003f2f070 */
[----:B------:R-:W-:Y:S01]  /*273b0*/  VIADD R14, R13, 0x400 ;  /* 0x000004000d0e7836 */ /* 0x000fe20000000000 */
[----:B------:R-:W-:-:S12]  /*273c0*/  UIADD3.X UR5, URZ, UR37, URZ, UP0, !UPT ;  /* 0x000000253f057290 */ /* 0x000fd800087fe43f */
.L_x_1912:
        /* <DEDUP_REMOVED lines=15> */
.L_x_1913:
        /* <DEDUP_REMOVED lines=10> */
.L_x_1900:
[----:B------:R-:W-:Y:S05]  /*27560*/  BSYNC B1 ;  /* 0x0000000000017941 */ /* 0x000fea0003800000 */
.L_x_1899:
[C---:B------:R-:W-:Y:S01]  /*27570*/  ISETP.GT.AND P2, PT, R11.reuse, R5, PT ;  /* 0x000000050b00720c */ /* 0x040fe20003f44270 */
[----:B------:R-:W-:Y:S02]  /*27580*/  VIADD R22, R22, 0x1 ;  /* 0x0000000116167836 */ /* 0x000fe40000000000 */
[----:B------:R-:W-:-:S03]  /*27590*/  VIADD R11, R11, 0xffffffff ;  /* 0xffffffff0b0b7836 */ /* 0x000fc60000000000 */
[----:B------:R-:W-:-:S04]  /*275a0*/  ISETP.NE.AND P1, PT, R22, 0x2, PT ;  /* 0x000000021600780c */ /* 0x000fc80003f25270 */
[----:B------:R-:W-:Y:S02]  /*275b0*/  SEL R2, RZ, 0x1, P1 ;  /* 0x00000001ff027807 */ /* 0x000fe40000800000 */
[----:B------:R-:W-:Y:S02]  /*275c0*/  SEL R22, R22, RZ, P1 ;  /* 0x000000ff16167207 */ /* 0x000fe40000800000 */
[----:B------:R-:W-:Y:S01]  /*275d0*/  LOP3.LUT R31, R31, R2, RZ, 0x3c, !PT ;  /* 0x000000021f1f7212 */ /* 0x000fe200078e3cff */
[----:B------:R-:W-:Y:S06]  /*275e0*/  @P2 BRA `(.L_x_1914) ;  /* 0xfffffff400ec2947 */ /* 0x000fec000383ffff */
.L_x_1878:
[----:B------:R-:W-:Y:S05]  /*275f0*/  BSYNC B0 ;  /* 0x0000000000007941 */ /* 0x000fea0003800000 */
.L_x_1877:
[----:B------:R-:W1:Y:S01]  /*27600*/  LDC R0, c[0x0][0x448] ;  /* 0x00011200ff007b82 */ /* 0x000e620000000800 */
[----:B------:R-:W-:Y:S01]  /*27610*/  VIADD R5, R25, 0x7f ;  /* 0x0000007f19057836 */ /* 0x000fe20000000000 */
[----:B------:R-:W-:Y:S06]  /*27620*/  @!P0 WARPSYNC.ALL ;  /* 0x0000000000008948 */ /* 0x000fec0003800000 */
[----:B------:R-:W2:Y:S08]  /*27630*/  LDC.64 R2, c[0x0][0x9e0] ;  /* 0x00027800ff027b82 */ /* 0x000eb00000000a00 */
[----:B------:R-:W-:Y:S01]  /*27640*/  @!P0 BAR.SYNC.DEFER_BLOCKING 0xc, 0x180 ;  /* 0x0306000000008b1d */ /* 0x000fe20000010000 */
[----:B-1----:R-:W-:-:S02]  /*27650*/  ISETP.NE.AND P1, PT, R0, 0x1, PT ;  /* 0x000000010000780c */ /* 0x002fc40003f25270 */
[----:B--2---:R-:W-:-:S11]  /*27660*/  ISETP.GE.AND P2, PT, R3, 0x1, PT ;  /* 0x000000010300780c */ /* 0x004fd60003f46270 */
[----:B------:R-:W1:Y:S08]  /*27670*/  @P1 LDC R4, c[0x0][0x44c] ;  /* 0x00011300ff041b82 */ /* 0x000e700000000800 */
[----:B------:R-:W2:Y:S01]  /*27680*/  @P1 LDC R0, c[0x0][0x450] ;  /* 0x00011400ff001b82 */ /* 0x000ea20000000800 */
[----:B-1----:R-:W-:-:S05]  /*27690*/  @P1 IMAD.HI.U32 R7, R5, R4, RZ ;  /* 0x0000000405071227 */ /* 0x002fca00078e00ff */
[----:B--2---:R-:W-:-:S05]  /*276a0*/  @P1 SHF.R.U32.HI R5, RZ, R0, R7 ;  /* 0x00000000ff051219 */ /* 0x004fca0000011607 */
        /* <DEDUP_REMOVED lines=14> */
.L_x_1917:
[----:B------:R-:W-:-:S13]  /*27790*/  ISETP.NE.AND P0, PT, R3, 0x1, PT ;  /* 0x000000010300780c */ /* 0x000fda0003f05270 */
[----:B------:R-:W1:Y:S02]  /*277a0*/  @P0 LDC.64 R4, c[0x0][0x9e8] ;  /* 0x00027a00ff040b82 */ /* 0x000e640000000a00 */
[----:B-1----:R-:W-:-:S05]  /*277b0*/  @P0 IMAD.HI.U32 R4, R0, R4, RZ ;  /* 0x0000000400040227 */ /* 0x002fca00078e00ff */
[----:B------:R-:W-:-:S07]  /*277c0*/  @P0 SHF.R.U32.HI R0, RZ, R5, R4 ;  /* 0x00000005ff000219 */ /* 0x000fce0000011604 */
.L_x_1918:
[----:B------:R-:W-:Y:S05]  /*277d0*/  BSYNC B0 ;  /* 0x0000000000007941 */ /* 0x000fea0003800000 */
.L_x_1916:
[----:B------:R-:W-:-:S05]  /*277e0*/  IMAD R5, R0, R3, R3 ;  /* 0x0000000300057224 */ /* 0x000fca00078e0203 */
[----:B------:R-:W-:-:S07]  /*277f0*/  VIMNMX R2, R2, R5, PT ;  /* 0x0000000502027248 */ /* 0x000fce0003fe0100 */
.L_x_1915:
[----:B------:R-:W1:Y:S01]  /*27800*/  @P1 LDC R0, c[0x0][0x44c] ;  /* 0x00011300ff001b82 */ /* 0x000e620000000800 */
[----:B------:R-:W-:Y:S01]  /*27810*/  VIADD R2, R2, 0x5f ;  /* 0x0000005f02027836 */ /* 0x000fe20000000000 */
[----:B------:R-:W-:Y:S01]  /*27820*/  ULDC UR4, c[0x0][0x9dc] ;  /* 0x0002770000047ab9 */ /* 0x000fe20000000800 */
[----:B------:R-:W-:Y:S02]  /*27830*/  IMAD.MOV.U32 R5, RZ, RZ, R25 ;  /* 0x000000ffff057224 */ /* 0x000fe400078e0019 */
[----:B------:R-:W-:-:S03]  /*27840*/  IMAD.HI R2, R2, 0x2aaaaaab, RZ ;  /* 0x2aaaaaab02027827 */ /* 0x000fc600078e02ff */
[----:B------:R-:W2:Y:S01]  /*27850*/  @P1 LDC R7, c[0x0][0x450] ;  /* 0x00011400ff071b82 */ /* 0x000ea20000000800 */
[----:B-1----:R-:W-:-:S05]  /*27860*/  @P1 IMAD.HI.U32 R0, R25, R0, RZ ;  /* 0x0000000019001227 */ /* 0x002fca00078e00ff */
[----:B--2---:R-:W-:Y:S02]  /*27870*/  @P1 SHF.R.U32.HI R5, RZ, R7, R0 ;  /* 0x00000007ff051219 */ /* 0x004fe40000011600 */
[----:B------:R-:W-:-:S03]  /*27880*/  SHF.R.U32.HI R7, RZ, 0x1f, R2 ;  /* 0x0000001fff077819 */ /* 0x000fc60000011602 */
[----:B------:R-:W-:Y:S01]  /*27890*/  IMAD.IADD R8, R8, 0x1, R5 ;  /* 0x0000000108087824 */ /* 0x000fe200078e0205 */
[----:B------:R-:W-:-:S03]  /*278a0*/  LEA.HI.SX32 R2, R2, R7, 0x1c ;  /* 0x0000000702027211 */ /* 0x000fc600078fe2ff */
[----:B------:R-:W-:Y:S01]  /*278b0*/  VIADD R0, R8, -UR4 ;  /* 0x8000000408007c36 */ /* 0x000fe20008000000 */
[----:B------:R-:W-:Y:S01]  /*278c0*/  VIMNMX R19, R19, R2, PT ;  /* 0x0000000213137248 */ /* 0x000fe20003fe0100 */
[----:B------:R-:W-:Y:S06]  /*278d0*/  @!P2 BRA `(.L_x_1919) ;  /* 0x000000000044a947 */ /* 0x000fec0003800000 */
[----:B------:R-:W-:Y:S01]  /*278e0*/  ISETP.GT.AND P0, PT, R8, -0x1, PT ;  /* 0xffffffff0800780c */ /* 0x000fe20003f04270 */
[----:B------:R-:W-:-:S12]  /*278f0*/  BSSY B0, `(.L_x_1920) ;  /* 0x000000d000007945 */ /* 0x000fd80003800000 */
        /* <DEDUP_REMOVED lines=8> */
.L_x_1921:
[----:B------:R-:W-:-:S13]  /*27980*/  ISETP.NE.AND P0, PT, R3, 0x1, PT ;  /* 0x000000010300780c */ /* 0x000fda0003f05270 */
[----:B------:R-:W1:Y:S02]  /*27990*/  @P0 LDC.64 R4, c[0x0][0x9e8] ;  /* 0x00027a00ff040b82 */ /* 0x000e640000000a00 */
[----:B-1----:R-:W-:-:S05]  /*279a0*/  @P0 IMAD.HI.U32 R4, R8, R4, RZ ;  /* 0x0000000408040227 */ /* 0x002fca00078e00ff */
[----:B------:R-:W-:-:S07]  /*279b0*/  @P0 SHF.R.U32.HI R8, RZ, R5, R4 ;  /* 0x00000005ff080219 */ /* 0x000fce0000011604 */
.L_x_1922:
[----:B------:R-:W-:Y:S05]  /*279c0*/  BSYNC B0 ;  /* 0x0000000000007941 */ /* 0x000fea0003800000 */
.L_x_1920:
[----:B------:R-:W-:-:S05]  /*279d0*/  IMAD R3, R8, R3, RZ ;  /* 0x0000000308037224 */ /* 0x000fca00078e02ff */
[----:B------:R-:W-:-:S07]  /*279e0*/  VIMNMX R0, R0, R3, !PT ;  /* 0x0000000300007248 */ /* 0x000fce0007fe0100 */
.L_x_1919:
[----:B------:R-:W-:Y:S01]  /*279f0*/  ISETP.NE.AND P1, PT, R6, RZ, PT ;  /* 0x000000ff0600720c */ /* 0x000fe20003f25270 */
[----:B------:R-:W-:Y:S01]  /*27a00*/  IMAD.HI R0, R0, 0x2aaaaaab, RZ ;  /* 0x2aaaaaab00007827 */ /* 0x000fe200078e02ff */
[----:B------:R-:W-:Y:S03]  /*27a10*/  BSSY B0, `(.L_x_1923) ;  /* 0x0000022000007945 */ /* 0x000fe60003800000 */
[----:B------:R-:W-:Y:S01]  /*27a20*/  IMAD.MOV.U32 R2, RZ, RZ, RZ ;  /* 0x000000ffff027224 */ /* 0x000fe200078e00ff */
[----:B------:R-:W-:-:S04]  /*27a30*/  SHF.R.U32.HI R3, RZ, 0x1f, R0 ;  /* 0x0000001fff037819 */ /* 0x000fc80000011600 */
[----:B------:R-:W-:-:S03]  /*27a40*/  LEA.HI.SX32 R0, R0, R3, 0x1c ;  /* 0x0000000300007211 */ /* 0x000fc600078fe2ff */
[----:B------:R-:W1:Y:S01]  /*27a50*/  @!P1 LDC R6, c[0x0][0x9f0] ;  /* 0x00027c00ff069b82 */ /* 0x000e620000000800 */
[----:B------:R-:W-:-:S04]  /*27a60*/  VIMNMX R0, RZ, R0, !PT ;  /* 0x00000000ff007248 */ /* 0x000fc80007fe0100 */
[----:B------:R-:W-:-:S13]  /*27a70*/  ISETP.GT.AND P0, PT, R19, R0, PT ;  /* 0x000000001300720c */ /* 0x000fda0003f04270 */
[----:B------:R-:W-:Y:S05]  /*27a80*/  @!P0 BRA `(.L_x_1924) ;  /* 0x0000000000688947 */ /* 0x000fea0003800000 */
[-C--:B-1----:R-:W-:Y:S01]  /*27a90*/  IABS R4, R6.reuse ;  /* 0x0000000600047213 */ /* 0x082fe20000000000 */
[----:B------:R-:W-:Y:S01]  /*27aa0*/  IMAD.MOV.U32 R2, RZ, RZ, RZ ;  /* 0x000000ffff027224 */ /* 0x000fe200078e00ff */
[----:B------:R-:W-:Y:S02]  /*27ab0*/  IABS R8, R6 ;  /* 0x0000000600087213 */ /* 0x000fe40000000000 */
[----:B------:R-:W1:Y:S08]  /*27ac0*/  I2F.RP R5, R4 ;  /* 0x0000000400057306 */ /* 0x000e700000209400 */
[----:B-1----:R-:W1:Y:S02]  /*27ad0*/  MUFU.RCP R5, R5 ;  /* 0x0000000500057308 */ /* 0x002e640000001000 */
[----:B-1----:R-:W-:-:S06]  /*27ae0*/  VIADD R7, R5, 0xffffffe ;  /* 0x0ffffffe05077836 */ /* 0x002fcc0000000000 */
[----:B------:R1:W2:Y:S02]  /*27af0*/  F2I.FTZ.U32.TRUNC.NTZ R3, R7 ;  /* 0x0000000700037305 */ /* 0x0002a4000021f000 */
[----:B-1----:R-:W-:Y:S02]  /*27b00*/  IMAD.MOV R7, RZ, RZ, -R8 ;  /* 0x000000ffff077224 */ /* 0x002fe400078e0a08 */
[----:B--2---:R-:W-:-:S04]  /*27b10*/  IMAD.MOV R11, RZ, RZ, -R3 ;  /* 0x000000ffff0b7224 */ /* 0x004fc800078e0a03 */
        /* <DEDUP_REMOVED lines=17> */
.L_x_1924:
[----:B------:R-:W-:Y:S05]  /*27c30*/  BSYNC B0 ;  /* 0x0000000000007941 */ /* 0x000fea0003800000 */
.L_x_1923:
[-C--:B------:R-:W-:Y:S01]  /*27c40*/  IMAD R0, R9, R2.reuse, R0 ;  /* 0x0000000209007224 */ /* 0x080fe200078e0200 */
[----:B------:R-:W-:Y:S04]  /*27c50*/  BSSY B7, `(.L_x_1925) ;  /* 0x0000365000077945 */ /* 0x000fe80003800000 */
[----:B------:R-:W-:Y:S01]  /*27c60*/  VIADDMNMX R19, R0, R2, R19, PT ;  /* 0x0000000200137246 */ /* 0x000fe20003800113 */
[----:B------:R2:W-:Y:S03]  /*27c70*/  STL [R1], R0 ;  /* 0x0000000001007387 */ /* 0x0005e60000100800 */
[----:B------:R-:W-:Y:S01]  /*27c80*/  ISETP.GT.AND P0, PT, R19, R0, PT ;  /* 0x000000001300720c */ /* 0x000fe20003f04270 */
[----:B------:R2:W-:-:S12]  /*27c90*/  STL [R1+0x20], R19 ;  /* 0x0000201301007387 */ /* 0x0005d80000100800 */
[----:B--2---:R-:W-:Y:S05]  /*27ca0*/  @P0 BRA `(.L_x_1926) ;  /* 0x0000000000440947 */ /* 0x004fea0003800000 */
[----:B------:R-:W2:Y:S02]  /*27cb0*/  S2R R3, SR_TID.X ;  /* 0x0000000000037919 */ /* 0x000ea40000002100 */
[----:B--2---:R-:W-:-:S04]  /*27cc0*/  LOP3.LUT R3, R3, 0x7f, RZ, 0xc0, !PT ;  /* 0x0000007f03037812 */ /* 0x004fc800078ec0ff */
[----:B------:R-:W-:-:S13]  /*27cd0*/  ISETP.NE.AND P0, PT, R3, RZ, PT ;  /* 0x000000ff0300720c */ /* 0x000fda0003f05270 */
[----:B------:R-:W-:Y:S05]  /*27ce0*/  @P0 BRA `(.L_x_1927) ;  /* 0x00000034006c0947 */ /* 0x000fea0003800000 */
[----:B------:R-:W2:Y:S01]  /*27cf0*/  S2R R5, SR_LANEID ;  /* 0x0000000000057919 */ /* 0x000ea20000000000 */
[----:B------:R-:W-:Y:S01]  /*27d00*/  VOTEU.ANY UR4, UPT, PT ;  /* 0x0000000000047886 */ /* 0x000fe200038e0100 */
[----:B------:R-:W3:Y:S01]  /*27d10*/  LDC.64 R2, c[0x0][0xc60] ;  /* 0x00031800ff027b82 */ /* 0x000ee20000000a00 */
[----:B------:R-:W2:Y:S02]  /*27d20*/  FLO.U32 R0, UR4 ;  /* 0x0000000400007d00 */ /* 0x000ea400080e0000 */
[----:B--2---:R-:W-:-:S06]  /*27d30*/  ISETP.EQ.U32.AND P0, PT, R0, R5, PT ;  /* 0x000000050000720c */ /* 0x004fcc0003f02070 */
[----:B------:R-:W3:Y:S07]  /*27d40*/  POPC R5, UR4 ;  /* 0x0000000400057d09 */ /* 0x000eee0008000000 */
[----:B---3--:R-:W2:Y:S01]  /*27d50*/  @P0 ATOMG.E.ADD.STRONG.GPU PT, R3, desc[UR60][R2.64], R5 ;  /* 0x00000005020309a8 */ /* 0x008ea200081ee1fc */
[----:B------:R-:W3:Y:S02]  /*27d60*/  S2R R4, SR_LTMASK ;  /* 0x0000000000047919 */ /* 0x000ee40000003900 */
[----:B---3--:R-:W-:-:S04]  /*27d70*/  LOP3.LUT R4, R4, UR4, RZ, 0xc0, !PT ;  /* 0x0000000404047c12 */ /* 0x008fc8000f8ec0ff */
[----:B------:R-:W3:Y:S01]  /*27d80*/  POPC R7, R4 ;  /* 0x0000000400077309 */ /* 0x000ee20000000000 */
[----:B--2---:R-:W3:Y:S02]  /*27d90*/  SHFL.IDX PT, R0, R3, R0, 0x1f ;  /* 0x00001f0003007589 */ /* 0x004ee400000e0000 */
[----:B---3--:R-:W-:Y:S01]  /*27da0*/  IADD3 R24, R0, UR38, R7 ;  /* 0x0000002600187c10 */ /* 0x008fe2000fffe007 */
[----:B------:R-:W-:Y:S06]  /*27db0*/  BRA `(.L_x_1927) ;  /* 0x0000003400387947 */ /* 0x000fec0003800000 */
.L_x_1926:
        /* <DEDUP_REMOVED lines=9> */
[----:B------:R-:W2:Y:S01]  /*27e50*/  LDC.64 R2, c[0x4][R2] ;  /* 0x0100000002027b82 */ /* 0x000ea20000000a00 */
[----:B------:R-:W-:Y:S02]  /*27e60*/  IMAD.U32 R5, RZ, RZ, UR7 ;  /* 0x00000007ff057e24 */ /* 0x000fe4000f8e00ff */
[----:B-1----:R-:W-:Y:S02]  /*27e70*/  IMAD.U32 R6, RZ, RZ, UR8 ;  /* 0x00000008ff067e24 */ /* 0x002fe4000f8e00ff */
[----:B------:R-:W-:-:S02]  /*27e80*/  IMAD.U32 R7, RZ, RZ, UR9 ;  /* 0x00000009ff077e24 */ /* 0x000fc4000f8e00ff */
[----:B0-----:R-:W-:Y:S02]  /*27e90*/  IMAD.U32 R10, RZ, RZ, UR4 ;  /* 0x00000004ff0a7e24 */ /* 0x001fe4000f8e00ff */
[----:B------:R-:W-:Y:S02]  /*27ea0*/  IMAD.U32 R11, RZ, RZ, UR5 ;  /* 0x00000005ff0b7e24 */ /* 0x000fe4000f8e00ff */
[----:B------:R-:W-:Y:S02]  /*27eb0*/  IMAD.MOV.U32 R8, RZ, RZ, 0x70 ;  /* 0x00000070ff087424 */ /* 0x000fe400078e00ff */
[----:B------:R-:W-:Y:S02]  /*27ec0*/  IMAD.MOV.U32 R12, RZ, RZ, 0x1 ;  /* 0x00000001ff0c7424 */ /* 0x000fe400078e00ff */
[----:B------:R-:W-:-:S07]  /*27ed0*/  IMAD.MOV.U32 R13, RZ, RZ, RZ ;  /* 0x000000ffff0d7224 */ /* 0x000fce00078e00ff */
[----:B------:R-:W-:-:S07]  /*27ee0*/  LEPC R20, `(.L_x_1929) ;  /* 0x000000001014794e */ /* 0x000fce0000000000 */
[----:B--2---:R-:W-:Y:S05]  /*27ef0*/  CALL.ABS.NOINC R2 ;  /* 0x0000000002007343 */ /* 0x004fea0003c00000 */
.L_x_1929:
[----:B------:R-:W-:Y:S05]  /*27f00*/  BSYNC B6 ;  /* 0x0000000000067941 */ /* 0x000fea0003800000 */
.L_x_1928:
        /* <DEDUP_REMOVED lines=8> */
[----:B------:R2:W3:Y:S01]  /*27f90*/  LDC.64 R2, c[0x4][R18] ;  /* 0x0100000012027b82 */ /* 0x0004e20000000a00 */
[----:B------:R-:W-:Y:S02]  /*27fa0*/  IMAD.U32 R4, RZ, RZ, UR6 ;  /* 0x00000006ff047e24 */ /* 0x000fe4000f8e00ff */
[----:B------:R-:W-:Y:S02]  /*27fb0*/  IMAD.U32 R5, RZ, RZ, UR7 ;  /* 0x00000007ff057e24 */ /* 0x000fe4000f8e00ff */
[----:B-1----:R-:W-:Y:S02]  /*27fc0*/  IMAD.U32 R6, RZ, RZ, UR8 ;  /* 0x00000008ff067e24 */ /* 0x002fe4000f8e00ff */
[----:B------:R-:W-:-:S02]  /*27fd0*/  IMAD.U32 R7, RZ, RZ, UR9 ;  /* 0x00000009ff077e24 */ /* 0x000fc4000f8e00ff */
[----:B0-----:R-:W-:Y:S02]  /*27fe0*/  IMAD.U32 R10, RZ, RZ, UR4 ;  /* 0x00000004ff0a7e24 */ /* 0x001fe4000f8e00ff */
[----:B------:R-:W-:Y:S02]  /*27ff0*/  IMAD.U32 R11, RZ, RZ, UR5 ;  /* 0x00000005ff0b7e24 */ /* 0x000fe4000f8e00ff */
[----:B------:R-:W-:Y:S02]  /*28000*/  IMAD.MOV.U32 R8, RZ, RZ, 0x70 ;  /* 0x00000070ff087424 */ /* 0x000fe400078e00ff */
[----:B------:R-:W-:Y:S02]  /*28010*/  IMAD.MOV.U32 R12, RZ, RZ, 0x1 ;  /* 0x00000001ff0c7424 */ /* 0x000fe400078e00ff */
[----:B--2---:R-:W-:-:S07]  /*28020*/  IMAD.MOV.U32 R13, RZ, RZ, RZ ;  /* 0x000000ffff0d7224 */ /* 0x004fce00078e00ff */
[----:B------:R-:W-:-:S07]  /*28030*/  LEPC R20, `(.L_x_1932) ;  /* 0x000000001014794e */ /* 0x000fce0000000000 */
[----:B---3--:R-:W-:Y:S05]  /*28040*/  CALL.ABS.NOINC R2 ;  /* 0x0000000002007343 */ /* 0x008fea0003c00000 */
.L_x_1932:
        /* <DEDUP_REMOVED lines=15> */
.L_x_1931:
[----:B------:R-:W-:Y:S05]  /*28140*/  BSYNC B6 ;  /* 0x0000000000067941 */ /* 0x000fea0003800000 */
.L_x_1930:
[----:B------:R-:W-:Y:S01]  /*28150*/  ULDC.64 UR4, c[0x0][0x9f8] ;  /* 0x00027e0000047ab9 */ /* 0x000fe20000000a00 */
[----:B------:R-:W2:Y:S01]  /*28160*/  LDL R18, [R1+0x4] ;  /* 0x0000040001127983 */ /* 0x000ea20000100800 */
[----:B------:R-:W-:Y:S01]  /*28170*/  ISETP.NE.U32.AND P0, PT, RZ, UR4, PT ;  /* 0x00000004ff007c0c */ /* 0x000fe2000bf05070 */
[----:B------:R-:W-:Y:S01]  /*28180*/  IMAD.MOV.U32 R33, RZ, RZ, R27 ;  /* 0x000000ffff217224 */ /* 0x000fe200078e001b */
[----:B------:R-:W3:Y:S01]  /*28190*/  LDC R0, c[0x0][0x430] ;  /* 0x00010c00ff007b82 */ /* 0x000ee20000000800 */
[----:B------:R-:W4:Y:S01]  /*281a0*/  S2R R20, SR_TID.X ;  /* 0x0000000000147919 */ /* 0x000f220000002100 */
[----:B------:R-:W-:Y:S01]  /*281b0*/  ISETP.NE.AND.EX P0, PT, RZ, UR5, PT, P0 ;  /* 0x00000005ff007c0c */ /* 0x000fe2000bf05300 */
[----:B------:R-:W-:Y:S01]  /*281c0*/  VIADD R23, R19, 0xffffffff ;  /* 0xffffffff13177836 */ /* 0x000fe20000000000 */
[----:B------:R-:W-:-:S11]  /*281d0*/  ULDC UR4, c[0x0][0x320] ;  /* 0x0000c80000047ab9 */ /* 0x000fd60000000800 */
[----:B------:R-:W0:Y:S01]  /*281e0*/  @P0 LDC.64 R2, c[0x0][0x9f8] ;  /* 0x00027e00ff020b82 */ /* 0x000e220000000a00 */
[----:B----4-:R-:W-:Y:S01]  /*281f0*/  LOP3.LUT R20, R20, 0x7f, RZ, 0xc0, !PT ;  /* 0x0000007f14147812 */ /* 0x010fe200078ec0ff */
[----:B0-----:R-:W-:-:S05]  /*28200*/  @P0 IMAD.WIDE R2, R27, 0x4, R2 ;  /* 0x000000041b020825 */ /* 0x001fca00078e0202 */
[----:B------:R0:W4:Y:S01]  /*28210*/  @P0 LDG.E R33, desc[UR60][R2.64] ;  /* 0x0000003c02210981 */ /* 0x000122000c1e1900 */
[----:B------:R-:W-:Y:S02]  /*28220*/  SHF.R.U32.HI R21, RZ, 0x3, R20 ;  /* 0x00000003ff157819 */ /* 0x000fe40000011614 */
[----:B---3--:R-:W-:Y:S01]  /*28230*/  ISETP.NE.AND P1, PT, R0, 0x1, PT ;  /* 0x000000010000780c */ /* 0x008fe20003f25270 */
[----:B------:R-:W3:Y:S01]  /*28240*/  S2R R20, SR_TID.X ;  /* 0x0000000000147919 */ /* 0x000ee20000002100 */
[----:B------:R-:W0:Y:S11]  /*28250*/  S2R R19, SR_TID.X ;  /* 0x0000000000137919 */ /* 0x000e360000002100 */
[----:B-1----:R-:W1:Y:S08]  /*28260*/  @P1 LDC R6, c[0x0][0x434] ;  /* 0x00010d00ff061b82 */ /* 0x002e700000000800 */
[----:B------:R-:W1:Y:S01]  /*28270*/  @P1 LDC R7, c[0x0][0x438] ;  /* 0x00010e00ff071b82 */ /* 0x000e620000000800 */
[----:B---3--:R-:W-:-:S02]  /*28280*/  IMAD.SHL.U32 R20, R20, 0x10, RZ ;  /* 0x0000001014147824 */ /* 0x008fc400078e00ff */
[----:B0-----:R-:W-:-:S03]  /*28290*/  IMAD.SHL.U32 R19, R19, 0x8, RZ ;  /* 0x0000000813137824 */ /* 0x001fc600078e00ff */
[----:B------:R-:W-:Y:S02]  /*282a0*/  LOP3.LUT R20, R21, 0x70, R20, 0xf8, !PT ;  /* 0x0000007015147812 */ /* 0x000fe400078ef814 */
[----:B------:R-:W-:-:S03]  /*282b0*/  LOP3.LUT R19, R19, 0x38, RZ, 0xc0, !PT ;  /* 0x0000003813137812 */ /* 0x000fc600078ec0ff */
[----:B------:R-:W-:-:S05]  /*282c0*/  IMAD R4, R23, 0x60, R20 ;  /* 0x0000006017047824 */ /* 0x000fca00078e0214 */
[----:B------:R-:W-:-:S04]  /*282d0*/  ISETP.GE.AND P0, PT, R4, R37, PT ;  /* 0x000000250400720c */ /* 0x000fc80003f06270 */
[----:B------:R-:W-:Y:S02]  /*282e0*/  ISETP.GT.U32.OR P0, PT, R20, 0x5f, P0 ;  /* 0x0000005f1400780c */ /* 0x000fe40000704470 */
[----:B------:R-:W-:Y:S01]  /*282f0*/  LOP3.LUT R16, R16, 0xfffffff7, RZ, 0xc0, !PT ;  /* 0xfffffff710107812 */ /* 0x000fe200078ec0ff */
[----:B------:R-:W-:Y:S01]  /*28300*/  UMOV UR5, 0xffffffff ;  /* 0xffffffff00057882 */ /* 0x000fe20000000000 */
[----:B--2---:R-:W-:Y:S01]  /*28310*/  IMAD.IADD R5, R4, 0x1, R18 ;  /* 0x0000000104057824 */ /* 0x004fe200078e0212 */
[----:B------:R-:W-:-:S03]  /*28320*/  LOP3.LUT R18, R19, 0x40, RZ, 0xfc, !PT ;  /* 0x0000004013127812 */ /* 0x000fc600078efcff */
[----:B-1----:R-:W-:Y:S01]  /*28330*/  @P1 IMAD.HI.U32 R6, R5, R6, RZ ;  /* 0x0000000605061227 */ /* 0x002fe200078e00ff */
[----:B------:R-:W-:-:S03]  /*28340*/  ISETP.GE.AND P2, PT, R18, UR4, PT ;  /* 0x0000000412007c0c */ /* 0x000fc6000bf46270 */
[----:B------:R-:W-:Y:S01]  /*28350*/  IMAD.MOV.U32 R4, RZ, RZ, R5 ;  /* 0x000000ffff047224 */ /* 0x000fe200078e0005 */
[----:B------:R-:W-:Y:S02]  /*28360*/  @P1 SHF.R.U32.HI R4, RZ, R7, R6 ;  /* 0x00000007ff041219 */ /* 0x000fe40000011606 */
[----:B------:R-:W-:Y:S01]  /*28370*/  ISETP.GE.AND P1, PT, R19, UR4, PT ;  /* 0x0000000413007c0c */ /* 0x000fe2000bf26270 */
[----:B------:R-:W-:Y:S02]  /*28380*/  ULDC UR4, c[0x0][0x2f4] ;  /* 0x0000bd0000047ab9 */ /* 0x000fe40000000800 */
[----:B------:R-:W-:Y:S01]  /*28390*/  IMAD.MOV R2, RZ, RZ, -R4 ;  /* 0x000000ffff027224 */ /* 0x000fe200078e0a04 */
[----:B------:R-:W-:-:S03]  /*283a0*/  SEL R29, RZ, 0x1, P1 ;  /* 0x00000001ff1d7807 */ /* 0x000fc60000800000 */
[----:B------:R-:W-:Y:S01]  /*283b0*/  IMAD R0, R0, R2, R5 ;  /* 0x0000000200007224 */ /* 0x000fe200078e0205 */
[----:B------:R-:W-:Y:S01]  /*283c0*/  SEL R5, RZ, 0xffffffff, P2 ;  /* 0xffffffffff057807 */ /* 0x000fe20001000000 */
[----:B------:R-:W0:Y:S04]  /*283d0*/  @!P0 LDC.64 R2, c[0x0][0x428] ;  /* 0x00010a00ff028b82 */ /* 0x000e280000000a00 */
[----:B------:R-:W-:Y:S01]  /*283e0*/  IMAD.SHL.U32 R6, R5, 0x2, RZ ;  /* 0x0000000205067824 */ /* 0x000fe200078e00ff */
[----:B------:R-:W-:-:S04]  /*283f0*/  @!P0 SHF.R.S32.HI R5, RZ, 0x1f, R4 ;  /* 0x0000001fff058819 */ /* 0x000fc80000011404 */
[----:B------:R-:W-:Y:S02]  /*28400*/  LOP3.LUT R29, R6, 0x2, R29, 0xe2, !PT ;  /* 0x00000002061d7812 */ /* 0x000fe400078ee21d */
[----:B----4-:R-:W-:Y:S01]  /*28410*/  SHF.R.S32.HI R8, RZ, 0x1f, R33 ;  /* 0x0000001fff087819 */ /* 0x010fe20000011421 */
[----:B0-----:R-:W-:-:S04]  /*28420*/  @!P0 IMAD.WIDE.U32 R4, R33, R2, R4 ;  /* 0x0000000221048225 */ /* 0x001fc800078e0004 */
[----:B------:R-:W-:Y:S01]  /*28430*/  @!P0 IMAD R6, R8, R2, RZ ;  /* 0x0000000208068224 */ /* 0x000fe200078e02ff */
[----:B------:R-:W-:Y:S01]  /*28440*/  ISETP.GE.AND P2, PT, R19, UR4, PT ;  /* 0x0000000413007c0c */ /* 0x000fe2000bf46270 */
[----:B------:R0:W-:Y:S02]  /*28450*/  STL [R1+0x8], R8 ;  /* 0x0000080801007387 */ /* 0x0001e40000100800 */
[----:B------:R-:W-:Y:S02]  /*28460*/  @!P0 IMAD R6, R33, R3, R6 ;  /* 0x0000000321068224 */ /* 0x000fe400078e0206 */
[----:B------:R-:W1:Y:S02]  /*28470*/  @!P0 LDC.64 R2, c[0x0][0x418] ;  /* 0x00010600ff028b82 */ /* 0x000e640000000a00 */
[----:B------:R-:W-:Y:S02]  /*28480*/  @!P0 IMAD.IADD R6, R5, 0x1, R6 ;  /* 0x0000000105068824 */ /* 0x000fe400078e0206 */
[----:B------:R-:W-:Y:S01]  /*28490*/  IMAD.U32 R5, RZ, RZ, UR39 ;  /* 0x00000027ff057e24 */ /* 0x000fe2000f8e00ff */
[----:B-1----:R-:W-:-:S04]  /*284a0*/  @!P0 LEA R2, P1, R4, R2, 0x2 ;  /* 0x0000000204028211 */ /* 0x002fc800078210ff */
[----:B------:R-:W-:Y:S01]  /*284b0*/  @!P0 LEA.HI.X R3, R4, R3, R6, 0x2, P1 ;  /* 0x0000000304038211 */ /* 0x000fe200008f1406 */
[----:B------:R-:W-:-:S06]  /*284c0*/  IMAD.MOV.U32 R4, RZ, RZ, RZ ;  /* 0x000000ffff047224 */ /* 0x000fcc00078e00ff */
[----:B------:R1:W5:Y:S01]  /*284d0*/  @!P0 LDG.E R4, desc[UR60][R2.64] ;  /* 0x0000003c02048981 */ /* 0x000362000c1e1900 */
[----:B------:R-:W-:Y:S02]  /*284e0*/  ISETP.GT.U32.AND P0, PT, R20, 0x5f, PT ;  /* 0x0000005f1400780c */ /* 0x000fe40003f04070 */
[----:B------:R-:W-:Y:S02]  /*284f0*/  ISETP.NE.AND P3, PT, R5, 0x3, PT ;  /* 0x000000030500780c */ /* 0x000fe40003f65270 */
[----:B0-----:R-:W-:Y:S02]  /*28500*/  LOP3.LUT R8, R19, 0x80, RZ, 0xfc, !PT ;  /* 0x0000008013087812 */ /* 0x001fe400078efcff */
[----:B------:R-:W-:-:S07]  /*28510*/  ISETP.GE.AND P1, PT, R18, UR4, PT ;  /* 0x0000000412007c0c */ /* 0x000fce000bf26270 */
[----:B------:R-:W-:Y:S02]  /*28520*/  @P0 LOP3.LUT R16, R16, 0x8, RZ, 0xfc, !PT ;  /* 0x0000000810100812 */ /* 0x000fe400078efcff */
[----:B------:R-:W-:Y:S02]  /*28530*/  ISETP.GE.AND P0, PT, R8, UR4, PT ;  /* 0x0000000408007c0c */ /* 0x000fe4000bf06270 */
[----:B------:R-:W-:-:S04]  /*28540*/  LOP3.LUT R16, R16, 0xffffffef, RZ, 0xc0, !PT ;  /* 0xffffffef10107812 */ /* 0x000fc800078ec0ff */
[----:B------:R-:W-:-:S04]  /*28550*/  @P3 LOP3.LUT R16, R16, 0x10, RZ, 0xfc, !PT ;  /* 0x0000001010103812 */ /* 0x000fc800078efcff */
[----:B------:R-:W-:-:S04]  /*28560*/  LOP3.LUT R16, R16, 0xfffffffb, RZ, 0xc0, !PT ;  /* 0xfffffffb10107812 */ /* 0x000fc800078ec0ff */
[----:B------:R-:W-:-:S04]  /*28570*/  @P2 LOP3.LUT R16, R16, 0x4, RZ, 0xfc, !PT ;  /* 0x0000000410102812 */ /* 0x000fc800078efcff */
[----:B------:R-:W-:-:S04]  /*28580*/  LOP3.LUT R16, R16, 0xfffffffe, RZ, 0xc0, !PT ;  /* 0xfffffffe10107812 */ /* 0x000fc800078ec0ff */
[----:B------:R-:W-:-:S04]  /*28590*/  LOP3.LUT R16, R16, 0xfffffffd, RZ, 0xc0, !PT ;  /* 0xfffffffd10107812 */ /* 0x000fc800078ec0ff */
[----:B------:R-:W-:-:S04]  /*285a0*/  @P1 LOP3.LUT R16, R16, 0x2, RZ, 0xfc, !PT ;  /* 0x0000000210101812 */ /* 0x000fc800078efcff */
[----:B------:R-:W-:Y:S01]  /*285b0*/  @P0 LOP3.LUT R16, R16, 0x1, RZ, 0xfc, !PT ;  /* 0x0000000110100812 */ /* 0x000fe200078efcff */
[----:B-1----:R-:W-:Y:S06]  /*285c0*/  BRA.DIV UR5, `(.L_x_1933) ;  /* 0x0000005605987947 */ /* 0x002fec000b800000 */
.L_x_2062:
[----:B------:R-:W-:Y:S05]  /*285d0*/  @!P3 BRA `(.L_x_1934) ;  /* 0x000000000004b947 */ /* 0x000fea0003800000 */
[----:B------:R-:W-:Y:S01]  /*285e0*/  BPT.TRAP 0x1 ;  /* 0x000000040000795c */ /* 0x000fe20000300000 */
.L_x_1934:
        /* <DEDUP_REMOVED lines=23> */
.L_x_2063:
[----:B------:R-:W-:Y:S05]  /*28760*/  BSYNC B0 ;  /* 0x0000000000007941 */ /* 0x000fea0003800000 */
.L_x_1935:
[----:B------:R-:W1:Y:S01]  /*28770*/  S2R R8, SR_TID.X ;  /* 0x0000000000087919 */ /* 0x000e620000002100 */
[----:B------:R-:W-:Y:S01]  /*28780*/  ULDC.64 UR4, c[0x0][0x300] ;  /* 0x0000c00000047ab9 */ /* 0x000fe20000000a00 */
[----:B------:R-:W-:Y:S01]  /*28790*/  ULDC.64 UR6, c[0x0][0x2e8] ;  /* 0x0000ba0000067ab9 */ /* 0x000fe20000000a00 */
[----:B------:R-:W-:Y:S01]  /*287a0*/  IMAD R5, R5, UR4, RZ ;  /* 0x0000000405057c24 */ /* 0x000fe2000f8e02ff */
[----:B------:R-:W2:Y:S01]  /*287b0*/  S2R R9, SR_TID.X ;  /* 0x0000000000097919 */ /* 0x000ea20000002100 */
[----:B0-----:R-:W-:Y:S01]  /*287c0*/  IMAD.WIDE.U32 R2, R0, UR4, RZ ;  /* 0x0000000400027c25 */ /* 0x001fe2000f8e00ff */
[C---:B------:R-:W-:Y:S02]  /*287d0*/  LOP3.LUT P4, RZ, R16.reuse, 0x4, RZ, 0xc0, !PT ;  /* 0x0000000410ff7812 */ /* 0x040fe4000788c0ff */
[----:B------:R-:W-:Y:S01]  /*287e0*/  LOP3.LUT P3, RZ, R16, 0x2, RZ, 0xc0, !PT ;  /* 0x0000000210ff7812 */ /* 0x000fe2000786c0ff */
        /* <DEDUP_REMOVED lines=85> */
.L_x_2077:
        /* <DEDUP_REMOVED lines=12> */
.L_x_1938:
        /* <DEDUP_REMOVED lines=10> */
.L_x_1939:
[----:B------:R2:W-:Y:S02]  /*28ea0*/  SYNCS.ARRIVE.TRANS64.A1T0 RZ, [R7+URZ+0x2a830], RZ ;  /* 0x02a830ff07ff79a7 */ /* 0x0005e4000810003f */
[----:B------:R-:W-:Y:S05]  /*28eb0*/  WARPSYNC.ALL ;  /* 0x0000000000007948 */ /* 0x000fea0003800000 */
[----:B------:R-:W-:Y:S01]  /*28ec0*/  ULDC.64 UR4, c[0x0][0xa00] ;  /* 0x0002800000047ab9 */ /* 0x000fe20000000a00 */
[----:B-1----:R-:W-:Y:S01]  /*28ed0*/  VIADD R2, R17, 0xc400 ;  /* 0x0000c40011027836 */ /* 0x002fe20000000000 */
[----:B------:R-:W-:Y:S01]  /*28ee0*/  BAR.SYNC.DEFER_BLOCKING 0x8, 0x180 ;  /* 0x0206000000007b1d */ /* 0x000fe20000010000 */
[----:B------:R-:W-:Y:S02]  /*28ef0*/  ISETP.NE.U32.AND P0, PT, RZ, UR4, PT ;  /* 0x00000004ff007c0c */ /* 0x000fe4000bf05070 */
[----:B------:R-:W-:-:S02]  /*28f00*/  SHF.R.S32.HI R0, RZ, 0x1f, R27 ;  /* 0x0000001fff007819 */ /* 0x000fc4000001141b */
[----:B------:R-:W-:Y:S01]  /*28f10*/  ISETP.NE.AND.EX P0, PT, RZ, UR5, PT, P0 ;  /* 0x00000005ff007c0c */ /* 0x000fe2000bf05300 */
[----:B------:R-:W-:Y:S01]  /*28f20*/  ULDC.64 UR4, c[0x0][0x298] ;  /* 0x0000a60000047ab9 */ /* 0x000fe20000000a00 */
[----:B------:R-:W-:Y:S01]  /*28f30*/  LOP3.LUT P1, RZ, R2, 0x3ff, RZ, 0xc0, !PT ;  /* 0x000003ff02ff7812 */ /* 0x000fe2000782c0ff */
[----:B------:R-:W-:Y:S01]  /*28f40*/  BSSY B6, `(.L_x_1940) ;  /* 0x000001c000067945 */ /* 0x000fe20003800000 */
[----:B------:R-:W-:Y:S02]  /*28f50*/  SEL R0, R0, RZ, !P0 ;  /* 0x000000ff00007207 */ /* 0x000fe40004000000 */
[----:B------:R-:W-:-:S03]  /*28f60*/  SEL R2, R27, RZ, !P0 ;  /* 0x000000ff1b027207 */ /* 0x000fc60004000000 */
[----:B------:R1:W-:Y:S04]  /*28f70*/  STL [R1+0x28], R0 ;  /* 0x0000280001007387 */ /* 0x0003e80000100800 */
[----:B------:R3:W-:Y:S01]  /*28f80*/  STL [R1+0x14], R2 ;  /* 0x0000140201007387 */ /* 0x0007e20000100800 */
[----:B-1----:R-:W-:Y:S01]  /*28f90*/  SHF.R.S32.HI R0, RZ, 0x1f, R35 ;  /* 0x0000001fff007819 */ /* 0x002fe20000011423 */
[----:B---3--:R-:W-:-:S04]  /*28fa0*/  IMAD.WIDE.U32 R2, R35, UR4, RZ ;  /* 0x0000000423027c25 */ /* 0x008fc8000f8e00ff */
[----:B------:R-:W-:Y:S01]  /*28fb0*/  IMAD R0, R0, UR4, RZ ;  /* 0x0000000400007c24 */ /* 0x000fe2000f8e02ff */
[----:B------:R1:W-:Y:S03]  /*28fc0*/  STL.64 [R1+0x18], R2 ;  /* 0x0000180201007387 */ /* 0x0003e60000100a00 */
[----:B------:R-:W-:-:S04]  /*28fd0*/  IMAD R0, R35, UR5, R0 ;  /* 0x0000000523007c24 */ /* 0x000fc8000f8e0200 */
[----:B------:R-:W-:Y:S01]  /*28fe0*/  IMAD.IADD R35, R3, 0x1, R0 ;  /* 0x0000000103237824 */ /* 0x000fe200078e0200 */
[----:B------:R-:W-:Y:S06]  /*28ff0*/  @!P1 BRA `(.L_x_1941) ;  /* 0x0000000000409947 */ /* 0x000fec0003800000 */
[----:B-1----:R-:W-:Y:S01]  /*29000*/  MOV R2, 0x0 ;  /* 0x0000000000027802 */ /* 0x002fe20000000f00 */
        /* <DEDUP_REMOVED lines=15> */
.L_x_1941:
[----:B------:R-:W-:Y:S05]  /*29100*/  BSYNC B6 ;  /* 0x0000000000067941 */ /* 0x000fea0003800000 */
.L_x_1940:
[----:B------:R-:W3:Y:S01]  /*29110*/  LDL.LU R20, [R1+0x28] ;  /* 0x0000280001147983 */ /* 0x000ee20000300800 */
[----:B------:R-:W-:Y:S01]  /*29120*/  ULDC.64 UR4, c[0x0][0x2d8] ;  /* 0x0000b60000047ab9 */ /* 0x000fe20000000a00 */
[----:B--2---:R-:W2:Y:S02]  /*29130*/  LDC R7, c[0x0][0x448] ;  /* 0x00011200ff077b82 */ /* 0x004ea40000000800 */
[----:B------:R-:W4:Y:S04]  /*29140*/  LDL.LU R21, [R1+0x14] ;  /* 0x0000140001157983 */ /* 0x000f280000300800 */
[----:B-1----:R-:W5:Y:S01]  /*29150*/  LDL.LU.64 R2, [R1+0x18] ;  /* 0x0000180001027983 */ /* 0x002f620000300a00 */
[----:B------:R-:W1:Y:S01]  /*29160*/  S2R R8, SR_TID.X ;  /* 0x0000000000087919 */ /* 0x000e620000002100 */
[----:B--2---:R-:W-:-:S13]  /*29170*/  ISETP.NE.AND P0, PT, R7, 0x1, PT ;  /* 0x000000010700780c */ /* 0x004fda0003f05270 */
[----:B------:R-:W2:Y:S01]  /*29180*/  @P0 LDC R6, c[0x0][0x44c] ;  /* 0x00011300ff060b82 */ /* 0x000ea20000000800 */
[----:B-1----:R-:W-:-:S05]  /*29190*/  IMAD.SHL.U32 R8, R8, 0x8, RZ ;  /* 0x0000000808087824 */ /* 0x002fca00078e00ff */
[----:B------:R-:W-:Y:S01]  /*291a0*/  LOP3.LUT R8, R8, 0x38, RZ, 0xc0, !PT ;  /* 0x0000003808087812 */ /* 0x000fe200078ec0ff */
[----:B-----5:R-:W-:Y:S02]  /*291b0*/  IMAD.MOV.U32 R3, RZ, RZ, R35 ;  /* 0x000000ffff037224 */ /* 0x020fe400078e0023 */
[----:B------:R-:W-:-:S04]  /*291c0*/  IMAD.WIDE.U32 R2, R26, UR4, R2 ;  /* 0x000000041a027c25 */ /* 0x000fc8000f8e0002 */
[----:B------:R-:W-:Y:S01]  /*291d0*/  IMAD R3, R26, UR5, R3 ;  /* 0x000000051a037c24 */ /* 0x000fe2000f8e0203 */
[----:B------:R-:W-:Y:S02]  /*291e0*/  ULDC.64 UR4, c[0x0][0x2e0] ;  /* 0x0000b80000047ab9 */ /* 0x000fe40000000a00 */
[----:B---3--:R-:W-:Y:S02]  /*291f0*/  IMAD R0, R20, UR4, RZ ;  /* 0x0000000414007c24 */ /* 0x008fe4000f8e02ff */
[----:B------:R-:W1:Y:S01]  /*29200*/  S2R R20, SR_TID.X ;  /* 0x0000000000147919 */ /* 0x000e620000002100 */
[----:B----4-:R-:W-:-:S04]  /*29210*/  IMAD.WIDE.U32 R2, R21, UR4, R2 ;  /* 0x0000000415027c25 */ /* 0x010fc8000f8e0002 */
[----:B------:R-:W-:Y:S01]  /*29220*/  IMAD R0, R21, UR5, R0 ;  /* 0x0000000515007c24 */ /* 0x000fe2000f8e0200 */
[----:B------:R-:W-:-:S03]  /*29230*/  ULDC.64 UR4, c[0x0][0x2d0] ;  /* 0x0000b40000047ab9 */ /* 0x000fc60000000a00 */
[----:B------:R-:W-:Y:S02]  /*29240*/  IMAD.IADD R3, R3, 0x1, R0 ;  /* 0x0000000103037824 */ /* 0x000fe400078e0200 */
[----:B------:R-:W3:Y:S01]  /*29250*/  @P0 LDC R0, c[0x0][0x450] ;  /* 0x00011400ff000b82 */ /* 0x000ee20000000800 */
[----:B-1----:R-:W-:-:S04]  /*29260*/  LOP3.LUT R20, R20, 0x7f, RZ, 0xc0, !PT ;  /* 0x0000007f14147812 */ /* 0x002fc800078ec0ff */
[----:B------:R-:W-:Y:S02]  /*29270*/  SHF.R.U32.HI R21, RZ, 0x3, R20 ;  /* 0x00000003ff157819 */ /* 0x000fe40000011614 */
[----:B------:R-:W1:Y:S02]  /*29280*/  S2R R20, SR_TID.X ;  /* 0x0000000000147919 */ /* 0x000e640000002100 */
[----:B-1----:R-:W-:-:S05]  /*29290*/  IMAD.SHL.U32 R20, R20, 0x10, RZ ;  /* 0x0000001014147824 */ /* 0x002fca00078e00ff */
[----:B------:R-:W-:Y:S02]  /*292a0*/  LOP3.LUT R20, R21, 0x70, R20, 0xf8, !PT ;  /* 0x0000007015147812 */ /* 0x000fe400078ef814 */
[----:B------:R-:W1:Y:S03]  /*292b0*/  S2R R21, SR_TID.X ;  /* 0x0000000000157919 */ /* 0x000e660000002100 */
[----:B------:R-:W-:Y:S02]  /*292c0*/  IMAD.IADD R5, R20, 0x1, R25 ;  /* 0x0000000114057824 */ /* 0x000fe400078e0219 */
[----:B------:R-:W4:Y:S02]  /*292d0*/  S2R R20, SR_TID.X ;  /* 0x0000000000147919 */ /* 0x000f240000002100 */
[----:B--2---:R-:W-:-:S04]  /*292e0*/  @P0 IMAD.HI.U32 R6, R5, R6, RZ ;  /* 0x0000000605060227 */ /* 0x004fc800078e00ff */
[----:B0-----:R-:W-:Y:S01]  /*292f0*/  IMAD.MOV.U32 R4, RZ, RZ, R5 ;  /* 0x000000ffff047224 */ /* 0x001fe200078e0005 */
[----:B---3--:R-:W-:-:S05]  /*29300*/  @P0 SHF.R.U32.HI R4, RZ, R0, R6 ;  /* 0x00000000ff040219 */ /* 0x008fca0000011606 */
[----:B------:R-:W-:Y:S02]  /*29310*/  IMAD.MOV R0, RZ, RZ, -R4 ;  /* 0x000000ffff007224 */ /* 0x000fe400078e0a04 */
[----:B------:R-:W-:-:S04]  /*29320*/  IMAD.WIDE.U32 R2, R4, UR4, R2 ;  /* 0x0000000404027c25 */ /* 0x000fc8000f8e0002 */
[----:B------:R-:W-:Y:S01]  /*29330*/  IMAD R0, R7, R0, R5 ;  /* 0x0000000007007224 */ /* 0x000fe200078e0205 */
[----:B------:R-:W-:-:S05]  /*29340*/  SHF.R.S32.HI R5, RZ, 0x1f, R4 ;  /* 0x0000001fff057819 */ /* 0x000fca0000011404 */
[----:B------:R-:W-:Y:S02]  /*29350*/  IMAD R5, R5, UR4, RZ ;  /* 0x0000000405057c24 */ /* 0x000fe4000f8e02ff */
[----:B-1----:R-:W-:Y:S02]  /*29360*/  IMAD.SHL.U32 R21, R21, 0x8, RZ ;  /* 0x0000000815157824 */ /* 0x002fe400078e00ff */
[----:B------:R-:W-:Y:S01]  /*29370*/  IMAD R5, R4, UR5, R5 ;  /* 0x0000000504057c24 */ /* 0x000fe2000f8e0205 */
[----:B------:R-:W-:Y:S01]  /*29380*/  SHF.R.S32.HI R4, RZ, 0x1f, R0 ;  /* 0x0000001fff047819 */ /* 0x000fe20000011400 */
[----:B------:R-:W-:Y:S01]  /*29390*/  ULDC.64 UR4, c[0x0][0x2c8] ;  /* 0x0000b20000047ab9 */ /* 0x000fe20000000a00 */
[----:B------:R-:W-:Y:S01]  /*293a0*/  LOP3.LUT R21, R21, 0x38, RZ, 0xc0, !PT ;  /* 0x0000003815157812 */ /* 0x000fe200078ec0ff */
[----:B------:R-:W-:Y:S01]  /*293b0*/  IMAD.IADD R3, R3, 0x1, R5 ;  /* 0x0000000103037824 */ /* 0x000fe200078e0205 */
[----:B----4-:R-:W-:Y:S01]  /*293c0*/  LOP3.LUT R20, R20, 0x7f, RZ, 0xc0, !PT ;  /* 0x0000007f14147812 */ /* 0x010fe200078ec0ff */
[----:B------:R-:W-:Y:S01]  /*293d0*/  IMAD R4, R4, UR4, RZ ;  /* 0x0000000404047c24 */ /* 0x000fe2000f8e02ff */
[C---:B------:R-:W-:Y:S01]  /*293e0*/  LOP3.LUT R9, R21.reuse, 0x40, RZ, 0xfc, !PT ;  /* 0x0000004015097812 */ /* 0x040fe200078efcff */
[----:B------:R-:W-:Y:S01]  /*293f0*/  IMAD.WIDE.U32 R2, R0, UR4, R2 ;  /* 0x0000000400027c25 */ /* 0x000fe2000f8e0002 */
[----:B------:R-:W-:-:S03]  /*29400*/  LOP3.LUT R10, R21, 0x80, RZ, 0xfc, !PT ;  /* 0x00000080150a7812 */ /* 0x000fc600078efcff */
[----:B------:R-:W-:Y:S01]  /*29410*/  IMAD R5, R0, UR5, R4 ;  /* 0x0000000500057c24 */ /* 0x000fe2000f8e0204 */
[----:B------:R-:W-:Y:S02]  /*29420*/  ULDC.64 UR4, c[0x0][0x280] ;  /* 0x0000a00000047ab9 */ /* 0x000fe40000000a00 */
[----:B------:R-:W-:Y:S01]  /*29430*/  LEA R0, P0, R2, UR4, 0x1 ;  /* 0x0000000402007c11 */ /* 0x000fe2000f8008ff */
[----:B------:R-:W-:Y:S01]  /*29440*/  IMAD.IADD R4, R3, 0x1, R5 ;  /* 0x0000000103047824 */ /* 0x000fe200078e0205 */
[----:B------:R-:W-:Y:S02]  /*29450*/  ULDC UR4, c[0x0][0x2b8] ;  /* 0x0000ae0000047ab9 */ /* 0x000fe40000000800 */
[----:B------:R-:W-:Y:S02]  /*29460*/  ISETP.GE.AND P3, PT, R8, UR4, PT ;  /* 0x0000000408007c0c */ /* 0x000fe4000bf66270 */
[----:B------:R-:W-:Y:S01]  /*29470*/  LEA.HI.X R4, R2, UR5, R4, 0x1, P0 ;  /* 0x0000000502047c11 */ /* 0x000fe200080f0c04 */
[----:B------:R-:W-:Y:S01]  /*29480*/  UMOV UR5, 0xffffffff ;  /* 0xffffffff00057882 */ /* 0x000fe20000000000 */
[----:B------:R-:W-:-:S02]  /*29490*/  ISETP.GE.AND P2, PT, R9, UR4, PT ;  /* 0x0000000409007c0c */ /* 0x000fc4000bf46270 */
[----:B------:R-:W-:Y:S02]  /*294a0*/  ISETP.GE.AND P0, PT, R10, UR4, PT ;  /* 0x000000040a007c0c */ /* 0x000fe4000bf06270 */
[----:B------:R-:W-:Y:S01]  /*294b0*/  SHF.R.U32.HI R9, RZ, 0x3, R20 ;  /* 0x00000003ff097819 */ /* 0x000fe20000011614 */
[----:B------:R-:W-:Y:S10]  /*294c0*/  BRA.DIV UR5, `(.L_x_1942) ;  /* 0x0000005205487947 */ /* 0x000ff4000b800000 */
[----:B------:R-:W0:Y:S01]  /*294d0*/  SHFL.IDX PT, R3, R0, RZ, 0x181f ;  /* 0x00181fff00037589 */ /* 0x000e2200000e0000 */
[----:B------:R-:W-:Y:S02]  /*294e0*/  IMAD R32, R32, R7, RZ ;  /* 0x0000000720207224 */ /* 0x000fe400078e02ff */
        /* <DEDUP_REMOVED lines=77> */
.L_x_2094:
[----:B------:R-:W-:Y:S01]  /*299c0*/  VIADD R25, R25, 0x70 ;  /* 0x0000007019197836 */ /* 0x000fe20000000000 */
[----:B------:R-:W-:Y:S04]  /*299d0*/  BSSY B0, `(.L_x_1943) ;  /* 0x000000b000007945 */ /* 0x000fe80003800000 */
[----:B------:R-:W-:-:S13]  /*299e0*/  ISETP.GE.AND P1, PT, R25, R32, PT ;  /* 0x000000201900720c */ /* 0x000fda0003f26270 */
[----:B------:R-:W-:Y:S05]  /*299f0*/  @P1 BRA `(.L_x_1944) ;  /* 0x0000000000201947 */ /* 0x000fea0003800000 */
[----:B0-----:R-:W-:-:S05]  /*29a00*/  LEA R2, P1, R8, R14, 0x1 ;  /* 0x0000000e08027211 */ /* 0x001fca00078208ff */
[----:B------:R-:W-:-:S05]  /*29a10*/  IMAD.X R3, RZ, RZ, R4, P1 ;  /* 0x000000ffff037224 */ /* 0x000fca00008e0604 */
[----:B------:R-:W-:Y:S01]  /*29a20*/  @!PT LDS RZ, [RZ] ;  /* 0x00000000fffff984 */ /* 0x000fe20000000800 */
[----:B------:R-:W-:Y:S01]  /*29a30*/  @!PT LDS RZ, [RZ] ;  /* 0x00000000fffff984 */ /* 0x000fe20000000800 */
[----:B------:R-:W-:Y:S01]  /*29a40*/  @!PT LDS RZ, [RZ] ;  /* 0x00000000fffff984 */ /* 0x000fe20000000800 */
[----:B------:R1:W-:Y:S04]  /*29a50*/  LDGSTS.E.BYPASS.LTC128B.128 [R36+0xfc00], desc[UR60][R2.64], !P3 ;  /* 0x0fc0000002247fae */ /* 0x0003e8000d901d7c */
[----:B------:R1:W-:Y:S04]  /*29a60*/  LDGSTS.E.BYPASS.LTC128B.128 [R36+0x13c00], desc[UR60][R2.64+0x80], !P2 ;  /* 0x13c0008002247fae */ /* 0x0003e8000d101d7c */
[----:B------:R1:W-:Y:S02]  /*29a70*/  LDGSTS.E.BYPASS.LTC128B.128 [R36+0x17c00], desc[UR60][R2.64+0x100], !P0 ;  /* 0x17c0010002247fae */ /* 0x0003e4000c101d7c */
.L_x_1944:
[----:B------:R-:W-:Y:S05]  /*29a80*/  BSYNC B0 ;  /* 0x0000000000007941 */ /* 0x000fea0003800000 */
.L_x_1943:
[----:B------:R-:W-:Y:S01]  /*29a90*/  NOP ;  /* 0x0000000000007918 */ /* 0x000fe20000000000 */
[----:B------:R-:W-:-:S13]  /*29aa0*/  PLOP3.LUT P0, PT, PT, PT, PT, 0x80, 0x0 ;  /* 0x000000000000781c */ /* 0x000fda0003f0f070 */
.L_x_1945:
[----:B------:R-:W-:Y:S02]  /*29ab0*/  PLOP3.LUT P1, PT, P1, P0, PT, 0xa2, 0x0 ;  /* 0x000000000000781c */ /* 0x000fe40000f21472 */
[----:B------:R-:W-:-:S08]  /*29ac0*/  @P0 R2UR P1, UR4, R17 ;  /* 0x00000000110402ca */ /* 0x000fd00000020000 */
[----:B------:R-:W-:-:S05]  /*29ad0*/  @P0 PLOP3.LUT P0, PT, P1, PT, PT, 0x80, 0x0 ;  /* 0x000000000000081c */ /* 0x000fca0000f0f070 */
[----:B------:R-:W-:Y:S01]  /*29ae0*/  @!P1 SYNCS.ARRIVE.TRANS64.RED.A0T1 RZ, [UR4+0x2a800], RZ ;  /* 0x02a800ffffff99a7 */ /* 0x000fe20008200404 */
[----:B------:R-:W-:Y:S07]  /*29af0*/  @!P1 ARRIVES.LDGSTSBAR.64.TRANSCNT [UR4+0x2a800] ;  /* 0x02a80000ff0099b0 */ /* 0x000fee0008000a84 */
[----:B------:R-:W-:Y:S05]  /*29b00*/  @P0 BRA.U.ANY `(.L_x_1945) ;  /* 0xfffffffd00e80947 */ /* 0x000fea000393ffff */
[----:B01----:R-:W2:Y:S02]  /*29b10*/  LDL.LU R2, [R1+0x24] ;  /* 0x0000240001027983 */ /* 0x003ea40000300800 */
[----:B--2---:R-:W-:-:S05]  /*29b20*/  VIADD R2, R2, 0x1 ;  /* 0x0000000102027836 */ /* 0x004fca0000000000 */
[----:B------:R-:W-:Y:S01]  /*29b30*/  LEA.HI R0, R2, R2, RZ, 0x1 ;  /* 0x0000000202007211 */ /* 0x000fe200078f08ff */
[----:B------:R0:W-:Y:S03]  /*29b40*/  STL [R1+0x24], R2 ;  /* 0x0000240201007387 */ /* 0x0001e60000100800 */
[----:B------:R-:W-:-:S05]  /*29b50*/  LOP3.LUT R0, R0, 0xfffffffe, RZ, 0xc0, !PT ;  /* 0xfffffffe00007812 */ /* 0x000fca00078ec0ff */
[----:B------:R-:W-:-:S05]  /*29b60*/  IMAD.IADD R0, R2, 0x1, -R0 ;  /* 0x0000000102007824 */ /* 0x000fca00078e0a00 */
[----:B0-----:R-:W-:Y:S01]  /*29b70*/  SHF.L.U32 R2, R0, 0x1f, RZ ;  /* 0x0000001f00027819 */ /* 0x001fe200000006ff */
[----:B------:R-:W-:Y:S01]  /*29b80*/  NOP ;  /* 0x0000000000007918 */ /* 0x000fe20000000000 */
[----:B------:R-:W2:Y:S01]  /*29b90*/  LDL.LU R3, [R1+0x20] ;  /* 0x0000200001037983 */ /* 0x000ea20000300800 */
[----:B------:R0:W-:Y:S01]  /*29ba0*/  SYNCS.ARRIVE.TRANS64.A1T0 RZ, [R17+URZ+0x2a800], RZ ;  /* 0x02a800ff11ff79a7 */ /* 0x0001e2000810003f */
[----:B------:R-:W-:Y:S01]  /*29bb0*/  BSSY B0, `(.L_x_1946) ;  /* 0x0000004000007945 */ /* 0x000fe20003800000 */
[----:B------:R-:W1:Y:S01]  /*29bc0*/  SYNCS.PHASECHK.TRANS64.TRYWAIT P0, [R17+URZ+0x2a820], R2 ;  /* 0x02a82002110075a7 */ /* 0x000e62000800017f */
[----:B--2---:R-:W-:Y:S02]  /*29bd0*/  VIADD R0, R3, 0xfffffffe ;  /* 0xfffffffe03007836 */ /* 0x004fe40000000000 */
[----:B01----:R-:W-:Y:S05]  /*29be0*/  @!P0 BRA `(.L_x_1947) ;  /* 0x0000005400388947 */ /* 0x003fea0003800000 */
.L_x_2095:
[----:B------:R-:W-:Y:S05]  /*29bf0*/  BSYNC B0 ;  /* 0x0000000000007941 */ /* 0x000fea0003800000 */
.L_x_1946:
[----:B------:R-:W2:Y:S01]  /*29c00*/  LDL R3, [R1] ;  /* 0x0000000001037983 */ /* 0x000ea20000100800 */
[----:B------:R-:W-:Y:S01]  /*29c10*/  BSSY B0, `(.L_x_1948) ;  /* 0x00000f8000007945 */ /* 0x000fe20003800000 */
[----:B--2---:R-:W-:-:S13]  /*29c20*/  ISETP.GE.AND P0, PT, R0, R3, PT ;  /* 0x000000030000720c */ /* 0x004fda0003f06270 */
[----:B------:R-:W-:Y:S05]  /*29c30*/  @!P0 BRA `(.L_x_1949) ;  /* 0x0000000c00d48947 */ /* 0x000fea0003800000 */
[----:B------:R-:W-:Y:S02]  /*29c40*/  IMAD.MOV.U32 R10, RZ, RZ, R28 ;  /* 0x000000ffff0a7224 */ /* 0x000fe400078e001c */
[----:B------:R-:W-:Y:S02]  /*29c50*/  IMAD.MOV.U32 R20, RZ, RZ, R30 ;  /* 0x000000ffff147224 */ /* 0x000fe400078e001e */
[----:B------:R-:W-:-:S07]  /*29c60*/  IMAD.MOV.U32 R32, RZ, RZ, R23 ;  /* 0x000000ffff207224 */ /* 0x000fce00078e0017 */
.L_x_1962:
[----:B0-----:R-:W2:Y:S01]  /*29c70*/  LDL R2, [R1+0x4] ;  /* 0x0000040001027983 */ /* 0x001ea20000100800 */
[----:B------:R-:W0:Y:S03]  /*29c80*/  LDC R7, c[0x0][0x430] ;  /* 0x00010c00ff077b82 */ /* 0x000e260000000800 */
[----:B------:R-:W3:Y:S01]  /*29c90*/  LDL R8, [R1+0x8] ;  /* 0x0000080001087983 */ /* 0x000ee20000100800 */
[----:B------:R-:W1:Y:S01]  /*29ca0*/  S2R R3, SR_TID.X ;  /* 0x0000000000037919 */ /* 0x000e620000002100 */
[----:B------:R-:W4:Y:S01]  /*29cb0*/  S2R R9, SR_TID.X ;  /* 0x0000000000097919 */ /* 0x000f220000002100 */
[----:B0-----:R-:W-:-:S13]  /*29cc0*/  ISETP.NE.AND P0, PT, R7, 0x1, PT ;  /* 0x000000010700780c */ /* 0x001fda0003f05270 */
[----:B------:R-:W0:Y:S01]  /*29cd0*/  @P0 LDC R5, c[0x0][0x434] ;  /* 0x00010d00ff050b82 */ /* 0x000e220000000800 */
[----:B-1----:R-:W-:-:S04]  /*29ce0*/  LOP3.LUT R3, R3, 0x7f, RZ, 0xc0, !PT ;  /* 0x0000007f03037812 */ /* 0x002fc800078ec0ff */
[----:B------:R-:W-:Y:S01]  /*29cf0*/  SHF.R.U32.HI R3, RZ, 0x3, R3 ;  /* 0x00000003ff037819 */ /* 0x000fe20000011603 */
[----:B----4-:R-:W-:-:S05]  /*29d00*/  IMAD.SHL.U32 R9, R9, 0x10, RZ ;  /* 0x0000001009097824 */ /* 0x010fca00078e00ff */
[----:B------:R-:W-:Y:S02]  /*29d10*/  LOP3.LUT R9, R3, 0x70, R9, 0xf8, !PT ;  /* 0x0000007003097812 */ /* 0x000fe400078ef809 */
[----:B------:R-:W1:Y:S02]  /*29d20*/  @P0 LDC R3, c[0x0][0x438] ;  /* 0x00010e00ff030b82 */ /* 0x000e640000000800 */
[----:B------:R-:W-:Y:S01]  /*29d30*/  ISETP.GT.U32.AND P2, PT, R9, 0x5f, PT ;  /* 0x0000005f0900780c */ /* 0x000fe20003f44070 */
[----:B--2---:R-:W-:-:S04]  /*29d40*/  IMAD R4, R0, 0x60, R2 ;  /* 0x0000006000047824 */ /* 0x004fc800078e0202 */
[----:B------:R-:W-:-:S04]  /*29d50*/  IMAD.IADD R4, R9, 0x1, R4 ;  /* 0x0000000109047824 */ /* 0x000fc800078e0204 */
[----:B0-----:R-:W-:-:S04]  /*29d60*/  @P0 IMAD.HI.U32 R6, R4, R5, RZ ;  /* 0x0000000504060227 */ /* 0x001fc800078e00ff */
[----:B------:R-:W-:Y:S01]  /*29d70*/  IMAD.MOV.U32 R2, RZ, RZ, R4 ;  /* 0x000000ffff027224 */ /* 0x000fe200078e0004 */
[----:B-1----:R-:W-:-:S05]  /*29d80*/  @P0 SHF.R.U32.HI R2, RZ, R3, R6 ;  /* 0x00000003ff020219 */ /* 0x002fca0000011606 */
        /* <DEDUP_REMOVED lines=13> */
[----:B------:R-:W-:Y:S01]  /*29e60*/  LOP3.LUT P1, RZ, R16, 0x10, RZ, 0xc0, !PT ;  /* 0x0000001010ff7812 */ /* 0x000fe2000782c0ff */
[----:B------:R-:W-:-:S05]  /*29e70*/  VIADD R28, R10, 0x1 ;  /* 0x000000010a1c7836 */ /* 0x000fca0000000000 */
[C---:B------:R-:W-:Y:S01]  /*29e80*/  ISETP.NE.AND P0, PT, R28.reuse, 0x2, PT ;  /* 0x000000021c00780c */ /* 0x040fe20003f05270 */
[----:B------:R-:W-:Y:S05]  /*29e90*/  YIELD ;  /* 0x0000000000007946 */ /* 0x000fea0003800000 */
[----:B------:R-:W-:Y:S01]  /*29ea0*/  SEL R3, RZ, 0x1, P0 ;  /* 0x00000001ff037807 */ /* 0x000fe20000000000 */
[----:B------:R-:W-:Y:S01]  /*29eb0*/  IMAD.MOV.U32 R23, RZ, RZ, R0 ;  /* 0x000000ffff177224 */ /* 0x000fe200078e0000 */
[----:B------:R-:W-:Y:S02]  /*29ec0*/  SEL R28, R28, RZ, P0 ;  /* 0x000000ff1c1c7207 */ /* 0x000fe40000000000 */
[----:B------:R-:W-:Y:S01]  /*29ed0*/  LOP3.LUT R30, R20, R3, RZ, 0x3c, !PT ;  /* 0x00000003141e7212 */ /* 0x000fe200078e3cff */
[----:B0-----:R-:W-:Y:S06]  /*29ee0*/  @!P1 BRA `(.L_x_1950) ;  /* 0x0000000000049947 */ /* 0x001fec0003800000 */
[----:B------:R-:W-:Y:S01]  /*29ef0*/  BPT.TRAP 0x1 ;  /* 0x000000040000795c */ /* 0x000fe20000300000 */
.L_x_1950:
[----:B------:R-:W-:Y:S01]  /*29f00*/  IMAD R5, R28, 0x8, R17 ;  /* 0x000000081c057824 */ /* 0x000fe200078e0211 */
[----:B------:R-:W-:Y:S01]  /*29f10*/  SHF.L.U32 R0, R30, 0x1f, RZ ;  /* 0x0000001f1e007819 */ /* 0x000fe200000006ff */
[----:B------:R-:W-:Y:S03]  /*29f20*/  BSSY B1, `(.L_x_1951) ;  /* 0x0000003000017945 */ /* 0x000fe60003800000 */
[----:B------:R-:W0:Y:S02]  /*29f30*/  SYNCS.PHASECHK.TRANS64.TRYWAIT P0, [R5+URZ+0x2a840], R0 ;  /* 0x02a84000050075a7 */ /* 0x000e24000800017f */
[----:B0-----:R-:W-:Y:S05]  /*29f40*/  @!P0 BRA `(.L_x_1952) ;  /* 0x0000005000748947 */ /* 0x001fea0003800000 */
.L_x_2096:
[----:B------:R-:W-:Y:S05]  /*29f50*/  BSYNC B1 ;  /* 0x0000000000017941 */ /* 0x000fea0003800000 */
.L_x_1951:
[----:B------:R-:W-:Y:S01]  /*29f60*/  SHF.R.S32.HI R21, RZ, 0x1f, R7 ;  /* 0x0000001fff157819 */ /* 0x000fe20000011407 */
[----:B------:R-:W-:Y:S01]  /*29f70*/  ULDC.64 UR4, c[0x0][0x300] ;  /* 0x0000c00000047ab9 */ /* 0x000fe20000000a00 */
[----:B-----5:R-:W-:Y:S01]  /*29f80*/  SHF.R.S32.HI R25, RZ, 0x1f, R6 ;  /* 0x0000001fff197819 */ /* 0x020fe20000011406 */
[----:B------:R-:W-:Y:S01]  /*29f90*/  IMAD.WIDE.U32 R2, R7, UR4, RZ ;  /* 0x0000000407027c25 */ /* 0x000fe2000f8e00ff */
[----:B------:R-:W-:Y:S01]  /*29fa0*/  ULDC.64 UR6, c[0x0][0x2e8] ;  /* 0x0000ba0000067ab9 */ /* 0x000fe20000000a00 */
[C---:B------:R-:W-:Y:S02]  /*29fb0*/  LOP3.LUT P3, RZ, R16.reuse, 0x4, RZ, 0xc0, !PT ;  /* 0x0000000410ff7812 */ /* 0x040fe4000786c0ff */
[----:B0-----:R-:W-:Y:S01]  /*29fc0*/  IMAD R0, R21, UR4, RZ ;  /* 0x0000000415007c24 */ /* 0x001fe2000f8e02ff */
        /* <DEDUP_REMOVED lines=59> */
.L_x_2110:
        /* <DEDUP_REMOVED lines=10> */
.L_x_1954:
        /* <DEDUP_REMOVED lines=10> */
.L_x_1955:
[----:B------:R2:W-:Y:S01]  /*2a4c0*/  SYNCS.ARRIVE.TRANS64.A1T0 RZ, [R5+URZ+0x2a830], RZ ;  /* 0x02a830ff05ff79a7 */ /* 0x0005e2000810003f */
[----:B------:R-:W-:Y:S05]  /*2a4d0*/  @!P2 BRA `(.L_x_1956) ;  /* 0x000000000004a947 */ /* 0x000fea0003800000 */
[----:B------:R-:W-:Y:S01]  /*2a4e0*/  BPT.TRAP 0x1 ;  /* 0x000000040000795c */ /* 0x000fe20000300000 */
.L_x_1956:
[----:B-1----:R-:W-:Y:S01]  /*2a4f0*/  SHF.L.U32 R2, R20, 0x1f, RZ ;  /* 0x0000001f14027819 */ /* 0x002fe200000006ff */
[----:B--2---:R-:W-:Y:S01]  /*2a500*/  IMAD R5, R10, 0x8, R17 ;  /* 0x000000080a057824 */ /* 0x004fe200078e0211 */
[----:B------:R-:W-:Y:S03]  /*2a510*/  BSSY B1, `(.L_x_1957) ;  /* 0x0000003000017945 */ /* 0x000fe60003800000 */
[----:B------:R-:W1:Y:S02]  /*2a520*/  SYNCS.PHASECHK.TRANS64.TRYWAIT P0, [R5+URZ+0x2a860], R2 ;  /* 0x02a86002050075a7 */ /* 0x000e64000800017f */
[----:B-1----:R-:W-:Y:S05]  /*2a530*/  @!P0 BRA `(.L_x_1958) ;  /* 0x0000005000e88947 */ /* 0x002fea0003800000 */
.L_x_2111:
[----:B------:R-:W-:Y:S05]  /*2a540*/  BSYNC B1 ;  /* 0x0000000000017941 */ /* 0x000fea0003800000 */
.L_x_1957:
[----:B------:R-:W2:Y:S01]  /*2a550*/  S2R R3, SR_TID.X ;  /* 0x0000000000037919 */ /* 0x000ea20000002100 */
[----:B------:R-:W-:Y:S01]  /*2a560*/  UMOV UR4, 0xffffffff ;  /* 0xffffffff00047882 */ /* 0x000fe20000000000 */
[----:B0-----:R-:W-:Y:S01]  /*2a570*/  IMAD R8, R32, -0x60, R37 ;  /* 0xffffffa020087824 */ /* 0x001fe200078e0225 */
[----:B------:R-:W-:Y:S01]  /*2a580*/  LOP3.LUT P0, RZ, R29, 0x2, RZ, 0xc0, !PT ;  /* 0x000000021dff7812 */ /* 0x000fe2000780c0ff */
[----:B------:R-:W-:Y:S01]  /*2a590*/  IMAD R4, R10, 0x3000, R34 ;  /* 0x000030000a047824 */ /* 0x000fe200078e0222 */
[----:B--2---:R-:W-:-:S04]  /*2a5a0*/  LOP3.LUT R3, R3, 0x7f, RZ, 0xc0, !PT ;  /* 0x0000007f03037812 */ /* 0x004fc800078ec0ff */
[----:B------:R-:W-:-:S05]  /*2a5b0*/  SHF.R.U32.HI R3, RZ, 0x3, R3 ;  /* 0x00000003ff037819 */ /* 0x000fca0000011603 */
[----:B------:R-:W-:Y:S01]  /*2a5c0*/  IMAD.IADD R8, R8, 0x1, -R3 ;  /* 0x0000000108087824 */ /* 0x000fe200078e0a03 */
[----:B------:R-:W-:Y:S06]  /*2a5d0*/  BRA.DIV UR4, `(.L_x_1959) ;  /* 0x0000005204d47947 */ /* 0x000fec000b800000 */
[----:B-1----:R-:W0:Y:S01]  /*2a5e0*/  SHFL.IDX PT, R2, R18, RZ, 0x181f ;  /* 0x00181fff12027589 */ /* 0x002e2200000e0000 */
        /* <DEDUP_REMOVED lines=44> */
.L_x_2125:
[C---:B------:R-:W-:Y:S01]  /*2a8b0*/  ISETP.LT.OR P1, PT, R8.reuse, 0x51, !P1 ;  /* 0x000000510800780c */ /* 0x040fe20004f21670 */
[----:B------:R-:W-:Y:S01]  /*2a8c0*/  ULDC.64 UR4, c[0x0][0x328] ;  /* 0x0000ca0000047ab9 */ /* 0x000fe20000000a00 */
[----:B------:R-:W-:Y:S02]  /*2a8d0*/  ISETP.LT.OR P0, PT, R8, 0x51, !P0 ;  /* 0x000000510800780c */ /* 0x000fe40004701670 */
[----:B-1----:R-:W-:Y:S01]  /*2a8e0*/  IADD3 R2, P2, R2, R0, RZ ;  /* 0x0000000002027210 */ /* 0x002fe20007f5e0ff */
        /* <DEDUP_REMOVED lines=17> */
.L_x_1960:
        /* <DEDUP_REMOVED lines=10> */
.L_x_1961:
[----:B------:R-:W2:Y:S01]  /*2aaa0*/  LDL R0, [R1] ;  /* 0x0000000001007983 */ /* 0x000ea20000100800 */
[----:B------:R-:W-:Y:S01]  /*2aab0*/  IMAD.MOV.U32 R3, RZ, RZ, R25 ;  /* 0x000000ffff037224 */ /* 0x000fe200078e0019 */
[----:B------:R-:W-:Y:S01]  /*2aac0*/  ULDC.64 UR4, c[0x0][0x330] ;  /* 0x0000cc0000047ab9 */ /* 0x000fe20000000a00 */
[----:B------:R-:W-:Y:S01]  /*2aad0*/  ULDC.64 UR6, c[0x0][0x318] ;  /* 0x0000c60000067ab9 */ /* 0x000fe20000000a00 */
[----:B------:R1:W-:Y:S01]  /*2aae0*/  SYNCS.ARRIVE.TRANS64.A1T0 RZ, [R5+URZ+0x2a850], RZ ;  /* 0x02a850ff05ff79a7 */ /* 0x0003e2000810003f */
[----:B------:R-:W-:-:S04]  /*2aaf0*/  IMAD.WIDE.U32 R2, R26, UR4, R2 ;  /* 0x000000041a027c25 */ /* 0x000fc8000f8e0002 */
[----:B------:R-:W-:Y:S01]  /*2ab00*/  IMAD R19, R26, UR5, R3 ;  /* 0x000000051a137c24 */ /* 0x000fe2000f8e0203 */
[C---:B0-----:R-:W-:Y:S01]  /*2ab10*/  LEA R18, P0, R2.reuse, UR6, 0x1 ;  /* 0x0000000602127c11 */ /* 0x041fe2000f8008ff */
[----:B------:R-:W-:Y:S02]  /*2ab20*/  IMAD.MOV.U32 R10, RZ, RZ, R28 ;  /* 0x000000ffff0a7224 */ /* 0x000fe400078e001c */
[----:B------:R-:W-:Y:S01]  /*2ab30*/  IMAD.MOV.U32 R20, RZ, RZ, R30 ;  /* 0x000000ffff147224 */ /* 0x000fe200078e001e */
[----:B------:R-:W-:Y:S01]  /*2ab40*/  LEA.HI.X R19, R2, UR7, R19, 0x1, P0 ;  /* 0x0000000702137c11 */ /* 0x000fe200080f0c13 */
[----:B------:R-:W-:Y:S01]  /*2ab50*/  IMAD.MOV.U32 R32, RZ, RZ, R23 ;  /* 0x000000ffff207224 */ /* 0x000fe200078e0017 */
[C---:B--2---:R-:W-:Y:S01]  /*2ab60*/  ISETP.GT.AND P0, PT, R23.reuse, R0, PT ;  /* 0x000000001700720c */ /* 0x044fe20003f04270 */
[----:B------:R-:W-:-:S12]  /*2ab70*/  VIADD R0, R23, 0xffffffff ;  /* 0xffffffff17007836 */ /* 0x000fd80000000000 */
[----:B-1----:R-:W-:Y:S05]  /*2ab80*/  @P0 BRA `(.L_x_1962) ;  /* 0xfffffff000380947 */ /* 0x002fea000383ffff */
.L_x_1949:
[----:B------:R-:W-:Y:S05]  /*2ab90*/  BSYNC B0 ;  /* 0x0000000000007941 */ /* 0x000fea0003800000 */
.L_x_1948:
[----:B0-----:R-:W0:Y:S01]  /*2aba0*/  S2R R2, SR_TID.X ;  /* 0x0000000000027919 */ /* 0x001e220000002100 */
[----:B------:R-:W-:Y:S01]  /*2abb0*/  BSSY B0, `(.L_x_1963) ;  /* 0x0000010000007945 */ /* 0x000fe20003800000 */
[----:B0-----:R-:W-:-:S04]  /*2abc0*/  LOP3.LUT R2, R2, 0x7f, RZ, 0xc0, !PT ;  /* 0x0000007f02027812 */ /* 0x001fc800078ec0ff */
[----:B------:R-:W-:-:S13]  /*2abd0*/  ISETP.NE.AND P0, PT, R2, RZ, PT ;  /* 0x000000ff0200720c */ /* 0x000fda0003f05270 */
[----:B------:R-:W-:Y:S05]  /*2abe0*/  @P0 BRA `(.L_x_1964) ;  /* 0x0000000000300947 */ /* 0x000fea0003800000 */
[----:B------:R-:W0:Y:S01]  /*2abf0*/  S2R R5, SR_LANEID ;  /* 0x0000000000057919 */ /* 0x000e220000000000 */
[----:B------:R-:W-:Y:S01]  /*2ac00*/  VOTEU.ANY UR4, UPT, PT ;  /* 0x0000000000047886 */ /* 0x000fe200038e0100 */
[----:B------:R-:W1:Y:S01]  /*2ac10*/  LDC.64 R2, c[0x0][0xc60] ;  /* 0x00031800ff027b82 */ /* 0x000e620000000a00 */
[----:B------:R-:W0:Y:S02]  /*2ac20*/  FLO.U32 R0, UR4 ;  /* 0x0000000400007d00 */ /* 0x000e2400080e0000 */
[----:B0-----:R-:W-:-:S06]  /*2ac30*/  ISETP.EQ.U32.AND P0, PT, R0, R5, PT ;  /* 0x000000050000720c */ /* 0x001fcc0003f02070 */
[----:B------:R-:W1:Y:S07]  /*2ac40*/  POPC R5, UR4 ;  /* 0x0000000400057d09 */ /* 0x000e6e0008000000 */
[----:B-1----:R-:W2:Y:S01]  /*2ac50*/  @P0 ATOMG.E.ADD.STRONG.GPU PT, R3, desc[UR60][R2.64], R5 ;  /* 0x00000005020309a8 */ /* 0x002ea200081ee1fc */
[----:B------:R-:W0:Y:S02]  /*2ac60*/  S2R R4, SR_LTMASK ;  /* 0x0000000000047919 */ /* 0x000e240000003900 */
[----:B0-----:R-:W-:-:S04]  /*2ac70*/  LOP3.LUT R4, R4, UR4, RZ, 0xc0, !PT ;  /* 0x0000000404047c12 */ /* 0x001fc8000f8ec0ff */
[----:B------:R-:W0:Y:S01]  /*2ac80*/  POPC R7, R4 ;  /* 0x0000000400077309 */ /* 0x000e220000000000 */
[----:B--2---:R-:W0:Y:S02]  /*2ac90*/  SHFL.IDX PT, R0, R3, R0, 0x1f ;  /* 0x00001f0003007589 */ /* 0x004e2400000e0000 */
[----:B0-----:R-:W-:-:S07]  /*2aca0*/  IADD3 R24, R0, UR38, R7 ;  /* 0x0000002600187c10 */ /* 0x001fce000fffe007 */
.L_x_1964:
[----:B------:R-:W-:Y:S05]  /*2acb0*/  BSYNC B0 ;  /* 0x0000000000007941 */ /* 0x000fea0003800000 */
.L_x_1963:
[----:B------:R-:W-:-:S13]  /*2acc0*/  LOP3.LUT P0, RZ, R16, 0x10, RZ, 0xc0, !PT ;  /* 0x0000001010ff7812 */ /* 0x000fda000780c0ff */
[----:B------:R-:W-:Y:S05]  /*2acd0*/  @!P0 BRA `(.L_x_1965) ;  /* 0x0000000000048947 */ /* 0x000fea0003800000 */
[----:B------:R-:W-:Y:S01]  /*2ace0*/  BPT.TRAP 0x1 ;  /* 0x000000040000795c */ /* 0x000fe20000300000 */
.L_x_1965:
[----:B------:R-:W-:Y:S01]  /*2acf0*/  IMAD R0, R28, 0x8, R17 ;  /* 0x000000081c007824 */ /* 0x000fe200078e0211 */
[----:B------:R-:W-:Y:S01]  /*2ad00*/  SHF.L.U32 R3, R30, 0x1f, RZ ;  /* 0x0000001f1e037819 */ /* 0x000fe200000006ff */
[----:B------:R-:W-:Y:S01]  /*2ad10*/  BSSY B0, `(.L_x_1966) ;  /* 0x0000004000007945 */ /* 0x000fe20003800000 */
[----:B------:R-:W-:Y:S02]  /*2ad20*/  IMAD R6, R23, -0x60, R37 ;  /* 0xffffffa017067824 */ /* 0x000fe400078e0225 */
[----:B------:R-:W0:Y:S02]  /*2ad30*/  SYNCS.PHASECHK.TRANS64.TRYWAIT P0, [R0+URZ+0x2a860], R3 ;  /* 0x02a86003000075a7 */ /* 0x000e24000800017f */
[----:B0-----:R-:W-:Y:S05]  /*2ad40*/  @!P0 BRA `(.L_x_1967) ;  /* 0x0000005000e88947 */ /* 0x001fea0003800000 */
.L_x_2126:
[----:B------:R-:W-:Y:S05]  /*2ad50*/  BSYNC B0 ;  /* 0x0000000000007941 */ /* 0x000fea0003800000 */
.L_x_1966:
        /* <DEDUP_REMOVED lines=57> */
.L_x_2140:
        /* <DEDUP_REMOVED lines=11> */
.L_x_1969:
        /* <DEDUP_REMOVED lines=10> */
.L_x_1970:
[----:B------:R2:W-:Y:S01]  /*2b240*/  SYNCS.ARRIVE.TRANS64.A1T0 RZ, [R0+URZ+0x2a850], RZ ;  /* 0x02a850ff00ff79a7 */ /* 0x0005e2000810003f */
[----:B------:R-:W-:-:S05]  /*2b250*/  VIADD R28, R28, 0x1 ;  /* 0x000000011c1c7836 */ /* 0x000fca0000000000 */
[----:B------:R-:W-:-:S04]  /*2b260*/  ISETP.NE.AND P0, PT, R28, 0x2, PT ;  /* 0x000000021c00780c */ /* 0x000fc80003f05270 */
[----:B0-----:R-:W-:Y:S02]  /*2b270*/  SEL R3, RZ, 0x1, P0 ;  /* 0x00000001ff037807 */ /* 0x001fe40000000000 */
[----:B------:R-:W-:Y:S02]  /*2b280*/  SEL R28, R28, RZ, P0 ;  /* 0x000000ff1c1c7207 */ /* 0x000fe40000000000 */
[----:B--2---:R-:W-:-:S07]  /*2b290*/  LOP3.LUT R30, R30, R3, RZ, 0x3c, !PT ;  /* 0x000000031e1e7212 */ /* 0x004fce00078e3cff */
.L_x_1927:
[----:B------:R-:W-:Y:S05]  /*2b2a0*/  BSYNC B7 ;  /* 0x0000000000077941 */ /* 0x000fea0003800000 */
.L_x_1925:
[----:B------:R-:W-:-:S13]  /*2b2b0*/  LOP3.LUT P0, RZ, R16, 0x20, RZ, 0xc0, !PT ;  /* 0x0000002010ff7812 */ /* 0x000fda000780c0ff */
[----:B------:R-:W-:Y:S05]  /*2b2c0*/  @!P0 BRA `(.L_x_1971) ;  /* 0x0000000000248947 */ /* 0x000fea0003800000 */
[----:B------:R-:W-:Y:S05]  /*2b2d0*/  WARPSYNC.ALL ;  /* 0x0000000000007948 */ /* 0x000fea0003800000 */
[----:B------:R-:W2:Y:S08]  /*2b2e0*/  S2UR UR5, SR_CgaCtaId ;  /* 0x00000000000579c3 */ /* 0x000eb00000008800 */
[----:B------:R-:W-:Y:S06]  /*2b2f0*/  BAR.SYNC.DEFER_BLOCKING 0x5, 0x180 ;  /* 0x0146000000007b1d */ /* 0x000fec0000010000 */
[----:B------:R-:W-:-:S02]  /*2b300*/  UMOV UR4, 0x400 ;  /* 0x0000040000047882 */ /* 0x000fc40000000000 */
[----:B--2---:R-:W-:-:S06]  /*2b310*/  ULEA UR4, UR5, UR4, 0x18 ;  /* 0x0000000405047291 */ /* 0x004fcc000f8ec03f */
[----:B0-----:R-:W-:-:S05]  /*2b320*/  IMAD.U32 R17, RZ, RZ, UR4 ;  /* 0x00000004ff117e24 */ /* 0x001fca000f8e00ff */
[----:B------:R0:W2:Y:S01]  /*2b330*/  LDS.128 R24, [R17+0x2a8d0] ;  /* 0x02a8d00011187984 */ /* 0x0000a20000000c00 */
[----:B------:R-:W-:Y:S06]  /*2b340*/  BAR.ARV 0x4, 0x180 ;  /* 0x0106000000007b1d */ /* 0x000fec0000002000 */
[----:B------:R-:W-:Y:S05]  /*2b350*/  BRA `(.L_x_1972) ;  /* 0x0000000c00d47947 */ /* 0x000fea0003800000 */
.L_x_1971:
[----:B------:R-:W2:Y:S01]  /*2b360*/  S2R R8, SR_TID.X ;  /* 0x0000000000087919 */ /* 0x000ea20000002100 */
[----:B------:R-:W-:Y:S01]  /*2b370*/  UMOV UR4, 0xffffffff ;  /* 0xffffffff00047882 */ /* 0x000fe20000000000 */
[----:B--2---:R-:W-:-:S04]  /*2b380*/  LOP3.LUT R8, R8, 0x1f, RZ, 0xc0, !PT ;  /* 0x0000001f08087812 */ /* 0x004fc800078ec0ff */
[----:B------:R-:W-:Y:S01]  /*2b390*/  ISETP.NE.AND P0, PT, R8, 0x1f, PT ;  /* 0x0000001f0800780c */ /* 0x000fe20003f05270 */
[----:B------:R-:W-:-:S12]  /*2b3a0*/  BRA.DIV UR4, `(.L_x_1973) ;  /* 0x0000005604507947 */ /* 0x000fd8000b800000 */
[----:B------:R-:W-:Y:S01]  /*2b3b0*/  IMAD.IADD R7, R27, 0x1, R8 ;  /* 0x000000011b077824 */ /* 0x000fe200078e0208 */
[----:B------:R-:W-:-:S04]  /*2b3c0*/  ULDC UR4, c[0x0][0xc3c] ;  /* 0x00030f0000047ab9 */ /* 0x000fc80000000800 */
[----:B------:R-:W-:-:S13]  /*2b3d0*/  ISETP.GE.OR P1, PT, R7, UR4, !P0 ;  /* 0x0000000407007c0c */ /* 0x000fda000c726670 */
[----:B------:R-:W2:Y:S08]  /*2b3e0*/  @!P1 LDC.64 R2, c[0x0][0xc80] ;  /* 0x00032000ff029b82 */ /* 0x000eb00000000a00 */
[----:B------:R-:W3:Y:S01]  /*2b3f0*/  @!P1 LDC.64 R4, c[0x0][0xc78] ;  /* 0x00031e00ff049b82 */ /* 0x000ee20000000a00 */
[----:B--2---:R-:W-:-:S05]  /*2b400*/  @!P1 IMAD.WIDE R2, R7, 0x4, R2 ;  /* 0x0000000407029825 */ /* 0x004fca00078e0202 */
[----:B-1----:R3:W2:Y:S02]  /*2b410*/  @!P1 LDG.E R6, desc[UR60][R2.64] ;  /* 0x0000003c02069981 */ /* 0x0026a4000c1e1900 */
[----:B---3--:R-:W-:-:S05]  /*2b420*/  @!P1 IMAD.WIDE R2, R7, 0x4, R4 ;  /* 0x0000000407029825 */ /* 0x008fca00078e0204 */
        /* <DEDUP_REMOVED lines=29> */
[----:B------:R1:W2:Y:S02]  /*2b600*/  SHFL.IDX PT, R14, R2, 0x1f, 0x1f ;  /* 0x03e01f00020e7f89 */ /* 0x0002a400000e0000 */
.L_x_2150:
[----:B------:R-:W-:Y:S02]  /*2b610*/  ULDC UR4, c[0x0][0xc38] ;  /* 0x00030e0000047ab9 */ /* 0x000fe40000000800 */
[----:B------:R-:W-:-:S04]  /*2b620*/  IMAD.U32 R5, RZ, RZ, UR4 ;  /* 0x00000004ff057e24 */ /* 0x000fc8000f8e00ff */
[----:B--2---:R-:W-:-:S04]  /*2b630*/  IMAD R14, R14, R5, RZ ;  /* 0x000000050e0e7224 */ /* 0x004fc800078e02ff */
[----:B------:R-:W-:-:S05]  /*2b640*/  IMAD.IADD R7, R7, 0x1, R14 ;  /* 0x0000000107077824 */ /* 0x000fca00078e020e */
[----:B------:R-:W-:-:S13]  /*2b650*/  ISETP.GT.AND P6, PT, R7, R0, PT ;  /* 0x000000000700720c */ /* 0x000fda0003fc4270 */
[----:B------:R-:W-:Y:S05]  /*2b660*/  @P6 BRA `(.L_x_1974) ;  /* 0x0000000000a46947 */ /* 0x000fea0003800000 */
.L_x_1977:
[----:B-1----:R-:W1:Y:S01]  /*2b670*/  LDC R2, c[0x0][0xc3c] ;  /* 0x00030f00ff027b82 */ /* 0x002e620000000800 */
[----:B------:R-:W-:-:S05]  /*2b680*/  VIADD R27, R27, 0x1f ;  /* 0x0000001f1b1b7836 */ /* 0x000fca0000000000 */
[----:B-1----:R-:W-:-:S13]  /*2b690*/  ISETP.GE.AND P6, PT, R27, R2, PT ;  /* 0x000000021b00720c */ /* 0x002fda0003fc6270 */
[----:B------:R-:W-:Y:S05]  /*2b6a0*/  @P6 BRA `(.L_x_1975) ;  /* 0x0000000800bc6947 */ /* 0x000fea0003800000 */
[----:B------:R-:W1:Y:S01]  /*2b6b0*/  S2R R3, SR_TID.X ;  /* 0x0000000000037919 */ /* 0x000e620000002100 */
[----:B------:R-:W-:Y:S01]  /*2b6c0*/  IMAD.MOV.U32 R25, RZ, RZ, RZ ;  /* 0x000000ffff197224 */ /* 0x000fe200078e00ff */
[----:B-1----:R-:W-:-:S05]  /*2b6d0*/  LOP3.LUT R3, R3, 0x1f, RZ, 0xc0, !PT ;  /* 0x0000001f03037812 */ /* 0x002fca00078ec0ff */
[----:B------:R-:W-:-:S05]  /*2b6e0*/  IMAD.IADD R9, R27, 0x1, R3 ;  /* 0x000000011b097824 */ /* 0x000fca00078e0203 */
[----:B------:R-:W-:-:S13]  /*2b6f0*/  ISETP.GE.OR P6, PT, R9, R2, !P0 ;  /* 0x000000020900720c */ /* 0x000fda00047c6670 */
[----:B------:R-:W1:Y:S08]  /*2b700*/  @!P6 LDC.64 R2, c[0x0][0xc80] ;  /* 0x00032000ff02eb82 */ /* 0x000e700000000a00 */
[----:B------:R-:W2:Y:S01]  /*2b710*/  @!P6 LDC.64 R4, c[0x0][0xc78] ;  /* 0x00031e00ff04eb82 */ /* 0x000ea20000000a00 */
[----:B-1----:R-:W-:-:S05]  /*2b720*/  @!P6 IMAD.WIDE R2, R9, 0x4, R2 ;  /* 0x000000040902e825 */ /* 0x002fca00078e0202 */
[----:B------:R2:W3:Y:S02]  /*2b730*/  @!P6 LDG.E R25, desc[UR60][R2.64] ;  /* 0x0000003c0219e981 */ /* 0x0004e4000c1e1900 */
[----:B--2---:R-:W-:-:S04]  /*2b740*/  @!P6 IMAD.WIDE R2, R9, 0x4, R4 ;  /* 0x000000040902e825 */ /* 0x004fc800078e0204 */
[----:B------:R-:W-:-:S06]  /*2b750*/  IMAD.MOV.U32 R4, RZ, RZ, RZ ;  /* 0x000000ffff047224 */ /* 0x000fcc00078e00ff */
[----:B------:R-:W3:Y:S01]  /*2b760*/  @!P6 LDG.E R4, desc[UR60][R2.64] ;  /* 0x0000003c0204e981 */ /* 0x000ee2000c1e1900 */
[----:B------:R-:W-:Y:S01]  /*2b770*/  UMOV UR4, 0xffffffff ;  /* 0xffffffff00047882 */ /* 0x000fe20000000000 */
[----:B---3--:R-:W-:Y:S02]  /*2b780*/  IMAD R13, R4, R25, RZ ;  /* 0x00000019040d7224 */ /* 0x008fe400078e02ff */
[----:B------:R-:W-:Y:S05]  /*2b790*/  BRA.DIV UR4, `(.L_x_1976) ;  /* 0x0000005604907947 */ /* 0x000fea000b800000 */
        /* <DEDUP_REMOVED lines=16> */
.L_x_2158:
[----:B------:R-:W-:Y:S02]  /*2b8a0*/  ULDC UR4, c[0x0][0xc38] ;  /* 0x00030e0000047ab9 */ /* 0x000fe40000000800 */
[----:B------:R-:W-:-:S04]  /*2b8b0*/  IMAD.U32 R5, RZ, RZ, UR4 ;  /* 0x00000004ff057e24 */ /* 0x000fc8000f8e00ff */
[----:B--2---:R-:W-:-:S04]  /*2b8c0*/  IMAD R14, R14, R5, RZ ;  /* 0x000000050e0e7224 */ /* 0x004fc800078e02ff */
[----:B------:R-:W-:-:S05]  /*2b8d0*/  IMAD.IADD R7, R14, 0x1, R7 ;  /* 0x000000010e077824 */ /* 0x000fca00078e0207 */
[----:B------:R-:W-:-:S13]  /*2b8e0*/  ISETP.GT.AND P6, PT, R7, R0, PT ;  /* 0x000000000700720c */ /* 0x000fda0003fc4270 */
[----:B------:R-:W-:Y:S05]  /*2b8f0*/  @!P6 BRA `(.L_x_1977) ;  /* 0xfffffffc005ce947 */ /* 0x000fea000383ffff */
.L_x_1974:
[----:B------:R-:W-:Y:S01]  /*2b900*/  IMAD.IADD R7, R7, 0x1, -R14 ;  /* 0x0000000107077824 */ /* 0x000fe200078e0a0e */
[----:B------:R-:W-:-:S03]  /*2b910*/  UMOV UR4, 0xffffffff ;  /* 0xffffffff00047882 */ /* 0x000fc60000000000 */
[----:B------:R-:W-:-:S05]  /*2b920*/  IMAD R3, R2, R5, R7 ;  /* 0x0000000502037224 */ /* 0x000fca00078e0207 */
[----:B------:R-:W-:Y:S01]  /*2b930*/  ISETP.GT.AND P6, PT, R3, R0, PT ;  /* 0x000000000300720c */ /* 0x000fe20003fc4270 */
[----:B------:R-:W-:-:S12]  /*2b940*/  BRA.DIV UR4, `(.L_x_1978) ;  /* 0x0000005604dc7947 */ /* 0x000fd8000b800000 */
[----:B------:R-:W-:-:S04]  /*2b950*/  VOTE.ANY R3, PT, !P6 ;  /* 0x0000000000037806 */ /* 0x000fc800070e0100 */
[----:B------:R-:W2:Y:S02]  /*2b960*/  POPC R12, R3 ;  /* 0x00000003000c7309 */ /* 0x000ea40000000000 */
[----:B--2---:R2:W3:Y:S01]  /*2b970*/  SHFL.IDX PT, R25, R25, R12, 0x1f ;  /* 0x00001f0c19197589 */ /* 0x0044e200000e0000 */
[----:B------:R-:W-:-:S03]  /*2b980*/  IMAD.IADD R27, R12, 0x1, R27 ;  /* 0x000000010c1b7824 */ /* 0x000fc600078e021b */
[----:B------:R2:W4:Y:S04]  /*2b990*/  SHFL.IDX PT, R4, R4, R12, 0x1f ;  /* 0x00001f0c04047589 */ /* 0x00052800000e0000 */
.L_x_2163:
[----:B------:R-:W-:-:S13]  /*2b9a0*/  ISETP.NE.AND P0, PT, R3, RZ, PT ;  /* 0x000000ff0300720c */ /* 0x000fda0003f05270 */
[----:B------:R-:W-:Y:S05]  /*2b9b0*/  @!P0 BRA `(.L_x_1979) ;  /* 0x0000000000108947 */ /* 0x000fea0003800000 */
[----:B------:R-:W-:Y:S01]  /*2b9c0*/  UMOV UR4, 0xffffffff ;  /* 0xffffffff00047882 */ /* 0x000fe20000000000 */
[----:B--2---:R-:W-:Y:S02]  /*2b9d0*/  VIADD R12, R12, 0xffffffff ;  /* 0xffffffff0c0c7836 */ /* 0x004fe40000000000 */
[----:B------:R-:W-:Y:S05]  /*2b9e0*/  BRA.DIV UR4, `(.L_x_1980) ;  /* 0x0000005a04107947 */ /* 0x000fea000b800000 */
[----:B------:R2:W0:Y:S02]  /*2b9f0*/  SHFL.IDX PT, R6, R2, R12, 0x1f ;  /* 0x00001f0c02067589 */ /* 0x00042400000e0000 */
.L_x_1979:
[----:B----4-:R-:W-:Y:S01]  /*2ba00*/  ISETP.NE.AND P0, PT, R4, 0x1, PT ;  /* 0x000000010400780c */ /* 0x010fe20003f05270 */
[----:B0-----:R-:W-:-:S04]  /*2ba10*/  IMAD R24, R6, R5, R7 ;  /* 0x0000000506187224 */ /* 0x001fc800078e0207 */
[----:B------:R-:W-:-:S08]  /*2ba20*/  IMAD.IADD R0, R0, 0x1, -R24 ;  /* 0x0000000100007824 */ /* 0x000fd000078e0a18 */
[----:B------:R-:W-:Y:S05]  /*2ba30*/  @!P0 BRA `(.L_x_1981) ;  /* 0x0000000000dc8947 */ /* 0x000fea0003800000 */
[-C--:B---3--:R-:W-:Y:S02]  /*2ba40*/  IABS R5, R25.reuse ;  /* 0x0000001900057213 */ /* 0x088fe40000000000 */
[----:B------:R-:W-:Y:S02]  /*2ba50*/  IABS R6, R4 ;  /* 0x0000000400067213 */ /* 0x000fe40000000000 */
[----:B------:R-:W0:Y:S08]  /*2ba60*/  I2F.RP R7, R5 ;  /* 0x0000000500077306 */ /* 0x000e300000209400 */
[----:B------:R-:W3:Y:S08]  /*2ba70*/  I2F.RP R8, R6 ;  /* 0x0000000600087306 */ /* 0x000ef00000209400 */
[----:B0-----:R-:W1:Y:S08]  /*2ba80*/  MUFU.RCP R7, R7 ;  /* 0x0000000700077308 */ /* 0x001e700000001000 */
[----:B---3--:R-:W-:Y:S01]  /*2ba90*/  MUFU.RCP R8, R8 ;  /* 0x0000000800087308 */ /* 0x008fe20000001000 */
[----:B-12---:R-:W-:Y:S01]  /*2baa0*/  VIADD R2, R7, 0xffffffe ;  /* 0x0ffffffe07027836 */ /* 0x006fe20000000000 */
        /* <DEDUP_REMOVED lines=43> */
[--C-:B------:R-:W-:Y:S02]  /*2bd60*/  IMAD R4, R4, R2, R7.reuse ;  /* 0x0000000204047224 */ /* 0x100fe400078e0207 */
[----:B------:R-:W-:Y:S02]  /*2bd70*/  IMAD.MOV R2, RZ, RZ, -R7 ;  /* 0x000000ffff027224 */ /* 0x000fe400078e0a07 */
[----:B------:R-:W-:Y:S02]  /*2bd80*/  IMAD R26, R4, 0x10000, R5 ;  /* 0x00010000041a7824 */ /* 0x000fe400078e0205 */
[----:B------:R-:W-:Y:S01]  /*2bd90*/  IMAD R2, R25, R2, R0 ;  /* 0x0000000219027224 */ /* 0x000fe200078e0200 */
[----:B------:R-:W-:Y:S06]  /*2bda0*/  BRA `(.L_x_1982) ;  /* 0x0000000000f07947 */ /* 0x000fec0003800000 */
.L_x_1981:
[----:B-12---:R-:W0:Y:S02]  /*2bdb0*/  LDC.64 R2, c[0x0][0xc90] ;  /* 0x00032400ff027b82 */ /* 0x006e240000000a00 */
[----:B0-----:R-:W-:-:S05]  /*2bdc0*/  IMAD.WIDE R2, R27, 0x4, R2 ;  /* 0x000000041b027825 */ /* 0x001fca00078e0202 */
[----:B------:R0:W3:Y:S02]  /*2bdd0*/  LDG.E R6, desc[UR60][R2.64] ;  /* 0x0000003c02067981 */ /* 0x0000e4000c1e1900 */
[----:B0-----:R-:W-:Y:S02]  /*2bde0*/  IMAD.MOV.U32 R2, RZ, RZ, RZ ;  /* 0x000000ffff027224 */ /* 0x001fe400078e00ff */
[----:B---3--:R-:W-:-:S05]  /*2bdf0*/  IMAD R7, R25, R6, RZ ;  /* 0x0000000619077224 */ /* 0x008fca00078e02ff */
        /* <DEDUP_REMOVED lines=55> */
.L_x_1982:
[----:B------:R-:W-:-:S05]  /*2c170*/  LOP3.LUT R2, RZ, R2, RZ, 0x33, !PT ;  /* 0x00000002ff027212 */ /* 0x000fca00078e33ff */
[----:B------:R-:W-:Y:S01]  /*2c180*/  IMAD.IADD R25, R25, 0x1, R2 ;  /* 0x0000000119197824 */ /* 0x000fe200078e0202 */
[----:B------:R-:W-:Y:S06]  /*2c190*/  BRA `(.L_x_1983) ;  /* 0x00000000001c7947 */ /* 0x000fec0003800000 */
.L_x_1975:
[----:B------:R-:W-:Y:S01]  /*2c1a0*/  UMOV UR4, URZ ;  /* 0x0000003f00047c82 */ /* 0x000fe20008000000 */
[----:B------:R-:W-:Y:S01]  /*2c1b0*/  UMOV UR5, URZ ;  /* 0x0000003f00057c82 */ /* 0x000fe20008000000 */
[----:B------:R-:W-:Y:S01]  /*2c1c0*/  ULDC UR6, c[0x0][0xc3c] ;  /* 0x00030f0000067ab9 */ /* 0x000fe20000000800 */
[----:B------:R-:W-:Y:S02]  /*2c1d0*/  IMAD.MOV.U32 R24, RZ, RZ, R0 ;  /* 0x000000ffff187224 */ /* 0x000fe400078e0000 */
[----:B------:R-:W-:Y:S02]  /*2c1e0*/  IMAD.U32 R25, RZ, RZ, UR4 ;  /* 0x00000004ff197e24 */ /* 0x000fe4000f8e00ff */
[----:B------:R-:W-:Y:S02]  /*2c1f0*/  IMAD.U32 R26, RZ, RZ, UR5 ;  /* 0x00000005ff1a7e24 */ /* 0x000fe4000f8e00ff */
[----:B------:R-:W-:-:S07]  /*2c200*/  IMAD.U32 R27, RZ, RZ, UR6 ;  /* 0x00000006ff1b7e24 */ /* 0x000fce000f8e00ff */
.L_x_1983:
[----:B------:R-:W1:Y:S01]  /*2c210*/  S2R R0, SR_TID.X ;  /* 0x0000000000007919 */ /* 0x000e620000002100 */
[----:B------:R-:W-:Y:S05]  /*2c220*/  WARPSYNC.ALL ;  /* 0x0000000000007948 */ /* 0x000fea0003800000 */
[----:B------:R-:W-:Y:S01]  /*2c230*/  BAR.SYNC.DEFER_BLOCKING 0x4, 0x180 ;  /* 0x0106000000007b1d */ /* 0x000fe20000010000 */
[----:B-1----:R-:W-:-:S04]  /*2c240*/  LOP3.LUT R0, R0, 0x1f, RZ, 0xc0, !PT ;  /* 0x0000001f00007812 */ /* 0x002fc800078ec0ff */
[----:B------:R-:W-:-:S13]  /*2c250*/  ISETP.NE.AND P0, PT, R0, RZ, PT ;  /* 0x000000ff0000720c */ /* 0x000fda0003f05270 */
[----:B------:R-:W0:Y:S01]  /*2c260*/  @!P0 S2R R3, SR_CgaCtaId ;  /* 0x0000000000038919 */ /* 0x000e220000008800 */
[----:B------:R-:W-:-:S04]  /*2c270*/  @!P0 MOV R0, 0x400 ;  /* 0x0000040000008802 */ /* 0x000fc80000000f00 */
[----:B0-----:R-:W-:-:S05]  /*2c280*/  @!P0 LEA R17, R3, R0, 0x18 ;  /* 0x0000000003118211 */ /* 0x001fca00078ec0ff */
[----:B------:R3:W-:Y:S01]  /*2c290*/  @!P0 STS.128 [R17+0x2a8d0], R24 ;  /* 0x02a8d01811008388 */ /* 0x0007e20000000c00 */
[----:B------:R-:W-:Y:S06]  /*2c2a0*/  BAR.ARV 0x5, 0x180 ;  /* 0x0146000000007b1d */ /* 0x000fec0000002000 */
.L_x_1972:
[----:B------:R-:W-:Y:S02]  /*2c2b0*/  ULDC UR4, c[0x0][0xc3c] ;  /* 0x00030f0000047ab9 */ /* 0x000fe40000000800 */
[----:B--2---:R-:W-:-:S13]  /*2c2c0*/  ISETP.GE.AND P0, PT, R27, UR4, PT ;  /* 0x000000041b007c0c */ /* 0x004fda000bf06270 */
[----:B------:R-:W-:Y:S05]  /*2c2d0*/  @!P0 BRA `(.L_x_1984) ;  /* 0xffffff9400208947 */ /* 0x000fea000383ffff */
[----:B------:R-:W-:Y:S05]  /*2c2e0*/  BSYNC B8 ;  /* 0x0000000000087941 */ /* 0x000fea0003800000 */
.L_x_1863:
[----:B------:R-:W2:Y:S01]  /*2c2f0*/  LDL.LU R0, [R1+0x24] ;  /* 0x0000240001007983 */ /* 0x000ea20000300800 */
[----:B------:R-:W-:Y:S01]  /*2c300*/  BSSY B0, `(.L_x_1985) ;  /* 0x000000b000007945 */ /* 0x000fe20003800000 */
[----:B------:R-:W4:Y:S01]  /*2c310*/  S2R R5, SR_CgaCtaId ;  /* 0x0000000000057919 */ /* 0x000f220000008800 */
[----:B--2---:R-:W-:-:S05]  /*2c320*/  VIADD R0, R0, 0x1 ;  /* 0x0000000100007836 */ /* 0x004fca0000000000 */
        /* <DEDUP_REMOVED lines=8> */
.L_x_2166:
[----:B------:R-:W-:Y:S05]  /*2c3b0*/  BSYNC B0 ;  /* 0x0000000000007941 */ /* 0x000fea0003800000 */
.L_x_1985:
[----:B------:R-:W-:-:S03]  /*2c3c0*/  UMOV UR4, 0xffffffff ;  /* 0xffffffff00047882 */ /* 0x000fc60000000000 */
[----:B------:R-:W-:Y:S05]  /*2c3d0*/  BRA.DIV UR4, `(.L_x_1987) ;  /* 0x0000004e04d07947 */ /* 0x000fea000b800000 */
[----:B0-----:R-:W0:Y:S02]  /*2c3e0*/  S2R R0, SR_TID.X ;  /* 0x0000000000007919 */ /* 0x001e240000002100 */
[----:B0-----:R-:W-:-:S04]  /*2c3f0*/  SHF.R.U32.HI R0, RZ, 0x5, R0 ;  /* 0x00000005ff007819 */ /* 0x001fc80000011600 */
[----:B------:R-:W-:-:S05]  /*2c400*/  LOP3.LUT R0, R0, 0x3, RZ, 0xc0, !PT ;  /* 0x0000000300007812 */ /* 0x000fca00078ec0ff */
[----:B------:R0:W2:Y:S02]  /*2c410*/  SHFL.IDX PT, R14, R0, RZ, 0x1f ;  /* 0x00001fff000e7589 */ /* 0x0000a400000e0000 */
.L_x_2169:
[----:B--2---:R-:W-:-:S13]  /*2c420*/  ISETP.NE.AND P0, PT, R14, RZ, PT ;  /* 0x000000ff0e00720c */ /* 0x004fda0003f05270 */
[----:B------:R-:W-:Y:S05]  /*2c430*/  @P0 BRA `(.L_x_1546) ;  /* 0x0000000000900947 */ /* 0x000fea0003800000 */
[----:B------:R-:W-:-:S03]  /*2c440*/  UMOV UR4, 0xffffffff ;  /* 0xffffffff00047882 */ /* 0x000fc60000000000 */
[----:B------:R-:W-:Y:S05]  /*2c450*/  BRA.DIV UR4, `(.L_x_1988) ;  /* 0x0000004e04e47947 */ /* 0x000fea000b800000 */
[----:B------:R-:W-:-:S13]  /*2c460*/  ELECT P6, URZ, PT ;  /* 0x00000000003f782f */ /* 0x000fda00038c0000 */
.L_x_2172:
[----:B------:R-:W-:Y:S05]  /*2c470*/  @!P6 BRA `(.L_x_1546) ;  /* 0x000000000080e947 */ /* 0x000fea0003800000 */
[----:B0-----:R-:W2:Y:S02]  /*2c480*/  LDL R0, [R1+0x58] ;  /* 0x0000580001007983 */ /* 0x001ea40000100800 */
[----:B--2---:R-:W-:-:S13]  /*2c490*/  R2UR UR4, R0 ;  /* 0x00000000000472ca */ /* 0x004fda00000e0000 */
[----:B------:R-:W-:-:S06]  /*2c4a0*/  ULOP3.LUT UR4, UR4, 0x2, URZ, 0xfc, !UPT ;  /* 0x0000000204047892 */ /* 0x000fcc000f8efc3f */
[----:B------:R-:W-:-:S05]  /*2c4b0*/  IMAD.U32 R0, RZ, RZ, UR4 ;  /* 0x00000004ff007e24 */ /* 0x000fca000f8e00ff */
[----:B------:R-:W-:-:S13]  /*2c4c0*/  ISETP.NE.AND P0, PT, R0, 0x3, PT ;  /* 0x000000030000780c */ /* 0x000fda0003f05270 */
[----:B------:R-:W-:Y:S05]  /*2c4d0*/  @!P0 BRA `(.L_x_1989) ;  /* 0x0000000000048947 */ /* 0x000fea0003800000 */
[----:B------:R-:W-:Y:S01]  /*2c4e0*/  BPT.TRAP 0x1 ;  /* 0x000000040000795c */ /* 0x000fe20000300000 */
.L_x_1989:
[----:B------:R-:W-:Y:S01]  /*2c4f0*/  IMAD R5, R28, 0x8, R7 ;  /* 0x000000081c057824 */ /* 0x000fe200078e0207 */
[----:B------:R-:W-:Y:S01]  /*2c500*/  SHF.L.U32 R0, R30, 0x1f, RZ ;  /* 0x0000001f1e007819 */ /* 0x000fe200000006ff */
[----:B------:R-:W-:-:S03]  /*2c510*/  VIADD R28, R28, 0x1 ;  /* 0x000000011c1c7836 */ /* 0x000fc60000000000 */
[----:B------:R-:W0:Y:S02]  /*2c520*/  SYNCS.PHASECHK.TRANS64.TRYWAIT P1, [R5+URZ+0x2a840], R0 ;  /* 0x02a84000050075a7 */ /* 0x000e24000802017f */
[----:B------:R-:W-:-:S04]  /*2c530*/  ISETP.NE.AND P2, PT, R28, 0x2, PT ;  /* 0x000000021c00780c */ /* 0x000fc80003f45270 */
[----:B------:R-:W-:Y:S01]  /*2c540*/  SEL R3, RZ, 0x1, P2 ;  /* 0x00000001ff037807 */ /* 0x000fe20001000000 */
[----:B0-----:R-:W-:Y:S08]  /*2c550*/  @!P1 BRA `(.L_x_1990) ;  /* 0x0000004c00c49947 */ /* 0x001ff00003800000 */
.L_x_2173:
[----:B------:R-:W-:Y:S02]  /*2c560*/  SEL R28, R28, RZ, P2 ;  /* 0x000000ff1c1c7207 */ /* 0x000fe40001000000 */
[----:B------:R-:W-:Y:S01]  /*2c570*/  LOP3.LUT R2, R30, R3, RZ, 0x3c, !PT ;  /* 0x000000031e027212 */ /* 0x000fe200078e3cff */
[----:B------:R-:W-:Y:S06]  /*2c580*/  @!P0 BRA `(.L_x_1991) ;  /* 0x0000000000048947 */ /* 0x000fec0003800000 */
[----:B------:R-:W-:Y:S01]  /*2c590*/  BPT.TRAP 0x1 ;  /* 0x000000040000795c */ /* 0x000fe20000300000 */
.L_x_1991:
[----:B------:R-:W-:Y:S01]  /*2c5a0*/  IMAD R3, R28, 0x8, R7 ;  /* 0x000000081c037824 */ /* 0x000fe200078e0207 */
[----:B------:R-:W-:-:S04]  /*2c5b0*/  SHF.L.U32 R2, R2, 0x1f, RZ ;  /* 0x0000001f02027819 */ /* 0x000fc800000006ff */
[----:B------:R-:W2:Y:S02]  /*2c5c0*/  SYNCS.PHASECHK.TRANS64.TRYWAIT P1, [R3+URZ+0x2a840], R2 ;  /* 0x02a84002030075a7 */ /* 0x000ea4000802017f */
[----:B--2---:R-:W-:Y:S05]  /*2c5d0*/  @!P1 BRA `(.L_x_1992) ;  /* 0x0000004c00b89947 */ /* 0x004fea0003800000 */
.L_x_2174:
[----:B------:R-:W-:Y:S05]  /*2c5e0*/  @!P0 BRA `(.L_x_1993) ;  /* 0x0000000000048947 */ /* 0x000fea0003800000 */
[----:B------:R-:W-:Y:S01]  /*2c5f0*/  BPT.TRAP 0x1 ;  /* 0x000000040000795c */ /* 0x000fe20000300000 */
.L_x_1993:
[----:B------:R-:W4:Y:S02]  /*2c600*/  SYNCS.PHASECHK.TRANS64.TRYWAIT P1, [R5+URZ+0x2a860], R0 ;  /* 0x02a86000050075a7 */ /* 0x000f24000802017f */
[----:B----4-:R-:W-:Y:S05]  /*2c610*/  @!P1 BRA `(.L_x_1994) ;  /* 0x0000004c00bc9947 */ /* 0x010fea0003800000 */
.L_x_2175:
[----:B------:R-:W-:Y:S05]  /*2c620*/  @!P0 BRA `(.L_x_1995) ;  /* 0x0000000000048947 */ /* 0x000fea0003800000 */
[----:B------:R-:W-:Y:S01]  /*2c630*/  BPT.TRAP 0x1 ;  /* 0x000000040000795c */ /* 0x000fe20000300000 */
.L_x_1995:
[----:B------:R0:W0:Y:S02]  /*2c640*/  SYNCS.PHASECHK.TRANS64.TRYWAIT P0, [R3+URZ+0x2a860], R2 ;  /* 0x02a86002030075a7 */ /* 0x000024000800017f */
[----:B0-----:R-:W-:Y:S05]  /*2c650*/  @!P0 NANOSLEEP.SYNCS 0x989680 ;  /* 0x009896800000895d */ /* 0x001fea0003900000 */
[----:B------:R-:W0:Y:S02]  /*2c660*/  @!P0 SYNCS.PHASECHK.TRANS64 P0, [R3+URZ+0x2a860], R2 ;  /* 0x02a86002030085a7 */ /* 0x000e24000800007f */
[----:B0-----:R-:W-:Y:S05]  /*2c670*/  @!P0 BRA `(.L_x_1995) ;  /* 0xfffffffc00f08947 */ /* 0x001fea000383ffff */
.L_x_1546:
[----:B------:R-:W-:Y:S05]  /*2c680*/  BSYNC B9 ;  /* 0x0000000000097941 */ /* 0x000fea0003800000 */
.L_x_1543:
[----:B------:R-:W-:Y:S05]  /*2c690*/  EXIT ;  /* 0x000000000000794d */ /* 0x000fea0003800000 */
.L_x_1574:
[----:B0-----:R0:W1:Y:S02]  /*2c6a0*/  SYNCS.PHASECHK.TRANS64.TRYWAIT P6, [R86+URZ+0x2a890], R87 ;  /* 0x02a89057560075a7 */ /* 0x00106400080c017f */
[----:B-1----:R-:W-:Y:S05]  /*2c6b0*/  @!P6 NANOSLEEP.SYNCS 0x989680 ;  /* 0x009896800000e95d */ /* 0x002fea0003900000 */
[----:B------:R-:W1:Y:S02]  /*2c6c0*/  @!P6 SYNCS.PHASECHK.TRANS64 P6, [R86+URZ+0x2a890], R87 ;  /* 0x02a890575600e5a7 */ /* 0x000e6400080c007f */
[----:B-1----:R-:W-:Y:S05]  /*2c6d0*/  @!P6 BRA `(.L_x_1574) ;  /* 0xfffffffc00f0e947 */ /* 0x002fea000383ffff */
[----:B------:R-:W-:Y:S05]  /*2c6e0*/  BRA `(.L_x_1996) ;  /* 0xfffffd7800047947 */ /* 0x000fea000383ffff */
.L_x_1575:
        /* <DEDUP_REMOVED lines=8> */
.L_x_1998:
[----:B------:R-:W-:Y:S05]  /*2c770*/  BSYNC B1 ;  /* 0x0000000000017941 */ /* 0x000fea0003800000 */
.L_x_1997:
        /* <DEDUP_REMOVED lines=8> */
.L_x_1999:
[----:B------:R-:W-:Y:S01]  /*2c800*/  IMAD.MOV.U32 R11, RZ, RZ, R14 ;  /* 0x000000ffff0b7224 */ /* 0x000fe200078e000e */
[----:B------:R-:W-:Y:S06]  /*2c810*/  BRA `(.L_x_2000) ;  /* 0xfffffd7400cc7947 */ /* 0x000fec000383ffff */
.L_x_1600:
        /* <DEDUP_REMOVED lines=8> */
.L_x_2002:
[----:B------:R-:W-:Y:S05]  /*2c8a0*/  BSYNC B1 ;  /* 0x0000000000017941 */ /* 0x000fea0003800000 */
.L_x_2001:
        /* <DEDUP_REMOVED lines=8> */
.L_x_2003:
[----:B------:R-:W-:Y:S01]  /*2c930*/  IMAD.MOV.U32 R117, RZ, RZ, R14 ;  /* 0x000000ffff757224 */ /* 0x000fe200078e000e */
[----:B------:R-:W-:Y:S06]  /*2c940*/  BRA `(.L_x_2004) ;  /* 0xfffffd8c00307947 */ /* 0x000fec000383ffff */
.L_x_1630:
[----:B0-----:R0:W1:Y:S02]  /*2c950*/  SYNCS.PHASECHK.TRANS64.TRYWAIT P6, [R86+URZ+0x2a890], R87 ;  /* 0x02a89057560075a7 */ /* 0x00106400080c017f */
[----:B-1----:R-:W-:Y:S05]  /*2c960*/  @!P6 NANOSLEEP.SYNCS 0x989680 ;  /* 0x009896800000e95d */ /* 0x002fea0003900000 */
[----:B------:R-:W1:Y:S02]  /*2c970*/  @!P6 SYNCS.PHASECHK.TRANS64 P6, [R86+URZ+0x2a890], R87 ;  /* 0x02a890575600e5a7 */ /* 0x000e6400080c007f */
[----:B-1----:R-:W-:Y:S05]  /*2c980*/  @!P6 BRA `(.L_x_1630) ;  /* 0xfffffffc00f0e947 */ /* 0x002fea000383ffff */
[----:B------:R-:W-:Y:S05]  /*2c990*/  BRA `(.L_x_2005) ;  /* 0xfffffdac00607947 */ /* 0x000fea000383ffff */
.L_x_1631:
        /* <DEDUP_REMOVED lines=8> */
.L_x_2007:
[----:B------:R-:W-:Y:S05]  /*2ca20*/  BSYNC B1 ;  /* 0x0000000000017941 */ /* 0x000fea0003800000 */
.L_x_2006:
        /* <DEDUP_REMOVED lines=8> */
.L_x_2008:
[----:B------:R-:W-:Y:S01]  /*2cab0*/  IMAD.MOV.U32 R11, RZ, RZ, R14 ;  /* 0x000000ffff0b7224 */ /* 0x000fe200078e000e */
[----:B------:R-:W-:Y:S06]  /*2cac0*/  BRA `(.L_x_2009) ;  /* 0xfffffdac00307947 */ /* 0x000fec000383ffff */
.L_x_1644:
[----:B------:R-:W-:Y:S01]  /*2cad0*/  BSSY B1, `(.L_x_2010) ;  /* 0x0000008000017945 */ /* 0x000fe20003800000 */
[----:B--234-:R-:W-:Y:S02]  /*2cae0*/  IMAD.MOV.U32 R13, RZ, RZ, R116 ;  /* 0x000000ffff0d7224 */ /* 0x01cfe400078e0074 */
[----:B------:R-:W-:Y:S02]  /*2caf0*/  IMAD.MOV.U32 R12, RZ, RZ, 0x1 ;  /* 0x00000001ff0c7424 */ /* 0x000fe400078e00ff */
[----:B------:R-:W-:Y:S02]  /*2cb00*/  IMAD.MOV.U32 R11, RZ, RZ, 0x1c1f ;  /* 0x00001c1fff0b7424 */ /* 0x000fe400078e00ff */
[----:B------:R-:W-:-:S07]  /*2cb10*/  IMAD.MOV.U32 R15, RZ, RZ, -0x1 ;  /* 0xffffffffff0f7424 */ /* 0x000fce00078e00ff */
[----:B01----:R-:W-:Y:S05]  /*2cb20*/  WARPSYNC.COLLECTIVE R15, `(.L_x_2011) ;  /* 0x000000000f087348 */ /* 0x003fea0003c00000 */
[----:B------:R2:W3:Y:S02]  /*2cb30*/  SHFL.IDX P6, R14, R13, R12, R11 ;  /* 0x0000000c0d0e7389 */ /* 0x0004e400000c000b */
[----:B0123--:R-:W-:Y:S01]  /*2cb40*/  ENDCOLLECTIVE ;  /* 0x000000000000791b */ /* 0x00ffe20003800000 */
.L_x_2011:
[----:B------:R-:W-:Y:S05]  /*2cb50*/  BSYNC B1 ;  /* 0x0000000000017941 */ /* 0x000fea0003800000 */
.L_x_2010:
        /* <DEDUP_REMOVED lines=8> */
.L_x_2012:
[----:B------:R-:W-:Y:S01]  /*2cbe0*/  IMAD.MOV.U32 R117, RZ, RZ, R14 ;  /* 0x000000ffff757224 */ /* 0x000fe200078e000e */
[----:B------:R-:W-:Y:S06]  /*2cbf0*/  BRA `(.L_x_2013) ;  /* 0xfffffdc000e07947 */ /* 0x000fec000383ffff */
.L_x_1657:
[----:B0-----:R0:W1:Y:S02]  /*2cc00*/  SYNCS.PHASECHK.TRANS64.TRYWAIT P4, [R86+URZ+0x2a890], R87 ;  /* 0x02a89057560075a7 */ /* 0x001064000808017f */
[----:B-1----:R-:W-:Y:S05]  /*2cc10*/  @!P4 NANOSLEEP.SYNCS 0x989680 ;  /* 0x009896800000c95d */ /* 0x002fea0003900000 */
[----:B------:R-:W1:Y:S02]  /*2cc20*/  @!P4 SYNCS.PHASECHK.TRANS64 P4, [R86+URZ+0x2a890], R87 ;  /* 0x02a890575600c5a7 */ /* 0x000e64000808007f */
[----:B-1----:R-:W-:Y:S05]  /*2cc30*/  @!P4 BRA `(.L_x_1657) ;  /* 0xfffffffc00f0c947 */ /* 0x002fea000383ffff */
[----:B------:R-:W-:Y:S05]  /*2cc40*/  BRA `(.L_x_2014) ;  /* 0xfffffdd800f07947 */ /* 0x000fea000383ffff */
.L_x_1658:
        /* <DEDUP_REMOVED lines=8> */
.L_x_2016:
[----:B------:R-:W-:Y:S05]  /*2ccd0*/  BSYNC B1 ;  /* 0x0000000000017941 */ /* 0x000fea0003800000 */
.L_x_2015:
        /* <DEDUP_REMOVED lines=8> */
.L_x_2017:
[----:B------:R-:W-:Y:S01]  /*2cd60*/  IMAD.MOV.U32 R34, RZ, RZ, R14 ;  /* 0x000000ffff227224 */ /* 0x000fe200078e000e */
[----:B------:R-:W-:Y:S06]  /*2cd70*/  BRA `(.L_x_2018) ;  /* 0xfffffddc000c7947 */ /* 0x000fec000383ffff */
.L_x_1661:
        /* <DEDUP_REMOVED lines=8> */
.L_x_2020:
[----:B------:R-:W-:Y:S05]  /*2ce00*/  BSYNC B1 ;  /* 0x0000000000017941 */ /* 0x000fea0003800000 */
.L_x_2019:
        /* <DEDUP_REMOVED lines=8> */
.L_x_2021:
[----:B------:R-:W-:Y:S01]  /*2ce90*/  IMAD.MOV.U32 R32, RZ, RZ, R14 ;  /* 0x000000ffff207224 */ /* 0x000fe200078e000e */
[----:B------:R-:W-:Y:S06]  /*2cea0*/  BRA `(.L_x_2022) ;  /* 0xfffffddc00687947 */ /* 0x000fec000383ffff */
.L_x_1665:
[----:B---3--:R3:W0:Y:S02]  /*2ceb0*/  SYNCS.PHASECHK.TRANS64.TRYWAIT P0, [R86+URZ+0x2a8b0], R87 ;  /* 0x02a8b057560075a7 */ /* 0x008624000800017f */
[----:B0-----:R-:W-:Y:S05]  /*2cec0*/  @!P0 NANOSLEEP.SYNCS 0x989680 ;  /* 0x009896800000895d */ /* 0x001fea0003900000 */
[----:B------:R-:W0:Y:S02]  /*2ced0*/  @!P0 SYNCS.PHASECHK.TRANS64 P0, [R86+URZ+0x2a8b0], R87 ;  /* 0x02a8b057560085a7 */ /* 0x000e24000800007f */
[----:B0-----:R-:W-:Y:S05]  /*2cee0*/  @!P0 BRA `(.L_x_1665) ;  /* 0xfffffffc00f08947 */ /* 0x001fea000383ffff */
[----:B------:R-:W-:Y:S05]  /*2cef0*/  BRA `(.L_x_2023) ;  /* 0xfffffde000407947 */ /* 0x000fea000383ffff */
.L_x_1693:
[----:B------:R-:W-:Y:S01]  /*2cf00*/  BSSY B1, `(.L_x_2024) ;  /* 0x0000008000017945 */ /* 0x000fe20003800000 */
[----:B------:R-:W-:Y:S02]  /*2cf10*/  IMAD.MOV.U32 R13, RZ, RZ, R62 ;  /* 0x000000ffff0d7224 */ /* 0x000fe400078e003e */
[----:B------:R-:W-:Y:S02]  /*2cf20*/  IMAD.MOV.U32 R12, RZ, RZ, RZ ;  /* 0x000000ffff0c7224 */ /* 0x000fe400078e00ff */
[----:B------:R-:W-:Y:S02]  /*2cf30*/  IMAD.MOV.U32 R11, RZ, RZ, 0x1c1f ;  /* 0x00001c1fff0b7424 */ /* 0x000fe400078e00ff */
[----:B------:R-:W-:-:S07]  /*2cf40*/  IMAD.MOV.U32 R15, RZ, RZ, -0x1 ;  /* 0xffffffffff0f7424 */ /* 0x000fce00078e00ff */
[----:B01----:R-:W-:Y:S05]  /*2cf50*/  WARPSYNC.COLLECTIVE R15, `(.L_x_2025) ;  /* 0x000000000f087348 */ /* 0x003fea0003c00000 */
[----:B------:R2:W3:Y:S02]  /*2cf60*/  SHFL.IDX P6, R14, R13, R12, R11 ;  /* 0x0000000c0d0e7389 */ /* 0x0004e400000c000b */
[----:B0123--:R-:W-:Y:S01]  /*2cf70*/  ENDCOLLECTIVE ;  /* 0x000000000000791b */ /* 0x00ffe20003800000 */
.L_x_2025:
[----:B------:R-:W-:Y:S05]  /*2cf80*/  BSYNC B1 ;  /* 0x0000000000017941 */ /* 0x000fea0003800000 */
.L_x_2024:
        /* <DEDUP_REMOVED lines=8> */
.L_x_2026:
[----:B------:R-:W-:Y:S02]  /*2d010*/  IMAD.MOV.U32 R13, RZ, RZ, R0 ;  /* 0x000000ffff0d7224 */ /* 0x000fe400078e0000 */
[----:B------:R-:W-:-:S07]  /*2d020*/  IMAD.MOV.U32 R6, RZ, RZ, R14 ;  /* 0x000000ffff067224 */ /* 0x000fce00078e000e */
[----:B------:R-:W-:Y:S05]  /*2d030*/  WARPSYNC.COLLECTIVE R15, `(.L_x_2027) ;  /* 0x000000000f087348 */ /* 0x000fea0003c00000 */
[----:B------:R0:W1:Y:S02]  /*2d040*/  SHFL.IDX P6, R14, R13, R12, R11 ;  /* 0x0000000c0d0e7389 */ /* 0x00006400000c000b */
[----:B01----:R-:W-:Y:S01]  /*2d050*/  ENDCOLLECTIVE ;  /* 0x000000000000791b */ /* 0x003fe20003800000 */
.L_x_2027:
[----:B------:R-:W-:Y:S02]  /*2d060*/  IMAD.MOV.U32 R13, RZ, RZ, R65 ;  /* 0x000000ffff0d7224 */ /* 0x000fe400078e0041 */
[----:B------:R-:W-:-:S07]  /*2d070*/  IMAD.MOV.U32 R9, RZ, RZ, R14 ;  /* 0x000000ffff097224 */ /* 0x000fce00078e000e */
[----:B------:R-:W-:Y:S05]  /*2d080*/  WARPSYNC.COLLECTIVE R15, `(.L_x_2028) ;  /* 0x000000000f087348 */ /* 0x000fea0003c00000 */
[----:B------:R0:W1:Y:S02]  /*2d090*/  SHFL.IDX P6, R14, R13, R12, R11 ;  /* 0x0000000c0d0e7389 */ /* 0x00006400000c000b */
[----:B01----:R-:W-:Y:S01]  /*2d0a0*/  ENDCOLLECTIVE ;  /* 0x000000000000791b */ /* 0x003fe20003800000 */
.L_x_2028:
[----:B------:R-:W-:Y:S01]  /*2d0b0*/  IMAD.MOV.U32 R8, RZ, RZ, R14 ;  /* 0x000000ffff087224 */ /* 0x000fe200078e000e */
[----:B------:R-:W-:Y:S06]  /*2d0c0*/  BRA `(.L_x_2029) ;  /* 0xfffffdf400707947 */ /* 0x000fec000383ffff */
.L_x_1696:
[----:B------:R-:W-:Y:S01]  /*2d0d0*/  BSSY B1, `(.L_x_2030) ;  /* 0x0000008000017945 */ /* 0x000fe20003800000 */
[----:B------:R-:W-:Y:S02]  /*2d0e0*/  IMAD.MOV.U32 R13, RZ, RZ, R62 ;  /* 0x000000ffff0d7224 */ /* 0x000fe400078e003e */
[----:B------:R-:W-:Y:S02]  /*2d0f0*/  IMAD.MOV.U32 R12, RZ, RZ, 0x1 ;  /* 0x00000001ff0c7424 */ /* 0x000fe400078e00ff */
[----:B------:R-:W-:Y:S02]  /*2d100*/  IMAD.MOV.U32 R11, RZ, RZ, 0x1c1f ;  /* 0x00001c1fff0b7424 */ /* 0x000fe400078e00ff */
[----:B------:R-:W-:-:S07]  /*2d110*/  IMAD.MOV.U32 R15, RZ, RZ, -0x1 ;  /* 0xffffffffff0f7424 */ /* 0x000fce00078e00ff */
[----:B-12---:R-:W-:Y:S05]  /*2d120*/  WARPSYNC.COLLECTIVE R15, `(.L_x_2031) ;  /* 0x000000000f087348 */ /* 0x006fea0003c00000 */
[----:B------:R0:W3:Y:S02]  /*2d130*/  SHFL.IDX P6, R14, R13, R12, R11 ;  /* 0x0000000c0d0e7389 */ /* 0x0000e400000c000b */
[----:B0123--:R-:W-:Y:S01]  /*2d140*/  ENDCOLLECTIVE ;  /* 0x000000000000791b */ /* 0x00ffe20003800000 */
.L_x_2031:
[----:B------:R-:W-:Y:S05]  /*2d150*/  BSYNC B1 ;  /* 0x0000000000017941 */ /* 0x000fea0003800000 */
.L_x_2030:
        /* <DEDUP_REMOVED lines=8> */
.L_x_2032:
[----:B------:R-:W-:Y:S02]  /*2d1e0*/  IMAD.MOV.U32 R13, RZ, RZ, R0 ;  /* 0x000000ffff0d7224 */ /* 0x000fe400078e0000 */
[----:B------:R-:W-:-:S07]  /*2d1f0*/  IMAD.MOV.U32 R63, RZ, RZ, R14 ;  /* 0x000000ffff3f7224 */ /* 0x000fce00078e000e */
[----:B------:R-:W-:Y:S05]  /*2d200*/  WARPSYNC.COLLECTIVE R15, `(.L_x_2033) ;  /* 0x000000000f087348 */ /* 0x000fea0003c00000 */
[----:B------:R0:W1:Y:S02]  /*2d210*/  SHFL.IDX P6, R14, R13, R12, R11 ;  /* 0x0000000c0d0e7389 */ /* 0x00006400000c000b */
[----:B01----:R-:W-:Y:S01]  /*2d220*/  ENDCOLLECTIVE ;  /* 0x000000000000791b */ /* 0x003fe20003800000 */
.L_x_2033:
[----:B------:R-:W-:Y:S02]  /*2d230*/  IMAD.MOV.U32 R13, RZ, RZ, R65 ;  /* 0x000000ffff0d7224 */ /* 0x000fe400078e0041 */
[----:B------:R-:W-:-:S07]  /*2d240*/  IMAD.MOV.U32 R0, RZ, RZ, R14 ;  /* 0x000000ffff007224 */ /* 0x000fce00078e000e */
[----:B------:R-:W-:Y:S05]  /*2d250*/  WARPSYNC.COLLECTIVE R15, `(.L_x_2034) ;  /* 0x000000000f087348 */ /* 0x000fea0003c00000 */
[----:B------:R0:W1:Y:S02]  /*2d260*/  SHFL.IDX P6, R14, R13, R12, R11 ;  /* 0x0000000c0d0e7389 */ /* 0x00006400000c000b */
[----:B01----:R-:W-:Y:S01]  /*2d270*/  ENDCOLLECTIVE ;  /* 0x000000000000791b */ /* 0x003fe20003800000 */
.L_x_2034:
[----:B------:R-:W-:Y:S01]  /*2d280*/  IMAD.MOV.U32 R65, RZ, RZ, R14 ;  /* 0x000000ffff417224 */ /* 0x000fe200078e000e */
[----:B------:R-:W-:Y:S06]  /*2d290*/  BRA `(.L_x_2035) ;  /* 0xfffffdfc00247947 */ /* 0x000fec000383ffff */
.L_x_1700:
[----:B0-----:R0:W1:Y:S02]  /*2d2a0*/  SYNCS.PHASECHK.TRANS64.TRYWAIT P0, [R2+URZ+0x2a800], R5 ;  /* 0x02a80005020075a7 */ /* 0x001064000800017f */
[----:B-1----:R-:W-:Y:S05]  /*2d2b0*/  @!P0 NANOSLEEP.SYNCS 0x989680 ;  /* 0x009896800000895d */ /* 0x002fea0003900000 */
[----:B------:R-:W1:Y:S02]  /*2d2c0*/  @!P0 SYNCS.PHASECHK.TRANS64 P0, [R2+URZ+0x2a800], R5 ;  /* 0x02a80005020085a7 */ /* 0x000e64000800007f */
[----:B-1----:R-:W-:Y:S05]  /*2d2d0*/  @!P0 BRA `(.L_x_1700) ;  /* 0xfffffffc00f08947 */ /* 0x002fea000383ffff */
[----:B------:R-:W-:Y:S05]  /*2d2e0*/  BRA `(.L_x_2036) ;  /* 0xfffffe0400547947 */ /* 0x000fea000383ffff */
.L_x_1724:
        /* <DEDUP_REMOVED lines=8> */
.L_x_2038:
[----:B------:R-:W-:Y:S05]  /*2d370*/  BSYNC B1 ;  /* 0x0000000000017941 */ /* 0x000fea0003800000 */
.L_x_2037:
        /* <DEDUP_REMOVED lines=8> */
.L_x_2039:
[----:B------:R-:W-:Y:S02]  /*2d400*/  IMAD.MOV.U32 R13, RZ, RZ, R61 ;  /* 0x000000ffff0d7224 */ /* 0x000fe400078e003d */
[----:B------:R-:W-:-:S07]  /*2d410*/  IMAD.MOV.U32 R0, RZ, RZ, R14 ;  /* 0x000000ffff007224 */ /* 0x000fce00078e000e */
[----:B------:R-:W-:Y:S05]  /*2d420*/  WARPSYNC.COLLECTIVE R15, `(.L_x_2040) ;  /* 0x000000000f087348 */ /* 0x000fea0003c00000 */
[----:B------:R0:W1:Y:S02]  /*2d430*/  SHFL.IDX P6, R14, R13, R12, R11 ;  /* 0x0000000c0d0e7389 */ /* 0x00006400000c000b */
[----:B01----:R-:W-:Y:S01]  /*2d440*/  ENDCOLLECTIVE ;  /* 0x000000000000791b */ /* 0x003fe20003800000 */
.L_x_2040:
[----:B------:R-:W-:Y:S02]  /*2d450*/  IMAD.MOV.U32 R13, RZ, RZ, R62 ;  /* 0x000000ffff0d7224 */ /* 0x000fe400078e003e */
[----:B------:R-:W-:-:S07]  /*2d460*/  IMAD.MOV.U32 R7, RZ, RZ, R14 ;  /* 0x000000ffff077224 */ /* 0x000fce00078e000e */
[----:B------:R-:W-:Y:S05]  /*2d470*/  WARPSYNC.COLLECTIVE R15, `(.L_x_2041) ;  /* 0x000000000f087348 */ /* 0x000fea0003c00000 */
[----:B------:R0:W1:Y:S02]  /*2d480*/  SHFL.IDX P6, R14, R13, R12, R11 ;  /* 0x0000000c0d0e7389 */ /* 0x00006400000c000b */
[----:B01----:R-:W-:Y:S01]  /*2d490*/  ENDCOLLECTIVE ;  /* 0x000000000000791b */ /* 0x003fe20003800000 */
.L_x_2041:
[----:B------:R-:W-:Y:S05]  /*2d4a0*/  BRA `(.L_x_2042) ;  /* 0xfffffe2800ec7947 */ /* 0x000fea000383ffff */
.L_x_1727:
[----:B------:R-:W-:Y:S01]  /*2d4b0*/  BSSY B1, `(.L_x_2043) ;  /* 0x0000008000017945 */ /* 0x000fe20003800000 */
[----:B------:R-:W-:Y:S02]  /*2d4c0*/  IMAD.MOV.U32 R13, RZ, RZ, R21 ;  /* 0x000000ffff0d7224 */ /* 0x000fe400078e0015 */
[----:B------:R-:W-:Y:S02]  /*2d4d0*/  IMAD.MOV.U32 R12, RZ, RZ, 0x1 ;  /* 0x00000001ff0c7424 */ /* 0x000fe400078e00ff */
[----:B------:R-:W-:Y:S02]  /*2d4e0*/  IMAD.MOV.U32 R11, RZ, RZ, 0x1c1f ;  /* 0x00001c1fff0b7424 */ /* 0x000fe400078e00ff */
[----:B------:R-:W-:-:S07]  /*2d4f0*/  IMAD.MOV.U32 R15, RZ, RZ, -0x1 ;  /* 0xffffffffff0f7424 */ /* 0x000fce00078e00ff */
[----:B--2---:R-:W-:Y:S05]  /*2d500*/  WARPSYNC.COLLECTIVE R15, `(.L_x_2044) ;  /* 0x000000000f087348 */ /* 0x004fea0003c00000 */
[----:B------:R0:W1:Y:S02]  /*2d510*/  SHFL.IDX P6, R14, R13, R12, R11 ;  /* 0x0000000c0d0e7389 */ /* 0x00006400000c000b */
[----:B012---:R-:W-:Y:S01]  /*2d520*/  ENDCOLLECTIVE ;  /* 0x000000000000791b */ /* 0x007fe20003800000 */
.L_x_2044:
[----:B------:R-:W-:Y:S05]  /*2d530*/  BSYNC B1 ;  /* 0x0000000000017941 */ /* 0x000fea0003800000 */
.L_x_2043:
        /* <DEDUP_REMOVED lines=8> */
.L_x_2045:
[----:B------:R-:W-:Y:S02]  /*2d5c0*/  IMAD.MOV.U32 R13, RZ, RZ, R61 ;  /* 0x000000ffff0d7224 */ /* 0x000fe400078e003d */
[----:B------:R-:W-:-:S07]  /*2d5d0*/  IMAD.MOV.U32 R3, RZ, RZ, R14 ;  /* 0x000000ffff037224 */ /* 0x000fce00078e000e */
[----:B------:R-:W-:Y:S05]  /*2d5e0*/  WARPSYNC.COLLECTIVE R15, `(.L_x_2046) ;  /* 0x000000000f087348 */ /* 0x000fea0003c00000 */
[----:B------:R0:W1:Y:S02]  /*2d5f0*/  SHFL.IDX P6, R14, R13, R12, R11 ;  /* 0x0000000c0d0e7389 */ /* 0x00006400000c000b */
[----:B01----:R-:W-:Y:S01]  /*2d600*/  ENDCOLLECTIVE ;  /* 0x000000000000791b */ /* 0x003fe20003800000 */
.L_x_2046:
[----:B------:R-:W-:Y:S02]  /*2d610*/  IMAD.MOV.U32 R13, RZ, RZ, R62 ;  /* 0x000000ffff0d7224 */ /* 0x000fe400078e003e */
[----:B------:R-:W-:-:S07]  /*2d620*/  IMAD.MOV.U32 R61, RZ, RZ, R14 ;  /* 0x000000ffff3d7224 */ /* 0x000fce00078e000e */
[----:B------:R-:W-:Y:S05]  /*2d630*/  WARPSYNC.COLLECTIVE R15, `(.L_x_2047) ;  /* 0x000000000f087348 */ /* 0x000fea0003c00000 */
[----:B------:R0:W1:Y:S02]  /*2d640*/  SHFL.IDX P6, R14, R13, R12, R11 ;  /* 0x0000000c0d0e7389 */ /* 0x00006400000c000b */
[----:B01----:R-:W-:Y:S01]  /*2d650*/  ENDCOLLECTIVE ;  /* 0x000000000000791b */ /* 0x003fe20003800000 */
.L_x_2047:
[----:B------:R-:W-:Y:S01]  /*2d660*/  IMAD.MOV.U32 R62, RZ, RZ, R14 ;  /* 0x000000ffff3e7224 */ /* 0x000fe200078e000e */
[----:B------:R-:W-:Y:S06]  /*2d670*/  BRA `(.L_x_2048) ;  /* 0xfffffe3000307947 */ /* 0x000fec000383ffff */
.L_x_1731:
[----:B0-----:R0:W1:Y:S02]  /*2d680*/  SYNCS.PHASECHK.TRANS64.TRYWAIT P0, [R2+URZ+0x2a800], R61 ;  /* 0x02a8003d020075a7 */ /* 0x001064000800017f */
[----:B-1----:R-:W-:Y:S05]  /*2d690*/  @!P0 NANOSLEEP.SYNCS 0x989680 ;  /* 0x009896800000895d */ /* 0x002fea0003900000 */
[----:B------:R-:W1:Y:S02]  /*2d6a0*/  @!P0 SYNCS.PHASECHK.TRANS64 P0, [R2+URZ+0x2a800], R61 ;  /* 0x02a8003d020085a7 */ /* 0x000e64000800007f */
[----:B-1----:R-:W-:Y:S05]  /*2d6b0*/  @!P0 BRA `(.L_x_1731) ;  /* 0xfffffffc00f08947 */ /* 0x002fea000383ffff */
[----:B------:R-:W-:Y:S05]  /*2d6c0*/  BRA `(.L_x_2049) ;  /* 0xfffffe3400cc7947 */ /* 0x000fea000383ffff */
.L_x_1745:
[----:B-1----:R1:W3:Y:S02]  /*2d6d0*/  SYNCS.PHASECHK.TRANS64.TRYWAIT P1, [R21+URZ+0x2a830], R0 ;  /* 0x02a83000150075a7 */ /* 0x0022e4000802017f */
[----:B---3--:R-:W-:Y:S05]  /*2d6e0*/  @!P1 NANOSLEEP.SYNCS 0x989680 ;  /* 0x009896800000995d */ /* 0x008fea0003900000 */
[----:B------:R-:W3:Y:S02]  /*2d6f0*/  @!P1 SYNCS.PHASECHK.TRANS64 P1, [R21+URZ+0x2a830], R0 ;  /* 0x02a83000150095a7 */ /* 0x000ee4000802007f */
[----:B---3--:R-:W-:Y:S05]  /*2d700*/  @!P1 BRA `(.L_x_1745) ;  /* 0xfffffffc00f09947 */ /* 0x008fea000383ffff */
[----:B------:R-:W-:Y:S05]  /*2d710*/  BRA `(.L_x_1744) ;  /* 0xfffffe6000487947 */ /* 0x000fea000383ffff */
.L_x_1766:
[----:B-1----:R1:W2:Y:S02]  /*2d720*/  SYNCS.PHASECHK.TRANS64.TRYWAIT P1, [R20+URZ+0x2a830], R11 ;  /* 0x02a8300b140075a7 */ /* 0x0022a4000802017f */
[----:B--2---:R-:W-:Y:S05]  /*2d730*/  @!P1 NANOSLEEP.SYNCS 0x989680 ;  /* 0x009896800000995d */ /* 0x004fea0003900000 */
[----:B------:R-:W2:Y:S02]  /*2d740*/  @!P1 SYNCS.PHASECHK.TRANS64 P1, [R20+URZ+0x2a830], R11 ;  /* 0x02a8300b140095a7 */ /* 0x000ea4000802007f */
[----:B--2---:R-:W-:Y:S05]  /*2d750*/  @!P1 BRA `(.L_x_1766) ;  /* 0xfffffffc00f09947 */ /* 0x004fea000383ffff */
[----:B------:R-:W-:Y:S05]  /*2d760*/  BRA `(.L_x_1765) ;  /* 0xfffffe9400747947 */ /* 0x000fea000383ffff */
.L_x_1771:
[----:B-1----:R1:W2:Y:S02]  /*2d770*/  SYNCS.PHASECHK.TRANS64.TRYWAIT P1, [R21+URZ+0x2a850], R9 ;  /* 0x02a85009150075a7 */ /* 0x0022a4000802017f */
[----:B--2---:R-:W-:Y:S05]  /*2d780*/  @!P1 NANOSLEEP.SYNCS 0x989680 ;  /* 0x009896800000995d */ /* 0x004fea0003900000 */
[----:B------:R-:W2:Y:S02]  /*2d790*/  @!P1 SYNCS.PHASECHK.TRANS64 P1, [R21+URZ+0x2a850], R9 ;  /* 0x02a85009150095a7 */ /* 0x000ea4000802007f */
[----:B--2---:R-:W-:Y:S05]  /*2d7a0*/  @!P1 BRA `(.L_x_1771) ;  /* 0xfffffffc00f09947 */ /* 0x004fea000383ffff */
[----:B------:R-:W-:Y:S05]  /*2d7b0*/  BRA `(.L_x_1770) ;  /* 0xfffffea000ac7947 */ /* 0x000fea000383ffff */
.L_x_1793:
[----:B-1----:R1:W2:Y:S02]  /*2d7c0*/  SYNCS.PHASECHK.TRANS64.TRYWAIT P1, [R20+URZ+0x2a830], R3 ;  /* 0x02a83003140075a7 */ /* 0x0022a4000802017f */
[----:B--2---:R-:W-:Y:S05]  /*2d7d0*/  @!P1 NANOSLEEP.SYNCS 0x989680 ;  /* 0x009896800000995d */ /* 0x004fea0003900000 */
[----:B------:R-:W2:Y:S02]  /*2d7e0*/  @!P1 SYNCS.PHASECHK.TRANS64 P1, [R20+URZ+0x2a830], R3 ;  /* 0x02a83003140095a7 */ /* 0x000ea4000802007f */
[----:B--2---:R-:W-:Y:S05]  /*2d7f0*/  @!P1 BRA `(.L_x_1793) ;  /* 0xfffffffc00f09947 */ /* 0x004fea000383ffff */
[----:B------:R-:W-:Y:S05]  /*2d800*/  BRA `(.L_x_1792) ;  /* 0xfffffed000807947 */ /* 0x000fea000383ffff */
.L_x_1798:
[----:B-1----:R1:W2:Y:S02]  /*2d810*/  SYNCS.PHASECHK.TRANS64.TRYWAIT P1, [R21+URZ+0x2a850], R3 ;  /* 0x02a85003150075a7 */ /* 0x0022a4000802017f */
[----:B--2---:R-:W-:Y:S05]  /*2d820*/  @!P1 NANOSLEEP.SYNCS 0x989680 ;  /* 0x009896800000995d */ /* 0x004fea0003900000 */
[----:B------:R-:W2:Y:S02]  /*2d830*/  @!P1 SYNCS.PHASECHK.TRANS64 P1, [R21+URZ+0x2a850], R3 ;  /* 0x02a85003150095a7 */ /* 0x000ea4000802007f */
[----:B--2---:R-:W-:Y:S05]  /*2d840*/  @!P1 BRA `(.L_x_1798) ;  /* 0xfffffffc00f09947 */ /* 0x004fea000383ffff */
[----:B------:R-:W-:Y:S05]  /*2d850*/  BRA `(.L_x_1797) ;  /* 0xfffffedc00b87947 */ /* 0x000fea000383ffff */
.L_x_1808:
[----:B-1----:R1:W2:Y:S02]  /*2d860*/  SYNCS.PHASECHK.TRANS64.TRYWAIT P1, [R3+URZ+0x2a830], R4 ;  /* 0x02a83004030075a7 */ /* 0x0022a4000802017f */
[----:B--2---:R-:W-:Y:S05]  /*2d870*/  @!P1 NANOSLEEP.SYNCS 0x989680 ;  /* 0x009896800000995d */ /* 0x004fea0003900000 */
[----:B------:R-:W2:Y:S02]  /*2d880*/  @!P1 SYNCS.PHASECHK.TRANS64 P1, [R3+URZ+0x2a830], R4 ;  /* 0x02a83004030095a7 */ /* 0x000ea4000802007f */
[----:B--2---:R-:W-:Y:S05]  /*2d890*/  @!P1 BRA `(.L_x_1808) ;  /* 0xfffffffc00f09947 */ /* 0x004fea000383ffff */
[----:B------:R-:W-:Y:S05]  /*2d8a0*/  BRA `(.L_x_1807) ;  /* 0xfffffef8003c7947 */ /* 0x000fea000383ffff */
.L_x_1813:
[----:B-1----:R1:W2:Y:S02]  /*2d8b0*/  SYNCS.PHASECHK.TRANS64.TRYWAIT P1, [R15+URZ+0x2a850], R4 ;  /* 0x02a850040f0075a7 */ /* 0x0022a4000802017f */
[----:B--2---:R-:W-:Y:S05]  /*2d8c0*/  @!P1 NANOSLEEP.SYNCS 0x989680 ;  /* 0x009896800000995d */ /* 0x004fea0003900000 */
[----:B------:R-:W2:Y:S02]  /*2d8d0*/  @!P1 SYNCS.PHASECHK.TRANS64 P1, [R15+URZ+0x2a850], R4 ;  /* 0x02a850040f0095a7 */ /* 0x000ea4000802007f */
[----:B--2---:R-:W-:Y:S05]  /*2d8e0*/  @!P1 BRA `(.L_x_1813) ;  /* 0xfffffffc00f09947 */ /* 0x004fea000383ffff */
[----:B------:R-:W-:Y:S05]  /*2d8f0*/  BRA `(.L_x_1812) ;  /* 0xffffff0400747947 */ /* 0x000fea000383ffff */
.L_x_1829:
[----:B-1----:R1:W2:Y:S02]  /*2d900*/  SYNCS.PHASECHK.TRANS64.TRYWAIT P1, [R8+URZ+0x2a850], R7 ;  /* 0x02a85007080075a7 */ /* 0x0022a4000802017f */
[----:B--2---:R-:W-:Y:S05]  /*2d910*/  @!P1 NANOSLEEP.SYNCS 0x989680 ;  /* 0x009896800000995d */ /* 0x004fea0003900000 */
[----:B------:R-:W2:Y:S02]  /*2d920*/  @!P1 SYNCS.PHASECHK.TRANS64 P1, [R8+URZ+0x2a850], R7 ;  /* 0x02a85007080095a7 */ /* 0x000ea4000802007f */
[----:B--2---:R-:W-:Y:S05]  /*2d930*/  @!P1 BRA `(.L_x_1829) ;  /* 0xfffffffc00f09947 */ /* 0x004fea000383ffff */
[----:B------:R-:W-:Y:S05]  /*2d940*/  BRA `(.L_x_1828) ;  /* 0xffffff3400687947 */ /* 0x000fea000383ffff */
.L_x_1879:
[----:B------:R-:W0:Y:S01]  /*2d950*/  S2R R12, SR_TID.X ;  /* 0x00000000000c7919 */ /* 0x000e220000002100 */
[----:B------:R-:W-:Y:S01]  /*2d960*/  BSSY B1, `(.L_x_2050) ;  /* 0x000000a000017945 */ /* 0x000fe20003800000 */
[----:B------:R-:W-:Y:S02]  /*2d970*/  IMAD.MOV.U32 R11, RZ, RZ, 0x1f ;  /* 0x0000001fff0b7424 */ /* 0x000fe400078e00ff */
[----:B------:R-:W-:Y:S01]  /*2d980*/  IMAD.MOV.U32 R15, RZ, RZ, -0x1 ;  /* 0xffffffffff0f7424 */ /* 0x000fe200078e00ff */
[----:B0-----:R-:W-:-:S04]  /*2d990*/  SHF.R.U32.HI R12, RZ, 0x5, R12 ;  /* 0x00000005ff0c7819 */ /* 0x001fc8000001160c */
[----:B------:R-:W-:-:S05]  /*2d9a0*/  LOP3.LUT R12, R12, 0x3, RZ, 0xc0, !PT ;  /* 0x000000030c0c7812 */ /* 0x000fca00078ec0ff */
[----:B------:R-:W-:Y:S02]  /*2d9b0*/  IMAD.MOV.U32 R13, RZ, RZ, R12 ;  /* 0x000000ffff0d7224 */ /* 0x000fe400078e000c */
[----:B------:R-:W-:-:S07]  /*2d9c0*/  IMAD.MOV.U32 R12, RZ, RZ, RZ ;  /* 0x000000ffff0c7224 */ /* 0x000fce00078e00ff */
[----:B------:R-:W-:Y:S05]  /*2d9d0*/  WARPSYNC.COLLECTIVE R15, `(.L_x_2051) ;  /* 0x000000000f087348 */ /* 0x000fea0003c00000 */
[----:B------:R0:W1:Y:S02]  /*2d9e0*/  SHFL.IDX P6, R14, R13, R12, R11 ;  /* 0x0000000c0d0e7389 */ /* 0x00006400000c000b */
[----:B01----:R-:W-:Y:S01]  /*2d9f0*/  ENDCOLLECTIVE ;  /* 0x000000000000791b */ /* 0x003fe20003800000 */
.L_x_2051:
[----:B------:R-:W-:Y:S05]  /*2da00*/  BSYNC B1 ;  /* 0x0000000000017941 */ /* 0x000fea0003800000 */
.L_x_2050:
[----:B------:R-:W-:Y:S05]  /*2da10*/  BRA `(.L_x_2052) ;  /* 0xffffff8800887947 */ /* 0x000fea000383ffff */
.L_x_1881:
[----:B------:R-:W-:Y:S01]  /*2da20*/  BSSY B1, `(.L_x_2053) ;  /* 0x0000006000017945 */ /* 0x000fe20003800000 */
[----:B------:R-:W-:-:S07]  /*2da30*/  IMAD.MOV.U32 R15, RZ, RZ, -0x1 ;  /* 0xffffffffff0f7424 */ /* 0x000fce00078e00ff */
[----:B0-----:R-:W-:Y:S05]  /*2da40*/  WARPSYNC.COLLECTIVE R15, `(.L_x_2054) ;  /* 0x000000000f0c7348 */ /* 0x001fea0003c00000 */
[----:B------:R-:W-:Y:S02]  /*2da50*/  ELECT P6, UR62, PT ;  /* 0x00000000003e782f */ /* 0x000fe400038c0000 */
[----:B------:R-:W-:Y:S01]  /*2da60*/  MOV R14, UR62 ;  /* 0x0000003e000e7c02 */ /* 0x000fe20008000f00 */
[----:B0-----:R-:W-:Y:S10]  /*2da70*/  ENDCOLLECTIVE ;  /* 0x000000000000791b */ /* 0x001ff40003800000 */
.L_x_2054:
[----:B------:R-:W-:Y:S05]  /*2da80*/  BSYNC B1 ;  /* 0x0000000000017941 */ /* 0x000fea0003800000 */
.L_x_2053:
[----:B------:R-:W-:Y:S05]  /*2da90*/  BRA `(.L_x_1880) ;  /* 0xffffff8800807947 */ /* 0x000fea000383ffff */
.L_x_1883:
[----:B0-----:R0:W1:Y:S02]  /*2daa0*/  SYNCS.PHASECHK.TRANS64.TRYWAIT P0, [R17+URZ+0x2a820], R10 ;  /* 0x02a8200a110075a7 */ /* 0x001064000800017f */
[----:B-1----:R-:W-:Y:S05]  /*2dab0*/  @!P0 NANOSLEEP.SYNCS 0x989680 ;  /* 0x009896800000895d */ /* 0x002fea0003900000 */
[----:B------:R-:W1:Y:S02]  /*2dac0*/  @!P0 SYNCS.PHASECHK.TRANS64 P0, [R17+URZ+0x2a820], R10 ;  /* 0x02a8200a110085a7 */ /* 0x000e64000800007f */
[----:B-1----:R-:W-:Y:S05]  /*2dad0*/  @!P0 BRA `(.L_x_1883) ;  /* 0xfffffffc00f08947 */ /* 0x002fea000383ffff */
[----:B------:R-:W-:Y:S05]  /*2dae0*/  BRA `(.L_x_2055) ;  /* 0xffffff8800907947 */ /* 0x000fea000383ffff */
.L_x_1887:
[----:B-1----:R1:W2:Y:S02]  /*2daf0*/  SYNCS.PHASECHK.TRANS64.TRYWAIT P0, [R12+URZ+0x2a8a0], R11 ;  /* 0x02a8a00b0c0075a7 */ /* 0x0022a4000800017f */
[----:B--2---:R-:W-:Y:S05]  /*2db00*/  @!P0 NANOSLEEP.SYNCS 0x989680 ;  /* 0x009896800000895d */ /* 0x004fea0003900000 */
[----:B------:R-:W2:Y:S02]  /*2db10*/  @!P0 SYNCS.PHASECHK.TRANS64 P0, [R12+URZ+0x2a8a0], R11 ;  /* 0x02a8a00b0c0085a7 */ /* 0x000ea4000800007f */
[----:B--2---:R-:W-:Y:S05]  /*2db20*/  @!P0 BRA `(.L_x_1887) ;  /* 0xfffffffc00f08947 */ /* 0x004fea000383ffff */
[----:B------:R-:W-:Y:S05]  /*2db30*/  BRA `(.L_x_2056) ;  /* 0xffffff8800a87947 */ /* 0x000fea000383ffff */
.L_x_1894:
[----:B0-----:R0:W2:Y:S02]  /*2db40*/  SYNCS.PHASECHK.TRANS64.TRYWAIT P0, [R12+URZ+0x2a8c0], R11 ;  /* 0x02a8c00b0c0075a7 */ /* 0x0010a4000800017f */
[----:B--2---:R-:W-:Y:S05]  /*2db50*/  @!P0 NANOSLEEP.SYNCS 0x989680 ;  /* 0x009896800000895d */ /* 0x004fea0003900000 */
[----:B------:R-:W2:Y:S02]  /*2db60*/  @!P0 SYNCS.PHASECHK.TRANS64 P0, [R12+URZ+0x2a8c0], R11 ;  /* 0x02a8c00b0c0085a7 */ /* 0x000ea4000800007f */
[----:B--2---:R-:W-:Y:S05]  /*2db70*/  @!P0 BRA `(.L_x_1894) ;  /* 0xfffffffc00f08947 */ /* 0x004fea000383ffff */
[----:B------:R-:W-:Y:S05]  /*2db80*/  BRA `(.L_x_2057) ;  /* 0xffffff8c00a07947 */ /* 0x000fea000383ffff */
.L_x_1902:
[----:B0-----:R0:W1:Y:S02]  /*2db90*/  SYNCS.PHASECHK.TRANS64.TRYWAIT P1, [R10+URZ+0x2a8a0], R2 ;  /* 0x02a8a0020a0075a7 */ /* 0x001064000802017f */
[----:B-1----:R-:W-:Y:S05]  /*2dba0*/  @!P1 NANOSLEEP.SYNCS 0x989680 ;  /* 0x009896800000995d */ /* 0x002fea0003900000 */
[----:B------:R-:W1:Y:S02]  /*2dbb0*/  @!P1 SYNCS.PHASECHK.TRANS64 P1, [R10+URZ+0x2a8a0], R2 ;  /* 0x02a8a0020a0095a7 */ /* 0x000e64000802007f */
[----:B-1----:R-:W-:Y:S05]  /*2dbc0*/  @!P1 BRA `(.L_x_1902) ;  /* 0xfffffffc00f09947 */ /* 0x002fea000383ffff */
[----:B------:R-:W-:Y:S05]  /*2dbd0*/  BRA `(.L_x_2058) ;  /* 0xffffff90009c7947 */ /* 0x000fea000383ffff */
.L_x_1909:
[----:B-1----:R1:W2:Y:S02]  /*2dbe0*/  SYNCS.PHASECHK.TRANS64.TRYWAIT P1, [R10+URZ+0x2a8c0], R2 ;  /* 0x02a8c0020a0075a7 */ /* 0x0022a4000802017f */
[----:B--2---:R-:W-:Y:S05]  /*2dbf0*/  @!P1 NANOSLEEP.SYNCS 0x989680 ;  /* 0x009896800000995d */ /* 0x004fea0003900000 */
[----:B------:R-:W2:Y:S02]  /*2dc00*/  @!P1 SYNCS.PHASECHK.TRANS64 P1, [R10+URZ+0x2a8c0], R2 ;  /* 0x02a8c0020a0095a7 */ /* 0x000ea4000802007f */
[----:B--2---:R-:W-:Y:S05]  /*2dc10*/  @!P1 BRA `(.L_x_1909) ;  /* 0xfffffffc00f09947 */ /* 0x004fea000383ffff */
[----:B------:R-:W-:Y:S05]  /*2dc20*/  BRA `(.L_x_2059) ;  /* 0xffffff9400907947 */ /* 0x000fea000383ffff */
.L_x_1933:
        /* <DEDUP_REMOVED lines=11> */
.L_x_2061:
[----:B------:R-:W-:Y:S05]  /*2dce0*/  BSYNC B0 ;  /* 0x0000000000007941 */ /* 0x000fea0003800000 */
.L_x_2060:
[----:B------:R-:W-:Y:S05]  /*2dcf0*/  BRA `(.L_x_2062) ;  /* 0xffffffa800347947 */ /* 0x000fea000383ffff */
.L_x_1936:
[----:B0-----:R0:W1:Y:S02]  /*2dd00*/  SYNCS.PHASECHK.TRANS64.TRYWAIT P0, [R7+URZ+0x2a840], R2 ;  /* 0x02a84002070075a7 */ /* 0x001064000800017f */
[----:B-1----:R-:W-:Y:S05]  /*2dd10*/  @!P0 NANOSLEEP.SYNCS 0x989680 ;  /* 0x009896800000895d */ /* 0x002fea0003900000 */
[----:B------:R-:W1:Y:S02]  /*2dd20*/  @!P0 SYNCS.PHASECHK.TRANS64 P0, [R7+URZ+0x2a840], R2 ;  /* 0x02a84002070085a7 */ /* 0x000e64000800007f */
[----:B-1----:R-:W-:Y:S05]  /*2dd30*/  @!P0 BRA `(.L_x_1936) ;  /* 0xfffffffc00f08947 */ /* 0x002fea000383ffff */
[----:B------:R-:W-:Y:S05]  /*2dd40*/  BRA `(.L_x_2063) ;  /* 0xffffffa800847947 */ /* 0x000fea000383ffff */
.L_x_1937:
        /* <DEDUP_REMOVED lines=8> */
.L_x_2065:
[----:B------:R-:W-:Y:S05]  /*2ddd0*/  BSYNC B0 ;  /* 0x0000000000007941 */ /* 0x000fea0003800000 */
.L_x_2064:
        /* <DEDUP_REMOVED lines=9> */
.L_x_2066:
[----:B------:R-:W-:Y:S02]  /*2de70*/  IMAD.MOV.U32 R13, RZ, RZ, R0 ;  /* 0x000000ffff0d7224 */ /* 0x000fe400078e0000 */
[----:B------:R-:W-:Y:S02]  /*2de80*/  IMAD.MOV.U32 R12, RZ, RZ, 0x1 ;  /* 0x00000001ff0c7424 */ /* 0x000fe400078e00ff */
[----:B------:R-:W-:-:S07]  /*2de90*/  IMAD.MOV.U32 R3, RZ, RZ, R14 ;  /* 0x000000ffff037224 */ /* 0x000fce00078e000e */
[----:B------:R-:W-:Y:S05]  /*2dea0*/  WARPSYNC.COLLECTIVE R15, `(.L_x_2067) ;  /* 0x000000000f087348 */ /* 0x000fea0003c00000 */
[----:B------:R0:W1:Y:S02]  /*2deb0*/  SHFL.IDX P6, R14, R13, R12, R11 ;  /* 0x0000000c0d0e7389 */ /* 0x00006400000c000b */
[----:B01----:R-:W-:Y:S01]  /*2dec0*/  ENDCOLLECTIVE ;  /* 0x000000000000791b */ /* 0x003fe20003800000 */
.L_x_2067:
        /* <DEDUP_REMOVED lines=17> */
.L_x_2068:
[----:B------:R-:W-:Y:S02]  /*2dfe0*/  @P1 IMAD R8, R5, 0x2, R17 ;  /* 0x0000000205081824 */ /* 0x000fe400078e0211 */
[----:B------:R-:W-:Y:S02]  /*2dff0*/  IMAD.MOV.U32 R13, RZ, RZ, R0 ;  /* 0x000000ffff0d7224 */ /* 0x000fe400078e0000 */
[----:B------:R-:W-:Y:S02]  /*2e000*/  IMAD.MOV.U32 R12, RZ, RZ, 0x2 ;  /* 0x00000002ff0c7424 */ /* 0x000fe400078e00ff */
[----:B------:R-:W-:-:S07]  /*2e010*/  IMAD.MOV.U32 R3, RZ, RZ, R14 ;  /* 0x000000ffff037224 */ /* 0x000fce00078e000e */
[----:B------:R-:W-:Y:S05]  /*2e020*/  WARPSYNC.COLLECTIVE R15, `(.L_x_2069) ;  /* 0x000000000f087348 */ /* 0x000fea0003c00000 */
[----:B------:R0:W1:Y:S02]  /*2e030*/  SHFL.IDX P6, R14, R13, R12, R11 ;  /* 0x0000000c0d0e7389 */ /* 0x00006400000c000b */
[----:B01----:R-:W-:Y:S01]  /*2e040*/  ENDCOLLECTIVE ;  /* 0x000000000000791b */ /* 0x003fe20003800000 */
.L_x_2069:
        /* <DEDUP_REMOVED lines=17> */
.L_x_2070:
[----:B------:R-:W-:Y:S02]  /*2e160*/  @P1 IMAD R8, R5, 0x2, R17 ;  /* 0x0000000205081824 */ /* 0x000fe400078e0211 */
[----:B------:R-:W-:Y:S02]  /*2e170*/  IMAD.MOV.U32 R13, RZ, RZ, R0 ;  /* 0x000000ffff0d7224 */ /* 0x000fe400078e0000 */
[----:B------:R-:W-:Y:S02]  /*2e180*/  IMAD.MOV.U32 R12, RZ, RZ, 0x3 ;  /* 0x00000003ff0c7424 */ /* 0x000fe400078e00ff */
[----:B------:R-:W-:-:S07]  /*2e190*/  IMAD.MOV.U32 R3, RZ, RZ, R14 ;  /* 0x000000ffff037224 */ /* 0x000fce00078e000e */
[----:B------:R-:W-:Y:S05]  /*2e1a0*/  WARPSYNC.COLLECTIVE R15, `(.L_x_2071) ;  /* 0x000000000f087348 */ /* 0x000fea0003c00000 */
[----:B------:R0:W1:Y:S02]  /*2e1b0*/  SHFL.IDX P6, R14, R13, R12, R11 ;  /* 0x0000000c0d0e7389 */ /* 0x00006400000c000b */
[----:B01----:R-:W-:Y:S01]  /*2e1c0*/  ENDCOLLECTIVE ;  /* 0x000000000000791b */ /* 0x003fe20003800000 */
.L_x_2071:
        /* <DEDUP_REMOVED lines=17> */
.L_x_2072:
[----:B------:R-:W-:Y:S02]  /*2e2e0*/  @P1 IMAD R8, R5, 0x2, R17 ;  /* 0x0000000205081824 */ /* 0x000fe400078e0211 */
[----:B------:R-:W-:Y:S02]  /*2e2f0*/  IMAD.MOV.U32 R13, RZ, RZ, R0 ;  /* 0x000000ffff0d7224 */ /* 0x000fe400078e0000 */
[----:B------:R-:W-:Y:S02]  /*2e300*/  IMAD.MOV.U32 R12, RZ, RZ, 0x4 ;  /* 0x00000004ff0c7424 */ /* 0x000fe400078e00ff */
[----:B------:R-:W-:-:S07]  /*2e310*/  IMAD.MOV.U32 R3, RZ, RZ, R14 ;  /* 0x000000ffff037224 */ /* 0x000fce00078e000e */
[----:B------:R-:W-:Y:S05]  /*2e320*/  WARPSYNC.COLLECTIVE R15, `(.L_x_2073) ;  /* 0x000000000f087348 */ /* 0x000fea0003c00000 */
[----:B------:R0:W1:Y:S02]  /*2e330*/  SHFL.IDX P6, R14, R13, R12, R11 ;  /* 0x0000000c0d0e7389 */ /* 0x00006400000c000b */
[----:B01----:R-:W-:Y:S01]  /*2e340*/  ENDCOLLECTIVE ;  /* 0x000000000000791b */ /* 0x003fe20003800000 */
.L_x_2073:
        /* <DEDUP_REMOVED lines=17> */
.L_x_2074:
[----:B------:R-:W-:Y:S02]  /*2e460*/  @P1 IMAD R8, R5, 0x2, R17 ;  /* 0x0000000205081824 */ /* 0x000fe400078e0211 */
[----:B------:R-:W-:Y:S02]  /*2e470*/  IMAD.MOV.U32 R13, RZ, RZ, R0 ;  /* 0x000000ffff0d7224 */ /* 0x000fe400078e0000 */
[----:B------:R-:W-:Y:S02]  /*2e480*/  IMAD.MOV.U32 R12, RZ, RZ, 0x5 ;  /* 0x00000005ff0c7424 */ /* 0x000fe400078e00ff */
[----:B------:R-:W-:-:S07]  /*2e490*/  IMAD.MOV.U32 R3, RZ, RZ, R14 ;  /* 0x000000ffff037224 */ /* 0x000fce00078e000e */
[----:B------:R-:W-:Y:S05]  /*2e4a0*/  WARPSYNC.COLLECTIVE R15, `(.L_x_2075) ;  /* 0x000000000f087348 */ /* 0x000fea0003c00000 */
[----:B------:R0:W1:Y:S02]  /*2e4b0*/  SHFL.IDX P6, R14, R13, R12, R11 ;  /* 0x0000000c0d0e7389 */ /* 0x00006400000c000b */
[----:B01----:R-:W-:Y:S01]  /*2e4c0*/  ENDCOLLECTIVE ;  /* 0x000000000000791b */ /* 0x003fe20003800000 */
.L_x_2075:
        /* <DEDUP_REMOVED lines=10> */
.L_x_2076:
        /* <DEDUP_REMOVED lines=8> */
.L_x_1942:
        /* <DEDUP_REMOVED lines=9> */
.L_x_2078:
[----:B------:R-:W-:Y:S01]  /*2e680*/  ISETP.GE.AND P1, PT, R25, R32, PT ;  /* 0x000000201900720c */ /* 0x000fe20003f26270 */
[----:B------:R-:W-:Y:S02]  /*2e690*/  IMAD.MOV.U32 R13, RZ, RZ, R0 ;  /* 0x000000ffff0d7224 */ /* 0x000fe400078e0000 */
[----:B------:R-:W-:-:S10]  /*2e6a0*/  IMAD.MOV.U32 R2, RZ, RZ, R14 ;  /* 0x000000ffff027224 */ /* 0x000fd400078e000e */
[----:B------:R-:W-:Y:S05]  /*2e6b0*/  WARPSYNC.COLLECTIVE R15, `(.L_x_2079) ;  /* 0x000000000f087348 */ /* 0x000fea0003c00000 */
[----:B------:R0:W1:Y:S02]  /*2e6c0*/  SHFL.IDX P6, R14, R13, R12, R11 ;  /* 0x0000000c0d0e7389 */ /* 0x00006400000c000b */
[----:B01----:R-:W-:Y:S01]  /*2e6d0*/  ENDCOLLECTIVE ;  /* 0x000000000000791b */ /* 0x003fe20003800000 */
.L_x_2079:
[----:B------:R-:W-:Y:S02]  /*2e6e0*/  IMAD.MOV.U32 R13, RZ, RZ, R4 ;  /* 0x000000ffff0d7224 */ /* 0x000fe400078e0004 */
[----:B------:R-:W-:Y:S02]  /*2e6f0*/  IMAD.MOV.U32 R12, RZ, RZ, 0x1 ;  /* 0x00000001ff0c7424 */ /* 0x000fe400078e00ff */
[----:B------:R-:W-:-:S07]  /*2e700*/  IMAD.MOV.U32 R3, RZ, RZ, R14 ;  /* 0x000000ffff037224 */ /* 0x000fce00078e000e */
[----:B------:R-:W-:Y:S05]  /*2e710*/  WARPSYNC.COLLECTIVE R15, `(.L_x_2080) ;  /* 0x000000000f087348 */ /* 0x000fea0003c00000 */
[----:B------:R0:W1:Y:S02]  /*2e720*/  SHFL.IDX P6, R14, R13, R12, R11 ;  /* 0x0000000c0d0e7389 */ /* 0x00006400000c000b */
[----:B01----:R-:W-:Y:S01]  /*2e730*/  ENDCOLLECTIVE ;  /* 0x000000000000791b */ /* 0x003fe20003800000 */
.L_x_2080:
        /* <DEDUP_REMOVED lines=16> */
.L_x_2081:
[----:B------:R-:W-:Y:S02]  /*2e840*/  IMAD.MOV.U32 R13, RZ, RZ, R4 ;  /* 0x000000ffff0d7224 */ /* 0x000fe400078e0004 */
[----:B------:R-:W-:Y:S02]  /*2e850*/  IMAD.MOV.U32 R12, RZ, RZ, 0x2 ;  /* 0x00000002ff0c7424 */ /* 0x000fe400078e00ff */
[----:B------:R-:W-:-:S07]  /*2e860*/  IMAD.MOV.U32 R3, RZ, RZ, R14 ;  /* 0x000000ffff037224 */ /* 0x000fce00078e000e */
[----:B------:R-:W-:Y:S05]  /*2e870*/  WARPSYNC.COLLECTIVE R15, `(.L_x_2082) ;  /* 0x000000000f087348 */ /* 0x000fea0003c00000 */
[----:B------:R0:W1:Y:S02]  /*2e880*/  SHFL.IDX P6, R14, R13, R12, R11 ;  /* 0x0000000c0d0e7389 */ /* 0x00006400000c000b */
[----:B01----:R-:W-:Y:S01]  /*2e890*/  ENDCOLLECTIVE ;  /* 0x000000000000791b */ /* 0x003fe20003800000 */
.L_x_2082:
        /* <DEDUP_REMOVED lines=17> */
.L_x_2083:
[----:B------:R-:W-:Y:S02]  /*2e9b0*/  IMAD.MOV.U32 R13, RZ, RZ, R4 ;  /* 0x000000ffff0d7224 */ /* 0x000fe400078e0004 */
[----:B------:R-:W-:Y:S02]  /*2e9c0*/  IMAD.MOV.U32 R12, RZ, RZ, 0x3 ;  /* 0x00000003ff0c7424 */ /* 0x000fe400078e00ff */
[----:B------:R-:W-:-:S07]  /*2e9d0*/  IMAD.MOV.U32 R3, RZ, RZ, R14 ;  /* 0x000000ffff037224 */ /* 0x000fce00078e000e */
[----:B------:R-:W-:Y:S05]  /*2e9e0*/  WARPSYNC.COLLECTIVE R15, `(.L_x_2084) ;  /* 0x000000000f087348 */ /* 0x000fea0003c00000 */
[----:B------:R0:W1:Y:S02]  /*2e9f0*/  SHFL.IDX P6, R14, R13, R12, R11 ;  /* 0x0000000c0d0e7389 */ /* 0x00006400000c000b */
[----:B01----:R-:W-:Y:S01]  /*2ea00*/  ENDCOLLECTIVE ;  /* 0x000000000000791b */ /* 0x003fe20003800000 */
.L_x_2084:
        /* <DEDUP_REMOVED lines=17> */
.L_x_2085:
[----:B------:R-:W-:Y:S02]  /*2eb20*/  IMAD.MOV.U32 R13, RZ, RZ, R4 ;  /* 0x000000ffff0d7224 */ /* 0x000fe400078e0004 */
[----:B------:R-:W-:Y:S02]  /*2eb30*/  IMAD.MOV.U32 R12, RZ, RZ, 0x4 ;  /* 0x00000004ff0c7424 */ /* 0x000fe400078e00ff */
[----:B------:R-:W-:-:S07]  /*2eb40*/  IMAD.MOV.U32 R3, RZ, RZ, R14 ;  /* 0x000000ffff037224 */ /* 0x000fce00078e000e */
[----:B------:R-:W-:Y:S05]  /*2eb50*/  WARPSYNC.COLLECTIVE R15, `(.L_x_2086) ;  /* 0x000000000f087348 */ /* 0x000fea0003c00000 */
[----:B------:R0:W1:Y:S02]  /*2eb60*/  SHFL.IDX P6, R14, R13, R12, R11 ;  /* 0x0000000c0d0e7389 */ /* 0x00006400000c000b */
[----:B01----:R-:W-:Y:S01]  /*2eb70*/  ENDCOLLECTIVE ;  /* 0x000000000000791b */ /* 0x003fe20003800000 */
.L_x_2086:
        /* <DEDUP_REMOVED lines=17> */
.L_x_2087:
[----:B------:R-:W-:Y:S02]  /*2ec90*/  IMAD.MOV.U32 R13, RZ, RZ, R4 ;  /* 0x000000ffff0d7224 */ /* 0x000fe400078e0004 */
[----:B------:R-:W-:Y:S02]  /*2eca0*/  IMAD.MOV.U32 R12, RZ, RZ, 0x5 ;  /* 0x00000005ff0c7424 */ /* 0x000fe400078e00ff */
[----:B------:R-:W-:-:S07]  /*2ecb0*/  IMAD.MOV.U32 R3, RZ, RZ, R14 ;  /* 0x000000ffff037224 */ /* 0x000fce00078e000e */
[----:B------:R-:W-:Y:S05]  /*2ecc0*/  WARPSYNC.COLLECTIVE R15, `(.L_x_2088) ;  /* 0x000000000f087348 */ /* 0x000fea0003c00000 */
[----:B------:R0:W1:Y:S02]  /*2ecd0*/  SHFL.IDX P6, R14, R13, R12, R11 ;  /* 0x0000000c0d0e7389 */ /* 0x00006400000c000b */
[----:B01----:R-:W-:Y:S01]  /*2ece0*/  ENDCOLLECTIVE ;  /* 0x000000000000791b */ /* 0x003fe20003800000 */
.L_x_2088:
        /* <DEDUP_REMOVED lines=17> */
.L_x_2089:
[----:B------:R-:W-:Y:S02]  /*2ee00*/  IMAD.MOV.U32 R13, RZ, RZ, R4 ;  /* 0x000000ffff0d7224 */ /* 0x000fe400078e0004 */
[----:B------:R-:W-:Y:S02]  /*2ee10*/  IMAD.MOV.U32 R12, RZ, RZ, 0x6 ;  /* 0x00000006ff0c7424 */ /* 0x000fe400078e00ff */
[----:B------:R-:W-:-:S07]  /*2ee20*/  IMAD.MOV.U32 R3, RZ, RZ, R14 ;  /* 0x000000ffff037224 */ /* 0x000fce00078e000e */
[----:B------:R-:W-:Y:S05]  /*2ee30*/  WARPSYNC.COLLECTIVE R15, `(.L_x_2090) ;  /* 0x000000000f087348 */ /* 0x000fea0003c00000 */
[----:B------:R0:W1:Y:S02]  /*2ee40*/  SHFL.IDX P6, R14, R13, R12, R11 ;  /* 0x0000000c0d0e7389 */ /* 0x00006400000c000b */
[----:B01----:R-:W-:Y:S01]  /*2ee50*/  ENDCOLLECTIVE ;  /* 0x000000000000791b */ /* 0x003fe20003800000 */
.L_x_2090:
        /* <DEDUP_REMOVED lines=17> */
.L_x_2091:
[----:B------:R-:W-:Y:S02]  /*2ef70*/  IMAD.MOV.U32 R13, RZ, RZ, R4 ;  /* 0x000000ffff0d7224 */ /* 0x000fe400078e0004 */
[----:B------:R-:W-:Y:S02]  /*2ef80*/  IMAD.MOV.U32 R12, RZ, RZ, 0x7 ;  /* 0x00000007ff0c7424 */ /* 0x000fe400078e00ff */
[----:B------:R-:W-:-:S07]  /*2ef90*/  IMAD.MOV.U32 R3, RZ, RZ, R14 ;  /* 0x000000ffff037224 */ /* 0x000fce00078e000e */
[----:B------:R-:W-:Y:S05]  /*2efa0*/  WARPSYNC.COLLECTIVE R15, `(.L_x_2092) ;  /* 0x000000000f087348 */ /* 0x000fea0003c00000 */
[----:B------:R0:W1:Y:S02]  /*2efb0*/  SHFL.IDX P6, R14, R13, R12, R11 ;  /* 0x0000000c0d0e7389 */ /* 0x00006400000c000b */
[----:B01----:R-:W-:Y:S01]  /*2efc0*/  ENDCOLLECTIVE ;  /* 0x000000000000791b */ /* 0x003fe20003800000 */
.L_x_2092:
        /* <DEDUP_REMOVED lines=15> */
.L_x_2093:
[----:B------:R-:W-:Y:S05]  /*2f0c0*/  BRA `(.L_x_2094) ;  /* 0xffffffa8003c7947 */ /* 0x000fea000383ffff */
.L_x_1947:
[----:B0-----:R0:W1:Y:S02]  /*2f0d0*/  SYNCS.PHASECHK.TRANS64.TRYWAIT P0, [R17+URZ+0x2a820], R2 ;  /* 0x02a82002110075a7 */ /* 0x001064000800017f */
[----:B-1----:R-:W-:Y:S05]  /*2f0e0*/  @!P0 NANOSLEEP.SYNCS 0x989680 ;  /* 0x009896800000895d */ /* 0x002fea0003900000 */
[----:B------:R-:W1:Y:S02]  /*2f0f0*/  @!P0 SYNCS.PHASECHK.TRANS64 P0, [R17+URZ+0x2a820], R2 ;  /* 0x02a82002110085a7 */ /* 0x000e64000800007f */
[----:B-1----:R-:W-:Y:S05]  /*2f100*/  @!P0 BRA `(.L_x_1947) ;  /* 0xfffffffc00f08947 */ /* 0x002fea000383ffff */
[----:B------:R-:W-:Y:S05]  /*2f110*/  BRA `(.L_x_2095) ;  /* 0xffffffa800b47947 */ /* 0x000fea000383ffff */
.L_x_1952:
[----:B0-----:R0:W1:Y:S02]  /*2f120*/  SYNCS.PHASECHK.TRANS64.TRYWAIT P0, [R5+URZ+0x2a840], R0 ;  /* 0x02a84000050075a7 */ /* 0x001064000800017f */
[----:B-1----:R-:W-:Y:S05]  /*2f130*/  @!P0 NANOSLEEP.SYNCS 0x989680 ;  /* 0x009896800000895d */ /* 0x002fea0003900000 */
[----:B------:R-:W1:Y:S02]  /*2f140*/  @!P0 SYNCS.PHASECHK.TRANS64 P0, [R5+URZ+0x2a840], R0 ;  /* 0x02a84000050085a7 */ /* 0x000e64000800007f */
[----:B-1----:R-:W-:Y:S05]  /*2f150*/  @!P0 BRA `(.L_x_1952) ;  /* 0xfffffffc00f08947 */ /* 0x002fea000383ffff */
[----:B------:R-:W-:Y:S05]  /*2f160*/  BRA `(.L_x_2096) ;  /* 0xffffffac00787947 */ /* 0x000fea000383ffff */
.L_x_1953:
        /* <DEDUP_REMOVED lines=8> */
.L_x_2098:
[----:B------:R-:W-:Y:S05]  /*2f1f0*/  BSYNC B1 ;  /* 0x0000000000017941 */ /* 0x000fea0003800000 */
.L_x_2097:
        /* <DEDUP_REMOVED lines=10> */
.L_x_2099:
        /* <DEDUP_REMOVED lines=8> */
.L_x_2100:
        /* <DEDUP_REMOVED lines=14> */
.L_x_2101:
[----:B------:R-:W-:Y:S02]  /*2f400*/  IMAD.MOV.U32 R13, RZ, RZ, R8 ;  /* 0x000000ffff0d7224 */ /* 0x000fe400078e0008 */
[----:B------:R-:W-:Y:S02]  /*2f410*/  IMAD.MOV.U32 R12, RZ, RZ, 0x2 ;  /* 0x00000002ff0c7424 */ /* 0x000fe400078e00ff */
[----:B------:R-:W-:-:S07]  /*2f420*/  IMAD.MOV.U32 R2, RZ, RZ, R14 ;  /* 0x000000ffff027224 */ /* 0x000fce00078e000e */
[----:B------:R-:W-:Y:S05]  /*2f430*/  WARPSYNC.COLLECTIVE R15, `(.L_x_2102) ;  /* 0x000000000f087348 */ /* 0x000fea0003c00000 */
[----:B------:R0:W1:Y:S02]  /*2f440*/  SHFL.IDX P6, R14, R13, R12, R11 ;  /* 0x0000000c0d0e7389 */ /* 0x00006400000c000b */
[----:B01----:R-:W-:Y:S01]  /*2f450*/  ENDCOLLECTIVE ;  /* 0x000000000000791b */ /* 0x003fe20003800000 */
.L_x_2102:
        /* <DEDUP_REMOVED lines=13> */
.L_x_2103:
[----:B------:R-:W-:Y:S02]  /*2f530*/  IMAD.MOV.U32 R13, RZ, RZ, R8 ;  /* 0x000000ffff0d7224 */ /* 0x000fe400078e0008 */
[----:B------:R-:W-:Y:S02]  /*2f540*/  IMAD.MOV.U32 R12, RZ, RZ, 0x3 ;  /* 0x00000003ff0c7424 */ /* 0x000fe400078e00ff */
[----:B------:R-:W-:-:S07]  /*2f550*/  IMAD.MOV.U32 R2, RZ, RZ, R14 ;  /* 0x000000ffff027224 */ /* 0x000fce00078e000e */
[----:B------:R-:W-:Y:S05]  /*2f560*/  WARPSYNC.COLLECTIVE R15, `(.L_x_2104) ;  /* 0x000000000f087348 */ /* 0x000fea0003c00000 */
[----:B------:R0:W1:Y:S02]  /*2f570*/  SHFL.IDX P6, R14, R13, R12, R11 ;  /* 0x0000000c0d0e7389 */ /* 0x00006400000c000b */
[----:B01----:R-:W-:Y:S01]  /*2f580*/  ENDCOLLECTIVE ;  /* 0x000000000000791b */ /* 0x003fe20003800000 */
.L_x_2104:
        /* <DEDUP_REMOVED lines=13> */
.L_x_2105:
[----:B------:R-:W-:Y:S02]  /*2f660*/  IMAD.MOV.U32 R13, RZ, RZ, R8 ;  /* 0x000000ffff0d7224 */ /* 0x000fe400078e0008 */
[----:B------:R-:W-:Y:S02]  /*2f670*/  IMAD.MOV.U32 R12, RZ, RZ, 0x4 ;  /* 0x00000004ff0c7424 */ /* 0x000fe400078e00ff */
[----:B------:R-:W-:-:S07]  /*2f680*/  IMAD.MOV.U32 R2, RZ, RZ, R14 ;  /* 0x000000ffff027224 */ /* 0x000fce00078e000e */
[----:B------:R-:W-:Y:S05]  /*2f690*/  WARPSYNC.COLLECTIVE R15, `(.L_x_2106) ;  /* 0x000000000f087348 */ /* 0x000fea0003c00000 */
[----:B------:R0:W1:Y:S02]  /*2f6a0*/  SHFL.IDX P6, R14, R13, R12, R11 ;  /* 0x0000000c0d0e7389 */ /* 0x00006400000c000b */
[----:B01----:R-:W-:Y:S01]  /*2f6b0*/  ENDCOLLECTIVE ;  /* 0x000000000000791b */ /* 0x003fe20003800000 */
.L_x_2106:
        /* <DEDUP_REMOVED lines=13> */
.L_x_2107:
[----:B------:R-:W-:Y:S02]  /*2f790*/  IMAD.MOV.U32 R13, RZ, RZ, R8 ;  /* 0x000000ffff0d7224 */ /* 0x000fe400078e0008 */
[----:B------:R-:W-:Y:S02]  /*2f7a0*/  IMAD.MOV.U32 R12, RZ, RZ, 0x5 ;  /* 0x00000005ff0c7424 */ /* 0x000fe400078e00ff */
[----:B------:R-:W-:-:S07]  /*2f7b0*/  IMAD.MOV.U32 R2, RZ, RZ, R14 ;  /* 0x000000ffff027224 */ /* 0x000fce00078e000e */
[----:B------:R-:W-:Y:S05]  /*2f7c0*/  WARPSYNC.COLLECTIVE R15, `(.L_x_2108) ;  /* 0x000000000f087348 */ /* 0x000fea0003c00000 */
[----:B------:R0:W1:Y:S02]  /*2f7d0*/  SHFL.IDX P6, R14, R13, R12, R11 ;  /* 0x0000000c0d0e7389 */ /* 0x00006400000c000b */
[----:B01----:R-:W-:Y:S01]  /*2f7e0*/  ENDCOLLECTIVE ;  /* 0x000000000000791b */ /* 0x003fe20003800000 */
.L_x_2108:
        /* <DEDUP_REMOVED lines=13> */
.L_x_2109:
[----:B------:R-:W-:Y:S01]  /*2f8c0*/  IMAD.MOV.U32 R2, RZ, RZ, R14 ;  /* 0x000000ffff027224 */ /* 0x000fe200078e000e */
[----:B------:R-:W-:Y:S06]  /*2f8d0*/  BRA `(.L_x_2110) ;  /* 0xffffffa800a87947 */ /* 0x000fec000383ffff */
.L_x_1958:
[----:B-1----:R1:W2:Y:S02]  /*2f8e0*/  SYNCS.PHASECHK.TRANS64.TRYWAIT P0, [R5+URZ+0x2a860], R2 ;  /* 0x02a86002050075a7 */ /* 0x0022a4000800017f */
[----:B--2---:R-:W-:Y:S05]  /*2f8f0*/  @!P0 NANOSLEEP.SYNCS 0x989680 ;  /* 0x009896800000895d */ /* 0x004fea0003900000 */
[----:B------:R-:W2:Y:S02]  /*2f900*/  @!P0 SYNCS.PHASECHK.TRANS64 P0, [R5+URZ+0x2a860], R2 ;  /* 0x02a86002050085a7 */ /* 0x000ea4000800007f */
[----:B--2---:R-:W-:Y:S05]  /*2f910*/  @!P0 BRA `(.L_x_1958) ;  /* 0xfffffffc00f08947 */ /* 0x004fea000383ffff */
[----:B------:R-:W-:Y:S05]  /*2f920*/  BRA `(.L_x_2111) ;  /* 0xffffffac00047947 */ /* 0x000fea000383ffff */
.L_x_1959:
        /* <DEDUP_REMOVED lines=8> */
.L_x_2113:
[----:B------:R-:W-:Y:S05]  /*2f9b0*/  BSYNC B1 ;  /* 0x0000000000017941 */ /* 0x000fea0003800000 */
.L_x_2112:
        /* <DEDUP_REMOVED lines=9> */
.L_x_2114:
[----:B------:R-:W-:Y:S02]  /*2fa50*/  IMAD.MOV.U32 R13, RZ, RZ, R19 ;  /* 0x000000ffff0d7224 */ /* 0x000fe400078e0013 */
[----:B------:R-:W-:Y:S02]  /*2fa60*/  IMAD.MOV.U32 R12, RZ, RZ, 0x1 ;  /* 0x00000001ff0c7424 */ /* 0x000fe400078e00ff */
[----:B------:R-:W-:-:S07]  /*2fa70*/  IMAD.MOV.U32 R2, RZ, RZ, R14 ;  /* 0x000000ffff027224 */ /* 0x000fce00078e000e */
[----:B------:R-:W-:Y:S05]  /*2fa80*/  WARPSYNC.COLLECTIVE R15, `(.L_x_2115) ;  /* 0x000000000f087348 */ /* 0x000fea0003c00000 */
[----:B------:R0:W1:Y:S02]  /*2fa90*/  SHFL.IDX P6, R14, R13, R12, R11 ;  /* 0x0000000c0d0e7389 */ /* 0x00006400000c000b */
[----:B01----:R-:W-:Y:S01]  /*2faa0*/  ENDCOLLECTIVE ;  /* 0x000000000000791b */ /* 0x003fe20003800000 */
.L_x_2115:
        /* <DEDUP_REMOVED lines=15> */
.L_x_2116:
[----:B------:R-:W-:Y:S02]  /*2fba0*/  IMAD.MOV.U32 R13, RZ, RZ, R19 ;  /* 0x000000ffff0d7224 */ /* 0x000fe400078e0013 */
[----:B------:R-:W-:Y:S02]  /*2fbb0*/  IMAD.MOV.U32 R12, RZ, RZ, 0x2 ;  /* 0x00000002ff0c7424 */ /* 0x000fe400078e00ff */
[----:B------:R-:W-:-:S07]  /*2fbc0*/  IMAD.MOV.U32 R2, RZ, RZ, R14 ;  /* 0x000000ffff027224 */ /* 0x000fce00078e000e */
[----:B------:R-:W-:Y:S05]  /*2fbd0*/  WARPSYNC.COLLECTIVE R15, `(.L_x_2117) ;  /* 0x000000000f087348 */ /* 0x000fea0003c00000 */
[----:B------:R0:W1:Y:S02]  /*2fbe0*/  SHFL.IDX P6, R14, R13, R12, R11 ;  /* 0x0000000c0d0e7389 */ /* 0x00006400000c000b */
[----:B01----:R-:W-:Y:S01]  /*2fbf0*/  ENDCOLLECTIVE ;  /* 0x000000000000791b */ /* 0x003fe20003800000 */
.L_x_2117:
        /* <DEDUP_REMOVED lines=14> */
.L_x_2118:
[----:B------:R-:W-:Y:S02]  /*2fce0*/  IMAD.MOV.U32 R13, RZ, RZ, R19 ;  /* 0x000000ffff0d7224 */ /* 0x000fe400078e0013 */
[----:B------:R-:W-:Y:S02]  /*2fcf0*/  IMAD.MOV.U32 R12, RZ, RZ, 0x3 ;  /* 0x00000003ff0c7424 */ /* 0x000fe400078e00ff */
[----:B------:R-:W-:-:S07]  /*2fd00*/  IMAD.MOV.U32 R2, RZ, RZ, R14 ;  /* 0x000000ffff027224 */ /* 0x000fce00078e000e */
[----:B------:R-:W-:Y:S05]  /*2fd10*/  WARPSYNC.COLLECTIVE R15, `(.L_x_2119) ;  /* 0x000000000f087348 */ /* 0x000fea0003c00000 */
[----:B------:R0:W1:Y:S02]  /*2fd20*/  SHFL.IDX P6, R14, R13, R12, R11 ;  /* 0x0000000c0d0e7389 */ /* 0x00006400000c000b */
[----:B01----:R-:W-:Y:S01]  /*2fd30*/  ENDCOLLECTIVE ;  /* 0x000000000000791b */ /* 0x003fe20003800000 */
.L_x_2119:
        /* <DEDUP_REMOVED lines=14> */
.L_x_2120:
[----:B------:R-:W-:Y:S02]  /*2fe20*/  IMAD.MOV.U32 R13, RZ, RZ, R19 ;  /* 0x000000ffff0d7224 */ /* 0x000fe400078e0013 */
[----:B------:R-:W-:Y:S02]  /*2fe30*/  IMAD.MOV.U32 R12, RZ, RZ, 0x4 ;  /* 0x00000004ff0c7424 */ /* 0x000fe400078e00ff */
[----:B------:R-:W-:-:S07]  /*2fe40*/  IMAD.MOV.U32 R2, RZ, RZ, R14 ;  /* 0x000000ffff027224 */ /* 0x000fce00078e000e */
[----:B------:R-:W-:Y:S05]  /*2fe50*/  WARPSYNC.COLLECTIVE R15, `(.L_x_2121) ;  /* 0x000000000f087348 */ /* 0x000fea0003c00000 */
[----:B------:R0:W1:Y:S02]  /*2fe60*/  SHFL.IDX P6, R14, R13, R12, R11 ;  /* 0x0000000c0d0e7389 */ /* 0x00006400000c000b */
[----:B01----:R-:W-:Y:S01]  /*2fe70*/  ENDCOLLECTIVE ;  /* 0x000000000000791b */ /* 0x003fe20003800000 */
.L_x_2121:
        /* <DEDUP_REMOVED lines=14> */
.L_x_2122:
[----:B------:R-:W-:Y:S02]  /*2ff60*/  IMAD.MOV.U32 R13, RZ, RZ, R19 ;  /* 0x000000ffff0d7224 */ /* 0x000fe400078e0013 */
[----:B------:R-:W-:Y:S02]  /*2ff70*/  IMAD.MOV.U32 R12, RZ, RZ, 0x5 ;  /* 0x00000005ff0c7424 */ /* 0x000fe400078e00ff */
[----:B------:R-:W-:-:S07]  /*2ff80*/  IMAD.MOV.U32 R2, RZ, RZ, R14 ;  /* 0x000000ffff027224 */ /* 0x000fce00078e000e */
[----:B------:R-:W-:Y:S05]  /*2ff90*/  WARPSYNC.COLLECTIVE R15, `(.L_x_2123) ;  /* 0x000000000f087348 */ /* 0x000fea0003c00000 */
[----:B------:R0:W1:Y:S02]  /*2ffa0*/  SHFL.IDX P6, R14, R13, R12, R11 ;  /* 0x0000000c0d0e7389 */ /* 0x00006400000c000b */
[----:B01----:R-:W-:Y:S01]  /*2ffb0*/  ENDCOLLECTIVE ;  /* 0x000000000000791b */ /* 0x003fe20003800000 */
.L_x_2123:
        /* <DEDUP_REMOVED lines=13> */
.L_x_2124:
[----:B------:R-:W-:Y:S01]  /*30090*/  @!PT LDS RZ, [RZ] ;  /* 0x00000000fffff984 */ /* 0x000fe20000000800 */
[----:B------:R-:W-:Y:S01]  /*300a0*/  @!PT LDS RZ, [RZ] ;  /* 0x00000000fffff984 */ /* 0x000fe20000000800 */
[----:B------:R-:W-:Y:S01]  /*300b0*/  @!PT LDS RZ, [RZ] ;  /* 0x00000000fffff984 */ /* 0x000fe20000000800 */
[----:B------:R0:W-:Y:S02]  /*300c0*/  LDGSTS.E.BYPASS.LTC128B.128 [R4+0x5400], desc[UR60][R2.64+0x80], !P2 ;  /* 0x0540008002047fae */ /* 0x0001e4000d101d7c */
[----:B0-----:R-:W-:Y:S01]  /*300d0*/  IMAD.MOV.U32 R2, RZ, RZ, R14 ;  /* 0x000000ffff027224 */ /* 0x001fe200078e000e */
[----:B------:R-:W-:Y:S06]  /*300e0*/  BRA `(.L_x_2125) ;  /* 0xffffffa400f07947 */ /* 0x000fec000383ffff */
.L_x_1967:
[----:B0-----:R0:W1:Y:S02]  /*300f0*/  SYNCS.PHASECHK.TRANS64.TRYWAIT P0, [R0+URZ+0x2a860], R3 ;  /* 0x02a86003000075a7 */ /* 0x001064000800017f */
[----:B-1----:R-:W-:Y:S05]  /*30100*/  @!P0 NANOSLEEP.SYNCS 0x989680 ;  /* 0x009896800000895d */ /* 0x002fea0003900000 */
[----:B------:R-:W1:Y:S02]  /*30110*/  @!P0 SYNCS.PHASECHK.TRANS64 P0, [R0+URZ+0x2a860], R3 ;  /* 0x02a86003000085a7 */ /* 0x000e64000800007f */
[----:B-1----:R-:W-:Y:S05]  /*30120*/  @!P0 BRA `(.L_x_1967) ;  /* 0xfffffffc00f08947 */ /* 0x002fea000383ffff */
[----:B------:R-:W-:Y:S05]  /*30130*/  BRA `(.L_x_2126) ;  /* 0xffffffac00047947 */ /* 0x000fea000383ffff */
.L_x_1968:
        /* <DEDUP_REMOVED lines=8> */
.L_x_2128:
[----:B------:R-:W-:Y:S05]  /*301c0*/  BSYNC B0 ;  /* 0x0000000000007941 */ /* 0x000fea0003800000 */
.L_x_2127:
        /* <DEDUP_REMOVED lines=15> */
.L_x_2129:
        /* <DEDUP_REMOVED lines=9> */
.L_x_2130:
        /* <DEDUP_REMOVED lines=13> */
.L_x_2131:
[----:B------:R-:W-:Y:S02]  /*30420*/  IMAD.MOV.U32 R13, RZ, RZ, R19 ;  /* 0x000000ffff0d7224 */ /* 0x000fe400078e0013 */
[----:B------:R-:W-:Y:S01]  /*30430*/  IMAD.MOV.U32 R12, RZ, RZ, 0x2 ;  /* 0x00000002ff0c7424 */ /* 0x000fe200078e00ff */
[----:B------:R-:W-:-:S13]  /*30440*/  IADD3 R2, P2, R14, R5, RZ ;  /* 0x000000050e027210 */ /* 0x000fda0007f5e0ff */
[----:B------:R-:W-:Y:S05]  /*30450*/  WARPSYNC.COLLECTIVE R15, `(.L_x_2132) ;  /* 0x000000000f087348 */ /* 0x000fea0003c00000 */
[----:B------:R0:W1:Y:S02]  /*30460*/  SHFL.IDX P6, R14, R13, R12, R11 ;  /* 0x0000000c0d0e7389 */ /* 0x00006400000c000b */
[----:B01----:R-:W-:Y:S01]  /*30470*/  ENDCOLLECTIVE ;  /* 0x000000000000791b */ /* 0x003fe20003800000 */
.L_x_2132:
        /* <DEDUP_REMOVED lines=13> */
.L_x_2133:
[----:B------:R-:W-:Y:S02]  /*30550*/  IMAD.MOV.U32 R13, RZ, RZ, R19 ;  /* 0x000000ffff0d7224 */ /* 0x000fe400078e0013 */
[----:B------:R-:W-:Y:S02]  /*30560*/  IMAD.MOV.U32 R12, RZ, RZ, 0x3 ;  /* 0x00000003ff0c7424 */ /* 0x000fe400078e00ff */
[----:B------:R-:W-:-:S07]  /*30570*/  IMAD.MOV.U32 R10, RZ, RZ, R14 ;  /* 0x000000ffff0a7224 */ /* 0x000fce00078e000e */
[----:B------:R-:W-:Y:S05]  /*30580*/  WARPSYNC.COLLECTIVE R15, `(.L_x_2134) ;  /* 0x000000000f087348 */ /* 0x000fea0003c00000 */
[----:B------:R0:W1:Y:S02]  /*30590*/  SHFL.IDX P6, R14, R13, R12, R11 ;  /* 0x0000000c0d0e7389 */ /* 0x00006400000c000b */
[----:B01----:R-:W-:Y:S01]  /*305a0*/  ENDCOLLECTIVE ;  /* 0x000000000000791b */ /* 0x003fe20003800000 */
.L_x_2134:
        /* <DEDUP_REMOVED lines=14> */
.L_x_2135:
[----:B------:R-:W-:Y:S02]  /*30690*/  IMAD.MOV.U32 R13, RZ, RZ, R19 ;  /* 0x000000ffff0d7224 */ /* 0x000fe400078e0013 */
[----:B------:R-:W-:Y:S01]  /*306a0*/  IMAD.MOV.U32 R12, RZ, RZ, 0x4 ;  /* 0x00000004ff0c7424 */ /* 0x000fe200078e00ff */
[----:B------:R-:W-:-:S13]  /*306b0*/  IADD3 R2, P2, R14, R5, RZ ;  /* 0x000000050e027210 */ /* 0x000fda0007f5e0ff */
[----:B------:R-:W-:Y:S05]  /*306c0*/  WARPSYNC.COLLECTIVE R15, `(.L_x_2136) ;  /* 0x000000000f087348 */ /* 0x000fea0003c00000 */
[----:B------:R0:W1:Y:S02]  /*306d0*/  SHFL.IDX P6, R14, R13, R12, R11 ;  /* 0x0000000c0d0e7389 */ /* 0x00006400000c000b */
[----:B01----:R-:W-:Y:S01]  /*306e0*/  ENDCOLLECTIVE ;  /* 0x000000000000791b */ /* 0x003fe20003800000 */
.L_x_2136:
        /* <DEDUP_REMOVED lines=13> */
.L_x_2137:
[----:B------:R-:W-:Y:S02]  /*307c0*/  IMAD.MOV.U32 R13, RZ, RZ, R19 ;  /* 0x000000ffff0d7224 */ /* 0x000fe400078e0013 */
[----:B------:R-:W-:Y:S02]  /*307d0*/  IMAD.MOV.U32 R12, RZ, RZ, 0x5 ;  /* 0x00000005ff0c7424 */ /* 0x000fe400078e00ff */
[----:B------:R-:W-:-:S07]  /*307e0*/  IMAD.MOV.U32 R10, RZ, RZ, R14 ;  /* 0x000000ffff0a7224 */ /* 0x000fce00078e000e */
[----:B------:R-:W-:Y:S05]  /*307f0*/  WARPSYNC.COLLECTIVE R15, `(.L_x_2138) ;  /* 0x000000000f087348 */ /* 0x000fea0003c00000 */
[----:B------:R0:W1:Y:S02]  /*30800*/  SHFL.IDX P6, R14, R13, R12, R11 ;  /* 0x0000000c0d0e7389 */ /* 0x00006400000c000b */
[----:B01----:R-:W-:Y:S01]  /*30810*/  ENDCOLLECTIVE ;  /* 0x000000000000791b */ /* 0x003fe20003800000 */
.L_x_2138:
        /* <DEDUP_REMOVED lines=12> */
.L_x_2139:
[----:B------:R-:W-:Y:S05]  /*308e0*/  BRA `(.L_x_2140) ;  /* 0xffffffa800007947 */ /* 0x000fea000383ffff */
.L_x_1973:
        /* <DEDUP_REMOVED lines=8> */
.L_x_2142:
[----:B------:R-:W-:Y:S05]  /*30970*/  BSYNC B0 ;  /* 0x0000000000007941 */ /* 0x000fea0003800000 */
.L_x_2141:
        /* <DEDUP_REMOVED lines=9> */
.L_x_2143:
[----:B------:R-:W-:Y:S02]  /*30a10*/  ULDC UR4, c[0x0][0xc3c] ;  /* 0x00030f0000047ab9 */ /* 0x000fe40000000800 */
[----:B------:R-:W-:-:S13]  /*30a20*/  ISETP.GE.OR P1, PT, R9, UR4, !P0 ;  /* 0x0000000409007c0c */ /* 0x000fda000c726670 */
[----:B------:R-:W0:Y:S08]  /*30a30*/  @!P1 LDC.64 R2, c[0x0][0xc80] ;  /* 0x00032000ff029b82 */ /* 0x000e300000000a00 */
[----:B------:R-:W1:Y:S01]  /*30a40*/  @!P1 LDC.64 R4, c[0x0][0xc78] ;  /* 0x00031e00ff049b82 */ /* 0x000e620000000a00 */
[----:B------:R-:W-:Y:S02]  /*30a50*/  IMAD.MOV.U32 R25, RZ, RZ, RZ ;  /* 0x000000ffff197224 */ /* 0x000fe400078e00ff */
[----:B------:R-:W-:-:S02]  /*30a60*/  IMAD.MOV.U32 R11, RZ, RZ, RZ ;  /* 0x000000ffff0b7224 */ /* 0x000fc400078e00ff */
[----:B------:R-:W-:Y:S02]  /*30a70*/  IMAD.MOV.U32 R7, RZ, RZ, R14 ;  /* 0x000000ffff077224 */ /* 0x000fe400078e000e */
[----:B0-----:R-:W-:-:S05]  /*30a80*/  @!P1 IMAD.WIDE R2, R9, 0x4, R2 ;  /* 0x0000000409029825 */ /* 0x001fca00078e0202 */
[----:B------:R1:W2:Y:S02]  /*30a90*/  @!P1 LDG.E R6, desc[UR60][R2.64] ;  /* 0x0000003c02069981 */ /* 0x0002a4000c1e1900 */
[----:B-1----:R-:W-:-:S05]  /*30aa0*/  @!P1 IMAD.WIDE R2, R9, 0x4, R4 ;  /* 0x0000000409029825 */ /* 0x002fca00078e0204 */
[----:B------:R-:W3:Y:S01]  /*30ab0*/  @!P1 LDG.E R5, desc[UR60][R2.64] ;  /* 0x0000003c02059981 */ /* 0x000ee2000c1e1900 */
[----:B------:R-:W-:Y:S01]  /*30ac0*/  IMAD.MOV.U32 R4, RZ, RZ, RZ ;  /* 0x000000ffff047224 */ /* 0x000fe200078e00ff */
[C---:B------:R-:W-:Y:S02]  /*30ad0*/  ISETP.GE.U32.AND P2, PT, R8.reuse, 0x2, PT ;  /* 0x000000020800780c */ /* 0x040fe40003f46070 */
[C---:B------:R-:W-:Y:S02]  /*30ae0*/  ISETP.GE.U32.AND P3, PT, R8.reuse, 0x4, PT ;  /* 0x000000040800780c */ /* 0x040fe40003f66070 */
[C---:B------:R-:W-:Y:S02]  /*30af0*/  ISETP.GE.U32.AND P4, PT, R8.reuse, 0x8, PT ;  /* 0x000000080800780c */ /* 0x040fe40003f86070 */
[----:B------:R-:W-:Y:S01]  /*30b00*/  ISETP.GE.U32.AND P5, PT, R8, 0x10, PT ;  /* 0x000000100800780c */ /* 0x000fe20003fa6070 */
[----:B--2---:R-:W-:Y:S02]  /*30b10*/  @!P1 IMAD.MOV.U32 R25, RZ, RZ, R6 ;  /* 0x000000ffff199224 */ /* 0x004fe400078e0006 */
[----:B------:R-:W-:-:S02]  /*30b20*/  IMAD.MOV.U32 R6, RZ, RZ, RZ ;  /* 0x000000ffff067224 */ /* 0x000fc400078e00ff */
[----:B---3--:R-:W-:Y:S01]  /*30b30*/  @!P1 IMAD.MOV.U32 R4, RZ, RZ, R5 ;  /* 0x000000ffff049224 */ /* 0x008fe200078e0005 */
[----:B------:R-:W-:-:S03]  /*30b40*/  ISETP.NE.AND P1, PT, R8, RZ, PT ;  /* 0x000000ff0800720c */ /* 0x000fc60003f25270 */
[----:B------:R-:W-:-:S10]  /*30b50*/  IMAD R13, R4, R25, RZ ;  /* 0x00000019040d7224 */ /* 0x000fd400078e02ff */
[----:B------:R-:W-:Y:S05]  /*30b60*/  WARPSYNC.COLLECTIVE R15, `(.L_x_2144) ;  /* 0x000000000f087348 */ /* 0x000fea0003c00000 */
[----:B------:R0:W1:Y:S02]  /*30b70*/  SHFL.UP P6, R14, R13, R12, R11 ;  /* 0x0400000c0d0e7389 */ /* 0x00006400000c000b */
[----:B01----:R-:W-:Y:S01]  /*30b80*/  ENDCOLLECTIVE ;  /* 0x000000000000791b */ /* 0x003fe20003800000 */
.L_x_2144:
[----:B------:R-:W-:Y:S01]  /*30b90*/  IMAD.MOV.U32 R12, RZ, RZ, 0x2 ;  /* 0x00000002ff0c7424 */ /* 0x000fe200078e00ff */
[----:B------:R-:W-:-:S05]  /*30ba0*/  SEL R14, R14, RZ, P1 ;  /* 0x000000ff0e0e7207 */ /* 0x000fca0000800000 */
[----:B------:R-:W-:-:S04]  /*30bb0*/  IMAD.IADD R5, R13, 0x1, R14 ;  /* 0x000000010d057824 */ /* 0x000fc800078e020e */
[----:B------:R-:W-:-:S07]  /*30bc0*/  IMAD.MOV.U32 R13, RZ, RZ, R5 ;  /* 0x000000ffff0d7224 */ /* 0x000fce00078e0005 */
[----:B------:R-:W-:Y:S05]  /*30bd0*/  WARPSYNC.COLLECTIVE R15, `(.L_x_2145) ;  /* 0x000000000f087348 */ /* 0x000fea0003c00000 */
[----:B------:R0:W1:Y:S02]  /*30be0*/  SHFL.UP P6, R14, R13, R12, R11 ;  /* 0x0400000c0d0e7389 */ /* 0x00006400000c000b */
[----:B01----:R-:W-:Y:S01]  /*30bf0*/  ENDCOLLECTIVE ;  /* 0x000000000000791b */ /* 0x003fe20003800000 */
.L_x_2145:
[----:B------:R-:W-:Y:S01]  /*30c00*/  IMAD.MOV.U32 R12, RZ, RZ, 0x4 ;  /* 0x00000004ff0c7424 */ /* 0x000fe200078e00ff */
[----:B------:R-:W-:-:S05]  /*30c10*/  SEL R2, R14, RZ, P2 ;  /* 0x000000ff0e027207 */ /* 0x000fca0001000000 */
[----:B------:R-:W-:-:S04]  /*30c20*/  IMAD.IADD R2, R5, 0x1, R2 ;  /* 0x0000000105027824 */ /* 0x000fc800078e0202 */
[----:B------:R-:W-:-:S07]  /*30c30*/  IMAD.MOV.U32 R13, RZ, RZ, R2 ;  /* 0x000000ffff0d7224 */ /* 0x000fce00078e0002 */
[----:B------:R-:W-:Y:S05]  /*30c40*/  WARPSYNC.COLLECTIVE R15, `(.L_x_2146) ;  /* 0x000000000f087348 */ /* 0x000fea0003c00000 */
[----:B------:R0:W1:Y:S02]  /*30c50*/  SHFL.UP P6, R14, R13, R12, R11 ;  /* 0x0400000c0d0e7389 */ /* 0x00006400000c000b */
[----:B01----:R-:W-:Y:S01]  /*30c60*/  ENDCOLLECTIVE ;  /* 0x000000000000791b */ /* 0x003fe20003800000 */
.L_x_2146:
[----:B------:R-:W-:Y:S01]  /*30c70*/  IMAD.MOV.U32 R12, RZ, RZ, 0x8 ;  /* 0x00000008ff0c7424 */ /* 0x000fe200078e00ff */
[----:B------:R-:W-:-:S05]  /*30c80*/  SEL R3, R14, RZ, P3 ;  /* 0x000000ff0e037207 */ /* 0x000fca0001800000 */
[----:B------:R-:W-:-:S04]  /*30c90*/  IMAD.IADD R3, R2, 0x1, R3 ;  /* 0x0000000102037824 */ /* 0x000fc800078e0203 */
[----:B------:R-:W-:-:S07]  /*30ca0*/  IMAD.MOV.U32 R13, RZ, RZ, R3 ;  /* 0x000000ffff0d7224 */ /* 0x000fce00078e0003 */
[----:B------:R-:W-:Y:S05]  /*30cb0*/  WARPSYNC.COLLECTIVE R15, `(.L_x_2147) ;  /* 0x000000000f087348 */ /* 0x000fea0003c00000 */
[----:B------:R0:W1:Y:S02]  /*30cc0*/  SHFL.UP P6, R14, R13, R12, R11 ;  /* 0x0400000c0d0e7389 */ /* 0x00006400000c000b */
[----:B01----:R-:W-:Y:S01]  /*30cd0*/  ENDCOLLECTIVE ;  /* 0x000000000000791b */ /* 0x003fe20003800000 */
.L_x_2147:
[----:B------:R-:W-:Y:S01]  /*30ce0*/  IMAD.MOV.U32 R12, RZ, RZ, 0x10 ;  /* 0x00000010ff0c7424 */ /* 0x000fe200078e00ff */
[----:B------:R-:W-:-:S05]  /*30cf0*/  SEL R14, R14, RZ, P4 ;  /* 0x000000ff0e0e7207 */ /* 0x000fca0002000000 */
[----:B------:R-:W-:-:S04]  /*30d00*/  IMAD.IADD R5, R3, 0x1, R14 ;  /* 0x0000000103057824 */ /* 0x000fc800078e020e */
[----:B------:R-:W-:-:S07]  /*30d10*/  IMAD.MOV.U32 R13, RZ, RZ, R5 ;  /* 0x000000ffff0d7224 */ /* 0x000fce00078e0005 */
[----:B------:R-:W-:Y:S05]  /*30d20*/  WARPSYNC.COLLECTIVE R15, `(.L_x_2148) ;  /* 0x000000000f087348 */ /* 0x000fea0003c00000 */
[----:B------:R0:W1:Y:S02]  /*30d30*/  SHFL.UP P6, R14, R13, R12, R11 ;  /* 0x0400000c0d0e7389 */ /* 0x00006400000c000b */
[----:B01----:R-:W-:Y:S01]  /*30d40*/  ENDCOLLECTIVE ;  /* 0x000000000000791b */ /* 0x003fe20003800000 */
.L_x_2148:
        /* <DEDUP_REMOVED lines=8> */
.L_x_2149:
[----:B------:R-:W-:Y:S05]  /*30dd0*/  BRA `(.L_x_2150) ;  /* 0xffffffa8000c7947 */ /* 0x000fea000383ffff */
.L_x_1976:
[----:B------:R-:W-:Y:S01]  /*30de0*/  BSSY B0, `(.L_x_2151) ;  /* 0x0000007000007945 */ /* 0x000fe20003800000 */
[----:B------:R-:W-:Y:S02]  /*30df0*/  IMAD.MOV.U32 R12, RZ, RZ, 0x1 ;  /* 0x00000001ff0c7424 */ /* 0x000fe400078e00ff */
[----:B------:R-:W-:Y:S02]  /*30e00*/  IMAD.MOV.U32 R11, RZ, RZ, RZ ;  /* 0x000000ffff0b7224 */ /* 0x000fe400078e00ff */
[----:B------:R-:W-:-:S07]  /*30e10*/  IMAD.MOV.U32 R15, RZ, RZ, -0x1 ;  /* 0xffffffffff0f7424 */ /* 0x000fce00078e00ff */
[----:B0-----:R-:W-:Y:S05]  /*30e20*/  WARPSYNC.COLLECTIVE R15, `(.L_x_2152) ;  /* 0x000000000f087348 */ /* 0x001fea0003c00000 */
[----:B------:R1:W2:Y:S02]  /*30e30*/  SHFL.UP P6, R14, R13, R12, R11 ;  /* 0x0400000c0d0e7389 */ /* 0x0002a400000c000b */
[----:B012---:R-:W-:Y:S01]  /*30e40*/  ENDCOLLECTIVE ;  /* 0x000000000000791b */ /* 0x007fe20003800000 */
.L_x_2152:
[----:B------:R-:W-:Y:S05]  /*30e50*/  BSYNC B0 ;  /* 0x0000000000007941 */ /* 0x000fea0003800000 */
.L_x_2151:
        /* <DEDUP_REMOVED lines=8> */
.L_x_2153:
[----:B------:R-:W-:Y:S01]  /*30ee0*/  IMAD.MOV.U32 R12, RZ, RZ, 0x4 ;  /* 0x00000004ff0c7424 */ /* 0x000fe200078e00ff */
[----:B------:R-:W-:-:S05]  /*30ef0*/  SEL R2, R14, RZ, P2 ;  /* 0x000000ff0e027207 */ /* 0x000fca0001000000 */
[----:B------:R-:W-:-:S04]  /*30f00*/  IMAD.IADD R2, R13, 0x1, R2 ;  /* 0x000000010d027824 */ /* 0x000fc800078e0202 */
[----:B------:R-:W-:-:S07]  /*30f10*/  IMAD.MOV.U32 R13, RZ, RZ, R2 ;  /* 0x000000ffff0d7224 */ /* 0x000fce00078e0002 */
[----:B------:R-:W-:Y:S05]  /*30f20*/  WARPSYNC.COLLECTIVE R15, `(.L_x_2154) ;  /* 0x000000000f087348 */ /* 0x000fea0003c00000 */
[----:B------:R0:W1:Y:S02]  /*30f30*/  SHFL.UP P6, R14, R13, R12, R11 ;  /* 0x0400000c0d0e7389 */ /* 0x00006400000c000b */
[----:B01----:R-:W-:Y:S01]  /*30f40*/  ENDCOLLECTIVE ;  /* 0x000000000000791b */ /* 0x003fe20003800000 */
.L_x_2154:
[----:B------:R-:W-:Y:S01]  /*30f50*/  IMAD.MOV.U32 R12, RZ, RZ, 0x8 ;  /* 0x00000008ff0c7424 */ /* 0x000fe200078e00ff */
[----:B------:R-:W-:-:S05]  /*30f60*/  SEL R3, R14, RZ, P3 ;  /* 0x000000ff0e037207 */ /* 0x000fca0001800000 */
[----:B------:R-:W-:-:S04]  /*30f70*/  IMAD.IADD R3, R2, 0x1, R3 ;  /* 0x0000000102037824 */ /* 0x000fc800078e0203 */
[----:B------:R-:W-:-:S07]  /*30f80*/  IMAD.MOV.U32 R13, RZ, RZ, R3 ;  /* 0x000000ffff0d7224 */ /* 0x000fce00078e0003 */
[----:B------:R-:W-:Y:S05]  /*30f90*/  WARPSYNC.COLLECTIVE R15, `(.L_x_2155) ;  /* 0x000000000f087348 */ /* 0x000fea0003c00000 */
[----:B------:R0:W1:Y:S02]  /*30fa0*/  SHFL.UP P6, R14, R13, R12, R11 ;  /* 0x0400000c0d0e7389 */ /* 0x00006400000c000b */
[----:B01----:R-:W-:Y:S01]  /*30fb0*/  ENDCOLLECTIVE ;  /* 0x000000000000791b */ /* 0x003fe20003800000 */
.L_x_2155:
[----:B------:R-:W-:Y:S01]  /*30fc0*/  IMAD.MOV.U32 R12, RZ, RZ, 0x10 ;  /* 0x00000010ff0c7424 */ /* 0x000fe200078e00ff */
[----:B------:R-:W-:-:S05]  /*30fd0*/  SEL R14, R14, RZ, P4 ;  /* 0x000000ff0e0e7207 */ /* 0x000fca0002000000 */
[----:B------:R-:W-:-:S04]  /*30fe0*/  IMAD.IADD R5, R3, 0x1, R14 ;  /* 0x0000000103057824 */ /* 0x000fc800078e020e */
[----:B------:R-:W-:-:S07]  /*30ff0*/  IMAD.MOV.U32 R13, RZ, RZ, R5 ;  /* 0x000000ffff0d7224 */ /* 0x000fce00078e0005 */
[----:B------:R-:W-:Y:S05]  /*31000*/  WARPSYNC.COLLECTIVE R15, `(.L_x_2156) ;  /* 0x000000000f087348 */ /* 0x000fea0003c00000 */
[----:B------:R0:W1:Y:S02]  /*31010*/  SHFL.UP P6, R14, R13, R12, R11 ;  /* 0x0400000c0d0e7389 */ /* 0x00006400000c000b */
[----:B01----:R-:W-:Y:S01]  /*31020*/  ENDCOLLECTIVE ;  /* 0x000000000000791b */ /* 0x003fe20003800000 */
.L_x_2156:
        /* <DEDUP_REMOVED lines=8> */
.L_x_2157:
[----:B------:R-:W-:Y:S05]  /*310b0*/  BRA `(.L_x_2158) ;  /* 0xffffffa400f87947 */ /* 0x000fea000383ffff */
.L_x_1978:
[----:B------:R-:W-:Y:S01]  /*310c0*/  BSSY B0, `(.L_x_2159) ;  /* 0x0000006000007945 */ /* 0x000fe20003800000 */
[----:B------:R-:W-:Y:S01]  /*310d0*/  PLOP3.LUT P6, PT, P6, PT, PT, 0x8, 0x0 ;  /* 0x000000000000781c */ /* 0x000fe200037ce170 */
[----:B------:R-:W-:-:S12]  /*310e0*/  IMAD.MOV.U32 R15, RZ, RZ, -0x1 ;  /* 0xffffffffff0f7424 */ /* 0x000fd800078e00ff */
[----:B01----:R-:W-:Y:S05]  /*310f0*/  WARPSYNC.COLLECTIVE R15, `(.L_x_2160) ;  /* 0x000000000f087348 */ /* 0x003fea0003c00000 */
[----:B------:R-:W-:Y:S01]  /*31100*/  VOTE.ANY R14, PT, P6 ;  /* 0x00000000000e7806 */ /* 0x000fe200030e0100 */
[----:B01----:R-:W-:Y:S06]  /*31110*/  ENDCOLLECTIVE ;  /* 0x000000000000791b */ /* 0x003fec0003800000 */
.L_x_2160:
[----:B------:R-:W-:Y:S05]  /*31120*/  BSYNC B0 ;  /* 0x0000000000007941 */ /* 0x000fea0003800000 */
.L_x_2159:
        /* <DEDUP_REMOVED lines=8> */
.L_x_2161:
[----:B------:R-:W-:Y:S02]  /*311b0*/  IMAD.IADD R27, R12, 0x1, R27 ;  /* 0x000000010c1b7824 */ /* 0x000fe400078e021b */
[----:B------:R-:W-:Y:S02]  /*311c0*/  IMAD.MOV.U32 R13, RZ, RZ, R4 ;  /* 0x000000ffff0d7224 */ /* 0x000fe400078e0004 */
[----:B------:R-:W-:-:S07]  /*311d0*/  IMAD.MOV.U32 R25, RZ, RZ, R14 ;  /* 0x000000ffff197224 */ /* 0x000fce00078e000e */
[----:B------:R-:W-:Y:S05]  /*311e0*/  WARPSYNC.COLLECTIVE R15, `(.L_x_2162) ;  /* 0x000000000f087348 */ /* 0x000fea0003c00000 */
[----:B------:R0:W1:Y:S02]  /*311f0*/  SHFL.IDX P6, R14, R13, R12, R11 ;  /* 0x0000000c0d0e7389 */ /* 0x00006400000c000b */
[----:B01----:R-:W-:Y:S01]  /*31200*/  ENDCOLLECTIVE ;  /* 0x000000000000791b */ /* 0x003fe20003800000 */
.L_x_2162:
[----:B------:R-:W-:Y:S01]  /*31210*/  IMAD.MOV.U32 R4, RZ, RZ, R14 ;  /* 0x000000ffff047224 */ /* 0x000fe200078e000e */
[----:B------:R-:W-:Y:S06]  /*31220*/  BRA `(.L_x_2163) ;  /* 0xffffffa400dc7947 */ /* 0x000fec000383ffff */
.L_x_1980:
[----:B------:R-:W-:Y:S01]  /*31230*/  BSSY B0, `(.L_x_2164) ;  /* 0x0000007000007945 */ /* 0x000fe20003800000 */
[----:B------:R-:W-:Y:S02]  /*31240*/  IMAD.MOV.U32 R13, RZ, RZ, R2 ;  /* 0x000000ffff0d7224 */ /* 0x000fe400078e0002 */
[----:B------:R-:W-:Y:S02]  /*31250*/  IMAD.MOV.U32 R11, RZ, RZ, 0x1f ;  /* 0x0000001fff0b7424 */ /* 0x000fe400078e00ff */
[----:B------:R-:W-:-:S07]  /*31260*/  IMAD.MOV.U32 R15, RZ, RZ, -0x1 ;  /* 0xffffffffff0f7424 */ /* 0x000fce00078e00ff */
[----:B01-34-:R-:W-:Y:S05]  /*31270*/  WARPSYNC.COLLECTIVE R15, `(.L_x_2165) ;  /* 0x000000000f087348 */ /* 0x01bfea0003c00000 */
[----:B------:R2:W0:Y:S02]  /*31280*/  SHFL.IDX P6, R14, R13, R12, R11 ;  /* 0x0000000c0d0e7389 */ /* 0x00042400000c000b */
[----:B01234-:R-:W-:Y:S01]  /*31290*/  ENDCOLLECTIVE ;  /* 0x000000000000791b */ /* 0x01ffe20003800000 */
.L_x_2165:
[----:B------:R-:W-:Y:S05]  /*312a0*/  BSYNC B0 ;  /* 0x0000000000007941 */ /* 0x000fea0003800000 */
.L_x_2164:
[----:B------:R-:W-:Y:S01]  /*312b0*/  IMAD.MOV.U32 R6, RZ, RZ, R14 ;  /* 0x000000ffff067224 */ /* 0x000fe200078e000e */
[----:B------:R-:W-:Y:S06]  /*312c0*/  BRA `(.L_x_1979) ;  /* 0xffffffa400cc7947 */ /* 0x000fec000383ffff */
.L_x_1986:
[----:B0-----:R0:W2:Y:S02]  /*312d0*/  SYNCS.PHASECHK.TRANS64.TRYWAIT P0, [R7+URZ+0x2a820], R0 ;  /* 0x02a82000070075a7 */ /* 0x0010a4000800017f */
[----:B--2---:R-:W-:Y:S05]  /*312e0*/  @!P0 NANOSLEEP.SYNCS 0x989680 ;  /* 0x009896800000895d */ /* 0x004fea0003900000 */
[----:B------:R-:W2:Y:S02]  /*312f0*/  @!P0 SYNCS.PHASECHK.TRANS64 P0, [R7+URZ+0x2a820], R0 ;  /* 0x02a82000070085a7 */ /* 0x000ea4000800007f */
[----:B--2---:R-:W-:Y:S05]  /*31300*/  @!P0 BRA `(.L_x_1986) ;  /* 0xfffffffc00f08947 */ /* 0x004fea000383ffff */
[----:B------:R-:W-:Y:S05]  /*31310*/  BRA `(.L_x_2166) ;  /* 0xffffffb000247947 */ /* 0x000fea000383ffff */
.L_x_1987:
[----:B------:R-:W2:Y:S01]  /*31320*/  S2R R2, SR_TID.X ;  /* 0x0000000000027919 */ /* 0x000ea20000002100 */
[----:B------:R-:W-:Y:S01]  /*31330*/  BSSY B0, `(.L_x_2167) ;  /* 0x000000a000007945 */ /* 0x000fe20003800000 */
[----:B------:R-:W-:Y:S02]  /*31340*/  IMAD.MOV.U32 R12, RZ, RZ, RZ ;  /* 0x000000ffff0c7224 */ /* 0x000fe400078e00ff */
[----:B------:R-:W-:Y:S02]  /*31350*/  IMAD.MOV.U32 R11, RZ, RZ, 0x1f ;  /* 0x0000001fff0b7424 */ /* 0x000fe400078e00ff */
[----:B------:R-:W-:Y:S01]  /*31360*/  IMAD.MOV.U32 R15, RZ, RZ, -0x1 ;  /* 0xffffffffff0f7424 */ /* 0x000fe200078e00ff */
[----:B--2---:R-:W-:-:S04]  /*31370*/  SHF.R.U32.HI R2, RZ, 0x5, R2 ;  /* 0x00000005ff027819 */ /* 0x004fc80000011602 */
[----:B------:R-:W-:-:S05]  /*31380*/  LOP3.LUT R2, R2, 0x3, RZ, 0xc0, !PT ;  /* 0x0000000302027812 */ /* 0x000fca00078ec0ff */
[----:B------:R-:W-:-:S07]  /*31390*/  IMAD.MOV.U32 R13, RZ, RZ, R2 ;  /* 0x000000ffff0d7224 */ /* 0x000fce00078e0002 */
[----:B01-3--:R-:W-:Y:S05]  /*313a0*/  WARPSYNC.COLLECTIVE R15, `(.L_x_2168) ;  /* 0x000000000f087348 */ /* 0x00bfea0003c00000 */
[----:B------:R2:W4:Y:S02]  /*313b0*/  SHFL.IDX P6, R14, R13, R12, R11 ;  /* 0x0000000c0d0e7389 */ /* 0x00052400000c000b */
[----:B01234-:R-:W-:Y:S01]  /*313c0*/  ENDCOLLECTIVE ;  /* 0x000000000000791b */ /* 0x01ffe20003800000 */
.L_x_2168:
[----:B------:R-:W-:Y:S05]  /*313d0*/  BSYNC B0 ;  /* 0x0000000000007941 */ /* 0x000fea0003800000 */
.L_x_2167:
[----:B------:R-:W-:Y:S05]  /*313e0*/  BRA `(.L_x_2169) ;  /* 0xffffffb0000c7947 */ /* 0x000fea000383ffff */
.L_x_1988:
[----:B------:R-:W-:Y:S01]  /*313f0*/  BSSY B0, `(.L_x_2170) ;  /* 0x0000006000007945 */ /* 0x000fe20003800000 */
[----:B------:R-:W-:-:S07]  /*31400*/  IMAD.MOV.U32 R15, RZ, RZ, -0x1 ;  /* 0xffffffffff0f7424 */ /* 0x000fce00078e00ff */
[----:B01-3--:R-:W-:Y:S05]  /*31410*/  WARPSYNC.COLLECTIVE R15, `(.L_x_2171) ;  /* 0x000000000f0c7348 */ /* 0x00bfea0003c00000 */
[----:B------:R-:W-:Y:S02]  /*31420*/  ELECT P6, UR62, PT ;  /* 0x00000000003e782f */ /* 0x000fe400038c0000 */
[----:B------:R-:W-:Y:S01]  /*31430*/  MOV R14, UR62 ;  /* 0x0000003e000e7c02 */ /* 0x000fe20008000f00 */
[----:B01-3--:R-:W-:Y:S10]  /*31440*/  ENDCOLLECTIVE ;  /* 0x000000000000791b */ /* 0x00bff40003800000 */
.L_x_2171:
[----:B------:R-:W-:Y:S05]  /*31450*/  BSYNC B0 ;  /* 0x0000000000007941 */ /* 0x000fea0003800000 */
.L_x_2170:
[----:B------:R-:W-:Y:S05]  /*31460*/  BRA `(.L_x_2172) ;  /* 0xffffffb000007947 */ /* 0x000fea000383ffff */
.L_x_1990:
[----:B0-----:R0:W2:Y:S02]  /*31470*/  SYNCS.PHASECHK.TRANS64.TRYWAIT P1, [R5+URZ+0x2a840], R0 ;  /* 0x02a84000050075a7 */ /* 0x0010a4000802017f */
[----:B--2---:R-:W-:Y:S05]  /*31480*/  @!P1 NANOSLEEP.SYNCS 0x989680 ;  /* 0x009896800000995d */ /* 0x004fea0003900000 */
[----:B------:R-:W2:Y:S02]  /*31490*/  @!P1 SYNCS.PHASECHK.TRANS64 P1, [R5+URZ+0x2a840], R0 ;  /* 0x02a84000050095a7 */ /* 0x000ea4000802007f */
[----:B--2---:R-:W-:Y:S05]  /*314a0*/  @!P1 BRA `(.L_x_1990) ;  /* 0xfffffffc00f09947 */ /* 0x004fea000383ffff */
[----:B------:R-:W-:Y:S05]  /*314b0*/  BRA `(.L_x_2173) ;  /* 0xffffffb000287947 */ /* 0x000fea000383ffff */
.L_x_1992:
[----:B--2---:R2:W4:Y:S02]  /*314c0*/  SYNCS.PHASECHK.TRANS64.TRYWAIT P1, [R3+URZ+0x2a840], R2 ;  /* 0x02a84002030075a7 */ /* 0x004524000802017f */
[----:B----4-:R-:W-:Y:S05]  /*314d0*/  @!P1 NANOSLEEP.SYNCS 0x989680 ;  /* 0x009896800000995d */ /* 0x010fea0003900000 */
[----:B------:R-:W4:Y:S02]  /*314e0*/  @!P1 SYNCS.PHASECHK.TRANS64 P1, [R3+URZ+0x2a840], R2 ;  /* 0x02a84002030095a7 */ /* 0x000f24000802007f */
[----:B----4-:R-:W-:Y:S05]  /*314f0*/  @!P1 BRA `(.L_x_1992) ;  /* 0xfffffffc00f09947 */ /* 0x010fea000383ffff */
[----:B------:R-:W-:Y:S05]  /*31500*/  BRA `(.L_x_2174) ;  /* 0xffffffb000347947 */ /* 0x000fea000383ffff */
.L_x_1994:
[----:B----4-:R4:W0:Y:S02]  /*31510*/  SYNCS.PHASECHK.TRANS64.TRYWAIT P1, [R5+URZ+0x2a860], R0 ;  /* 0x02a86000050075a7 */ /* 0x010824000802017f */
[----:B0-----:R-:W-:Y:S05]  /*31520*/  @!P1 NANOSLEEP.SYNCS 0x989680 ;  /* 0x009896800000995d */ /* 0x001fea0003900000 */
[----:B------:R-:W0:Y:S02]  /*31530*/  @!P1 SYNCS.PHASECHK.TRANS64 P1, [R5+URZ+0x2a860], R0 ;  /* 0x02a86000050095a7 */ /* 0x000e24000802007f */
[----:B0-----:R-:W-:Y:S05]  /*31540*/  @!P1 BRA `(.L_x_1994) ;  /* 0xfffffffc00f09947 */ /* 0x001fea000383ffff */
[----:B------:R-:W-:Y:S05]  /*31550*/  BRA `(.L_x_2175) ;  /* 0xffffffb000307947 */ /* 0x000fea000383ffff */
.L_x_2176:
        /* <DEDUP_REMOVED lines=10> */
.L_x_3209:


//--------------------- .text._ZN7cutlass13device_kernelIN5flash11enable_sm90INS1_16FlashAttnFwdSm90INS1_25CollectiveMainloopFwdSm90ILi2EN4cute5tupleIJNS5_1CILi1EEES8_S8_EEENS6_IJNS7_ILi128EEENS7_ILi96EEENS7_ILi192EEEEEELi128ENS_10bfloat16_tEfNS_4arch4Sm90ELb1ELb0ELb1ELb0ELb1ELb0ELb0ELb1ELb1ELb1ELb1ELb0EEENS1_21CollectiveEpilogueFwdINS6_IJSA_SA_SB_EEES9_SE_SG_Li256ELb0ELb1ELb1ELb0EEENS1_19SingleTileSchedulerILb0ELb1ELb1ELi128EEEEEEEEEvNT_6ParamsE --------------------------
	.section	.text._ZN7cutlass13device_kernelIN5flash11enable_sm90INS1_16FlashAttnFwdSm90INS1_25CollectiveMainloopFwdSm90ILi2EN4cute5tupleIJNS5_1CILi1EEES8_S8_EEENS6_IJNS7_ILi128EEENS7_ILi96EEENS7_ILi192EEEEEELi128ENS_10bfloat16_tEfNS_4arch4Sm90ELb1ELb0ELb1ELb0ELb1ELb0ELb0ELb1ELb1ELb1ELb1ELb0EEENS1_21CollectiveEpilogueFwdINS6_IJSA_SA_SB_EEES9_SE_SG_Li256ELb0ELb1ELb1ELb0EEENS1_19SingleTileSchedulerILb0ELb1ELb1ELi128EEEEEEEEEvNT_6ParamsE,"ax",@progbits
	.align	128
.text._ZN7cutlass13device_kernelIN5flash11enable_sm90INS1_16FlashAttnFwdSm90INS1_25CollectiveMainloopFwdSm90ILi2EN4cute5tupleIJNS5_1CILi1EEES8_S8_EEENS6_IJNS7_ILi128EEENS7_ILi96EEENS7_ILi192EEEEEELi128ENS_10bfloat16_tEfNS_4arch4Sm90ELb1ELb0ELb1ELb0ELb1ELb0ELb0ELb1ELb1ELb1ELb1ELb0EEENS1_21CollectiveEpilogueFwdINS6_IJSA_SA_SB_EEES9_SE_SG_Li256ELb0ELb1ELb1ELb0EEENS1_19SingleTileSchedulerILb0ELb1ELb1ELi128EEEEEEEEEvNT_6ParamsE:
        .type           _ZN7cutlass13device_kernelIN5flash11enable_sm90INS1_16FlashAttnFwdSm90INS1_25CollectiveMainloopFwdSm90ILi2EN4cute5tupleIJNS5_1CILi1EEES8_S8_EEENS6_IJNS7_ILi128EEENS7_ILi96EEENS7_ILi192EEEEEELi128ENS_10bfloat16_tEfNS_4arch4Sm90ELb1ELb0ELb1ELb0ELb1ELb0ELb0ELb1ELb1ELb1ELb1ELb0EEENS1_21CollectiveEpilogueFwdINS6_IJSA_SA_SB_EEES9_SE_SG_Li256ELb0ELb1ELb1ELb0EEENS1_19SingleTileSchedulerILb0ELb1ELb1ELi128EEEEEEEEEvNT_6ParamsE,@function
        .size           _ZN7cutlass13device_kernelIN5flash11enable_sm90INS1_16FlashAttnFwdSm90INS1_25CollectiveMainloopFwdSm90ILi2EN4cute5tupleIJNS5_1CILi1EEES8_S8_EEENS6_IJNS7_ILi128EEENS7_ILi96EEENS7_ILi192EEEEEELi128ENS_10bfloat16_tEfNS_4arch4Sm90ELb1ELb0ELb1ELb0ELb1ELb0ELb0ELb1ELb1ELb1ELb1ELb0EEENS1_21CollectiveEpilogueFwdINS6_IJSA_SA_SB_EEES9_SE_SG_Li256ELb0ELb1ELb1ELb0EEENS1_19SingleTileSchedulerILb0ELb1ELb1ELi128EEEEEEEEEvNT_6ParamsE,(.L_x_3210 - _ZN7cutlass13device_kernelIN5flash11enable_sm90INS1_16FlashAttnFwdSm90INS1_25CollectiveMainloopFwdSm90ILi2EN4cute5tupleIJNS5_1CILi1EEES8_S8_EEENS6_IJNS7_ILi128EEENS7_ILi96EEENS7_ILi192EEEEEELi128ENS_10bfloat16_tEfNS_4arch4Sm90ELb1ELb0ELb1ELb0ELb1ELb0ELb0ELb1ELb1ELb1ELb1ELb0EEENS1_21CollectiveEpilogueFwdINS6_IJSA_SA_SB_EEES9_SE_SG_Li256ELb0ELb1ELb1ELb0EEENS1_19SingleTileSchedulerILb0ELb1ELb1ELi128EEEEEEEEEvNT_6ParamsE)
        .other          _ZN7cutlass13device_kernelIN5flash11enable_sm90INS1_16FlashAttnFwdSm90INS1_25CollectiveMainloopFwdSm90ILi2EN4cute5tupleIJNS5_1CILi1EEES8_S8_EEENS6_IJNS7_ILi128EEENS7_ILi96EEENS7_ILi192EEEEEELi128ENS_10bfloat16_tEfNS_4arch4Sm90ELb1ELb0ELb1ELb0ELb1ELb0ELb0ELb1ELb1ELb1ELb1ELb0EEENS1_21CollectiveEpilogueFwdINS6_IJSA_SA_SB_EEES9_SE_SG_Li256ELb0ELb1ELb1ELb0EEENS1_19SingleTileSchedulerILb0ELb1ELb1ELi128EEEEEEEEEvNT_6ParamsE,@"STO_CUDA_ENTRY STV_DEFAULT"
_ZN7cutlass13device_kernelIN5flash11enable_sm90INS1_16FlashAttnFwdSm90INS1_25CollectiveMainloopFwdSm90ILi2EN4cute5tupleIJNS5_1CILi1EEES8_S8_EEENS6_IJNS7_ILi128EEENS7_ILi96EEENS7_ILi192EEEEEELi128ENS_10bfloat16_tEfNS_4arch4Sm90ELb1ELb0ELb1ELb0ELb1ELb0ELb0ELb1ELb1ELb1ELb1ELb0EEENS1_21CollectiveEpilogueFwdINS6_IJSA_SA_SB_EEES9_SE_SG_Li256ELb0ELb1ELb1ELb0EEENS1_19SingleTileSchedulerILb0ELb1ELb1ELi128EEEEEEEEEvNT_6ParamsE:
        /* <DEDUP_REMOVED lines=44> */
.L_x_2177:
        /* <DEDUP_REMOVED lines=22> */
.L_x_2178:
        /* <DEDUP_REMOVED lines=18> */
.L_x_2179:
        /* <DEDUP_REMOVED lines=22> */
.L_x_2180:
        /* <DEDUP_REMOVED lines=23> */
.L_x_2181:
        /* <DEDUP_REMOVED lines=8> */
[----:B------:R-:W-:-:S10]  /*0890*/  IMAD.U32 R2, RZ, RZ, UR4 ;  /* 0x00000004ff027e24 */ /* 0x000fd4000f8e00ff */
[----:B------:R-:W-:Y:S05]  /*08a0*/  @!P0 BRA `(.L_x_2183) ;  /* 0x000000a000748947 */ /* 0x000fea0003800000 */
.L_x_2184:
        /* <DEDUP_REMOVED lines=14> */
[----:B--2---:R-:W-:Y:S02]  /*0990*/  ISETP.LE.AND P0, PT, RZ, UR5, PT ;  /* 0x00000005ff007c0c */ /* 0x004fe4000bf03270 */
[----:B------:R-:W-:-:S05]  /*09a0*/  IADD3 R0, -R16, RZ, RZ ;  /* 0x000000ff10007210 */ /* 0x000fca0007ffe1ff */
[----:B------:R-:W-:-:S06]  /*09b0*/  IMAD R17, R3, R0, UR4 ;  /* 0x0000000403117e24 */ /* 0x000fcc000f8e0200 */
[----:B------:R-:W-:Y:S05]  /*09c0*/  @!P0 BRA `(.L_x_2185) ;  /* 0x000000d800d88947 */ /* 0x000fea0003800000 */
[----:B------:R-:W0:Y:S01]  /*09d0*/  S2UR UR42, SR_CTAID.X ;  /* 0x00000000002a79c3 */ /* 0x000e220000002500 */
[----:B------:R-:W-:Y:S01]  /*09e0*/  ULDC UR4, c[0x0][0x448] ;  /* 0x0001120000047ab9 */ /* 0x000fe20000000800 */
[----:B------:R-:W-:Y:S01]  /*09f0*/  SHF.R.U32.HI R6, RZ, 0x10, R17 ;  /* 0x00000010ff067819 */ /* 0x000fe20000011611 */
[----:B------:R-:W-:Y:S01]  /*0a00*/  UISETP.NE.AND UP0, UPT, UR4, 0x1, UPT ;  /* 0x000000010400788c */ /* 0x000fe2000bf05270 */
[----:B------:R-:W-:Y:S01]  /*0a10*/  LOP3.LUT R17, R17, 0xffff, RZ, 0xc0, !PT ;  /* 0x0000ffff11117812 */ /* 0x000fe200078ec0ff */
[----:B------:R-:W-:Y:S02]  /*0a20*/  IMAD.MOV.U32 R22, RZ, RZ, RZ ;  /* 0x000000ffff167224 */ /* 0x000fe400078e00ff */
[----:B------:R-:W-:Y:S01]  /*0a30*/  UP2UR UR38, UPR, URZ, 0x1 ;  /* 0x000000013f267883 */ /* 0x000fe20008000000 */
[----:B------:R-:W1:Y:S06]  /*0a40*/  LDC.64 R4, c[0x0][0x418] ;  /* 0x00010600ff047b82 */ /* 0x000e6c0000000a00 */
[----:B------:R-:W-:Y:S01]  /*0a50*/  @UP0 ULDC UR5, c[0x0][0x44c] ;  /* 0x0001130000050ab9 */ /* 0x000fe20000000800 */
[----:B------:R-:W-:Y:S01]  /*0a60*/  @UP0 ULDC UR7, c[0x0][0x450] ;  /* 0x0001140000070ab9 */ /* 0x000fe20000000800 */
[----:B------:R-:W2:Y:S08]  /*0a70*/  LDC R3, c[0x0][0x288] ;  /* 0x0000a200ff037b82 */ /* 0x000eb00000000800 */
[----:B------:R-:W3:Y:S01]  /*0a80*/  LDC R18, c[0x0][0x424] ;  /* 0x00010900ff127b82 */ /* 0x000ee20000000800 */
[----:B0-----:R-:W-:-:S04]  /*0a90*/  USHF.L.U32 UR42, UR42, 0x7, URZ ;  /* 0x000000072a2a7899 */ /* 0x001fc8000800063f */
[----:B------:R-:W-:Y:S02]  /*0aa0*/  @UP0 UIADD3 UR4, UR42, 0x7f, URZ ;  /* 0x0000007f2a040890 */ /* 0x000fe4000fffe03f */
[----:B------:R-:W-:Y:S01]  /*0ab0*/  UIADD3 UR6, UR42, 0x7f, URZ ;  /* 0x0000007f2a067890 */ /* 0x000fe2000fffe03f */
[----:B------:R-:W0:Y:S01]  /*0ac0*/  LDC R7, c[0x0][0x2f0] ;  /* 0x0000bc00ff077b82 */ /* 0x000e220000000800 */
[----:B-1----:R-:W-:Y:S01]  /*0ad0*/  ISETP.NE.U32.AND P0, PT, R4, RZ, PT ;  /* 0x000000ff0400720c */ /* 0x002fe20003f05070 */
[----:B------:R-:W-:-:S03]  /*0ae0*/  UIMAD.WIDE.U32 UR4, UR4, UR5, URZ ;  /* 0x00000005040472a5 */ /* 0x000fc6000f8e003f */
[----:B------:R-:W-:Y:S01]  /*0af0*/  ISETP.NE.AND.EX P0, PT, R5, RZ, PT, P0 ;  /* 0x000000ff0500720c */ /* 0x000fe20003f05300 */
[----:B------:R-:W-:Y:S01]  /*0b00*/  @UP0 USHF.R.U32.HI UR6, URZ, UR7, UR5 ;  /* 0x000000073f060299 */ /* 0x000fe20008011605 */
[----:B--2---:R-:W-:Y:S02]  /*0b10*/  IADD3 R3, -R3, 0x60, RZ ;  /* 0x0000006003037810 */ /* 0x004fe40007ffe1ff */
[----:B---3--:R-:W-:Y:S02]  /*0b20*/  SEL R18, R18, 0x1, P0 ;  /* 0x0000000112127807 */ /* 0x008fe40000000000 */
[----:B------:R-:W-:-:S03]  /*0b30*/  ISETP.NE.AND P0, PT, R6, RZ, PT ;  /* 0x000000ff0600720c */ /* 0x000fc60003f05270 */
[CC--:B0-----:R-:W-:Y:S02]  /*0b40*/  IMAD R3, R18.reuse, R7.reuse, R3 ;  /* 0x0000000712037224 */ /* 0x0c1fe400078e0203 */
[----:B------:R-:W-:Y:S02]  /*0b50*/  IMAD R0, R18, R7, 0x5f ;  /* 0x0000005f12007424 */ /* 0x000fe400078e0207 */
[----:B------:R-:W-:Y:S02]  /*0b60*/  VIADD R3, R3, UR6 ;  /* 0x0000000603037c36 */ /* 0x000fe40008000000 */
[----:B------:R-:W-:-:S04]  /*0b70*/  IMAD.HI R0, R0, 0x2aaaaaab, RZ ;  /* 0x2aaaaaab00007827 */ /* 0x000fc800078e02ff */
[----:B------:R-:W0:Y:S01]  /*0b80*/  @!P0 LDC R6, c[0x0][0x9f0] ;  /* 0x00027c00ff068b82 */ /* 0x000e220000000800 */
[----:B------:R-:W-:Y:S01]  /*0b90*/  IMAD.HI R4, R3, 0x2aaaaaab, RZ ;  /* 0x2aaaaaab03047827 */ /* 0x000fe200078e02ff */
[----:B------:R-:W-:-:S04]  /*0ba0*/  SHF.R.U32.HI R3, RZ, 0x1f, R0 ;  /* 0x0000001fff037819 */ /* 0x000fc80000011600 */
[----:B------:R-:W-:Y:S02]  /*0bb0*/  SHF.R.U32.HI R5, RZ, 0x1f, R4 ;  /* 0x0000001fff057819 */ /* 0x000fe40000011604 */
[----:B------:R-:W-:Y:S02]  /*0bc0*/  LEA.HI.SX32 R3, R0, R3, 0x1c ;  /* 0x0000000300037211 */ /* 0x000fe400078fe2ff */
[----:B------:R-:W-:-:S04]  /*0bd0*/  LEA.HI.SX32 R4, R4, R5, 0x1c ;  /* 0x0000000504047211 */ /* 0x000fc800078fe2ff */
[----:B------:R-:W-:-:S04]  /*0be0*/  VIMNMX R13, R3, R4, PT ;  /* 0x00000004030d7248 */ /* 0x000fc80003fe0100 */
[----:B------:R-:W-:-:S13]  /*0bf0*/  ISETP.GE.AND P1, PT, R13, 0x1, PT ;  /* 0x000000010d00780c */ /* 0x000fda0003f26270 */
[----:B------:R-:W-:Y:S05]  /*0c00*/  @!P1 BRA `(.L_x_2186) ;  /* 0x00000000006c9947 */ /* 0x000fea0003800000 */
[-C--:B0-----:R-:W-:Y:S02]  /*0c10*/  IABS R9, R6.reuse ;  /* 0x0000000600097213 */ /* 0x081fe40000000000 */
[----:B------:R-:W-:Y:S02]  /*0c20*/  IADD3 R3, R6, -0x1, R13 ;  /* 0xffffffff06037810 */ /* 0x000fe40007ffe00d */
[----:B------:R-:W0:Y:S01]  /*0c30*/  I2F.RP R0, R9 ;  /* 0x0000000900007306 */ /* 0x000e220000209400 */
[----:B------:R-:W-:-:S05]  /*0c40*/  IABS R10, R6 ;  /* 0x00000006000a7213 */ /* 0x000fca0000000000 */
[----:B------:R-:W-:Y:S02]  /*0c50*/  IMAD.MOV R10, RZ, RZ, -R10 ;  /* 0x000000ffff0a7224 */ /* 0x000fe400078e0a0a */
[----:B0-----:R-:W0:Y:S02]  /*0c60*/  MUFU.RCP R0, R0 ;  /* 0x0000000000007308 */ /* 0x001e240000001000 */
[----:B0-----:R-:W-:Y:S02]  /*0c70*/  IADD3 R4, R0, 0xffffffe, RZ ;  /* 0x0ffffffe00047810 */ /* 0x001fe40007ffe0ff */
[----:B------:R-:W-:-:S04]  /*0c80*/  IABS R0, R3 ;  /* 0x0000000300007213 */ /* 0x000fc80000000000 */
[----:B------:R0:W1:Y:S01]  /*0c90*/  F2I.FTZ.U32.TRUNC.NTZ R5, R4 ;  /* 0x0000000400057305 */ /* 0x000062000021f000 */
[----:B------:R-:W-:-:S04]  /*0ca0*/  LOP3.LUT R3, R3, R6, RZ, 0x3c, !PT ;  /* 0x0000000603037212 */ /* 0x000fc800078e3cff */
[----:B------:R-:W-:Y:S02]  /*0cb0*/  ISETP.GE.AND P2, PT, R3, RZ, PT ;  /* 0x000000ff0300720c */ /* 0x000fe40003f46270 */
[----:B0-----:R-:W-:Y:S01]  /*0cc0*/  MOV R4, RZ ;  /* 0x000000ff00047202 */ /* 0x001fe20000000f00 */
[----:B-1----:R-:W-:-:S04]  /*0cd0*/  IMAD.MOV R8, RZ, RZ, -R5 ;  /* 0x000000ffff087224 */ /* 0x002fc800078e0a05 */
[----:B------:R-:W-:-:S04]  /*0ce0*/  IMAD R11, R8, R9, RZ ;  /* 0x00000009080b7224 */ /* 0x000fc800078e02ff */
[----:B------:R-:W-:-:S04]  /*0cf0*/  IMAD.HI.U32 R5, R5, R11, R4 ;  /* 0x0000000b05057227 */ /* 0x000fc800078e0004 */
[----:B------:R-:W-:Y:S02]  /*0d00*/  IMAD.MOV.U32 R4, RZ, RZ, R10 ;  /* 0x000000ffff047224 */ /* 0x000fe400078e000a */
[----:B------:R-:W-:-:S04]  /*0d10*/  IMAD.HI.U32 R5, R5, R0, RZ ;  /* 0x0000000005057227 */ /* 0x000fc800078e00ff */
[----:B------:R-:W-:-:S05]  /*0d20*/  IMAD R0, R5, R4, R0 ;  /* 0x0000000405007224 */ /* 0x000fca00078e0200 */
[----:B------:R-:W-:-:S13]  /*0d30*/  ISETP.GT.U32.AND P1, PT, R9, R0, PT ;  /* 0x000000000900720c */ /* 0x000fda0003f24070 */
[----:B------:R-:W-:Y:S01]  /*0d40*/  @!P1 IMAD.IADD R0, R0, 0x1, -R9 ;  /* 0x0000000100009824 */ /* 0x000fe200078e0a09 */
[----:B------:R-:W-:Y:S02]  /*0d50*/  @!P1 IADD3 R5, R5, 0x1, RZ ;  /* 0x0000000105059810 */ /* 0x000fe40007ffe0ff */
[----:B------:R-:W-:Y:S02]  /*0d60*/  ISETP.NE.AND P1, PT, R6, RZ, PT ;  /* 0x000000ff0600720c */ /* 0x000fe40003f25270 */
[----:B------:R-:W-:-:S13]  /*0d70*/  ISETP.GE.U32.AND P0, PT, R0, R9, PT ;  /* 0x000000090000720c */ /* 0x000fda0003f06070 */
[----:B------:R-:W-:-:S04]  /*0d80*/  @P0 VIADD R5, R5, 0x1 ;  /* 0x0000000105050836 */ /* 0x000fc80000000000 */
[----:B------:R-:W-:Y:S01]  /*0d90*/  @!P2 IMAD.MOV R5, RZ, RZ, -R5 ;  /* 0x000000ffff05a224 */ /* 0x000fe200078e0a05 */
[----:B------:R-:W-:-:S04]  /*0da0*/  @!P1 LOP3.LUT R5, RZ, R6, RZ, 0x33, !PT ;  /* 0x00000006ff059212 */ /* 0x000fc800078e33ff */
[----:B------:R-:W-:-:S07]  /*0db0*/  MOV R22, R5 ;  /* 0x0000000500167202 */ /* 0x000fce0000000f00 */
.L_x_2186:
[-C--:B------:R-:W-:Y:S01]  /*0dc0*/  IMAD R17, R17, R22.reuse, RZ ;  /* 0x0000001611117224 */ /* 0x080fe200078e02ff */
[----:B------:R-:W-:Y:S01]  /*0dd0*/  PLOP3.LUT P0, PT, PT, PT, PT, 0x80, 0x0 ;  /* 0x000000000000781c */ /* 0x000fe20003f0f070 */
[----:B------:R-:W-:Y:S01]  /*0de0*/  VIADD R23, R19, 0xffffff80 ;  /* 0xffffff8013177836 */ /* 0x000fe20000000000 */
[----:B------:R-:W-:Y:S01]  /*0df0*/  MOV R3, RZ ;  /* 0x000000ff00037202 */ /* 0x000fe20000000f00 */
        /* <DEDUP_REMOVED lines=35> */
[----:B------:R-:W-:Y:S01]  /*1030*/  IMAD R19, R18, R7, RZ ;  /* 0x0000000712137224 */ /* 0x000fe200078e02ff */
[----:B------:R-:W-:Y:S06]  /*1040*/  @!P1 BRA `(.L_x_2187) ;  /* 0x0000008000709947 */ /* 0x000fec0003800000 */
[----:B------:R-:W-:Y:S01]  /*1050*/  SHF.R.S32.HI R72, RZ, 0x1f, R23 ;  /* 0x0000001fff487819 */ /* 0x000fe20000011417 */
[----:B------:R-:W1:Y:S01]  /*1060*/  S2UR UR6, SR_CgaCtaId ;  /* 0x00000000000679c3 */ /* 0x000e620000008800 */
[----:B------:R-:W-:Y:S02]  /*1070*/  UMOV UR39, 0x400 ;  /* 0x0000040000277882 */ /* 0x000fe40000000000 */
[----:B------:R-:W-:-:S04]  /*1080*/  LEA.HI R73, R72, R23, RZ, 0x7 ;  /* 0x0000001748497211 */ /* 0x000fc800078f38ff */
[----:B------:R-:W-:-:S05]  /*1090*/  SHF.R.S32.HI R74, RZ, 0x7, R73 ;  /* 0x00000007ff4a7819 */ /* 0x000fca0000011449 */
[----:B------:R-:W2:Y:S01]  /*10a0*/  SHFL.IDX PT, R0, R74, RZ, 0x1f ;  /* 0x00001fff4a007589 */ /* 0x000ea200000e0000 */
[----:B-1----:R-:W-:-:S04]  /*10b0*/  ULEA UR39, UR6, UR39, 0x18 ;  /* 0x0000002706277291 */ /* 0x002fc8000f8ec03f */
[----:B------:R-:W-:-:S04]  /*10c0*/  UIADD3 UR6, UR39, 0xc400, URZ ;  /* 0x0000c40027067890 */ /* 0x000fc8000fffe03f */
[----:B------:R-:W-:Y:S01]  /*10d0*/  ULOP3.LUT UP0, URZ, UR6, 0x1bf, URZ, 0xc0, !UPT ;  /* 0x000001bf063f7892 */ /* 0x000fe2000f80c03f */
[----:B--2---:R-:W-:-:S05]  /*10e0*/  R2UR UR4, R0 ;  /* 0x00000000000472ca */ /* 0x004fca00000e0000 */
        /* <DEDUP_REMOVED lines=12> */
[----:B------:R1:W2:Y:S01]  /*11b0*/  LDC.64 R14, c[0x4][R0] ;  /* 0x01000000000e7b82 */ /* 0x0002a20000000a00 */
[----:B------:R-:W-:Y:S01]  /*11c0*/  IMAD.U32 R5, RZ, RZ, UR5 ;  /* 0x00000005ff057e24 */ /* 0x000fe2000f8e00ff */
[----:B------:R-:W-:Y:S01]  /*11d0*/  ULDC.64 UR4, c[0x4][0x98] ;  /* 0x0100260000047ab9 */ /* 0x000fe20000000a00 */
[----:B------:R-:W-:Y:S01]  /*11e0*/  IMAD.U32 R10, RZ, RZ, UR6 ;  /* 0x00000006ff0a7e24 */ /* 0x000fe2000f8e00ff */
[----:B0-----:R-:W-:Y:S01]  /*11f0*/  MOV R6, UR4 ;  /* 0x0000000400067c02 */ /* 0x001fe20008000f00 */
[----:B------:R-:W-:Y:S01]  /*1200*/  IMAD.U32 R7, RZ, RZ, UR5 ;  /* 0x00000005ff077e24 */ /* 0x000fe2000f8e00ff */
[----:B------:R-:W-:Y:S01]  /*1210*/  MOV R11, UR7 ;  /* 0x00000007000b7c02 */ /* 0x000fe20008000f00 */
[----:B------:R-:W-:Y:S01]  /*1220*/  IMAD.MOV.U32 R8, RZ, RZ, 0x70 ;  /* 0x00000070ff087424 */ /* 0x000fe200078e00ff */
[----:B------:R-:W-:Y:S01]  /*1230*/  MOV R13, RZ ;  /* 0x000000ff000d7202 */ /* 0x000fe20000000f00 */
[----:B-1----:R-:W-:-:S07]  /*1240*/  IMAD.MOV.U32 R12, RZ, RZ, 0x1 ;  /* 0x00000001ff0c7424 */ /* 0x002fce00078e00ff */
[----:B------:R-:W-:-:S07]  /*1250*/  LEPC R20, `(.L_x_2188) ;  /* 0x000000001014794e */ /* 0x000fce0000000000 */
[----:B--2---:R-:W-:Y:S05]  /*1260*/  CALL.ABS.NOINC R14 ;  /* 0x000000000e007343 */ /* 0x004fea0003c00000 */
.L_x_2188:
[----:B------:R-:W-:-:S04]  /*1270*/  SHF.L.U32 R0, RZ, 0x1f, RZ ;  /* 0x0000001fff007819 */ /* 0x000fc800000006ff */
[----:B------:R-:W1:Y:S02]  /*1280*/  SYNCS.PHASECHK.TRANS64.TRYWAIT P0, [UR39+0x2a800], R0 ;  /* 0x02a80000ff0075a7 */ /* 0x000e640008000167 */
[----:B-1----:R-:W-:Y:S05]  /*1290*/  @!P0 BRA `(.L_x_2189) ;  /* 0x000000d000ac8947 */ /* 0x002fea0003800000 */
.L_x_2274:
[----:B------:R-:W-:-:S13]  /*12a0*/  R2UR UR4, R2 ;  /* 0x00000000020472ca */ /* 0x000fda00000e0000 */
[----:B------:R-:W-:-:S06]  /*12b0*/  ULOP3.LUT UR4, UR4, 0x1, URZ, 0xfc, !UPT ;  /* 0x0000000104047892 */ /* 0x000fcc000f8efc3f */
[----:B-1----:R-:W-:-:S05]  /*12c0*/  IMAD.U32 R3, RZ, RZ, UR4 ;  /* 0x00000004ff037e24 */ /* 0x002fca000f8e00ff */
[----:B------:R-:W-:-:S13]  /*12d0*/  ISETP.NE.AND P0, PT, R3, 0x3, PT ;  /* 0x000000030300780c */ /* 0x000fda0003f05270 */
[----:B------:R-:W-:Y:S05]  /*12e0*/  @!P0 BRA `(.L_x_2190) ;  /* 0x0000000000048947 */ /* 0x000fea0003800000 */
[----:B------:R-:W-:Y:S01]  /*12f0*/  BPT.TRAP 0x1 ;  /* 0x000000040000795c */ /* 0x000fe20000300000 */
.L_x_2190:
[----:B------:R1:W2:Y:S01]  /*1300*/  SYNCS.PHASECHK.TRANS64.TRYWAIT P1, [UR39+0x2a830], R0 ;  /* 0x02a83000ff0075a7 */ /* 0x0002a20008020167 */
[----:B------:R-:W-:Y:S05]  /*1310*/  @!P0 BRA `(.L_x_2191) ;  /* 0x0000000000048947 */ /* 0x000fea0003800000 */
[----:B------:R-:W-:Y:S01]  /*1320*/  BPT.TRAP 0x1 ;  /* 0x000000040000795c */ /* 0x000fe20000300000 */
.L_x_2191:
[----:B------:R-:W-:-:S05]  /*1330*/  IMAD.U32 R8, RZ, RZ, UR40 ;  /* 0x00000028ff087e24 */ /* 0x000fca000f8e00ff */
[----:B------:R-:W-:Y:S01]  /*1340*/  LOP3.LUT R8, R8, 0x10000, RZ, 0xfc, !PT ;  /* 0x0001000008087812 */ /* 0x000fe200078efcff */
[----:B--2---:R-:W-:Y:S06]  /*1350*/  @P1 BRA `(.L_x_2192) ;  /* 0x0000000000081947 */ /* 0x004fec0003800000 */
[----:B------:R-:W2:Y:S02]  /*1360*/  SYNCS.PHASECHK.TRANS64.TRYWAIT P1, [UR39+0x2a830], R0 ;  /* 0x02a83000ff0075a7 */ /* 0x000ea40008020167 */
[----:B--2---:R-:W-:Y:S05]  /*1370*/  @!P1 BRA `(.L_x_2193) ;  /* 0x000000d0008c9947 */ /* 0x004fea0003800000 */
.L_x_2192:
[----:B------:R-:W-:Y:S05]  /*1380*/  WARPSYNC.ALL ;  /* 0x0000000000007948 */ /* 0x000fea0003800000 */
[----:B------:R-:W-:Y:S01]  /*1390*/  MOV R9, 0x40000040 ;  /* 0x4000004000097802 */ /* 0x000fe20000000f00 */
[----:B------:R-:W-:Y:S01]  /*13a0*/  UIADD3 UR4, UR39, 0x18400, URZ ;  /* 0x0001840027047890 */ /* 0x000fe2000fffe03f */
[----:B------:R-:W-:Y:S01]  /*13b0*/  R2UR UR8, R8 ;  /* 0x00000000080872ca */ /* 0x000fe200000e0000 */
[----:B------:R-:W-:Y:S01]  /*13c0*/  WARPGROUP.ARRIVE ;  /* 0x00000000000079c5 */ /* 0x000fe20000000000 */
[----:B------:R-:W-:Y:S01]  /*13d0*/  R2UR UR9, R9 ;  /* 0x00000000090972ca */ /* 0x000fe200000e0000 */
[----:B------:R-:W-:-:S04]  /*13e0*/  USHF.R.U32.HI UR4, URZ, 0x4, UR4 ;  /* 0x000000043f047899 */ /* 0x000fc80008011604 */
[----:B------:R-:W3:Y:S01]  /*13f0*/  S2UR UR61, SR_CgaCtaId ;  /* 0x00000000003d79c3 */ /* 0x000ee20000008800 */
[----:B------:R-:W-:Y:S01]  /*1400*/  UMOV UR11, 0x40000040 ;  /* 0x40000040000b7882 */ /* 0x000fe20000000000 */
[----:B------:R-:W-:Y:S01]  /*1410*/  UMOV UR7, 0x40000040 ;  /* 0x4000004000077882 */ /* 0x000fe20000000000 */
[----:B------:R-:W-:Y:S01]  /*1420*/  ULOP3.LUT UR4, UR4, 0x3fff, URZ, 0xc0, !UPT ;  /* 0x00003fff04047892 */ /* 0x000fe2000f8ec03f */
[----:B------:R-:W-:Y:S01]  /*1430*/  UMOV UR13, 0x40000040 ;  /* 0x40000040000d7882 */ /* 0x000fe20000000000 */
[----:B------:R-:W-:Y:S02]  /*1440*/  UMOV UR15, 0x40000040 ;  /* 0x40000040000f7882 */ /* 0x000fe40000000000 */
[----:B------:R-:W-:Y:S01]  /*1450*/  ULOP3.LUT UR60, UR4, 0x10000, URZ, 0xfc, !UPT ;  /* 0x00010000043c7892 */ /* 0x000fe2000f8efc3f */
[----:B------:R-:W-:Y:S01]  /*1460*/  UMOV UR17, 0x40000040 ;  /* 0x4000004000117882 */ /* 0x000fe20000000000 */
[----:B------:R-:W-:Y:S02]  /*1470*/  UMOV UR19, 0x40000040 ;  /* 0x4000004000137882 */ /* 0x000fe40000000000 */
[----:B------:R-:W-:-:S02]  /*1480*/  UIADD3 UR6, UR60, 0x2, URZ ;  /* 0x000000023c067890 */ /* 0x000fc4000fffe03f */
[----:B------:R-:W-:Y:S02]  /*1490*/  UIADD3 UR14, UR60, 0x4, URZ ;  /* 0x000000043c0e7890 */ /* 0x000fe4000fffe03f */
[----:B------:R-:W-:Y:S01]  /*14a0*/  UMOV UR10, UR60 ;  /* 0x0000003c000a7c82 */ /* 0x000fe20008000000 */
[----:B------:R-:W-:Y:S01]  /*14b0*/  UIADD3 UR18, UR60, 0x6, URZ ;  /* 0x000000063c127890 */ /* 0x000fe2000fffe03f */
[----:B------:R-:W-:Y:S01]  /*14c0*/  HGMMA.64x96x16.F32.BF16 R24, gdesc[UR8], RZ, !UPT, gsb0 ;  /* 0x01600000081879f0 */ /* 0x000fe2000c0018ff */
[----:B------:R-:W-:Y:S01]  /*14d0*/  R2UR UR10, R8 ;  /* 0x00000000080a72ca */ /* 0x000fe200000e0000 */
[----:B------:R-:W-:Y:S01]  /*14e0*/  UMOV UR9, 0x40000040 ;  /* 0x4000004000097882 */ /* 0x000fe20000000000 */
[----:B------:R-:W-:Y:S01]  /*14f0*/  UIADD3 UR22, UR60, 0x300, URZ ;  /* 0x000003003c167890 */ /* 0x000fe2000fffe03f */
[----:B------:R-:W-:Y:S01]  /*1500*/  UMOV UR5, UR9 ;  /* 0x0000000900057c82 */ /* 0x000fe20008000000 */
[----:B------:R-:W-:Y:S01]  /*1510*/  UMOV UR21, 0x40000040 ;  /* 0x4000004000157882 */ /* 0x000fe20000000000 */
[----:B------:R-:W-:Y:S01]  /*1520*/  UMOV UR23, 0x40000040 ;  /* 0x4000004000177882 */ /* 0x000fe20000000000 */
[----:B------:R-:W-:Y:S01]  /*1530*/  UIADD3 UR26, UR60, 0x302, URZ ;  /* 0x000003023c1a7890 */ /* 0x000fe2000fffe03f */
[----:B------:R-:W-:Y:S01]  /*1540*/  UMOV UR25, 0x40000040 ;  /* 0x4000004000197882 */ /* 0x000fe20000000000 */
[----:B------:R-:W-:Y:S01]  /*1550*/  UMOV UR27, 0x40000040 ;  /* 0x40000040001b7882 */ /* 0x000fe20000000000 */
[----:B------:R-:W-:-:S04]  /*1560*/  UIADD3 UR30, UR60, 0x304, URZ ;  /* 0x000003043c1e7890 */ /* 0x000fc8000fffe03f */
[----:B------:R-:W-:Y:S02]  /*1570*/  UIADD3 UR8, UR10, 0x2, URZ ;  /* 0x000000020a087890 */ /* 0x000fe4000fffe03f */
[----:B------:R-:W-:Y:S02]  /*1580*/  UIADD3 UR12, UR10, 0x4, URZ ;  /* 0x000000040a0c7890 */ /* 0x000fe4000fffe03f */
[----:B------:R-:W-:Y:S02]  /*1590*/  UIADD3 UR16, UR10, 0x6, URZ ;  /* 0x000000060a107890 */ /* 0x000fe4000fffe03f */
[----:B------:R-:W-:Y:S01]  /*15a0*/  UIADD3 UR20, UR10, 0x400, URZ ;  /* 0x000004000a147890 */ /* 0x000fe2000fffe03f */
[----:B------:R-:W-:Y:S01]  /*15b0*/  UMOV UR4, UR8 ;  /* 0x0000000800047c82 */ /* 0x000fe20008000000 */
        /* <DEDUP_REMOVED lines=8> */
[----:B------:R-:W-:Y:S01]  /*1640*/  UIADD3 UR40, UR10, 0x800, URZ ;  /* 0x000008000a287890 */ /* 0x000fe2000fffe03f */
[----:B------:R-:W-:Y:S01]  /*1650*/  UMOV UR41, 0x40000040 ;  /* 0x4000004000297882 */ /* 0x000fe20000000000 */
[----:B------:R-:W-:Y:S01]  /*1660*/  UIADD3 UR44, UR10, 0x802, URZ ;  /* 0x000008020a2c7890 */ /* 0x000fe2000fffe03f */
[----:B------:R-:W-:Y:S01]  /*1670*/  UMOV UR45, 0x40000040 ;  /* 0x40000040002d7882 */ /* 0x000fe20000000000 */
[----:B------:R-:W-:Y:S01]  /*1680*/  UIADD3 UR48, UR10, 0x804, URZ ;  /* 0x000008040a307890 */ /* 0x000fe2000fffe03f */
[----:B------:R-:W-:Y:S01]  /*1690*/  UMOV UR49, 0x40000040 ;  /* 0x4000004000317882 */ /* 0x000fe20000000000 */
[----:B------:R-:W-:Y:S01]  /*16a0*/  UIADD3 UR52, UR10, 0x806, URZ ;  /* 0x000008060a347890 */ /* 0x000fe2000fffe03f */
[----:B------:R-:W-:Y:S01]  /*16b0*/  UMOV UR53, 0x40000040 ;  /* 0x4000004000357882 */ /* 0x000fe20000000000 */
        /* <DEDUP_REMOVED lines=50> */
[----:B---3--:R-:W-:Y:S05]  /*19e0*/  @!P0 BRA `(.L_x_2194) ;  /* 0x0000000000048947 */ /* 0x008fea0003800000 */
[----:B------:R-:W-:Y:S01]  /*19f0*/  BPT.TRAP 0x1 ;  /* 0x000000040000795c */ /* 0x000fe20000300000 */
.L_x_2194:
[----:B-12---:R-:W-:Y:S01]  /*1a00*/  LOP3.LUT R0, R73, 0xffffff80, RZ, 0xc0, !PT ;  /* 0xffffff8049007812 */ /* 0x006fe200078ec0ff */
[----:B------:R-:W-:Y:S01]  /*1a10*/  UISETP.NE.AND UP0, UPT, UR38, URZ, UPT ;  /* 0x0000003f2600728c */ /* 0x000fe2000bf05270 */
[----:B------:R-:W-:Y:S01]  /*1a20*/  LEA.HI R72, R72, R23, RZ, 0x2 ;  /* 0x0000001748487211 */ /* 0x000fe200078f10ff */
[----:B------:R-:W-:Y:S01]  /*1a30*/  ULDC UR4, c[0x0][0x9d8] ;  /* 0x0002760000047ab9 */ /* 0x000fe20000000800 */
[----:B------:R-:W-:Y:S01]  /*1a40*/  LEA.HI R14, R74, R74, RZ, 0x1 ;  /* 0x0000004a4a0e7211 */ /* 0x000fe200078f08ff */
[----:B------:R-:W-:Y:S01]  /*1a50*/  IMAD.IADD R10, R23, 0x1, -R0 ;  /* 0x00000001170a7824 */ /* 0x000fe200078e0a00 */
[----:B------:R-:W-:Y:S01]  /*1a60*/  LOP3.LUT R72, R72, 0xfffffffc, RZ, 0xc0, !PT ;  /* 0xfffffffc48487812 */ /* 0x000fe200078ec0ff */
[----:B------:R-:W-:Y:S01]  /*1a70*/  FMUL.FTZ R5, R25, UR4 ;  /* 0x0000000419057c20 */ /* 0x000fe20008410000 */
[----:B------:R-:W-:Y:S01]  /*1a80*/  PLOP3.LUT P1, PT, PT, PT, UP0, 0x80, 0x0 ;  /* 0x000000000000781c */ /* 0x000fe20003f2f008 */
[----:B------:R-:W-:Y:S01]  /*1a90*/  FMUL.FTZ R26, R26, UR4 ;  /* 0x000000041a1a7c20 */ /* 0x000fe20008410000 */
[----:B------:R-:W-:Y:S01]  /*1aa0*/  SHF.R.S32.HI R7, RZ, 0x1f, R10 ;  /* 0x0000001fff077819 */ /* 0x000fe2000001140a */
[----:B------:R-:W-:Y:S01]  /*1ab0*/  IMAD.IADD R72, R23, 0x1, -R72 ;  /* 0x0000000117487824 */ /* 0x000fe200078e0a48 */
[----:B------:R-:W-:Y:S01]  /*1ac0*/  LOP3.LUT R23, R14, 0x3fffffe, RZ, 0xc0, !PT ;  /* 0x03fffffe0e177812 */ /* 0x000fe200078ec0ff */
[----:B------:R-:W-:Y:S01]  /*1ad0*/  @UP0 ULDC UR5, c[0x0][0x44c] ;  /* 0x0001130000050ab9 */ /* 0x000fe20000000800 */
[-C--:B------:R-:W-:Y:S01]  /*1ae0*/  LEA.HI R4, R7, R10.reuse, RZ, 0x2 ;  /* 0x0000000a07047211 */ /* 0x080fe200078f10ff */
[----:B------:R-:W-:Y:S01]  /*1af0*/  FMUL.FTZ R27, R27, UR4 ;  /* 0x000000041b1b7c20 */ /* 0x000fe20008410000 */
[----:B------:R-:W-:Y:S01]  /*1b00*/  LEA.HI R7, R7, R10, RZ, 0x5 ;  /* 0x0000000a07077211 */ /* 0x000fe200078f28ff */
[----:B------:R-:W-:Y:S01]  /*1b10*/  FMUL.FTZ R30, R30, UR4 ;  /* 0x000000041e1e7c20 */ /* 0x000fe20008410000 */
[--C-:B------:R-:W-:Y:S01]  /*1b20*/  SHF.R.S32.HI R0, RZ, 0x2, R4.reuse ;  /* 0x00000002ff007819 */ /* 0x100fe20000011404 */
[----:B------:R-:W1:Y:S01]  /*1b30*/  MUFU.TANH R26, R26 ;  /* 0x0000001a001a7308 */ /* 0x000e620000002400 */
[----:B------:R-:W-:Y:S01]  /*1b40*/  SHF.R.S32.HI R11, RZ, 0x1f, R4 ;  /* 0x0000001fff0b7819 */ /* 0x000fe20000011404 */
[----:B------:R-:W-:Y:S01]  /*1b50*/  FMUL.FTZ R31, R31, UR4 ;  /* 0x000000041f1f7c20 */ /* 0x000fe20008410000 */
[----:B------:R-:W-:Y:S01]  /*1b60*/  SHF.R.S32.HI R7, RZ, 0x5, R7 ;  /* 0x00000005ff077819 */ /* 0x000fe20000011407 */
[----:B------:R-:W-:Y:S01]  /*1b70*/  FMUL.FTZ R3, R24, UR4 ;  /* 0x0000000418037c20 */ /* 0x000fe20008410000 */
[----:B------:R-:W-:Y:S01]  /*1b80*/  LEA.HI R11, R11, R0, RZ, 0x3 ;  /* 0x000000000b0b7211 */ /* 0x000fe200078f18ff */
[----:B------:R-:W-:Y:S01]  /*1b90*/  FMUL.FTZ R34, R34, UR4 ;  /* 0x0000000422227c20 */ /* 0x000fe20008410000 */
[----:B------:R-:W-:Y:S01]  /*1ba0*/  LEA R14, R7, UR42, 0x4 ;  /* 0x0000002a070e7c11 */ /* 0x000fe2000f8e20ff */
[----:B------:R-:W2:Y:S01]  /*1bb0*/  MUFU.TANH R27, R27 ;  /* 0x0000001b001b7308 */ /* 0x000ea20000002400 */
[----:B------:R-:W-:Y:S01]  /*1bc0*/  LOP3.LUT R11, R11, 0xfffffff8, RZ, 0xc0, !PT ;  /* 0xfffffff80b0b7812 */ /* 0x000fe200078ec0ff */
[----:B------:R-:W-:Y:S01]  /*1bd0*/  FMUL.FTZ R35, R35, UR4 ;  /* 0x0000000423237c20 */ /* 0x000fe20008410000 */
[----:B------:R-:W-:Y:S01]  /*1be0*/  LEA.HI R7, R72, R72, RZ, 0x1 ;  /* 0x0000004848077211 */ /* 0x000fe200078f08ff */
[----:B------:R-:W-:Y:S01]  /*1bf0*/  FMUL.FTZ R38, R38, UR4 ;  /* 0x0000000426267c20 */ /* 0x000fe20008410000 */
[----:B------:R-:W-:Y:S01]  /*1c00*/  IADD3 R23, R74, -R23, RZ ;  /* 0x800000174a177210 */ /* 0x000fe20007ffe0ff */
[----:B------:R-:W-:Y:S01]  /*1c10*/  FMUL.FTZ R21, R36, UR4 ;  /* 0x0000000424157c20 */ /* 0x000fe20008410000 */
[----:B------:R-:W-:Y:S01]  /*1c20*/  IADD3 R14, R14, R0, -R11 ;  /* 0x000000000e0e7210 */ /* 0x000fe20007ffe80b */
[----:B------:R-:W3:Y:S01]  /*1c30*/  MUFU.TANH R30, R30 ;  /* 0x0000001e001e7308 */ /* 0x000ee20000002400 */
[----:B------:R-:W-:Y:S01]  /*1c40*/  LOP3.LUT R7, R7, 0x1ffffffe, RZ, 0xc0, !PT ;  /* 0x1ffffffe07077812 */ /* 0x000fe200078ec0ff */
[----:B------:R-:W-:Y:S01]  /*1c50*/  FMUL.FTZ R46, R46, UR4 ;  /* 0x000000042e2e7c20 */ /* 0x000fe20008410000 */
[----:B------:R-:W-:Y:S01]  /*1c60*/  PLOP3.LUT P2, PT, PT, PT, UP0, 0x80, 0x0 ;  /* 0x000000000000781c */ /* 0x000fe20003f4f008 */
[----:B------:R-:W-:Y:S01]  /*1c70*/  IMAD R14, R23, 0x40, R14 ;  /* 0x00000040170e7824 */ /* 0x000fe200078e020e */
[----:B------:R-:W-:Y:S01]  /*1c80*/  LOP3.LUT R11, R4, 0x7ffffffc, RZ, 0xc0, !PT ;  /* 0x7ffffffc040b7812 */ /* 0x000fe200078ec0ff */
[----:B------:R-:W-:-:S02]  /*1c90*/  IMAD.IADD R7, R72, 0x1, -R7 ;  /* 0x0000000148077824 */ /* 0x000fc400078e0a07 */
[----:B------:R-:W-:Y:S01]  /*1ca0*/  FMUL.FTZ R39, R39, UR4 ;  /* 0x0000000427277c20 */ /* 0x000fe20008410000 */
[----:B------:R-:W-:Y:S01]  /*1cb0*/  IMAD.MOV.U32 R23, RZ, RZ, -0x60 ;  /* 0xffffffa0ff177424 */ /* 0x000fe200078e00ff */
[----:B------:R-:W-:Y:S01]  /*1cc0*/  IADD3 R10, R10, -R11, RZ ;  /* 0x8000000b0a0a7210 */ /* 0x000fe20007ffe0ff */
[C---:B------:R-:W-:Y:S01]  /*1cd0*/  IMAD R4, R22.reuse, -0x60, R19 ;  /* 0xffffffa016047824 */ /* 0x040fe200078e0213 */
[----:B------:R-:W-:Y:S01]  /*1ce0*/  LEA R7, R7, R14, 0x3 ;  /* 0x0000000e07077211 */ /* 0x000fe200078e18ff */
[----:B------:R-:W-:Y:S01]  /*1cf0*/  IMAD R23, R22, R23, 0x61 ;  /* 0x0000006116177424 */ /* 0x000fe200078e0217 */
[----:B------:R-:W4:Y:S01]  /*1d00*/  MUFU.TANH R31, R31 ;  /* 0x0000001f001f7308 */ /* 0x000f220000002400 */
[----:B------:R-:W-:Y:S02]  /*1d10*/  VIADD R11, R4, 0x60 ;  /* 0x00000060040b7836 */ /* 0x000fe40000000000 */
[----:B------:R-:W-:Y:S01]  /*1d20*/  FMUL.FTZ R50, R50, UR4 ;  /* 0x0000000432327c20 */ /* 0x000fe20008410000 */
[----:B------:R-:W-:Y:S01]  /*1d30*/  @P1 IMAD.HI.U32 R0, R7, UR5, RZ ;  /* 0x0000000507001c27 */ /* 0x000fe2000f8e00ff */
[----:B------:R-:W-:-:S03]  /*1d40*/  @UP0 ULDC UR5, c[0x0][0x450] ;  /* 0x0001140000050ab9 */ /* 0x000fc60000000800 */
[----:B------:R-:W-:Y:S01]  /*1d50*/  FMUL.FTZ R42, R42, UR4 ;  /* 0x000000042a2a7c20 */ /* 0x000fe20008410000 */
[----:B------:R-:W-:Y:S01]  /*1d60*/  FMUL.FTZ R54, R54, UR4 ;  /* 0x0000000436367c20 */ /* 0x000fe20008410000 */
[----:B------:R-:W-:Y:S01]  /*1d70*/  IMAD.MOV.U32 R14, RZ, RZ, R7 ;  /* 0x000000ffff0e7224 */ /* 0x000fe200078e0007 */
[----:B------:R-:W-:Y:S01]  /*1d80*/  @P2 SHF.R.U32.HI R14, RZ, UR5, R0 ;  /* 0x00000005ff0e2c19 */ /* 0x000fe20008011600 */
[C---:B------:R-:W-:Y:S01]  /*1d90*/  IMAD R23, R10.reuse, -0x2, R23 ;  /* 0xfffffffe0a177824 */ /* 0x040fe200078e0217 */
[----:B------:R-:W5:Y:S01]  /*1da0*/  LDC R0, c[0x0][0x288] ;  /* 0x0000a200ff007b82 */ /* 0x000f620000000800 */
[----:B------:R-:W-:Y:S01]  /*1db0*/  IMAD R11, R10, -0x2, R11 ;  /* 0xfffffffe0a0b7824 */ /* 0x000fe200078e020b */
[----:B------:R-:W-:Y:S01]  /*1dc0*/  MUFU.TANH R34, R34 ;  /* 0x0000002200227308 */ /* 0x000fe20000002400 */
[----:B------:R-:W1:Y:S01]  /*1dd0*/  SHFL.IDX PT, R25, R14, 0x1, 0x1c1f ;  /* 0x003c1f000e197f89 */ /* 0x000e6200000e0000 */
        /* <DEDUP_REMOVED lines=13> */
[----:B------:R-:W4:Y:S01]  /*1eb0*/  SHFL.IDX PT, R14, R14, RZ, 0x1c1f ;  /* 0x001c1fff0e0e7589 */ /* 0x000f2200000e0000 */
[----:B------:R-:W-:Y:S01]  /*1ec0*/  MUFU.TANH R38, R38 ;  /* 0x0000002600267308 */ /* 0x000fe20000002400 */
[----:B0-----:R-:W-:Y:S01]  /*1ed0*/  FMUL.FTZ R6, R28, UR4 ;  /* 0x000000041c067c20 */ /* 0x001fe20008410000 */
[----:B------:R-:W-:Y:S01]  /*1ee0*/  FMUL.FTZ R12, R29, UR4 ;  /* 0x000000041d0c7c20 */ /* 0x000fe20008410000 */
[----:B------:R-:W-:Y:S01]  /*1ef0*/  FMUL.FTZ R15, R32, UR4 ;  /* 0x00000004200f7c20 */ /* 0x000fe20008410000 */
[----:B------:R-:W-:Y:S01]  /*1f00*/  FMUL.FTZ R13, R33, UR4 ;  /* 0x00000004210d7c20 */ /* 0x000fe20008410000 */
[----:B------:R-:W-:Y:S01]  /*1f10*/  FMUL.FTZ R20, R37, UR4 ;  /* 0x0000000425147c20 */ /* 0x000fe20008410000 */
[----:B-----5:R-:W-:Y:S01]  /*1f20*/  IADD3 R24, R23, -R0, R19 ;  /* 0x8000000017187210 */ /* 0x020fe20007ffe013 */
[----:B------:R-:W-:Y:S01]  /*1f30*/  FMUL.FTZ R40, R40, UR4 ;  /* 0x0000000428287c20 */ /* 0x000fe20008410000 */
[----:B------:R3:W-:Y:S01]  /*1f40*/  MUFU.TANH R82, R46 ;  /* 0x0000002e00527308 */ /* 0x0007e20000002400 */
[----:B------:R-:W-:Y:S01]  /*1f50*/  FMUL.FTZ R41, R41, UR4 ;  /* 0x0000000429297c20 */ /* 0x000fe20008410000 */
[-CC-:B-1----:R-:W-:Y:S01]  /*1f60*/  VIADDMNMX R25, R25, R24.reuse, R11.reuse, PT ;  /* 0x0000001819197246 */ /* 0x182fe2000380010b */
[----:B------:R-:W-:Y:S01]  /*1f70*/  FMUL.FTZ R44, R44, UR4 ;  /* 0x000000042c2c7c20 */ /* 0x000fe20008410000 */
[----:B------:R-:W-:Y:S01]  /*1f80*/  FMUL.FTZ R45, R45, UR4 ;  /* 0x000000042d2d7c20 */ /* 0x000fe20008410000 */
[----:B------:R-:W-:Y:S01]  /*1f90*/  FMUL.FTZ R48, R48, UR4 ;  /* 0x0000000430307c20 */ /* 0x000fe20008410000 */
[----:B------:R-:W-:Y:S01]  /*1fa0*/  ISETP.GT.AND P1, PT, R25, RZ, PT ;  /* 0x000000ff1900720c */ /* 0x000fe20003f24270 */
[----:B------:R-:W-:Y:S01]  /*1fb0*/  FMUL.FTZ R49, R49, UR4 ;  /* 0x0000000431317c20 */ /* 0x000fe20008410000 */
[C---:B------:R-:W-:Y:S01]  /*1fc0*/  ISETP.GT.AND P2, PT, R25.reuse, 0x1, PT ;  /* 0x000000011900780c */ /* 0x040fe20003f44270 */
[----:B------:R-:W0:Y:S01]  /*1fd0*/  MUFU.TANH R39, R39 ;  /* 0x0000002700277308 */ /* 0x000e220000002400 */
[----:B------:R-:W-:Y:S01]  /*1fe0*/  ISETP.GT.AND P3, PT, R25, 0x8, PT ;  /* 0x000000081900780c */ /* 0x000fe20003f64270 */
[----:B------:R-:W-:Y:S01]  /*1ff0*/  FMUL.FTZ R52, R52, UR4 ;  /* 0x0000000434347c20 */ /* 0x000fe20008410000 */
[----:B------:R-:W-:Y:S01]  /*2000*/  FSEL R36, R26, -INF , P1 ;  /* 0xff8000001a247808 */ /* 0x000fe20000800000 */
[----:B------:R-:W-:Y:S01]  /*2010*/  FMUL.FTZ R53, R53, UR4 ;  /* 0x0000000435357c20 */ /* 0x000fe20008410000 */
[----:B--2---:R-:W-:Y:S01]  /*2020*/  FSEL R23, R27, -INF , P2 ;  /* 0xff8000001b177808 */ /* 0x004fe20001000000 */
[----:B------:R-:W-:Y:S01]  /*2030*/  FMUL.FTZ R56, R56, UR4 ;  /* 0x0000000438387c20 */ /* 0x000fe20008410000 */
[----:B------:R-:W-:Y:S01]  /*2040*/  ISETP.GT.AND P1, PT, R25, 0x9, PT ;  /* 0x000000091900780c */ /* 0x000fe20003f24270 */
[----:B------:R4:W-:Y:S01]  /*2050*/  MUFU.TANH R86, R50 ;  /* 0x0000003200567308 */ /* 0x0009e20000002400 */
[----:B---3--:R-:W-:Y:S01]  /*2060*/  FSEL R46, R30, -INF , P3 ;  /* 0xff8000001e2e7808 */ /* 0x008fe20001800000 */
[----:B------:R-:W-:Y:S01]  /*2070*/  FMUL.FTZ R57, R57, UR4 ;  /* 0x0000000439397c20 */ /* 0x000fe20008410000 */
[----:B------:R-:W-:Y:S01]  /*2080*/  FMNMX.FTZ R27, R36, R23, !PT ;  /* 0x00000017241b7209 */ /* 0x000fe20007810000 */
[----:B------:R-:W-:Y:S01]  /*2090*/  FMUL.FTZ R60, R60, UR4 ;  /* 0x000000043c3c7c20 */ /* 0x000fe20008410000 */
[----:B------:R-:W-:Y:S01]  /*20a0*/  ISETP.GT.AND P2, PT, R25, 0x10, PT ;  /* 0x000000101900780c */ /* 0x000fe20003f44270 */
[----:B------:R-:W-:Y:S01]  /*20b0*/  FMUL.FTZ R61, R61, UR4 ;  /* 0x000000043d3d7c20 */ /* 0x000fe20008410000 */
[----:B------:R-:W-:Y:S01]  /*20c0*/  FMNMX.FTZ R27, R46, R27, !PT ;  /* 0x0000001b2e1b7209 */ /* 0x000fe20007810000 */
[----:B------:R-:W1:Y:S01]  /*20d0*/  MUFU.TANH R42, R42 ;  /* 0x0000002a002a7308 */ /* 0x000e620000002400 */
[----:B----4-:R-:W-:Y:S01]  /*20e0*/  FSEL R50, R31, -INF , P1 ;  /* 0xff8000001f327808 */ /* 0x010fe20000800000 */
[----:B------:R-:W-:Y:S01]  /*20f0*/  FMUL.FTZ R64, R64, UR4 ;  /* 0x0000000440407c20 */ /* 0x000fe20008410000 */
[----:B------:R-:W-:Y:S01]  /*2100*/  ISETP.GT.AND P1, PT, R25, 0x11, PT ;  /* 0x000000111900780c */ /* 0x000fe20003f24270 */
[----:B------:R-:W-:Y:S01]  /*2110*/  FMUL.FTZ R65, R65, UR4 ;  /* 0x0000000441417c20 */ /* 0x000fe20008410000 */
[----:B------:R-:W-:Y:S01]  /*2120*/  FMNMX.FTZ R27, R50, R27, !PT ;  /* 0x0000001b321b7209 */ /* 0x000fe20007810000 */
[----:B------:R-:W-:Y:S01]  /*2130*/  FMUL.FTZ R68, R68, UR4 ;  /* 0x0000000444447c20 */ /* 0x000fe20008410000 */
[----:B------:R-:W-:Y:S01]  /*2140*/  FSEL R72, R35, -INF , P1 ;  /* 0xff80000023487808 */ /* 0x000fe20000800000 */
[----:B------:R2:W-:Y:S01]  /*2150*/  MUFU.TANH R90, R54 ;  /* 0x00000036005a7308 */ /* 0x0005e20000002400 */
[----:B------:R-:W-:Y:S01]  /*2160*/  ISETP.GT.AND P1, PT, R25, 0x19, PT ;  /* 0x000000191900780c */ /* 0x000fe20003f24270 */
[----:B------:R-:W-:Y:S01]  /*2170*/  FMUL.FTZ R69, R69, UR4 ;  /* 0x0000000445457c20 */ /* 0x000fe20008410000 */
[----:B------:R-:W-:Y:S01]  /*2180*/  VIADDMNMX R24, R14, R24, R11, PT ;  /* 0x000000180e187246 */ /* 0x000fe2000380010b */
[----:B------:R-:W-:Y:S01]  /*2190*/  ULDC UR4, c[0x0][0x988] ;  /* 0x0002620000047ab9 */ /* 0x000fe20000000800 */
[----:B0-----:R-:W-:Y:S01]  /*21a0*/  FSEL R76, R39, -INF , P1 ;  /* 0xff800000274c7808 */ /* 0x001fe20000800000 */
[----:B------:R-:W-:Y:S01]  /*21b0*/  IMAD.U32 R11, RZ, RZ, UR4 ;  /* 0x00000004ff0b7e24 */ /* 0x000fe2000f8e00ff */
[C---:B------:R-:W-:Y:S01]  /*21c0*/  ISETP.GT.AND P1, PT, R25.reuse, 0x21, PT ;  /* 0x000000211900780c */ /* 0x040fe20003f24270 */
[----:B------:R-:W0:Y:S01]  /*21d0*/  MUFU.TANH R43, R43 ;  /* 0x0000002b002b7308 */ /* 0x000e220000002400 */
[----:B--2---:R-:W-:Y:S01]  /*21e0*/  FSEL R54, R34, -INF , P2 ;  /* 0xff80000022367808 */ /* 0x004fe20001000000 */
[----:B------:R-:W-:Y:S01]  /*21f0*/  @UP0 ULDC UR4, c[0x0][0x44c] ;  /* 0x0001130000040ab9 */ /* 0x000fe20000000800 */
[C---:B------:R-:W-:Y:S01]  /*2200*/  ISETP.GT.AND P2, PT, R25.reuse, 0x18, PT ;  /* 0x000000181900780c */ /* 0x040fe20003f44270 */
[----:B------:R-:W-:Y:S01]  /*2210*/  UIMAD.WIDE.U32 UR4, UR42, UR4, URZ ;  /* 0x000000042a0472a5 */ /* 0x000fe2000f8e003f */
[----:B------:R-:W-:Y:S01]  /*2220*/  FMNMX.FTZ R27, R54, R27, !PT ;  /* 0x0000001b361b7209 */ /* 0x000fe20007810000 */
[----:B------:R-:W-:Y:S01]  /*2230*/  @UP0 ULDC UR6, c[0x0][0x450] ;  /* 0x0001140000060ab9 */ /* 0x000fe20000000800 */
[----:B------:R-:W-:Y:S01]  /*2240*/  FSEL R74, R38, -INF , P2 ;  /* 0xff800000264a7808 */ /* 0x000fe20001000000 */
[----:B------:R-:W2:Y:S01]  /*2250*/  MUFU.TANH R47, R47 ;  /* 0x0000002f002f7308 */ /* 0x000ea20000002400 */
[----:B------:R-:W-:Y:S01]  /*2260*/  FMNMX.FTZ R27, R72, R27, !PT ;  /* 0x0000001b481b7209 */ /* 0x000fe20007810000 */
[----:B------:R-:W-:Y:S01]  /*2270*/  @UP0 USHF.R.U32.HI UR42, URZ, UR6, UR5 ;  /* 0x000000063f2a0299 */ /* 0x000fe20008011605 */
[----:B------:R-:W-:Y:S01]  /*2280*/  ISETP.GT.AND P2, PT, R25, 0x20, PT ;  /* 0x000000201900780c */ /* 0x000fe20003f44270 */
[----:B------:R-:W-:Y:S01]  /*2290*/  UIADD3 UR4, UR39, 0x2a840, URZ ;  /* 0x0002a84027047890 */ /* 0x000fe2000fffe03f */
[----:B------:R-:W-:-:S02]  /*22a0*/  FMNMX.FTZ R27, R74, R27, !PT ;  /* 0x0000001b4a1b7209 */ /* 0x000fc40007810000 */
[----:B-1----:R-:W-:Y:S01]  /*22b0*/  FSEL R78, R42, -INF , P2 ;  /* 0xff8000002a4e7808 */ /* 0x002fe20001000000 */
[----:B------:R-:W1:Y:S01]  /*22c0*/  MUFU.TANH R51, R51 ;  /* 0x0000003300337308 */ /* 0x000e620000002400 */
[----:B------:R-:W-:Y:S01]  /*22d0*/  FMNMX.FTZ R27, R76, R27, !PT ;  /* 0x0000001b4c1b7209 */ /* 0x000fe20007810000 */
[----:B------:R-:W-:Y:S01]  /*22e0*/  UPRMT UR4, UR61, 0x654, UR4 ;  /* 0x000006543d047896 */ /* 0x000fe20008000004 */
[----:B------:R-:W-:Y:S02]  /*22f0*/  ISETP.GT.AND P2, PT, R25, 0x28, PT ;  /* 0x000000281900780c */ /* 0x000fe40003f44270 */
[----:B0-----:R-:W-:Y:S02]  /*2300*/  FSEL R80, R43, -INF , P1 ;  /* 0xff8000002b507808 */ /* 0x001fe40000800000 */
[----:B------:R-:W-:Y:S01]  /*2310*/  FMNMX.FTZ R27, R78, R27, !PT ;  /* 0x0000001b4e1b7209 */ /* 0x000fe20007810000 */
[----:B------:R-:W0:Y:S01]  /*2320*/  MUFU.TANH R55, R55 ;  /* 0x0000003700377308 */ /* 0x000e220000002400 */
[----:B------:R-:W-:-:S02]  /*2330*/  ISETP.GT.AND P1, PT, R25, 0x29, PT ;  /* 0x000000291900780c */ /* 0x000fc40003f24270 */
[----:B------:R-:W-:Y:S01]  /*2340*/  FSEL R82, R82, -INF , P2 ;  /* 0xff80000052527808 */ /* 0x000fe20001000000 */
[----:B------:R-:W-:Y:S01]  /*2350*/  SYNCS.ARRIVE.TRANS64.RED.A1T0 RZ, [UR4], RZ ;  /* 0x000000ffffff79a7 */ /* 0x000fe20008100404 */
[----:B------:R-:W-:Y:S01]  /*2360*/  FMNMX.FTZ R27, R80, R27, !PT ;  /* 0x0000001b501b7209 */ /* 0x000fe20007810000 */
[----:B------:R-:W-:Y:S01]  /*2370*/  UMOV UR4, URZ ;  /* 0x0000003f00047c82 */ /* 0x000fe20008000000 */
[----:B------:R-:W-:Y:S01]  /*2380*/  ISETP.GT.AND P2, PT, R25, 0x30, PT ;  /* 0x000000301900780c */ /* 0x000fe20003f44270 */
[----:B------:R-:W-:Y:S01]  /*2390*/  MUFU.TANH R58, R58 ;  /* 0x0000003a003a7308 */ /* 0x000fe20000002400 */
[----:B--2---:R-:W-:Y:S02]  /*23a0*/  FSEL R84, R47, -INF , P1 ;  /* 0xff8000002f547808 */ /* 0x004fe40000800000 */
[----:B------:R-:W-:Y:S02]  /*23b0*/  FMNMX.FTZ R27, R82, R27, !PT ;  /* 0x0000001b521b7209 */ /* 0x000fe40007810000 */
[----:B------:R-:W-:-:S02]  /*23c0*/  ISETP.GT.AND P1, PT, R25, 0x31, PT ;  /* 0x000000311900780c */ /* 0x000fc40003f24270 */
[----:B------:R-:W-:Y:S01]  /*23d0*/  FSEL R86, R86, -INF , P2 ;  /* 0xff80000056567808 */ /* 0x000fe20001000000 */
[----:B------:R-:W2:Y:S01]  /*23e0*/  MUFU.TANH R59, R59 ;  /* 0x0000003b003b7308 */ /* 0x000ea20000002400 */
[----:B------:R-:W-:Y:S02]  /*23f0*/  FMNMX.FTZ R27, R84, R27, !PT ;  /* 0x0000001b541b7209 */ /* 0x000fe40007810000 */
[----:B------:R-:W-:Y:S02]  /*2400*/  ISETP.GT.AND P2, PT, R25, 0x38, PT ;  /* 0x000000381900780c */ /* 0x000fe40003f44270 */
[----:B-1----:R-:W-:Y:S02]  /*2410*/  FSEL R88, R51, -INF , P1 ;  /* 0xff80000033587808 */ /* 0x002fe40000800000 */
[----:B------:R-:W-:Y:S01]  /*2420*/  FMNMX.FTZ R27, R86, R27, !PT ;  /* 0x0000001b561b7209 */ /* 0x000fe20007810000 */
[----:B------:R-:W1:Y:S01]  /*2430*/  MUFU.TANH R62, R62 ;  /* 0x0000003e003e7308 */ /* 0x000e620000002400 */
[----:B------:R-:W-:-:S02]  /*2440*/  ISETP.GT.AND P1, PT, R25, 0x39, PT ;  /* 0x000000391900780c */ /* 0x000fc40003f24270 */
[----:B------:R-:W-:Y:S02]  /*2450*/  FSEL R90, R90, -INF , P2 ;  /* 0xff8000005a5a7808 */ /* 0x000fe40001000000 */
[----:B------:R-:W-:Y:S02]  /*2460*/  FMNMX.FTZ R27, R88, R27, !PT ;  /* 0x0000001b581b7209 */ /* 0x000fe40007810000 */
[----:B------:R-:W-:Y:S01]  /*2470*/  ISETP.GT.AND P2, PT, R25, 0x40, PT ;  /* 0x000000401900780c */ /* 0x000fe20003f44270 */
[----:B------:R-:W3:Y:S01]  /*2480*/  MUFU.TANH R63, R63 ;  /* 0x0000003f003f7308 */ /* 0x000ee20000002400 */
[----:B0-----:R-:W-:Y:S02]  /*2490*/  FSEL R92, R55, -INF , P1 ;  /* 0xff800000375c7808 */ /* 0x001fe40000800000 */
[----:B------:R-:W-:Y:S02]  /*24a0*/  FMNMX.FTZ R27, R90, R27, !PT ;  /* 0x0000001b5a1b7209 */ /* 0x000fe40007810000 */
[----:B------:R-:W-:-:S02]  /*24b0*/  ISETP.GT.AND P1, PT, R25, 0x41, PT ;  /* 0x000000411900780c */ /* 0x000fc40003f24270 */
[----:B------:R-:W-:Y:S01]  /*24c0*/  FMNMX.FTZ R27, R92, R27, !PT ;  /* 0x0000001b5c1b7209 */ /* 0x000fe20007810000 */
[----:B------:R0:W4:Y:S01]  /*24d0*/  MUFU.TANH R4, R66 ;  /* 0x0000004200047308 */ /* 0x0001220000002400 */
[----:B--2---:R-:W-:Y:S02]  /*24e0*/  FSEL R94, R59, -INF , P1 ;  /* 0xff8000003b5e7808 */ /* 0x004fe40000800000 */
[----:B------:R-:W-:Y:S02]  /*24f0*/  ISETP.GT.AND P1, PT, R25, 0x49, PT ;  /* 0x000000491900780c */ /* 0x000fe40003f24270 */
[----:B------:R-:W-:Y:S02]  /*2500*/  ISETP.GT.AND P3, PT, R24, 0x8, PT ;  /* 0x000000081800780c */ /* 0x000fe40003f64270 */
[----:B------:R-:W-:Y:S01]  /*2510*/  IADD3 R0, -R0, UR42, R19 ;  /* 0x0000002a00007c10 */ /* 0x000fe2000fffe113 */
[----:B------:R-:W2:Y:S01]  /*2520*/  MUFU.TANH R67, R67 ;  /* 0x0000004300437308 */ /* 0x000ea20000002400 */
[----:B0-----:R-:W-:-:S02]  /*2530*/  FSEL R66, R58, -INF , P2 ;  /* 0xff8000003a427808 */ /* 0x001fc40001000000 */
[C---:B------:R-:W-:Y:S02]  /*2540*/  ISETP.GT.AND P2, PT, R25.reuse, 0x48, PT ;  /* 0x000000481900780c */ /* 0x040fe40003f44270 */
[----:B------:R-:W-:Y:S02]  /*2550*/  FMNMX.FTZ R27, R66, R27, !PT ;  /* 0x0000001b421b7209 */ /* 0x000fe40007810000 */
[----:B-1----:R-:W-:Y:S01]  /*2560*/  FSEL R96, R62, -INF , P2 ;  /* 0xff8000003e607808 */ /* 0x002fe20001000000 */
[----:B------:R4:W0:Y:S01]  /*2570*/  MUFU.TANH R102, R70 ;  /* 0x0000004600667308 */ /* 0x0008220000002400 */
[----:B------:R-:W-:Y:S02]  /*2580*/  FMNMX.FTZ R27, R94, R27, !PT ;  /* 0x0000001b5e1b7209 */ /* 0x000fe40007810000 */
[----:B------:R-:W-:Y:S02]  /*2590*/  ISETP.GT.AND P2, PT, R25, 0x50, PT ;  /* 0x000000501900780c */ /* 0x000fe40003f44270 */
[----:B---3--:R-:W-:-:S02]  /*25a0*/  FSEL R98, R63, -INF , P1 ;  /* 0xff8000003f627808 */ /* 0x008fc40000800000 */
[----:B------:R-:W-:Y:S01]  /*25b0*/  FMNMX.FTZ R27, R96, R27, !PT ;  /* 0x0000001b601b7209 */ /* 0x000fe20007810000 */
[----:B------:R-:W1:Y:S01]  /*25c0*/  MUFU.TANH R71, R71 ;  /* 0x0000004700477308 */ /* 0x000e620000002400 */
[C---:B------:R-:W-:Y:S02]  /*25d0*/  ISETP.GT.AND P1, PT, R25.reuse, 0x51, PT ;  /* 0x000000511900780c */ /* 0x040fe40003f24270 */
[----:B----4-:R-:W-:Y:S02]  /*25e0*/  FSEL R70, R4, -INF , P2 ;  /* 0xff80000004467808 */ /* 0x010fe40001000000 */
[----:B------:R-:W-:Y:S02]  /*25f0*/  FMNMX.FTZ R27, R98, R27, !PT ;  /* 0x0000001b621b7209 */ /* 0x000fe40007810000 */
[----:B------:R-:W-:Y:S01]  /*2600*/  ISETP.GT.AND P2, PT, R25, 0x58, PT ;  /* 0x000000581900780c */ /* 0x000fe20003f44270 */
[----:B------:R-:W-:Y:S01]  /*2610*/  MUFU.TANH R3, R3 ;  /* 0x0000000300037308 */ /* 0x000fe20000002400 */
[----:B--2---:R-:W-:-:S02]  /*2620*/  FSEL R100, R67, -INF , P1 ;  /* 0xff80000043647808 */ /* 0x004fc40000800000 */
[----:B------:R-:W-:Y:S02]  /*2630*/  FMNMX.FTZ R27, R70, R27, !PT ;  /* 0x0000001b461b7209 */ /* 0x000fe40007810000 */
[----:B------:R-:W-:Y:S02]  /*2640*/  ISETP.GT.AND P1, PT, R25, 0x59, PT ;  /* 0x000000591900780c */ /* 0x000fe40003f24270 */
[----:B0-----:R-:W-:Y:S01]  /*2650*/  FSEL R102, R102, -INF , P2 ;  /* 0xff80000066667808 */ /* 0x001fe20001000000 */
[----:B------:R-:W0:Y:S01]  /*2660*/  MUFU.TANH R5, R5 ;  /* 0x0000000500057308 */ /* 0x000e220000002400 */
[----:B------:R-:W-:Y:S02]  /*2670*/  FMNMX.FTZ R27, R100, R27, !PT ;  /* 0x0000001b641b7209 */ /* 0x000fe40007810000 */
[----:B-1----:R-:W-:Y:S02]  /*2680*/  FSEL R4, R71, -INF , P1 ;  /* 0xff80000047047808 */ /* 0x002fe40000800000 */
[----:B------:R-:W-:-:S02]  /*2690*/  FMNMX.FTZ R27, R102, R27, !PT ;  /* 0x0000001b661b7209 */ /* 0x000fc40007810000 */
[----:B------:R-:W-:Y:S01]  /*26a0*/  ISETP.GT.AND P1, PT, R24, RZ, PT ;  /* 0x000000ff1800720c */ /* 0x000fe20003f24270 */
[----:B------:R-:W1:Y:S01]  /*26b0*/  MUFU.TANH R6, R6 ;  /* 0x0000000600067308 */ /* 0x000e620000002400 */
[----:B------:R-:W-:Y:S02]  /*26c0*/  FMNMX.FTZ R27, R4, R27, !PT ;  /* 0x0000001b041b7209 */ /* 0x000fe40007810000 */
[----:B------:R-:W-:-:S03]  /*26d0*/  ISETP.GT.AND P2, PT, R24, 0x1, PT ;  /* 0x000000011800780c */ /* 0x000fc60003f44270 */
[----:B------:R-:W2:Y:S02]  /*26e0*/  SHFL.BFLY PT, R26, R27, 0x2, 0x1f ;  /* 0x0c401f001b1a7f89 */ /* 0x000ea400000e0000 */
[----:B------:R-:W-:Y:S01]  /*26f0*/  MUFU.TANH R12, R12 ;  /* 0x0000000c000c7308 */ /* 0x000fe20000002400 */
[----:B0-----:R-:W-:Y:S02]  /*2700*/  FSEL R5, R5, -INF , P2 ;  /* 0xff80000005057808 */ /* 0x001fe40001000000 */
[----:B------:R-:W-:-:S05]  /*2710*/  ISETP.GT.AND P2, PT, R24, 0x10, PT ;  /* 0x000000101800780c */ /* 0x000fca0003f44270 */
[----:B------:R-:W0:Y:S01]  /*2720*/  MUFU.TANH R15, R15 ;  /* 0x0000000f000f7308 */ /* 0x000e220000002400 */
[----:B-1----:R-:W-:Y:S02]  /*2730*/  FSEL R6, R6, -INF , P3 ;  /* 0xff80000006067808 */ /* 0x002fe40001800000 */
[----:B------:R-:W-:-:S05]  /*2740*/  ISETP.GT.AND P3, PT, R24, 0x18, PT ;  /* 0x000000181800780c */ /* 0x000fca0003f64270 */
[----:B------:R-:W-:Y:S01]  /*2750*/  MUFU.TANH R13, R13 ;  /* 0x0000000d000d7308 */ /* 0x000fe20000002400 */
[----:B--2---:R-:W-:-:S07]  /*2760*/  FMNMX.FTZ R26, R27, R26, !PT ;  /* 0x0000001a1b1a7209 */ /* 0x004fce0007810000 */
[----:B------:R-:W1:Y:S01]  /*2770*/  MUFU.TANH R21, R21 ;  /* 0x0000001500157308 */ /* 0x000e620000002400 */
[----:B0-----:R-:W-:Y:S01]  /*2780*/  FSEL R30, R15, -INF , P2 ;  /* 0xff8000000f1e7808 */ /* 0x001fe20001000000 */
[----:B------:R-:W0:Y:S06]  /*2790*/  SHFL.BFLY PT, R25, R26, 0x1, 0x1f ;  /* 0x0c201f001a197f89 */ /* 0x000e2c00000e0000 */
[----:B------:R-:W2:Y:S08]  /*27a0*/  MUFU.TANH R20, R20 ;  /* 0x0000001400147308 */ /* 0x000eb00000002400 */
[----:B------:R-:W3:Y:S01]  /*27b0*/  MUFU.TANH R40, R40 ;  /* 0x0000002800287308 */ /* 0x000ee20000002400 */
[----:B-1----:R-:W-:-:S07]  /*27c0*/  FSEL R34, R21, -INF , P3 ;  /* 0xff80000015227808 */ /* 0x002fce0001800000 */
[----:B------:R-:W1:Y:S01]  /*27d0*/  MUFU.TANH R41, R41 ;  /* 0x0000002900297308 */ /* 0x000e620000002400 */
[----:B0-----:R-:W-:Y:S02]  /*27e0*/  FMNMX.FTZ R14, R26, R25, !PT ;  /* 0x000000191a0e7209 */ /* 0x001fe40007810000 */
[----:B------:R-:W-:Y:S02]  /*27f0*/  FSEL R26, R3, -INF , P1 ;  /* 0xff800000031a7808 */ /* 0x000fe40000800000 */
[----:B------:R-:W-:-:S03]  /*2800*/  ISETP.GT.AND P1, PT, R24, 0x9, PT ;  /* 0x000000091800780c */ /* 0x000fc60003f24270 */
[----:B------:R-:W0:Y:S01]  /*2810*/  MUFU.TANH R44, R44 ;  /* 0x0000002c002c7308 */ /* 0x000e220000002400 */
[----:B------:R-:W-:Y:S02]  /*2820*/  FMNMX.FTZ R3, R26, R5, !PT ;  /* 0x000000051a037209 */ /* 0x000fe40007810000 */
[----:B------:R-:W-:Y:S01]  /*2830*/  FSEL R28, R12, -INF , P1 ;  /* 0xff8000000c1c7808 */ /* 0x000fe20000800000 */
[----:B------:R-:W-:Y:S01]  /*2840*/  FMUL.FTZ R12, R14, R11 ;  /* 0x0000000b0e0c7220 */ /* 0x000fe20000410000 */
[----:B------:R-:W-:Y:S02]  /*2850*/  FMNMX.FTZ R3, R6, R3, !PT ;  /* 0x0000000306037209 */ /* 0x000fe40007810000 */
[----:B------:R-:W-:Y:S01]  /*2860*/  ISETP.GT.AND P1, PT, R24, 0x11, PT ;  /* 0x000000111800780c */ /* 0x000fe20003f24270 */
[----:B------:R-:W4:Y:S01]  /*2870*/  MUFU.TANH R42, R45 ;  /* 0x0000002d002a7308 */ /* 0x000f220000002400 */
[----:B------:R-:W-:Y:S02]  /*2880*/  FMNMX.FTZ R3, R28, R3, !PT ;  /* 0x000000031c037209 */ /* 0x000fe40007810000 */
[----:B------:R-:W-:-:S02]  /*2890*/  FSEL R32, R13, -INF , P1 ;  /* 0xff8000000d207808 */ /* 0x000fc40000800000 */
[----:B------:R-:W-:Y:S02]  /*28a0*/  FMNMX.FTZ R3, R30, R3, !PT ;  /* 0x000000031e037209 */ /* 0x000fe40007810000 */
[----:B------:R-:W-:Y:S01]  /*28b0*/  FSETP.NEU.FTZ.AND P2, PT, R14, -INF , PT ;  /* 0xff8000000e00780b */ /* 0x000fe20003f5d000 */
[----:B------:R-:W5:Y:S01]  /*28c0*/  MUFU.TANH R48, R48 ;  /* 0x0000003000307308 */ /* 0x000f620000002400 */
[----:B------:R-:W-:Y:S02]  /*28d0*/  ISETP.GT.AND P1, PT, R24, 0x19, PT ;  /* 0x000000191800780c */ /* 0x000fe40003f24270 */
[----:B------:R-:W-:Y:S02]  /*28e0*/  FMNMX.FTZ R3, R32, R3, !PT ;  /* 0x0000000320037209 */ /* 0x000fe40007810000 */
[----:B------:R-:W-:Y:S02]  /*28f0*/  FSEL R29, R12, RZ, P2 ;  /* 0x000000ff0c1d7208 */ /* 0x000fe40001000000 */
[----:B------:R-:W-:Y:S01]  /*2900*/  ISETP.GT.AND P2, PT, R24, 0x20, PT ;  /* 0x000000201800780c */ /* 0x000fe20003f44270 */
[----:B------:R-:W-:Y:S01]  /*2910*/  MUFU.TANH R49, R49 ;  /* 0x0000003100317308 */ /* 0x000fe20000002400 */
[----:B--2---:R-:W-:Y:S01]  /*2920*/  FSEL R20, R20, -INF , P1 ;  /* 0xff80000014147808 */ /* 0x004fe20000800000 */
[--C-:B------:R-:W-:Y:S01]  /*2930*/  FFMA.FTZ R12, R36, R11, -R29.reuse ;  /* 0x0000000b240c7223 */ /* 0x100fe2000001081d */
[----:B------:R-:W-:Y:S01]  /*2940*/  FMNMX.FTZ R3, R34, R3, !PT ;  /* 0x0000000322037209 */ /* 0x000fe20007810000 */
[-CC-:B------:R-:W-:Y:S01]  /*2950*/  FFMA.FTZ R13, R50, R11.reuse, -R29.reuse ;  /* 0x0000000b320d7223 */ /* 0x180fe2000001081d */
[----:B------:R-:W-:Y:S01]  /*2960*/  ISETP.GT.AND P1, PT, R24, 0x21, PT ;  /* 0x000000211800780c */ /* 0x000fe20003f24270 */
[--C-:B------:R-:W-:Y:S01]  /*2970*/  FFMA.FTZ R23, R23, R11, -R29.reuse ;  /* 0x0000000b17177223 */ /* 0x100fe2000001081d */
[----:B---3--:R-:W-:Y:S01]  /*2980*/  FSEL R36, R40, -INF , P2 ;  /* 0xff80000028247808 */ /* 0x008fe20001000000 */
[----:B------:R-:W2:Y:S01]  /*2990*/  MUFU.TANH R52, R52 ;  /* 0x0000003400347308 */ /* 0x000ea20000002400 */
[----:B------:R-:W-:Y:S01]  /*29a0*/  FMNMX.FTZ R3, R20, R3, !PT ;  /* 0x0000000314037209 */ /* 0x000fe20007810000 */
[-CC-:B------:R-:W-:Y:S01]  /*29b0*/  FFMA.FTZ R72, R72, R11.reuse, -R29.reuse ;  /* 0x0000000b48487223 */ /* 0x180fe2000001081d */
[----:B------:R-:W-:Y:S01]  /*29c0*/  ISETP.GT.AND P2, PT, R24, 0x28, PT ;  /* 0x000000281800780c */ /* 0x000fe20003f44270 */
[-CC-:B------:R-:W-:Y:S01]  /*29d0*/  FFMA.FTZ R74, R74, R11.reuse, -R29.reuse ;  /* 0x0000000b4a4a7223 */ /* 0x180fe2000001081d */
[----:B-1----:R-:W-:Y:S01]  /*29e0*/  FSEL R38, R41, -INF , P1 ;  /* 0xff80000029267808 */ /* 0x002fe20000800000 */
[--C-:B------:R-:W-:Y:S01]  /*29f0*/  FFMA.FTZ R76, R76, R11, -R29.reuse ;  /* 0x0000000b4c4c7223 */ /* 0x100fe2000001081d */
[----:B------:R-:W-:Y:S01]  /*2a00*/  FMNMX.FTZ R3, R36, R3, !PT ;  /* 0x0000000324037209 */ /* 0x000fe20007810000 */
[----:B------:R-:W1:Y:S01]  /*2a10*/  MUFU.TANH R53, R53 ;  /* 0x0000003500357308 */ /* 0x000e620000002400 */
[----:B------:R-:W-:Y:S01]  /*2a20*/  ISETP.GT.AND P1, PT, R24, 0x29, PT ;  /* 0x000000291800780c */ /* 0x000fe20003f24270 */
[-CC-:B------:R-:W-:Y:S01]  /*2a30*/  FFMA.FTZ R78, R78, R11.reuse, -R29.reuse ;  /* 0x0000000b4e4e7223 */ /* 0x180fe2000001081d */
[----:B0-----:R-:W-:Y:S01]  /*2a40*/  FSEL R40, R44, -INF , P2 ;  /* 0xff8000002c287808 */ /* 0x001fe20001000000 */
[--C-:B------:R-:W-:Y:S01]  /*2a50*/  FFMA.FTZ R80, R80, R11, -R29.reuse ;  /* 0x0000000b50507223 */ /* 0x100fe2000001081d */
[----:B------:R-:W-:Y:S01]  /*2a60*/  FMNMX.FTZ R3, R38, R3, !PT ;  /* 0x0000000326037209 */ /* 0x000fe20007810000 */
[-CC-:B------:R-:W-:Y:S01]  /*2a70*/  FFMA.FTZ R82, R82, R11.reuse, -R29.reuse ;  /* 0x0000000b52527223 */ /* 0x180fe2000001081d */
[----:B------:R-:W-:Y:S01]  /*2a80*/  ISETP.GT.AND P2, PT, R24, 0x30, PT ;  /* 0x000000301800780c */ /* 0x000fe20003f44270 */
[----:B------:R-:W0:Y:S01]  /*2a90*/  MUFU.TANH R56, R56 ;  /* 0x0000003800387308 */ /* 0x000e220000002400 */
[----:B----4-:R-:W-:Y:S01]  /*2aa0*/  FSEL R42, R42, -INF , P1 ;  /* 0xff8000002a2a7808 */ /* 0x010fe20000800000 */
[--C-:B------:R-:W-:Y:S01]  /*2ab0*/  FFMA.FTZ R84, R84, R11, -R29.reuse ;  /* 0x0000000b54547223 */ /* 0x100fe2000001081d */
[----:B------:R-:W-:Y:S01]  /*2ac0*/  FMNMX.FTZ R3, R40, R3, !PT ;  /* 0x0000000328037209 */ /* 0x000fe20007810000 */
[-CC-:B------:R-:W-:Y:S01]  /*2ad0*/  FFMA.FTZ R86, R86, R11.reuse, -R29.reuse ;  /* 0x0000000b56567223 */ /* 0x180fe2000001081d */
[----:B------:R-:W-:Y:S01]  /*2ae0*/  ISETP.GT.AND P1, PT, R24, 0x31, PT ;  /* 0x000000311800780c */ /* 0x000fe20003f24270 */
[--C-:B------:R-:W-:Y:S01]  /*2af0*/  FFMA.FTZ R88, R88, R11, -R29.reuse ;  /* 0x0000000b58587223 */ /* 0x100fe2000001081d */
[----:B-----5:R-:W-:Y:S01]  /*2b00*/  FSEL R44, R48, -INF , P2 ;  /* 0xff800000302c7808 */ /* 0x020fe20001000000 */
[----:B------:R3:W-:Y:S01]  /*2b10*/  MUFU.EX2 R157, R12 ;  /* 0x0000000c009d7308 */ /* 0x0007e20000000800 */
[----:B------:R-:W-:Y:S01]  /*2b20*/  FMNMX.FTZ R3, R42, R3, !PT ;  /* 0x000000032a037209 */ /* 0x000fe20007810000 */
[-CC-:B------:R-:W-:Y:S01]  /*2b30*/  FFMA.FTZ R90, R90, R11.reuse, -R29.reuse ;  /* 0x0000000b5a5a7223 */ /* 0x180fe2000001081d */
[----:B------:R-:W-:Y:S01]  /*2b40*/  ISETP.GT.AND P2, PT, R24, 0x38, PT ;  /* 0x000000381800780c */ /* 0x000fe20003f44270 */
[--C-:B------:R-:W-:Y:S01]  /*2b50*/  FFMA.FTZ R92, R92, R11, -R29.reuse ;  /* 0x0000000b5c5c7223 */ /* 0x100fe2000001081d */
[----:B------:R-:W-:Y:S01]  /*2b60*/  FMNMX.FTZ R3, R44, R3, !PT ;  /* 0x000000032c037209 */ /* 0x000fe20007810000 */
[-CC-:B------:R-:W-:Y:S01]  /*2b70*/  FFMA.FTZ R66, R66, R11.reuse, -R29.reuse ;  /* 0x0000000b42427223 */ /* 0x180fe2000001081d */
[----:B--2---:R-:W-:Y:S01]  /*2b80*/  FSEL R48, R52, -INF , P2 ;  /* 0xff80000034307808 */ /* 0x004fe20001000000 */
[----:B------:R-:W-:Y:S01]  /*2b90*/  MUFU.TANH R57, R57 ;  /* 0x0000003900397308 */ /* 0x000fe20000002400 */
[-CC-:B---3--:R-:W-:Y:S01]  /*2ba0*/  FFMA.FTZ R12, R46, R11.reuse, -R29.reuse ;  /* 0x0000000b2e0c7223 */ /* 0x188fe2000001081d */
[----:B------:R-:W-:Y:S01]  /*2bb0*/  FSEL R46, R49, -INF , P1 ;  /* 0xff800000312e7808 */ /* 0x000fe20000800000 */
[-CC-:B------:R-:W-:Y:S01]  /*2bc0*/  FFMA.FTZ R94, R94, R11.reuse, -R29.reuse ;  /* 0x0000000b5e5e7223 */ /* 0x180fe2000001081d */
[----:B------:R-:W-:Y:S01]  /*2bd0*/  ISETP.GT.AND P1, PT, R24, 0x39, PT ;  /* 0x000000391800780c */ /* 0x000fe20003f24270 */
[--C-:B------:R-:W-:Y:S01]  /*2be0*/  FFMA.FTZ R96, R96, R11, -R29.reuse ;  /* 0x0000000b60607223 */ /* 0x100fe2000001081d */
[----:B------:R-:W-:Y:S01]  /*2bf0*/  FMNMX.FTZ R3, R46, R3, !PT ;  /* 0x000000032e037209 */ /* 0x000fe20007810000 */
[-CC-:B------:R-:W-:Y:S01]  /*2c00*/  FFMA.FTZ R98, R98, R11.reuse, -R29.reuse ;  /* 0x0000000b62627223 */ /* 0x180fe2000001081d */
[----:B------:R-:W2:Y:S01]  /*2c10*/  MUFU.TANH R60, R60 ;  /* 0x0000003c003c7308 */ /* 0x000ea20000002400 */
[----:B------:R-:W-:Y:S01]  /*2c20*/  ISETP.GT.AND P2, PT, R24, 0x40, PT ;  /* 0x000000401800780c */ /* 0x000fe20003f44270 */
[-CC-:B------:R-:W-:Y:S01]  /*2c30*/  FFMA.FTZ R70, R70, R11.reuse, -R29.reuse ;  /* 0x0000000b46467223 */ /* 0x180fe2000001081d */
[----:B-1----:R-:W-:Y:S01]  /*2c40*/  FSEL R50, R53, -INF , P1 ;  /* 0xff80000035327808 */ /* 0x002fe20000800000 */
[--C-:B------:R-:W-:Y:S01]  /*2c50*/  FFMA.FTZ R100, R100, R11, -R29.reuse ;  /* 0x0000000b64647223 */ /* 0x100fe2000001081d */
[----:B------:R-:W-:Y:S01]  /*2c60*/  FMNMX.FTZ R3, R48, R3, !PT ;  /* 0x0000000330037209 */ /* 0x000fe20007810000 */
[-CC-:B------:R-:W-:Y:S01]  /*2c70*/  FFMA.FTZ R102, R102, R11.reuse, -R29.reuse ;  /* 0x0000000b66667223 */ /* 0x180fe2000001081d */
[----:B------:R-:W-:Y:S01]  /*2c80*/  ISETP.GT.AND P1, PT, R24, 0x41, PT ;  /* 0x000000411800780c */ /* 0x000fe20003f24270 */
[----:B------:R-:W1:Y:S01]  /*2c90*/  MUFU.TANH R58, R61 ;  /* 0x0000003d003a7308 */ /* 0x000e620000002400 */
[----:B0-----:R-:W-:Y:S01]  /*2ca0*/  FSEL R52, R56, -INF , P2 ;  /* 0xff80000038347808 */ /* 0x001fe20001000000 */
[----:B------:R-:W-:Y:S01]  /*2cb0*/  FFMA.FTZ R4, R4, R11, -R29 ;  /* 0x0000000b04047223 */ /* 0x000fe2000001081d */
[----:B------:R-:W-:-:S02]  /*2cc0*/  FMNMX.FTZ R3, R50, R3, !PT ;  /* 0x0000000332037209 */ /* 0x000fc40007810000 */
[----:B------:R-:W-:Y:S02]  /*2cd0*/  ISETP.GT.AND P2, PT, R24, 0x48, PT ;  /* 0x000000481800780c */ /* 0x000fe40003f44270 */
[----:B------:R-:W-:Y:S01]  /*2ce0*/  FMNMX.FTZ R3, R52, R3, !PT ;  /* 0x0000000334037209 */ /* 0x000fe20007810000 */
[----:B------:R-:W0:Y:S01]  /*2cf0*/  MUFU.TANH R64, R64 ;  /* 0x0000004000407308 */ /* 0x000e220000002400 */
[----:B--2---:R-:W-:Y:S02]  /*2d00*/  FSEL R56, R60, -INF , P2 ;  /* 0xff8000003c387808 */ /* 0x004fe40001000000 */
[----:B------:R-:W-:-:S05]  /*2d10*/  ISETP.GT.AND P2, PT, R24, 0x50, PT ;  /* 0x000000501800780c */ /* 0x000fca0003f44270 */
[----:B------:R2:W-:Y:S08]  /*2d20*/  MUFU.EX2 R159, R12 ;  /* 0x0000000c009f7308 */ /* 0x0005f00000000800 */
[----:B------:R-:W3:Y:S01]  /*2d30*/  MUFU.TANH R62, R65 ;  /* 0x00000041003e7308 */ /* 0x000ee20000002400 */
[----:B--2---:R-:W-:Y:S01]  /*2d40*/  FFMA.FTZ R12, R54, R11, -R29 ;  /* 0x0000000b360c7223 */ /* 0x004fe2000001081d */
[----:B------:R-:W-:-:S02]  /*2d50*/  FSEL R54, R57, -INF , P1 ;  /* 0xff80000039367808 */ /* 0x000fc40000800000 */
[----:B------:R-:W-:Y:S02]  /*2d60*/  ISETP.GT.AND P1, PT, R24, 0x49, PT ;  /* 0x000000491800780c */ /* 0x000fe40003f24270 */
[----:B------:R-:W-:Y:S02]  /*2d70*/  FMNMX.FTZ R3, R54, R3, !PT ;  /* 0x0000000336037209 */ /* 0x000fe40007810000 */
[----:B------:R-:W2:Y:S01]  /*2d80*/  MUFU.TANH R25, R68 ;  /* 0x0000004400197308 */ /* 0x000ea20000002400 */
[----:B-1----:R-:W-:Y:S02]  /*2d90*/  FSEL R58, R58, -INF , P1 ;  /* 0xff8000003a3a7808 */ /* 0x002fe40000800000 */
[----:B------:R-:W-:Y:S02]  /*2da0*/  FMNMX.FTZ R3, R56, R3, !PT ;  /* 0x0000000338037209 */ /* 0x000fe40007810000 */
[----:B------:R-:W-:Y:S02]  /*2db0*/  ISETP.GT.AND P1, PT, R24, 0x51, PT ;  /* 0x000000511800780c */ /* 0x000fe40003f24270 */
[----:B0-----:R-:W-:Y:S01]  /*2dc0*/  FSEL R60, R64, -INF , P2 ;  /* 0xff800000403c7808 */ /* 0x001fe20001000000 */
[----:B------:R-:W0:Y:S01]  /*2dd0*/  MUFU.TANH R69, R69 ;  /* 0x0000004500457308 */ /* 0x000e220000002400 */
[----:B------:R-:W-:-:S02]  /*2de0*/  FMNMX.FTZ R3, R58, R3, !PT ;  /* 0x000000033a037209 */ /* 0x000fc40007810000 */
[----:B------:R-:W-:Y:S02]  /*2df0*/  ISETP.GT.AND P2, PT, R24, 0x58, PT ;  /* 0x000000581800780c */ /* 0x000fe40003f44270 */
[----:B---3--:R-:W-:Y:S02]  /*2e00*/  FSEL R62, R62, -INF , P1 ;  /* 0xff8000003e3e7808 */ /* 0x008fe40000800000 */
[----:B------:R-:W-:Y:S01]  /*2e10*/  FMNMX.FTZ R3, R60, R3, !PT ;  /* 0x000000033c037209 */ /* 0x000fe20007810000 */
[----:B------:R1:W-:Y:S01]  /*2e20*/  MUFU.EX2 R153, R12 ;  /* 0x0000000c00997308 */ /* 0x0003e20000000800 */
[----:B------:R-:W-:Y:S02]  /*2e30*/  ISETP.GT.AND P1, PT, R24, 0x59, PT ;  /* 0x000000591800780c */ /* 0x000fe40003f24270 */
[----:B--2---:R-:W-:Y:S02]  /*2e40*/  FSEL R24, R25, -INF , P2 ;  /* 0xff80000019187808 */ /* 0x004fe40001000000 */
[----:B------:R-:W-:-:S03]  /*2e50*/  FMNMX.FTZ R3, R62, R3, !PT ;  /* 0x000000033e037209 */ /* 0x000fc60007810000 */
[----:B------:R2:W-:Y:S01]  /*2e60*/  MUFU.EX2 R104, R13 ;  /* 0x0000000d00687308 */ /* 0x0005e20000000800 */
[----:B0-----:R-:W-:Y:S02]  /*2e70*/  FSEL R64, R69, -INF , P1 ;  /* 0xff80000045407808 */ /* 0x001fe40000800000 */
[----:B------:R-:W-:-:S04]  /*2e80*/  FMNMX.FTZ R3, R24, R3, !PT ;  /* 0x0000000318037209 */ /* 0x000fc80007810000 */
[----:B------:R-:W-:Y:S01]  /*2e90*/  FMNMX.FTZ R3, R64, R3, !PT ;  /* 0x0000000340037209 */ /* 0x000fe20007810000 */
[----:B------:R-:W-:Y:S04]  /*2ea0*/  MUFU.EX2 R68, R23 ;  /* 0x0000001700447308 */ /* 0x000fe80000000800 */
[----:B-1----:R-:W2:Y:S04]  /*2eb0*/  SHFL.BFLY PT, R12, R3, 0x2, 0x1f ;  /* 0x0c401f00030c7f89 */ /* 0x002ea800000e0000 */
[----:B------:R-:W-:Y:S08]  /*2ec0*/  MUFU.EX2 R72, R72 ;  /* 0x0000004800487308 */ /* 0x000ff00000000800 */
[----:B------:R-:W-:Y:S08]  /*2ed0*/  MUFU.EX2 R74, R74 ;  /* 0x0000004a004a7308 */ /* 0x000ff00000000800 */
[----:B------:R0:W-:Y:S01]  /*2ee0*/  MUFU.EX2 R155, R76 ;  /* 0x0000004c009b7308 */ /* 0x0001e20000000800 */
[----:B--2---:R-:W-:-:S07]  /*2ef0*/  FMNMX.FTZ R13, R3, R12, !PT ;  /* 0x0000000c030d7209 */ /* 0x004fce0007810000 */
[----:B------:R-:W-:Y:S01]  /*2f00*/  MUFU.EX2 R78, R78 ;  /* 0x0000004e004e7308 */ /* 0x000fe20000000800 */
[----:B------:R-:W1:Y:S01]  /*2f10*/  SHFL.BFLY PT, R12, R13, 0x1, 0x1f ;  /* 0x0c201f000d0c7f89 */ /* 0x000e6200000e0000 */
[----:B0-----:R-:W-:-:S06]  /*2f20*/  CS2R R76, SRZ ;  /* 0x00000000004c7805 */ /* 0x001fcc000001ff00 */
[----:B------:R0:W-:Y:S08]  /*2f30*/  MUFU.EX2 R149, R80 ;  /* 0x0000005000957308 */ /* 0x0001f00000000800 */
[----:B------:R-:W-:Y:S01]  /*2f40*/  MUFU.EX2 R82, R82 ;  /* 0x0000005200527308 */ /* 0x000fe20000000800 */
[----:B0-----:R-:W-:-:S07]  /*2f50*/  CS2R R80, SRZ ;  /* 0x0000000000507805 */ /* 0x001fce000001ff00 */
[----:B------:R0:W-:Y:S01]  /*2f60*/  MUFU.EX2 R151, R84 ;  /* 0x0000005400977308 */ /* 0x0001e20000000800 */
[----:B-1----:R-:W-:-:S04]  /*2f70*/  FMNMX.FTZ R12, R13, R12, !PT ;  /* 0x0000000c0d0c7209 */ /* 0x002fc80007810000 */
[C---:B------:R-:W-:Y:S01]  /*2f80*/  FSETP.NEU.FTZ.AND P1, PT, R12.reuse, -INF , PT ;  /* 0xff8000000c00780b */ /* 0x040fe20003f3d000 */
[----:B------:R-:W-:Y:S02]  /*2f90*/  FMUL.FTZ R3, R12, R11 ;  /* 0x0000000b0c037220 */ /* 0x000fe40000410000 */
[----:B------:R-:W-:Y:S01]  /*2fa0*/  MUFU.EX2 R86, R86 ;  /* 0x0000005600567308 */ /* 0x000fe20000000800 */
[----:B0-----:R-:W-:Y:S02]  /*2fb0*/  CS2R R84, SRZ ;  /* 0x0000000000547805 */ /* 0x001fe4000001ff00 */
[----:B------:R-:W-:-:S05]  /*2fc0*/  FSEL R3, R3, RZ, P1 ;  /* 0x000000ff03037208 */ /* 0x000fca0000800000 */
        /* <DEDUP_REMOVED lines=26> */
[----:B------:R-:W-:-:S04]  /*3170*/  FFMA.FTZ R64, R64, R11, -R3 ;  /* 0x0000000b40407223 */ /* 0x000fc80000010803 */
[----:B------:R1:W2:Y:S01]  /*3180*/  MUFU.EX2 R13, R28 ;  /* 0x0000001c000d7308 */ /* 0x0002a20000000800 */
[----:B0-----:R-:W-:Y:S01]  /*3190*/  FADD.FTZ R31, R26, R5 ;  /* 0x000000051a1f7221 */ /* 0x001fe20000010000 */
[----:B------:R-:W-:-:S06]  /*31a0*/  F2FP.BF16.F32.PACK_AB R156, R5, R26 ;  /* 0x0000001a059c723e */ /* 0x000fcc00000010ff */
[----:B------:R-:W-:Y:S01]  /*31b0*/  MUFU.EX2 R30, R30 ;  /* 0x0000001e001e7308 */ /* 0x000fe20000000800 */
[----:B-1----:R-:W-:-:S04]  /*31c0*/  IMAD.HI R28, R0, 0x2aaaaaab, RZ ;  /* 0x2aaaaaab001c7827 */ /* 0x002fc800078e02ff */
[----:B------:R-:W-:Y:S01]  /*31d0*/  FADD.FTZ R0, R157, R68 ;  /* 0x000000449d007221 */ /* 0x000fe20000010000 */
[----:B------:R-:W-:Y:S02]  /*31e0*/  F2FP.BF16.F32.PACK_AB R157, R68, R157 ;  /* 0x0000009d449d723e */ /* 0x000fe400000010ff */
[----:B------:R-:W-:Y:S02]  /*31f0*/  CS2R R68, SRZ ;  /* 0x0000000000447805 */ /* 0x000fe4000001ff00 */
[----:B------:R-:W-:Y:S01]  /*3200*/  SHF.R.U32.HI R35, RZ, 0x1f, R28 ;  /* 0x0000001fff237819 */ /* 0x000fe2000001161c */
[----:B------:R-:W0:Y:S01]  /*3210*/  MUFU.EX2 R15, R32 ;  /* 0x00000020000f7308 */ /* 0x000e220000000800 */
[----:B--2---:R-:W-:Y:S02]  /*3220*/  F2FP.BF16.F32.PACK_AB R158, R13, R6 ;  /* 0x000000060d9e723e */ /* 0x004fe400000010ff */
[----:B------:R-:W-:-:S05]  /*3230*/  LEA.HI.SX32 R28, R28, R35, 0x1c ;  /* 0x000000231c1c7211 */ /* 0x000fca00078fe2ff */
[----:B------:R1:W-:Y:S08]  /*3240*/  MUFU.EX2 R21, R20 ;  /* 0x0000001400157308 */ /* 0x0003f00000000800 */
[----:B------:R-:W2:Y:S01]  /*3250*/  MUFU.EX2 R34, R34 ;  /* 0x0000002200227308 */ /* 0x000ea20000000800 */
[----:B-1----:R-:W-:Y:S01]  /*3260*/  FADD.FTZ R20, R6, R31 ;  /* 0x0000001f06147221 */ /* 0x002fe20000010000 */
[----:B------:R-:W-:Y:S01]  /*3270*/  FADD.FTZ R31, R159, R0 ;  /* 0x000000009f1f7221 */ /* 0x000fe20000010000 */
[----:B0-----:R-:W-:-:S02]  /*3280*/  F2FP.BF16.F32.PACK_AB R152, R15, R30 ;  /* 0x0000001e0f98723e */ /* 0x001fc400000010ff */
[----:B------:R-:W-:Y:S01]  /*3290*/  FADD.FTZ R33, R13, R20 ;  /* 0x000000140d217221 */ /* 0x000fe20000010000 */
[C---:B------:R-:W-:Y:S01]  /*32a0*/  FADD.FTZ R0, R104.reuse, R31 ;  /* 0x0000001f68007221 */ /* 0x040fe20000010000 */
[----:B------:R-:W-:Y:S01]  /*32b0*/  F2FP.BF16.F32.PACK_AB R159, R104, R159 ;  /* 0x0000009f689f723e */ /* 0x000fe200000010ff */
[----:B------:R-:W0:Y:S01]  /*32c0*/  MUFU.EX2 R36, R36 ;  /* 0x0000002400247308 */ /* 0x000e220000000800 */
[----:B------:R-:W-:Y:S01]  /*32d0*/  FADD.FTZ R20, R30, R33 ;  /* 0x000000211e147221 */ /* 0x000fe20000010000 */
[----:B------:R-:W-:Y:S01]  /*32e0*/  FADD.FTZ R31, R153, R0 ;  /* 0x00000000991f7221 */ /* 0x000fe20000010000 */
[C---:B------:R-:W-:Y:S02]  /*32f0*/  F2FP.BF16.F32.PACK_AB R153, R72.reuse, R153 ;  /* 0x000000994899723e */ /* 0x040fe400000010ff */
[----:B------:R-:W-:Y:S01]  /*3300*/  FADD.FTZ R33, R15, R20 ;  /* 0x000000140f217221 */ /* 0x000fe20000010000 */
[----:B------:R-:W-:Y:S01]  /*3310*/  FADD.FTZ R31, R72, R31 ;  /* 0x0000001f481f7221 */ /* 0x000fe20000010000 */
[----:B------:R-:W-:Y:S01]  /*3320*/  CS2R R72, SRZ ;  /* 0x0000000000487805 */ /* 0x000fe2000001ff00 */
[----:B------:R1:W3:Y:S01]  /*3330*/  MUFU.EX2 R23, R38 ;  /* 0x0000002600177308 */ /* 0x0002e20000000800 */
[----:B--2---:R-:W-:Y:S01]  /*3340*/  FADD.FTZ R0, R34, R33 ;  /* 0x0000002122007221 */ /* 0x004fe20000010000 */
[----:B------:R-:W-:Y:S01]  /*3350*/  FADD.FTZ R20, R74, R31 ;  /* 0x0000001f4a147221 */ /* 0x000fe20000010000 */
[----:B------:R-:W-:-:S02]  /*3360*/  F2FP.BF16.F32.PACK_AB R154, R21, R34 ;  /* 0x00000022159a723e */ /* 0x000fc400000010ff */
[----:B------:R-:W-:Y:S01]  /*3370*/  FADD.FTZ R31, R21, R0 ;  /* 0x00000000151f7221 */ /* 0x000fe20000010000 */
[C---:B------:R-:W-:Y:S01]  /*3380*/  FADD.FTZ R33, R155.reuse, R20 ;  /* 0x000000149b217221 */ /* 0x040fe20000010000 */
[----:B------:R-:W-:Y:S01]  /*3390*/  F2FP.BF16.F32.PACK_AB R155, R155, R74 ;  /* 0x0000004a9b9b723e */ /* 0x000fe200000010ff */
[----:B------:R-:W2:Y:S01]  /*33a0*/  MUFU.EX2 R40, R40 ;  /* 0x0000002800287308 */ /* 0x000ea20000000800 */
[----:B0-----:R-:W-:Y:S01]  /*33b0*/  FADD.FTZ R0, R36, R31 ;  /* 0x0000001f24007221 */ /* 0x001fe20000010000 */
[----:B------:R-:W-:Y:S01]  /*33c0*/  FADD.FTZ R20, R78, R33 ;  /* 0x000000214e147221 */ /* 0x000fe20000010000 */
[----:B------:R-:W-:Y:S02]  /*33d0*/  CS2R R74, SRZ ;  /* 0x00000000004a7805 */ /* 0x000fe4000001ff00 */
[----:B-1----:R-:W-:Y:S01]  /*33e0*/  CS2R R38, SRZ ;  /* 0x0000000000267805 */ /* 0x002fe2000001ff00 */
[C---:B------:R-:W-:Y:S01]  /*33f0*/  FADD.FTZ R33, R149.reuse, R20 ;  /* 0x0000001495217221 */ /* 0x040fe20000010000 */
[----:B------:R-:W-:Y:S01]  /*3400*/  F2FP.BF16.F32.PACK_AB R149, R149, R78 ;  /* 0x0000004e9595723e */ /* 0x000fe200000010ff */
[----:B------:R0:W1:Y:S01]  /*3410*/  MUFU.EX2 R25, R42 ;  /* 0x0000002a00197308 */ /* 0x0000620000000800 */
[C---:B---3--:R-:W-:Y:S01]  /*3420*/  FADD.FTZ R31, R23.reuse, R0 ;  /* 0x00000000171f7221 */ /* 0x048fe20000010000 */
[----:B------:R-:W-:Y:S01]  /*3430*/  FADD.FTZ R20, R82, R33 ;  /* 0x0000002152147221 */ /* 0x000fe20000010000 */
[----:B------:R-:W-:-:S02]  /*3440*/  F2FP.BF16.F32.PACK_AB R148, R23, R36 ;  /* 0x000000241794723e */ /* 0x000fc400000010ff */
[----:B------:R-:W-:Y:S02]  /*3450*/  CS2R R78, SRZ ;  /* 0x00000000004e7805 */ /* 0x000fe4000001ff00 */
[----:B------:R-:W-:Y:S01]  /*3460*/  CS2R R36, SRZ ;  /* 0x0000000000247805 */ /* 0x000fe2000001ff00 */
[C---:B------:R-:W-:Y:S01]  /*3470*/  FADD.FTZ R33, R151.reuse, R20 ;  /* 0x0000001497217221 */ /* 0x040fe20000010000 */
[----:B------:R-:W-:Y:S01]  /*3480*/  F2FP.BF16.F32.PACK_AB R151, R151, R82 ;  /* 0x000000529797723e */ /* 0x000fe200000010ff */
[----:B------:R-:W3:Y:S01]  /*3490*/  MUFU.EX2 R145, R88 ;  /* 0x0000005800917308 */ /* 0x000ee20000000800 */
[----:B--2---:R-:W-:Y:S01]  /*34a0*/  FADD.FTZ R0, R40, R31 ;  /* 0x0000001f28007221 */ /* 0x004fe20000010000 */
[----:B------:R-:W-:Y:S01]  /*34b0*/  FADD.FTZ R20, R86, R33 ;  /* 0x0000002156147221 */ /* 0x000fe20000010000 */
[----:B------:R-:W-:Y:S02]  /*34c0*/  CS2R R82, SRZ ;  /* 0x0000000000527805 */ /* 0x000fe4000001ff00 */
[----:B0-----:R-:W-:-:S03]  /*34d0*/  CS2R R42, SRZ ;  /* 0x00000000002a7805 */ /* 0x001fc6000001ff00 */
[----:B------:R-:W0:Y:S01]  /*34e0*/  MUFU.EX2 R44, R44 ;  /* 0x0000002c002c7308 */ /* 0x000e220000000800 */
[C---:B-1----:R-:W-:Y:S01]  /*34f0*/  FADD.FTZ R31, R25.reuse, R0 ;  /* 0x00000000191f7221 */ /* 0x042fe20000010000 */
[----:B------:R-:W-:Y:S02]  /*3500*/  F2FP.BF16.F32.PACK_AB R150, R25, R40 ;  /* 0x000000281996723e */ /* 0x000fe400000010ff */
[----:B------:R-:W-:-:S04]  /*3510*/  CS2R R40, SRZ ;  /* 0x0000000000287805 */ /* 0x000fc8000001ff00 */
[----:B------:R-:W1:Y:S01]  /*3520*/  MUFU.EX2 R90, R90 ;  /* 0x0000005a005a7308 */ /* 0x000e620000000800 */
[C---:B---3--:R-:W-:Y:S01]  /*3530*/  FADD.FTZ R35, R145.reuse, R20 ;  /* 0x0000001491237221 */ /* 0x048fe20000010000 */
[----:B------:R-:W-:Y:S02]  /*3540*/  IADD3 R20, R22, -0x2, RZ ;  /* 0xfffffffe16147810 */ /* 0x000fe40007ffe0ff */
[----:B------:R-:W-:Y:S02]  /*3550*/  F2FP.BF16.F32.PACK_AB R145, R145, R86 ;  /* 0x000000569191723e */ /* 0x000fe400000010ff */
[----:B------:R-:W-:Y:S02]  /*3560*/  CS2R R86, SRZ ;  /* 0x0000000000567805 */ /* 0x000fe4000001ff00 */
[----:B------:R2:W3:Y:S01]  /*3570*/  MUFU.EX2 R27, R46 ;  /* 0x0000002e001b7308 */ /* 0x0004e20000000800 */
[----:B0-----:R-:W-:-:S07]  /*3580*/  FADD.FTZ R0, R44, R31 ;  /* 0x0000001f2c007221 */ /* 0x001fce0000010000 */
[----:B------:R-:W0:Y:S01]  /*3590*/  MUFU.EX2 R147, R92 ;  /* 0x0000005c00937308 */ /* 0x000e220000000800 */
[----:B-1----:R-:W-:Y:S01]  /*35a0*/  FADD.FTZ R6, R90, R35 ;  /* 0x000000235a067221 */ /* 0x002fe20000010000 */
[----:B--2---:R-:W-:Y:S02]  /*35b0*/  CS2R R46, SRZ ;  /* 0x00000000002e7805 */ /* 0x004fe4000001ff00 */
[----:B------:R-:W-:-:S04]  /*35c0*/  CS2R R34, SRZ ;  /* 0x0000000000227805 */ /* 0x000fc8000001ff00 */
[----:B------:R-:W1:Y:S01]  /*35d0*/  MUFU.EX2 R48, R48 ;  /* 0x0000003000307308 */ /* 0x000e620000000800 */
[C---:B---3--:R-:W-:Y:S01]  /*35e0*/  FADD.FTZ R33, R27.reuse, R0 ;  /* 0x000000001b217221 */ /* 0x048fe20000010000 */
[----:B------:R-:W-:Y:S02]  /*35f0*/  F2FP.BF16.F32.PACK_AB R144, R27, R44 ;  /* 0x0000002c1b90723e */ /* 0x000fe400000010ff */
[----:B------:R-:W-:Y:S02]  /*3600*/  CS2R R44, SRZ ;  /* 0x00000000002c7805 */ /* 0x000fe4000001ff00 */
[----:B------:R-:W-:Y:S02]  /*3610*/  CS2R R26, SRZ ;  /* 0x00000000001a7805 */ /* 0x000fe4000001ff00 */
[----:B------:R-:W2:Y:S01]  /*3620*/  MUFU.EX2 R66, R66 ;  /* 0x0000004200427308 */ /* 0x000ea20000000800 */
[C---:B0-----:R-:W-:Y:S01]  /*3630*/  FADD.FTZ R13, R147.reuse, R6 ;  /* 0x00000006930d7221 */ /* 0x041fe20000010000 */
[----:B------:R-:W-:-:S06]  /*3640*/  F2FP.BF16.F32.PACK_AB R147, R147, R90 ;  /* 0x0000005a9393723e */ /* 0x000fcc00000010ff */
[----:B------:R0:W3:Y:S01]  /*3650*/  MUFU.EX2 R19, R50 ;  /* 0x0000003200137308 */ /* 0x0000e20000000800 */
[----:B-1----:R-:W-:Y:S01]  /*3660*/  FADD.FTZ R0, R48, R33 ;  /* 0x0000002130007221 */ /* 0x002fe20000010000 */
[----:B------:R-:W-:-:S06]  /*3670*/  CS2R R32, SRZ ;  /* 0x0000000000207805 */ /* 0x000fcc000001ff00 */
[----:B------:R-:W1:Y:S01]  /*3680*/  MUFU.EX2 R141, R94 ;  /* 0x0000005e008d7308 */ /* 0x000e620000000800 */
[----:B--2---:R-:W-:Y:S01]  /*3690*/  FADD.FTZ R6, R66, R13 ;  /* 0x0000000d42067221 */ /* 0x004fe20000010000 */
[----:B0-----:R-:W-:-:S06]  /*36a0*/  CS2R R50, SRZ ;  /* 0x0000000000327805 */ /* 0x001fcc000001ff00 */
[----:B------:R-:W0:Y:S01]  /*36b0*/  MUFU.EX2 R52, R52 ;  /* 0x0000003400347308 */ /* 0x000e220000000800 */
[C---:B---3--:R-:W-:Y:S01]  /*36c0*/  FADD.FTZ R5, R19.reuse, R0 ;  /* 0x0000000013057221 */ /* 0x048fe20000010000 */
[----:B------:R-:W-:Y:S02]  /*36d0*/  F2FP.BF16.F32.PACK_AB R146, R19, R48 ;  /* 0x000000301392723e */ /* 0x000fe400000010ff */
[----:B------:R-:W-:-:S04]  /*36e0*/  CS2R R48, SRZ ;  /* 0x0000000000307805 */ /* 0x000fc8000001ff00 */
[----:B------:R-:W2:Y:S01]  /*36f0*/  MUFU.EX2 R96, R96 ;  /* 0x0000006000607308 */ /* 0x000ea20000000800 */
[C---:B-1----:R-:W-:Y:S01]  /*3700*/  FADD.FTZ R15, R141.reuse, R6 ;  /* 0x000000068d0f7221 */ /* 0x042fe20000010000 */
[----:B------:R-:W-:Y:S02]  /*3710*/  F2FP.BF16.F32.PACK_AB R141, R141, R66 ;  /* 0x000000428d8d723e */ /* 0x000fe400000010ff */
[----:B------:R-:W-:-:S04]  /*3720*/  CS2R R66, SRZ ;  /* 0x0000000000427805 */ /* 0x000fc8000001ff00 */
[----:B------:R1:W3:Y:S01]  /*3730*/  MUFU.EX2 R29, R54 ;  /* 0x00000036001d7308 */ /* 0x0002e20000000800 */
[----:B0-----:R-:W-:-:S07]  /*3740*/  FADD.FTZ R0, R52, R5 ;  /* 0x0000000534007221 */ /* 0x001fce0000010000 */
[----:B------:R-:W0:Y:S01]  /*3750*/  MUFU.EX2 R143, R98 ;  /* 0x00000062008f7308 */ /* 0x000e220000000800 */
[----:B--2---:R-:W-:Y:S01]  /*3760*/  FADD.FTZ R6, R96, R15 ;  /* 0x0000000f60067221 */ /* 0x004fe20000010000 */
[----:B-1----:R-:W-:-:S06]  /*3770*/  CS2R R54, SRZ ;  /* 0x0000000000367805 */ /* 0x002fcc000001ff00 */
[----:B------:R-:W1:Y:S01]  /*3780*/  MUFU.EX2 R56, R56 ;  /* 0x0000003800387308 */ /* 0x000e620000000800 */
[C---:B---3--:R-:W-:Y:S01]  /*3790*/  FADD.FTZ R13, R29.reuse, R0 ;  /* 0x000000001d0d7221 */ /* 0x048fe20000010000 */
[----:B------:R-:W-:Y:S02]  /*37a0*/  F2FP.BF16.F32.PACK_AB R140, R29, R52 ;  /* 0x000000341d8c723e */ /* 0x000fe400000010ff */
[----:B------:R-:W-:-:S04]  /*37b0*/  CS2R R52, SRZ ;  /* 0x0000000000347805 */ /* 0x000fc8000001ff00 */
[----:B------:R-:W2:Y:S01]  /*37c0*/  MUFU.EX2 R70, R70 ;  /* 0x0000004600467308 */ /* 0x000ea20000000800 */
[C---:B0-----:R-:W-:Y:S01]  /*37d0*/  FADD.FTZ R15, R143.reuse, R6 ;  /* 0x000000068f0f7221 */ /* 0x041fe20000010000 */
[----:B------:R-:W-:-:S06]  /*37e0*/  F2FP.BF16.F32.PACK_AB R143, R143, R96 ;  /* 0x000000608f8f723e */ /* 0x000fcc00000010ff */
[----:B------:R0:W3:Y:S01]  /*37f0*/  MUFU.EX2 R3, R58 ;  /* 0x0000003a00037308 */ /* 0x0000e20000000800 */
[----:B-1----:R-:W-:-:S07]  /*3800*/  FADD.FTZ R0, R56, R13 ;  /* 0x0000000d38007221 */ /* 0x002fce0000010000 */
[----:B------:R-:W1:Y:S01]  /*3810*/  MUFU.EX2 R60, R60 ;  /* 0x0000003c003c7308 */ /* 0x000e620000000800 */
[----:B--2---:R-:W-:Y:S01]  /*3820*/  FADD.FTZ R6, R70, R15 ;  /* 0x0000000f46067221 */ /* 0x004fe20000010000 */
[----:B------:R-:W-:Y:S02]  /*3830*/  VIMNMX R15, R17, R28, !PT ;  /* 0x0000001c110f7248 */ /* 0x000fe40007fe0100 */
[----:B0-----:R-:W-:Y:S02]  /*3840*/  CS2R R58, SRZ ;  /* 0x00000000003a7805 */ /* 0x001fe4000001ff00 */
[----:B------:R-:W-:Y:S02]  /*3850*/  CS2R R28, SRZ ;  /* 0x00000000001c7805 */ /* 0x000fe4000001ff00 */
[----:B------:R-:W-:Y:S01]  /*3860*/  ISETP.GE.AND P1, PT, R20, R15, PT ;  /* 0x0000000f1400720c */ /* 0x000fe20003f26270 */
[----:B------:R-:W0:Y:S01]  /*3870*/  MUFU.EX2 R137, R100 ;  /* 0x0000006400897308 */ /* 0x000e220000000800 */
[C---:B---3--:R-:W-:Y:S01]  /*3880*/  FADD.FTZ R13, R3.reuse, R0 ;  /* 0x00000000030d7221 */ /* 0x048fe20000010000 */
[----:B------:R-:W-:-:S02]  /*3890*/  F2FP.BF16.F32.PACK_AB R142, R3, R56 ;  /* 0x00000038038e723e */ /* 0x000fc400000010ff */
[----:B------:R-:W-:-:S04]  /*38a0*/  CS2R R56, SRZ ;  /* 0x0000000000387805 */ /* 0x000fc8000001ff00 */
[----:B------:R2:W3:Y:S01]  /*38b0*/  MUFU.EX2 R31, R62 ;  /* 0x0000003e001f7308 */ /* 0x0004e20000000800 */
[----:B-1----:R-:W-:-:S07]  /*38c0*/  FADD.FTZ R0, R60, R13 ;  /* 0x0000000d3c007221 */ /* 0x002fce0000010000 */
[----:B------:R-:W1:Y:S01]  /*38d0*/  MUFU.EX2 R102, R102 ;  /* 0x0000006600667308 */ /* 0x000e620000000800 */
[C---:B0-----:R-:W-:Y:S01]  /*38e0*/  FADD.FTZ R3, R137.reuse, R6 ;  /* 0x0000000689037221 */ /* 0x041fe20000010000 */
[----:B------:R-:W-:Y:S01]  /*38f0*/  F2FP.BF16.F32.PACK_AB R137, R137, R70 ;  /* 0x000000468989723e */ /* 0x000fe200000010ff */
[----:B------:R-:W-:Y:S01]  /*3900*/  IMAD.MOV.U32 R6, RZ, RZ, 0x3f800000 ;  /* 0x3f800000ff067424 */ /* 0x000fe200078e00ff */
[----:B------:R-:W-:Y:S02]  /*3910*/  CS2R R70, SRZ ;  /* 0x0000000000467805 */ /* 0x000fe4000001ff00 */
[----:B--2---:R-:W-:Y:S02]  /*3920*/  CS2R R62, SRZ ;  /* 0x00000000003e7805 */ /* 0x004fe4000001ff00 */
[----:B------:R-:W0:Y:S01]  /*3930*/  MUFU.EX2 R24, R24 ;  /* 0x0000001800187308 */ /* 0x000e220000000800 */
[C---:B---3--:R-:W-:Y:S01]  /*3940*/  FADD.FTZ R13, R31.reuse, R0 ;  /* 0x000000001f0d7221 */ /* 0x048fe20000010000 */
[----:B------:R-:W-:-:S02]  /*3950*/  F2FP.BF16.F32.PACK_AB R136, R31, R60 ;  /* 0x0000003c1f88723e */ /* 0x000fc400000010ff */
[----:B------:R-:W-:Y:S02]  /*3960*/  CS2R R60, SRZ ;  /* 0x00000000003c7805 */ /* 0x000fe4000001ff00 */
[----:B------:R-:W-:Y:S02]  /*3970*/  CS2R R30, SRZ ;  /* 0x00000000001e7805 */ /* 0x000fe4000001ff00 */
[----:B------:R2:W3:Y:S01]  /*3980*/  MUFU.EX2 R5, R64 ;  /* 0x0000004000057308 */ /* 0x0004e20000000800 */
[----:B-1----:R-:W-:-:S07]  /*3990*/  FADD.FTZ R0, R102, R3 ;  /* 0x0000000366007221 */ /* 0x002fce0000010000 */
[----:B------:R0:W1:Y:S01]  /*39a0*/  MUFU.EX2 R139, R4 ;  /* 0x00000004008b7308 */ /* 0x0000620000000800 */
[----:B--2---:R-:W-:Y:S01]  /*39b0*/  CS2R R64, SRZ ;  /* 0x0000000000407805 */ /* 0x004fe2000001ff00 */
[----:B0-----:R-:W-:Y:S01]  /*39c0*/  FADD.FTZ R4, R24, R13 ;  /* 0x0000000d18047221 */ /* 0x001fe20000010000 */
[C---:B---3--:R-:W-:Y:S02]  /*39d0*/  F2FP.BF16.F32.PACK_AB R138, R5.reuse, R24 ;  /* 0x00000018058a723e */ /* 0x048fe400000010ff */
[----:B------:R-:W-:Y:S01]  /*39e0*/  CS2R R24, SRZ ;  /* 0x0000000000187805 */ /* 0x000fe2000001ff00 */
[----:B------:R-:W-:Y:S01]  /*39f0*/  FADD.FTZ R4, R5, R4 ;  /* 0x0000000405047221 */ /* 0x000fe20000010000 */
[----:B------:R-:W-:Y:S02]  /*3a00*/  IMAD.MOV.U32 R5, RZ, RZ, 0x3f800000 ;  /* 0x3f800000ff057424 */ /* 0x000fe400078e00ff */
[C---:B-1----:R-:W-:Y:S01]  /*3a10*/  FADD.FTZ R3, R139.reuse, R0 ;  /* 0x000000008b037221 */ /* 0x042fe20000010000 */
[----:B------:R-:W-:-:S02]  /*3a20*/  F2FP.BF16.F32.PACK_AB R139, R139, R102 ;  /* 0x000000668b8b723e */ /* 0x000fc400000010ff */
[----:B------:R-:W-:Y:S01]  /*3a30*/  MOV R0, RZ ;  /* 0x000000ff00007202 */ /* 0x000fe20000000f00 */
[----:B------:R-:W-:Y:S06]  /*3a40*/  @!P1 BRA `(.L_x_2195) ;  /* 0x0000002800509947 */ /* 0x000fec0003800000 */
[----:B------:R-:W-:Y:S01]  /*3a50*/  IMAD.MOV.U32 R13, RZ, RZ, R14 ;  /* 0x000000ffff0d7224 */ /* 0x000fe200078e000e */
[----:B------:R-:W-:Y:S01]  /*3a60*/  MOV R21, RZ ;  /* 0x000000ff00157202 */ /* 0x000fe20000000f00 */
[----:B------:R-:W-:Y:S01]  /*3a70*/  IMAD.MOV.U32 R19, RZ, RZ, R12 ;  /* 0x000000ffff137224 */ /* 0x000fe200078e000c */
[----:B------:R-:W-:Y:S01]  /*3a80*/  UMOV UR5, URZ ;  /* 0x0000003f00057c82 */ /* 0x000fe20008000000 */
[----:B------:R-:W-:Y:S01]  /*3a90*/  IMAD.MOV.U32 R6, RZ, RZ, 0x3f800000 ;  /* 0x3f800000ff067424 */ /* 0x000fe200078e00ff */
[----:B------:R-:W-:Y:S01]  /*3aa0*/  ULDC UR6, c[0x0][0x9d8] ;  /* 0x0002760000067ab9 */ /* 0x000fe20000000800 */
[----:B------:R-:W-:-:S07]  /*3ab0*/  IMAD.MOV.U32 R87, RZ, RZ, RZ ;  /* 0x000000ffff577224 */ /* 0x000fce00078e00ff */
.L_x_2206:
[----:B------:R-:W-:-:S04]  /*3ac0*/  UISETP.NE.AND UP0, UPT, UR5, 0x1, UPT ;  /* 0x000000010500788c */ /* 0x000fc8000bf05270 */
[----:B------:R-:W-:-:S06]  /*3ad0*/  USEL UR4, URZ, 0x1, UP0 ;  /* 0x000000013f047887 */ /* 0x000fcc0008000000 */
[----:B------:R-:W-:Y:S01]  /*3ae0*/  LOP3.LUT R0, R21, UR4, RZ, 0x3c, !PT ;  /* 0x0000000415007c12 */ /* 0x000fe2000f8e3cff */
[----:B------:R-:W-:Y:S06]  /*3af0*/  @!P0 BRA `(.L_x_2196) ;  /* 0x0000000000048947 */ /* 0x000fec0003800000 */
[----:B------:R-:W-:Y:S01]  /*3b00*/  BPT.TRAP 0x1 ;  /* 0x000000040000795c */ /* 0x000fe20000300000 */
.L_x_2196:
        /* <DEDUP_REMOVED lines=8> */
.L_x_2197:
[----:B-1----:R-:W-:Y:S05]  /*3b90*/  @P1 BRA `(.L_x_2198) ;  /* 0x0000000000081947 */ /* 0x002fea0003800000 */
[----:B------:R-:W1:Y:S02]  /*3ba0*/  SYNCS.PHASECHK.TRANS64.TRYWAIT P1, [UR7+0x2a830], R11 ;  /* 0x02a8300bff0075a7 */ /* 0x000e640008020147 */
[----:B-1----:R-:W-:Y:S05]  /*3bb0*/  @!P1 BRA `(.L_x_2199) ;  /* 0x000000a800949947 */ /* 0x002fea0003800000 */
.L_x_2198:
        /* <DEDUP_REMOVED lines=129> */
.L_x_2200:
[----:B------:R-:W-:Y:S01]  /*43d0*/  ULEA UR10, UR5, UR39, 0x3 ;  /* 0x00000027050a7291 */ /* 0x000fe2000f8e183f */
[----:B------:R-:W-:-:S08]  /*43e0*/  SHF.L.U32 R5, R21, 0x1f, RZ ;  /* 0x0000001f15057819 */ /* 0x000fd000000006ff */
[----:B------:R2:W3:Y:S01]  /*43f0*/  SYNCS.PHASECHK.TRANS64.TRYWAIT P1, [UR10+0x2a850], R5 ;  /* 0x02a85005ff0075a7 */ /* 0x0004e2000802014a */
[----:B------:R-:W-:Y:S05]  /*4400*/  @!P0 BRA `(.L_x_2201) ;  /* 0x0000000000048947 */ /* 0x000fea0003800000 */
[----:B------:R-:W-:Y:S01]  /*4410*/  BPT.TRAP 0x1 ;  /* 0x000000040000795c */ /* 0x000fe20000300000 */
.L_x_2201:
[----:B---3--:R-:W-:Y:S05]  /*4420*/  @P1 BRA `(.L_x_2202) ;  /* 0x0000000000081947 */ /* 0x008fea0003800000 */
[----:B------:R-:W3:Y:S02]  /*4430*/  SYNCS.PHASECHK.TRANS64.TRYWAIT P1, [UR10+0x2a850], R5 ;  /* 0x02a85005ff0075a7 */ /* 0x000ee4000802014a */
[----:B---3--:R-:W-:Y:S05]  /*4440*/  @!P1 BRA `(.L_x_2203) ;  /* 0x000000a000889947 */ /* 0x008fea0003800000 */
.L_x_2202:
        /* <DEDUP_REMOVED lines=36> */
.L_x_2204:
[----:B------:R-:W-:Y:S01]  /*4690*/  UISETP.NE.AND UP0, UPT, UR38, URZ, UPT ;  /* 0x0000003f2600728c */ /* 0x000fe2000bf05270 */
[----:B------:R-:W-:Y:S01]  /*46a0*/  FMUL.FTZ R88, R88, UR6 ;  /* 0x0000000658587c20 */ /* 0x000fe20008410000 */
[----:B-1----:R-:W-:Y:S01]  /*46b0*/  MOV R12, R7 ;  /* 0x00000007000c7202 */ /* 0x002fe20000000f00 */
[----:B------:R-:W-:Y:S01]  /*46c0*/  FMUL.FTZ R101, R101, UR6 ;  /* 0x0000000665657c20 */ /* 0x000fe20008410000 */
[----:B------:R-:W-:Y:S01]  /*46d0*/  FMUL.FTZ R89, R89, UR6 ;  /* 0x0000000659597c20 */ /* 0x000fe20008410000 */
[----:B------:R1:W4:Y:S01]  /*46e0*/  MUFU.TANH R148, R88 ;  /* 0x0000005800947308 */ /* 0x0003220000002400 */
[----:B------:R-:W-:Y:S01]  /*46f0*/  PLOP3.LUT P1, PT, PT, PT, UP0, 0x80, 0x0 ;  /* 0x000000000000781c */ /* 0x000fe20003f2f008 */
[----:B--23--:R-:W-:Y:S01]  /*4700*/  FMUL.FTZ R5, R90, UR6 ;  /* 0x000000065a057c20 */ /* 0x00cfe20008410000 */
[----:B------:R-:W-:Y:S01]  /*4710*/  PLOP3.LUT P2, PT, PT, PT, UP0, 0x80, 0x0 ;  /* 0x000000000000781c */ /* 0x000fe20003f4f008 */
[----:B------:R-:W-:Y:S01]  /*4720*/  FMUL.FTZ R92, R92, UR6 ;  /* 0x000000065c5c7c20 */ /* 0x000fe20008410000 */
[----:B------:R-:W-:Y:S01]  /*4730*/  ULDC UR14, c[0x0][0x2f0] ;  /* 0x0000bc00000e7ab9 */ /* 0x000fe20000000800 */
[----:B------:R-:W-:Y:S01]  /*4740*/  @UP0 ULDC UR5, c[0x0][0x44c] ;  /* 0x0001130000050ab9 */ /* 0x000fe20000000800 */
[----:B------:R-:W-:Y:S01]  /*4750*/  ULDC UR11, c[0x0][0x288] ;  /* 0x0000a200000b7ab9 */ /* 0x000fe20000000800 */
[----:B------:R-:W-:Y:S01]  /*4760*/  MUFU.TANH R90, R101 ;  /* 0x00000065005a7308 */ /* 0x000fe20000002400 */
[----:B------:R-:W-:Y:S01]  /*4770*/  FMUL.FTZ R93, R93, UR6 ;  /* 0x000000065d5d7c20 */ /* 0x000fe20008410000 */
[----:B------:R-:W-:Y:S01]  /*4780*/  FMUL.FTZ R96, R96, UR6 ;  /* 0x0000000660607c20 */ /* 0x000fe20008410000 */
[----:B------:R-:W-:Y:S01]  /*4790*/  FMUL.FTZ R97, R97, UR6 ;  /* 0x0000000661617c20 */ /* 0x000fe20008410000 */
[----:B------:R-:W-:Y:S01]  /*47a0*/  FMUL.FTZ R100, R100, UR6 ;  /* 0x0000000664647c20 */ /* 0x000fe20008410000 */
[----:B------:R-:W-:Y:S01]  /*47b0*/  FMUL.FTZ R105, R105, UR6 ;  /* 0x0000000669697c20 */ /* 0x000fe20008410000 */
[----:B0-----:R-:W-:Y:S01]  /*47c0*/  @P1 IMAD.HI.U32 R11, R7, UR5, RZ ;  /* 0x00000005070b1c27 */ /* 0x001fe2000f8e00ff */
[----:B------:R-:W-:Y:S01]  /*47d0*/  @UP0 ULDC UR5, c[0x0][0x450] ;  /* 0x0001140000050ab9 */ /* 0x000fe20000000800 */
[----:B------:R0:W2:Y:S02]  /*47e0*/  MUFU.TANH R146, R89 ;  /* 0x0000005900927308 */ /* 0x0000a40000002400 */
[----:B------:R-:W-:Y:S01]  /*47f0*/  FMUL.FTZ R104, R104, UR6 ;  /* 0x0000000668687c20 */ /* 0x000fe20008410000 */
[----:B------:R-:W-:Y:S01]  /*4800*/  FMUL.FTZ R23, R98, UR6 ;  /* 0x0000000662177c20 */ /* 0x000fe20008410000 */
[----:B------:R-:W-:Y:S01]  /*4810*/  @P2 SHF.R.U32.HI R12, RZ, UR5, R11 ;  /* 0x00000005ff0c2c19 */ /* 0x000fe2000801160b */
[----:B------:R-:W-:-:S02]  /*4820*/  IMAD.MOV.U32 R11, RZ, RZ, -0x60 ;  /* 0xffffffa0ff0b7424 */ /* 0x000fc400078e00ff */
[----:B------:R-:W-:Y:S01]  /*4830*/  FMUL.FTZ R108, R108, UR6 ;  /* 0x000000066c6c7c20 */ /* 0x000fe20008410000 */
[----:B------:R-:W-:Y:S01]  /*4840*/  FMUL.FTZ R109, R109, UR6 ;  /* 0x000000066d6d7c20 */ /* 0x000fe20008410000 */
[----:B------:R-:W-:Y:S01]  /*4850*/  FMUL.FTZ R112, R112, UR6 ;  /* 0x0000000670707c20 */ /* 0x000fe20008410000 */
[----:B-1----:R-:W1:Y:S01]  /*4860*/  SHFL.IDX PT, R88, R12, RZ, 0x1c1f ;  /* 0x001c1fff0c587589 */ /* 0x002e6200000e0000 */
[----:B------:R-:W-:Y:S01]  /*4870*/  IMAD R11, R20, R11, 0x1 ;  /* 0x00000001140b7424 */ /* 0x000fe200078e020b */
[----:B------:R-:W3:Y:S01]  /*4880*/  MUFU.TANH R92, R92 ;  /* 0x0000005c005c7308 */ /* 0x000ee20000002400 */
[----:B0-----:R-:W-:Y:S01]  /*4890*/  FMUL.FTZ R89, R103, UR6 ;  /* 0x0000000667597c20 */ /* 0x001fe20008410000 */
[----:B------:R-:W-:Y:S01]  /*48a0*/  FMUL.FTZ R22, R99, UR6 ;  /* 0x0000000663167c20 */ /* 0x000fe20008410000 */
[----:B------:R-:W-:Y:S02]  /*48b0*/  IMAD R11, R10, -0x2, R11 ;  /* 0xfffffffe0a0b7824 */ /* 0x000fe400078e020b */
[----:B------:R-:W-:Y:S01]  /*48c0*/  FMUL.FTZ R99, R110, UR6 ;  /* 0x000000066e637c20 */ /* 0x000fe20008410000 */
[----:B------:R-:W-:Y:S01]  /*48d0*/  FMUL.FTZ R113, R113, UR6 ;  /* 0x0000000671717c20 */ /* 0x000fe20008410000 */
[----:B------:R-:W-:Y:S01]  /*48e0*/  FMUL.FTZ R116, R116, UR6 ;  /* 0x0000000674747c20 */ /* 0x000fe20008410000 */
[----:B------:R-:W-:Y:S01]  /*48f0*/  IMAD R101, R18, UR14, R11 ;  /* 0x0000000e12657c24 */ /* 0x000fe2000f8e020b */
[----:B------:R0:W5:Y:S01]  /*4900*/  MUFU.TANH R142, R93 ;  /* 0x0000005d008e7308 */ /* 0x0001620000002400 */
        /* <DEDUP_REMOVED lines=8> */
[----:B------:R-:W-:Y:S01]  /*4990*/  FMUL.FTZ R95, R106, UR6 ;  /* 0x000000066a5f7c20 */ /* 0x000fe20008410000 */
[----:B------:R-:W-:Y:S01]  /*49a0*/  FMUL.FTZ R125, R125, UR6 ;  /* 0x000000067d7d7c20 */ /* 0x000fe20008410000 */
[----:B------:R-:W-:Y:S01]  /*49b0*/  FMUL.FTZ R128, R128, UR6 ;  /* 0x0000000680807c20 */ /* 0x000fe20008410000 */
[----:B------:R-:W-:Y:S01]  /*49c0*/  FMUL.FTZ R129, R129, UR6 ;  /* 0x0000000681817c20 */ /* 0x000fe20008410000 */
[----:B------:R-:W-:Y:S01]  /*49d0*/  FMUL.FTZ R132, R132, UR6 ;  /* 0x0000000684847c20 */ /* 0x000fe20008410000 */
[----:B-1----:R-:W-:Y:S01]  /*49e0*/  IADD3 R103, R88, -UR11, R101 ;  /* 0x8000000b58677c10 */ /* 0x002fe2000fffe065 */
[----:B------:R-:W-:Y:S01]  /*49f0*/  FMUL.FTZ R133, R133, UR6 ;  /* 0x0000000685857c20 */ /* 0x000fe20008410000 */
[----:B------:R1:W5:Y:S01]  /*4a00*/  MUFU.TANH R138, R97 ;  /* 0x00000061008a7308 */ /* 0x0003620000002400 */
[----:B------:R-:W5:Y:S01]  /*4a10*/  SHFL.IDX PT, R12, R12, 0x1, 0x1c1f ;  /* 0x003c1f000c0c7f89 */ /* 0x000f6200000e0000 */
[C---:B------:R-:W-:Y:S01]  /*4a20*/  ISETP.GT.AND P1, PT, R103.reuse, RZ, PT ;  /* 0x000000ff6700720c */ /* 0x040fe20003f24270 */
[----:B------:R-:W-:Y:S01]  /*4a30*/  FMUL.FTZ R122, R122, UR6 ;  /* 0x000000067a7a7c20 */ /* 0x000fe20008410000 */
[C---:B------:R-:W-:Y:S01]  /*4a40*/  ISETP.GT.AND P2, PT, R103.reuse, 0x1, PT ;  /* 0x000000016700780c */ /* 0x040fe20003f44270 */
[----:B------:R-:W-:Y:S01]  /*4a50*/  FMUL.FTZ R126, R126, UR6 ;  /* 0x000000067e7e7c20 */ /* 0x000fe20008410000 */
[----:B----4-:R-:W-:Y:S01]  /*4a60*/  FSEL R148, R148, -INF , P1 ;  /* 0xff80000094947808 */ /* 0x010fe20000800000 */
[----:B------:R-:W-:Y:S01]  /*4a70*/  FMUL.FTZ R130, R130, UR6 ;  /* 0x0000000682827c20 */ /* 0x000fe20008410000 */
[----:B------:R-:W-:Y:S01]  /*4a80*/  ISETP.GT.AND P1, PT, R103, 0x8, PT ;  /* 0x000000086700780c */ /* 0x000fe20003f24270 */
[----:B------:R-:W4:Y:S01]  /*4a90*/  MUFU.TANH R100, R100 ;  /* 0x0000006400647308 */ /* 0x000f220000002400 */
[----:B--2---:R-:W-:Y:S01]  /*4aa0*/  FSEL R146, R146, -INF , P2 ;  /* 0xff80000092927808 */ /* 0x004fe20001000000 */
[----:B0-----:R-:W-:Y:S01]  /*4ab0*/  FMUL.FTZ R93, R107, UR6 ;  /* 0x000000066b5d7c20 */ /* 0x001fe20008410000 */
[----:B------:R-:W-:Y:S01]  /*4ac0*/  FMNMX.FTZ R11, R148, R19, !PT ;  /* 0x00000013940b7209 */ /* 0x000fe20007810000 */
[----:B------:R-:W-:Y:S01]  /*4ad0*/  FMUL.FTZ R134, R134, UR6 ;  /* 0x0000000686867c20 */ /* 0x000fe20008410000 */
[----:B------:R-:W-:Y:S01]  /*4ae0*/  ISETP.GT.AND P2, PT, R103, 0x9, PT ;  /* 0x000000096700780c */ /* 0x000fe20003f44270 */
[----:B-1----:R-:W-:Y:S01]  /*4af0*/  FMUL.FTZ R97, R111, UR6 ;  /* 0x000000066f617c20 */ /* 0x002fe20008410000 */
[----:B---3--:R-:W-:Y:S01]  /*4b00*/  FSEL R144, R92, -INF , P1 ;  /* 0xff8000005c907808 */ /* 0x008fe20000800000 */
[----:B------:R0:W-:Y:S01]  /*4b10*/  MUFU.TANH R98, R105 ;  /* 0x0000006900627308 */ /* 0x0001e20000002400 */
[----:B------:R-:W-:Y:S01]  /*4b20*/  FMNMX.FTZ R11, R146, R11, !PT ;  /* 0x0000000b920b7209 */ /* 0x000fe20007810000 */
[----:B------:R-:W-:Y:S01]  /*4b30*/  FMUL.FTZ R115, R115, UR6 ;  /* 0x0000000673737c20 */ /* 0x000fe20008410000 */
[----:B------:R-:W-:Y:S01]  /*4b40*/  ISETP.GT.AND P1, PT, R103, 0x10, PT ;  /* 0x000000106700780c */ /* 0x000fe20003f24270 */
[----:B------:R-:W-:Y:S01]  /*4b50*/  FMUL.FTZ R118, R118, UR6 ;  /* 0x0000000676767c20 */ /* 0x000fe20008410000 */
[----:B-----5:R-:W-:Y:S01]  /*4b60*/  FSEL R142, R142, -INF , P2 ;  /* 0xff8000008e8e7808 */ /* 0x020fe20001000000 */
[----:B------:R-:W-:Y:S01]  /*4b70*/  FMUL.FTZ R119, R119, UR6 ;  /* 0x0000000677777c20 */ /* 0x000fe20008410000 */
[----:B------:R-:W-:Y:S01]  /*4b80*/  ISETP.GT.AND P2, PT, R103, 0x11, PT ;  /* 0x000000116700780c */ /* 0x000fe20003f44270 */
[----:B------:R-:W1:Y:S01]  /*4b90*/  MUFU.TANH R104, R104 ;  /* 0x0000006800687308 */ /* 0x000e620000002400 */
[----:B0-----:R-:W-:Y:S01]  /*4ba0*/  FMNMX.FTZ R105, R144, R11, !PT ;  /* 0x0000000b90697209 */ /* 0x001fe20007810000 */
[----:B------:R-:W-:Y:S01]  /*4bb0*/  FMUL.FTZ R11, R120, UR6 ;  /* 0x00000006780b7c20 */ /* 0x000fe20008410000 */
[----:B------:R-:W-:Y:S01]  /*4bc0*/  FSEL R140, R96, -INF , P1 ;  /* 0xff800000608c7808 */ /* 0x000fe20000800000 */
[----:B------:R-:W-:Y:S01]  /*4bd0*/  FMUL.FTZ R123, R123, UR6 ;  /* 0x000000067b7b7c20 */ /* 0x000fe20008410000 */
[----:B------:R-:W-:Y:S01]  /*4be0*/  FMNMX.FTZ R105, R142, R105, !PT ;  /* 0x000000698e697209 */ /* 0x000fe20007810000 */
[----:B------:R-:W-:Y:S01]  /*4bf0*/  FMUL.FTZ R127, R127, UR6 ;  /* 0x000000067f7f7c20 */ /* 0x000fe20008410000 */
[----:B------:R-:W-:Y:S01]  /*4c00*/  ISETP.GT.AND P1, PT, R103, 0x18, PT ;  /* 0x000000186700780c */ /* 0x000fe20003f24270 */
[----:B------:R-:W0:Y:S01]  /*4c10*/  MUFU.TANH R108, R108 ;  /* 0x0000006c006c7308 */ /* 0x000e220000002400 */
[----:B------:R-:W-:Y:S01]  /*4c20*/  FSEL R138, R138, -INF , P2 ;  /* 0xff8000008a8a7808 */ /* 0x000fe20001000000 */
[----:B------:R-:W-:Y:S01]  /*4c30*/  FMUL.FTZ R131, R131, UR6 ;  /* 0x0000000683837c20 */ /* 0x000fe20008410000 */
[----:B------:R-:W-:Y:S01]  /*4c40*/  FMNMX.FTZ R105, R140, R105, !PT ;  /* 0x000000698c697209 */ /* 0x000fe20007810000 */
[----:B------:R-:W-:Y:S01]  /*4c50*/  FMUL.FTZ R135, R135, UR6 ;  /* 0x0000000687877c20 */ /* 0x000fe20008410000 */
[C---:B------:R-:W-:Y:S01]  /*4c60*/  ISETP.GT.AND P2, PT, R103.reuse, 0x19, PT ;  /* 0x000000196700780c */ /* 0x040fe20003f44270 */
[----:B------:R-:W-:Y:S01]  /*4c70*/  UIADD3 UR7, UR7, 0x2a840, URZ ;  /* 0x0002a84007077890 */ /* 0x000fe2000fffe03f */
[----:B----4-:R-:W-:Y:S01]  /*4c80*/  FSEL R136, R100, -INF , P1 ;  /* 0xff80000064887808 */ /* 0x010fe20000800000 */
[----:B------:R-:W2:Y:S01]  /*4c90*/  MUFU.TANH R109, R109 ;  /* 0x0000006d006d7308 */ /* 0x000ea20000002400 */
[----:B------:R-:W-:Y:S01]  /*4ca0*/  FMNMX.FTZ R105, R138, R105, !PT ;  /* 0x000000698a697209 */ /* 0x000fe20007810000 */
[----:B------:R-:W-:Y:S01]  /*4cb0*/  UPRMT UR7, UR61, 0x654, UR7 ;  /* 0x000006543d077896 */ /* 0x000fe20008000007 */
[----:B------:R-:W-:-:S02]  /*4cc0*/  ISETP.GT.AND P1, PT, R103, 0x20, PT ;  /* 0x000000206700780c */ /* 0x000fc40003f24270 */
[----:B------:R-:W-:Y:S02]  /*4cd0*/  FSEL R120, R90, -INF , P2 ;  /* 0xff8000005a787808 */ /* 0x000fe40001000000 */
[----:B------:R-:W-:Y:S01]  /*4ce0*/  FMNMX.FTZ R105, R136, R105, !PT ;  /* 0x0000006988697209 */ /* 0x000fe20007810000 */
[----:B------:R-:W3:Y:S01]  /*4cf0*/  MUFU.TANH R112, R112 ;  /* 0x0000007000707308 */ /* 0x000ee20000002400 */
[C---:B------:R-:W-:Y:S02]  /*4d00*/  ISETP.GT.AND P2, PT, R103.reuse, 0x21, PT ;  /* 0x000000216700780c */ /* 0x040fe40003f44270 */
[----:B-1----:R-:W-:Y:S01]  /*4d10*/  FSEL R110, R104, -INF , P1 ;  /* 0xff800000686e7808 */ /* 0x002fe20000800000 */
[----:B------:R-:W-:Y:S01]  /*4d20*/  SYNCS.ARRIVE.TRANS64.RED.A1T0 RZ, [UR7], RZ ;  /* 0x000000ffffff79a7 */ /* 0x000fe20008100407 */
[----:B------:R-:W-:Y:S02]  /*4d30*/  FMNMX.FTZ R105, R120, R105, !PT ;  /* 0x0000006978697209 */ /* 0x000fe40007810000 */
[----:B------:R-:W-:Y:S01]  /*4d40*/  ISETP.GT.AND P1, PT, R103, 0x28, PT ;  /* 0x000000286700780c */ /* 0x000fe20003f24270 */
[----:B------:R-:W1:Y:S01]  /*4d50*/  MUFU.TANH R94, R113 ;  /* 0x00000071005e7308 */ /* 0x000e620000002400 */
[----:B------:R-:W-:-:S02]  /*4d60*/  FSEL R98, R98, -INF , P2 ;  /* 0xff80000062627808 */ /* 0x000fc40001000000 */
[----:B------:R-:W-:Y:S02]  /*4d70*/  FMNMX.FTZ R105, R110, R105, !PT ;  /* 0x000000696e697209 */ /* 0x000fe40007810000 */
[C---:B------:R-:W-:Y:S02]  /*4d80*/  ISETP.GT.AND P2, PT, R103.reuse, 0x29, PT ;  /* 0x000000296700780c */ /* 0x040fe40003f44270 */
[----:B0-----:R-:W-:Y:S01]  /*4d90*/  FSEL R90, R108, -INF , P1 ;  /* 0xff8000006c5a7808 */ /* 0x001fe20000800000 */
[----:B------:R-:W0:Y:S01]  /*4da0*/  MUFU.TANH R116, R116 ;  /* 0x0000007400747308 */ /* 0x000e220000002400 */
[----:B------:R-:W-:Y:S02]  /*4db0*/  FMNMX.FTZ R105, R98, R105, !PT ;  /* 0x0000006962697209 */ /* 0x000fe40007810000 */
[----:B------:R-:W-:Y:S02]  /*4dc0*/  ISETP.GT.AND P1, PT, R103, 0x30, PT ;  /* 0x000000306700780c */ /* 0x000fe40003f24270 */
[----:B--2---:R-:W-:-:S02]  /*4dd0*/  FSEL R88, R109, -INF , P2 ;  /* 0xff8000006d587808 */ /* 0x004fc40001000000 */
[----:B------:R-:W-:Y:S01]  /*4de0*/  FMNMX.FTZ R105, R90, R105, !PT ;  /* 0x000000695a697209 */ /* 0x000fe20007810000 */
[----:B------:R-:W2:Y:S01]  /*4df0*/  MUFU.TANH R102, R117 ;  /* 0x0000007500667308 */ /* 0x000ea20000002400 */
[C---:B------:R-:W-:Y:S02]  /*4e00*/  ISETP.GT.AND P2, PT, R103.reuse, 0x31, PT ;  /* 0x000000316700780c */ /* 0x040fe40003f44270 */
[----:B---3--:R-:W-:Y:S02]  /*4e10*/  FSEL R92, R112, -INF , P1 ;  /* 0xff800000705c7808 */ /* 0x008fe40000800000 */
[----:B------:R-:W-:Y:S02]  /*4e20*/  FMNMX.FTZ R105, R88, R105, !PT ;  /* 0x0000006958697209 */ /* 0x000fe40007810000 */
[----:B------:R-:W-:Y:S01]  /*4e30*/  ISETP.GT.AND P1, PT, R103, 0x38, PT ;  /* 0x000000386700780c */ /* 0x000fe20003f24270 */
[----:B------:R-:W3:Y:S01]  /*4e40*/  MUFU.TANH R11, R11 ;  /* 0x0000000b000b7308 */ /* 0x000ee20000002400 */
[----:B-1----:R-:W-:-:S02]  /*4e50*/  FSEL R94, R94, -INF , P2 ;  /* 0xff8000005e5e7808 */ /* 0x002fc40001000000 */
        /* <DEDUP_REMOVED lines=8> */
[----:B------:R-:W1:Y:S01]  /*4ee0*/  MUFU.TANH R106, R124 ;  /* 0x0000007c006a7308 */ /* 0x000e620000002400 */
[----:B------:R-:W-:Y:S02]  /*4ef0*/  ISETP.GT.AND P2, PT, R103, 0x41, PT ;  /* 0x000000416700780c */ /* 0x000fe40003f44270 */
[----:B---3--:R-:W-:Y:S01]  /*4f00*/  FSEL R104, R11, -INF , P1 ;  /* 0xff8000000b687808 */ /* 0x008fe20000800000 */
[----:B------:R-:W-:Y:S01]  /*4f10*/  FMUL.FTZ R11, R114, UR6 ;  /* 0x00000006720b7c20 */ /* 0x000fe20008410000 */
[----:B------:R-:W-:Y:S02]  /*4f20*/  FMNMX.FTZ R105, R102, R105, !PT ;  /* 0x0000006966697209 */ /* 0x000fe40007810000 */
[----:B------:R-:W-:Y:S01]  /*4f30*/  ISETP.GT.AND P1, PT, R103, 0x48, PT ;  /* 0x000000486700780c */ /* 0x000fe20003f24270 */
[----:B------:R-:W2:Y:S01]  /*4f40*/  MUFU.TANH R108, R125 ;  /* 0x0000007d006c7308 */ /* 0x000ea20000002400 */
[----:B0-----:R-:W-:-:S02]  /*4f50*/  FSEL R100, R100, -INF , P2 ;  /* 0xff80000064647808 */ /* 0x001fc40001000000 */
[----:B------:R-:W-:Y:S02]  /*4f60*/  FMNMX.FTZ R105, R104, R105, !PT ;  /* 0x0000006968697209 */ /* 0x000fe40007810000 */
[C---:B------:R-:W-:Y:S02]  /*4f70*/  ISETP.GT.AND P2, PT, R103.reuse, 0x49, PT ;  /* 0x000000496700780c */ /* 0x040fe40003f44270 */
[----:B------:R-:W-:Y:S01]  /*4f80*/  FMNMX.FTZ R105, R100, R105, !PT ;  /* 0x0000006964697209 */ /* 0x000fe20007810000 */
[----:B------:R-:W0:Y:S01]  /*4f90*/  MUFU.TANH R112, R128 ;  /* 0x0000008000707308 */ /* 0x000e220000002400 */
[----:B-1----:R-:W-:Y:S02]  /*4fa0*/  FSEL R106, R106, -INF , P1 ;  /* 0xff8000006a6a7808 */ /* 0x002fe40000800000 */
[----:B------:R-:W-:Y:S02]  /*4fb0*/  ISETP.GT.AND P1, PT, R103, 0x50, PT ;  /* 0x000000506700780c */ /* 0x000fe40003f24270 */
[----:B------:R-:W-:-:S02]  /*4fc0*/  FMNMX.FTZ R105, R106, R105, !PT ;  /* 0x000000696a697209 */ /* 0x000fc40007810000 */
[----:B------:R-:W-:Y:S01]  /*4fd0*/  IADD3 R101, R12, -UR11, R101 ;  /* 0x8000000b0c657c10 */ /* 0x000fe2000fffe065 */
[----:B------:R-:W1:Y:S01]  /*4fe0*/  MUFU.TANH R129, R129 ;  /* 0x0000008100817308 */ /* 0x000e620000002400 */
[----:B--2---:R-:W-:Y:S02]  /*4ff0*/  FSEL R108, R108, -INF , P2 ;  /* 0xff8000006c6c7808 */ /* 0x004fe40001000000 */
[----:B------:R-:W-:Y:S02]  /*5000*/  ISETP.GT.AND P2, PT, R103, 0x51, PT ;  /* 0x000000516700780c */ /* 0x000fe40003f44270 */
[----:B------:R-:W-:Y:S02]  /*5010*/  FMNMX.FTZ R105, R108, R105, !PT ;  /* 0x000000696c697209 */ /* 0x000fe40007810000 */
[----:B------:R-:W-:Y:S01]  /*5020*/  ISETP.GT.AND P3, PT, R101, 0x8, PT ;  /* 0x000000086500780c */ /* 0x000fe20003f64270 */
[----:B------:R-:W2:Y:S01]  /*5030*/  MUFU.TANH R116, R132 ;  /* 0x0000008400747308 */ /* 0x000ea20000002400 */
[----:B0-----:R-:W-:-:S02]  /*5040*/  FSEL R112, R112, -INF , P1 ;  /* 0xff80000070707808 */ /* 0x001fc40000800000 */
[----:B------:R-:W-:Y:S02]  /*5050*/  ISETP.GT.AND P1, PT, R103, 0x58, PT ;  /* 0x000000586700780c */ /* 0x000fe40003f24270 */
[----:B------:R-:W-:Y:S02]  /*5060*/  FMNMX.FTZ R105, R112, R105, !PT ;  /* 0x0000006970697209 */ /* 0x000fe40007810000 */
[----:B------:R-:W-:Y:S01]  /*5070*/  ISETP.GT.AND P4, PT, R101, 0x9, PT ;  /* 0x000000096500780c */ /* 0x000fe20003f84270 */
[----:B------:R-:W0:Y:S01]  /*5080*/  MUFU.TANH R124, R133 ;  /* 0x00000085007c7308 */ /* 0x000e220000002400 */
[----:B-1----:R-:W-:Y:S02]  /*5090*/  FSEL R114, R129, -INF , P2 ;  /* 0xff80000081727808 */ /* 0x002fe40001000000 */
[----:B------:R-:W-:Y:S02]  /*50a0*/  ISETP.GT.AND P2, PT, R103, 0x59, PT ;  /* 0x000000596700780c */ /* 0x000fe40003f44270 */
[----:B------:R-:W-:-:S03]  /*50b0*/  FMNMX.FTZ R105, R114, R105, !PT ;  /* 0x0000006972697209 */ /* 0x000fc60007810000 */
[----:B------:R-:W-:Y:S01]  /*50c0*/  MUFU.TANH R5, R5 ;  /* 0x0000000500057308 */ /* 0x000fe20000002400 */
[----:B--2---:R-:W-:Y:S02]  /*50d0*/  FSEL R116, R116, -INF , P1 ;  /* 0xff80000074747808 */ /* 0x004fe40000800000 */
[----:B------:R-:W-:Y:S02]  /*50e0*/  ISETP.GT.AND P1, PT, R101, RZ, PT ;  /* 0x000000ff6500720c */ /* 0x000fe40003f24270 */
[----:B------:R-:W-:-:S03]  /*50f0*/  FMNMX.FTZ R105, R116, R105, !PT ;  /* 0x0000006974697209 */ /* 0x000fc60007810000 */
[----:B------:R-:W1:Y:S01]  /*5100*/  MUFU.TANH R6, R6 ;  /* 0x0000000600067308 */ /* 0x000e620000002400 */
[----:B0-----:R-:W-:Y:S02]  /*5110*/  FSEL R124, R124, -INF , P2 ;  /* 0xff8000007c7c7808 */ /* 0x001fe40001000000 */
[----:B------:R-:W-:Y:S02]  /*5120*/  ISETP.GT.AND P2, PT, R101, 0x1, PT ;  /* 0x000000016500780c */ /* 0x000fe40003f44270 */
[----:B------:R-:W-:-:S03]  /*5130*/  FMNMX.FTZ R105, R124, R105, !PT ;  /* 0x000000697c697209 */ /* 0x000fc60007810000 */
[----:B------:R-:W0:Y:S02]  /*5140*/  MUFU.TANH R21, R21 ;  /* 0x0000001500157308 */ /* 0x000e240000002400 */
[----:B------:R-:W2:Y:S06]  /*5150*/  SHFL.BFLY PT, R128, R105, 0x2, 0x1f ;  /* 0x0c401f0069807f89 */ /* 0x000eac00000e0000 */
[----:B------:R-:W-:Y:S08]  /*5160*/  MUFU.TANH R14, R14 ;  /* 0x0000000e000e7308 */ /* 0x000ff00000002400 */
[----:B------:R-:W-:Y:S08]  /*5170*/  MUFU.TANH R23, R23 ;  /* 0x0000001700177308 */ /* 0x000ff00000002400 */
[----:B------:R-:W3:Y:S01]  /*5180*/  MUFU.TANH R22, R22 ;  /* 0x0000001600167308 */ /* 0x000ee20000002400 */
[----:B--2---:R-:W-:-:S05]  /*5190*/  FMNMX.FTZ R128, R105, R128, !PT ;  /* 0x0000008069807209 */ /* 0x004fca0007810000 */
[----:B------:R-:W2:Y:S02]  /*51a0*/  SHFL.BFLY PT, R103, R128, 0x1, 0x1f ;  /* 0x0c201f0080677f89 */ /* 0x000ea400000e0000 */
[----:B------:R1:W-:Y:S08]  /*51b0*/  MUFU.TANH R172, R122 ;  /* 0x0000007a00ac7308 */ /* 0x0003f00000002400 */
[----:B------:R-:W-:Y:S01]  /*51c0*/  MUFU.TANH R91, R91 ;  /* 0x0000005b005b7308 */ /* 0x000fe20000002400 */
[----:B-1----:R-:W-:-:S02]  /*51d0*/  FSEL R122, R6, -INF , P2 ;  /* 0xff800000067a7808 */ /* 0x002fc40001000000 */
[----:B0-----:R-:W-:Y:S02]  /*51e0*/  FSEL R6, R21, -INF , P3 ;  /* 0xff80000015067808 */ /* 0x001fe40001800000 */
[C---:B------:R-:W-:Y:S02]  /*51f0*/  ISETP.GT.AND P2, PT, R101.reuse, 0x10, PT ;  /* 0x000000106500780c */ /* 0x040fe40003f44270 */
[C---:B------:R-:W-:Y:S01]  /*5200*/  ISETP.GT.AND P3, PT, R101.reuse, 0x11, PT ;  /* 0x000000116500780c */ /* 0x040fe20003f64270 */
[----:B------:R-:W0:Y:S03]  /*5210*/  MUFU.TANH R89, R89 ;  /* 0x0000005900597308 */ /* 0x000e260000002400 */
[----:B---3--:R-:W-:Y:S02]  /*5220*/  FSEL R132, R22, -INF , P3 ;  /* 0xff80000016847808 */ /* 0x008fe40001800000 */
[----:B------:R-:W-:-:S02]  /*5230*/  ISETP.GT.AND P3, PT, R101, 0x19, PT ;  /* 0x000000196500780c */ /* 0x000fc40003f64270 */
[----:B--2---:R-:W-:Y:S01]  /*5240*/  FMNMX.FTZ R12, R128, R103, !PT ;  /* 0x00000067800c7209 */ /* 0x004fe20007810000 */
[----:B------:R1:W-:Y:S01]  /*5250*/  MUFU.TANH R160, R126 ;  /* 0x0000007e00a07308 */ /* 0x0003e20000002400 */
[----:B------:R-:W-:Y:S02]  /*5260*/  FSEL R128, R5, -INF , P1 ;  /* 0xff80000005807808 */ /* 0x000fe40000800000 */
[----:B------:R-:W-:Y:S02]  /*5270*/  FSETP.NEU.FTZ.AND P1, PT, R12, -INF , PT ;  /* 0xff8000000c00780b */ /* 0x000fe40003f3d000 */
[----:B------:R-:W-:-:S03]  /*5280*/  FMNMX.FTZ R5, R128, R13, !PT ;  /* 0x0000000d80057209 */ /* 0x000fc60007810000 */
[----:B------:R-:W-:Y:S01]  /*5290*/  MUFU.TANH R95, R95 ;  /* 0x0000005f005f7308 */ /* 0x000fe20000002400 */
[----:B------:R-:W-:Y:S02]  /*52a0*/  FMNMX.FTZ R5, R122, R5, !PT ;  /* 0x000000057a057209 */ /* 0x000fe40007810000 */
[----:B-1----:R-:W-:Y:S02]  /*52b0*/  FSEL R126, R14, -INF , P4 ;  /* 0xff8000000e7e7808 */ /* 0x002fe40002000000 */
[----:B------:R-:W-:Y:S02]  /*52c0*/  FMNMX.FTZ R5, R6, R5, !PT ;  /* 0x0000000506057209 */ /* 0x000fe40007810000 */
[----:B0-----:R-:W-:Y:S01]  /*52d0*/  FSEL R162, R89, -INF , P3 ;  /* 0xff80000059a27808 */ /* 0x001fe20001800000 */
[----:B------:R0:W-:Y:S01]  /*52e0*/  MUFU.TANH R105, R130 ;  /* 0x0000008200697308 */ /* 0x0001e20000002400 */
[----:B------:R-:W-:Y:S02]  /*52f0*/  FMNMX.FTZ R5, R126, R5, !PT ;  /* 0x000000057e057209 */ /* 0x000fe40007810000 */
[----:B------:R-:W-:-:S05]  /*5300*/  ISETP.GT.AND P3, PT, R101, 0x21, PT ;  /* 0x000000216500780c */ /* 0x000fca0003f64270 */
[----:B------:R-:W1:Y:S01]  /*5310*/  MUFU.TANH R93, R93 ;  /* 0x0000005d005d7308 */ /* 0x000e620000002400 */
[----:B0-----:R-:W-:Y:S02]  /*5320*/  FSEL R130, R23, -INF , P2 ;  /* 0xff80000017827808 */ /* 0x001fe40001000000 */
[----:B------:R-:W-:Y:S02]  /*5330*/  ISETP.GT.AND P2, PT, R101, 0x18, PT ;  /* 0x000000186500780c */ /* 0x000fe40003f44270 */
[----:B------:R-:W-:-:S03]  /*5340*/  FMNMX.FTZ R5, R130, R5, !PT ;  /* 0x0000000582057209 */ /* 0x000fc60007810000 */
[----:B------:R-:W0:Y:S01]  /*5350*/  MUFU.TANH R99, R99 ;  /* 0x0000006300637308 */ /* 0x000e220000002400 */
[----:B------:R-:W-:-:S07]  /*5360*/  FMNMX.FTZ R5, R132, R5, !PT ;  /* 0x0000000584057209 */ /* 0x000fce0007810000 */
[----:B------:R2:W-:Y:S01]  /*5370*/  MUFU.TANH R109, R134 ;  /* 0x00000086006d7308 */ /* 0x0005e20000002400 */
[----:B-1----:R-:W-:Y:S02]  /*5380*/  FSEL R174, R93, -INF , P3 ;  /* 0xff8000005dae7808 */ /* 0x002fe40001800000 */
[----:B------:R-:W-:-:S05]  /*5390*/  ISETP.GT.AND P3, PT, R101, 0x29, PT ;  /* 0x000000296500780c */ /* 0x000fca0003f64270 */
[----:B------:R-:W1:Y:S01]  /*53a0*/  MUFU.TANH R97, R97 ;  /* 0x0000006100617308 */ /* 0x000e620000002400 */
[----:B--2---:R-:W-:Y:S02]  /*53b0*/  FSEL R134, R91, -INF , P2 ;  /* 0xff8000005b867808 */ /* 0x004fe40001000000 */
[----:B------:R-:W-:Y:S02]  /*53c0*/  ISETP.GT.AND P2, PT, R101, 0x20, PT ;  /* 0x000000206500780c */ /* 0x000fe40003f44270 */
[----:B------:R-:W-:Y:S02]  /*53d0*/  FMNMX.FTZ R5, R134, R5, !PT ;  /* 0x0000000586057209 */ /* 0x000fe40007810000 */
[----:B------:R-:W-:Y:S01]  /*53e0*/  FSEL R168, R95, -INF , P2 ;  /* 0xff8000005fa87808 */ /* 0x000fe20001000000 */
[----:B------:R2:W3:Y:S01]  /*53f0*/  MUFU.TANH R170, R11 ;  /* 0x0000000b00aa7308 */ /* 0x0004e20000002400 */
[----:B------:R-:W-:Y:S02]  /*5400*/  FMNMX.FTZ R5, R162, R5, !PT ;  /* 0x00000005a2057209 */ /* 0x000fe40007810000 */
[----:B------:R-:W-:-:S02]  /*5410*/  ISETP.GT.AND P2, PT, R101, 0x28, PT ;  /* 0x000000286500780c */ /* 0x000fc40003f44270 */
[----:B------:R-:W-:Y:S02]  /*5420*/  FMNMX.FTZ R5, R168, R5, !PT ;  /* 0x00000005a8057209 */ /* 0x000fe40007810000 */
[----:B0-----:R-:W-:Y:S01]  /*5430*/  FSEL R176, R99, -INF , P2 ;  /* 0xff80000063b07808 */ /* 0x001fe20001000000 */
[----:B------:R-:W0:Y:S01]  /*5440*/  MUFU.TANH R115, R115 ;  /* 0x0000007300737308 */ /* 0x000e220000002400 */
[----:B------:R-:W-:Y:S01]  /*5450*/  FMNMX.FTZ R5, R174, R5, !PT ;  /* 0x00000005ae057209 */ /* 0x000fe20007810000 */
[----:B--2---:R-:W2:Y:S01]  /*5460*/  LDC R11, c[0x0][0x988] ;  /* 0x00026200ff0b7b82 */ /* 0x004ea20000000800 */
[----:B------:R-:W-:Y:S02]  /*5470*/  ISETP.GT.AND P2, PT, R101, 0x30, PT ;  /* 0x000000306500780c */ /* 0x000fe40003f44270 */
[----:B-1----:R-:W-:Y:S02]  /*5480*/  FSEL R164, R97, -INF , P3 ;  /* 0xff80000061a47808 */ /* 0x002fe40001800000 */
[----:B------:R-:W-:Y:S01]  /*5490*/  FMNMX.FTZ R5, R176, R5, !PT ;  /* 0x00000005b0057209 */ /* 0x000fe20007810000 */
[----:B------:R-:W1:Y:S01]  /*54a0*/  MUFU.TANH R118, R118 ;  /* 0x0000007600767308 */ /* 0x000e620000002400 */
[----:B------:R-:W-:-:S02]  /*54b0*/  ISETP.GT.AND P3, PT, R101, 0x31, PT ;  /* 0x000000316500780c */ /* 0x000fc40003f64270 */
[----:B---3--:R-:W-:Y:S02]  /*54c0*/  FSEL R170, R170, -INF , P2 ;  /* 0xff800000aaaa7808 */ /* 0x008fe40001000000 */
[----:B------:R-:W-:Y:S02]  /*54d0*/  FMNMX.FTZ R5, R164, R5, !PT ;  /* 0x00000005a4057209 */ /* 0x000fe40007810000 */
[----:B------:R-:W-:Y:S01]  /*54e0*/  ISETP.GT.AND P2, PT, R101, 0x38, PT ;  /* 0x000000386500780c */ /* 0x000fe20003f44270 */
[----:B------:R-:W3:Y:S01]  /*54f0*/  MUFU.TANH R119, R119 ;  /* 0x0000007700777308 */ /* 0x000ee20000002400 */
[----:B0-----:R-:W-:Y:S02]  /*5500*/  FSEL R178, R115, -INF , P3 ;  /* 0xff80000073b27808 */ /* 0x001fe40001800000 */
[----:B------:R-:W-:Y:S02]  /*5510*/  FMNMX.FTZ R5, R170, R5, !PT ;  /* 0x00000005aa057209 */ /* 0x000fe40007810000 */
[----:B------:R-:W-:-:S02]  /*5520*/  ISETP.GT.AND P3, PT, R101, 0x39, PT ;  /* 0x000000396500780c */ /* 0x000fc40003f64270 */
[----:B------:R-:W-:Y:S01]  /*5530*/  FMNMX.FTZ R5, R178, R5, !PT ;  /* 0x00000005b2057209 */ /* 0x000fe20007810000 */
[----:B------:R-:W0:Y:S01]  /*5540*/  MUFU.TANH R123, R123 ;  /* 0x0000007b007b7308 */ /* 0x000e220000002400 */
[----:B-1----:R-:W-:Y:S01]  /*5550*/  FSEL R182, R118, -INF , P2 ;  /* 0xff80000076b67808 */ /* 0x002fe20001000000 */
[----:B--2---:R-:W-:Y:S01]  /*5560*/  FMUL.FTZ R103, R12, R11 ;  /* 0x0000000b0c677220 */ /* 0x004fe20000410000 */
[----:B------:R-:W-:Y:S02]  /*5570*/  ISETP.GT.AND P2, PT, R101, 0x40, PT ;  /* 0x000000406500780c */ /* 0x000fe40003f44270 */
[----:B------:R-:W-:Y:S02]  /*5580*/  FMNMX.FTZ R5, R182, R5, !PT ;  /* 0x00000005b6057209 */ /* 0x000fe40007810000 */
[----:B------:R-:W-:Y:S01]  /*5590*/  FSEL R172, R172, -INF , P2 ;  /* 0xff800000acac7808 */ /* 0x000fe20001000000 */
[----:B------:R-:W1:Y:S01]  /*55a0*/  MUFU.TANH R127, R127 ;  /* 0x0000007f007f7308 */ /* 0x000e620000002400 */
[----:B---3--:R-:W-:-:S02]  /*55b0*/  FSEL R180, R119, -INF , P3 ;  /* 0xff80000077b47808 */ /* 0x008fc40001800000 */
[C---:B------:R-:W-:Y:S02]  /*55c0*/  ISETP.GT.AND P3, PT, R101.reuse, 0x41, PT ;  /* 0x000000416500780c */ /* 0x040fe40003f64270 */
[----:B------:R-:W-:Y:S02]  /*55d0*/  FMNMX.FTZ R5, R180, R5, !PT ;  /* 0x00000005b4057209 */ /* 0x000fe40007810000 */
[----:B------:R-:W-:Y:S01]  /*55e0*/  ISETP.GT.AND P2, PT, R101, 0x48, PT ;  /* 0x000000486500780c */ /* 0x000fe20003f44270 */
[----:B------:R-:W2:Y:S01]  /*55f0*/  MUFU.TANH R131, R131 ;  /* 0x0000008300837308 */ /* 0x000ea20000002400 */
[----:B0-----:R-:W-:Y:S02]  /*5600*/  FSEL R166, R123, -INF , P3 ;  /* 0xff8000007ba67808 */ /* 0x001fe40001800000 */
[----:B------:R-:W-:Y:S02]  /*5610*/  FMNMX.FTZ R5, R172, R5, !PT ;  /* 0x00000005ac057209 */ /* 0x000fe40007810000 */
[----:B------:R-:W-:-:S02]  /*5620*/  FSEL R107, R103, RZ, P1 ;  /* 0x000000ff676b7208 */ /* 0x000fc40000800000 */
[C---:B------:R-:W-:Y:S01]  /*5630*/  ISETP.GT.AND P3, PT, R101.reuse, 0x49, PT ;  /* 0x000000496500780c */ /* 0x040fe20003f64270 */
[----:B------:R-:W0:Y:S01]  /*5640*/  MUFU.TANH R135, R135 ;  /* 0x0000008700877308 */ /* 0x000e220000002400 */
[----:B------:R-:W-:Y:S01]  /*5650*/  FSEL R160, R160, -INF , P2 ;  /* 0xff800000a0a07808 */ /* 0x000fe20001000000 */
[--C-:B------:R-:W-:Y:S01]  /*5660*/  FFMA.FTZ R91, R120, R11, -R107.reuse ;  /* 0x0000000b785b7223 */ /* 0x100fe2000001086b */
[----:B------:R-:W-:Y:S01]  /*5670*/  FMNMX.FTZ R5, R166, R5, !PT ;  /* 0x00000005a6057209 */ /* 0x000fe20007810000 */
[-CC-:B------:R-:W-:Y:S01]  /*5680*/  FFMA.FTZ R156, R148, R11.reuse, -R107.reuse ;  /* 0x0000000b949c7223 */ /* 0x180fe2000001086b */
[----:B------:R-:W-:Y:S01]  /*5690*/  ISETP.GT.AND P2, PT, R101, 0x50, PT ;  /* 0x000000506500780c */ /* 0x000fe20003f44270 */
[-CC-:B------:R-:W-:Y:S01]  /*56a0*/  FFMA.FTZ R148, R110, R11.reuse, -R107.reuse ;  /* 0x0000000b6e947223 */ /* 0x180fe2000001086b */
[----:B-1----:R-:W-:Y:S01]  /*56b0*/  FSEL R120, R127, -INF , P3 ;  /* 0xff8000007f787808 */ /* 0x002fe20001800000 */
[--C-:B------:R-:W-:Y:S01]  /*56c0*/  FFMA.FTZ R93, R98, R11, -R107.reuse ;  /* 0x0000000b625d7223 */ /* 0x100fe2000001086b */
[----:B------:R-:W-:Y:S01]  /*56d0*/  FMNMX.FTZ R5, R160, R5, !PT ;  /* 0x00000005a0057209 */ /* 0x000fe20007810000 */
[-CC-:B------:R-:W-:Y:S01]  /*56e0*/  FFMA.FTZ R95, R88, R11.reuse, -R107.reuse ;  /* 0x0000000b585f7223 */ /* 0x180fe2000001086b */
[----:B------:R-:W-:Y:S01]  /*56f0*/  ISETP.GT.AND P3, PT, R101, 0x51, PT ;  /* 0x000000516500780c */ /* 0x000fe20003f64270 */
[-CC-:B------:R-:W-:Y:S01]  /*5700*/  FFMA.FTZ R150, R90, R11.reuse, -R107.reuse ;  /* 0x0000000b5a967223 */ /* 0x180fe2000001086b */
[----:B------:R-:W-:Y:S01]  /*5710*/  FSEL R22, R105, -INF , P2 ;  /* 0xff80000069167808 */ /* 0x000fe20001000000 */
[--C-:B------:R-:W-:Y:S01]  /*5720*/  FFMA.FTZ R21, R146, R11, -R107.reuse ;  /* 0x0000000b92157223 */ /* 0x100fe2000001086b */
[----:B------:R-:W-:Y:S01]  /*5730*/  FMNMX.FTZ R5, R120, R5, !PT ;  /* 0x0000000578057209 */ /* 0x000fe20007810000 */
[----:B------:R-:W-:Y:S01]  /*5740*/  MUFU.EX2 R156, R156 ;  /* 0x0000009c009c7308 */ /* 0x000fe20000000800 */
[----:B------:R-:W-:Y:S01]  /*5750*/  ISETP.GT.AND P2, PT, R101, 0x58, PT ;  /* 0x000000586500780c */ /* 0x000fe20003f44270 */
[-CC-:B------:R-:W-:Y:S01]  /*5760*/  FFMA.FTZ R158, R144, R11.reuse, -R107.reuse ;  /* 0x0000000b909e7223 */ /* 0x180fe2000001086b */
[----:B--2---:R-:W-:Y:S01]  /*5770*/  FSEL R110, R131, -INF , P3 ;  /* 0xff800000836e7808 */ /* 0x004fe20001800000 */
[--C-:B------:R-:W-:Y:S01]  /*5780*/  FFMA.FTZ R23, R142, R11, -R107.reuse ;  /* 0x0000000b8e177223 */ /* 0x100fe2000001086b */
[----:B------:R-:W-:Y:S01]  /*5790*/  FMNMX.FTZ R5, R22, R5, !PT ;  /* 0x0000000516057209 */ /* 0x000fe20007810000 */
[-CC-:B------:R-:W-:Y:S01]  /*57a0*/  FFMA.FTZ R152, R140, R11.reuse, -R107.reuse ;  /* 0x0000000b8c987223 */ /* 0x180fe2000001086b */
[----:B------:R-:W-:Y:S01]  /*57b0*/  ISETP.GT.AND P3, PT, R101, 0x59, PT ;  /* 0x000000596500780c */ /* 0x000fe20003f64270 */
[----:B------:R-:W-:Y:S01]  /*57c0*/  MUFU.EX2 R21, R21 ;  /* 0x0000001500157308 */ /* 0x000fe20000000800 */
[----:B------:R-:W-:Y:S01]  /*57d0*/  FSEL R118, R109, -INF , P2 ;  /* 0xff8000006d767808 */ /* 0x000fe20001000000 */
[--C-:B------:R-:W-:Y:S01]  /*57e0*/  FFMA.FTZ R89, R138, R11, -R107.reuse ;  /* 0x0000000b8a597223 */ /* 0x100fe2000001086b */
[----:B------:R-:W-:Y:S01]  /*57f0*/  FMNMX.FTZ R5, R110, R5, !PT ;  /* 0x000000056e057209 */ /* 0x000fe20007810000 */
[-CC-:B------:R-:W-:Y:S01]  /*5800*/  FFMA.FTZ R154, R136, R11.reuse, -R107.reuse ;  /* 0x0000000b889a7223 */ /* 0x180fe2000001086b */
[----:B0-----:R-:W-:Y:S01]  /*5810*/  FSEL R98, R135, -INF , P3 ;  /* 0xff80000087627808 */ /* 0x001fe20001800000 */
[--C-:B------:R-:W-:Y:S01]  /*5820*/  FFMA.FTZ R144, R92, R11, -R107.reuse ;  /* 0x0000000b5c907223 */ /* 0x100fe2000001086b */
[----:B------:R-:W-:Y:S01]  /*5830*/  FMNMX.FTZ R5, R118, R5, !PT ;  /* 0x0000000576057209 */ /* 0x000fe20007810000 */
[----:B------:R-:W-:Y:S01]  /*5840*/  MUFU.EX2 R158, R158 ;  /* 0x0000009e009e7308 */ /* 0x000fe20000000800 */
[-CC-:B------:R-:W-:Y:S01]  /*5850*/  FFMA.FTZ R97, R94, R11.reuse, -R107.reuse ;  /* 0x0000000b5e617223 */ /* 0x180fe2000001086b */
[--C-:B------:R-:W-:Y:S01]  /*5860*/  FFMA.FTZ R146, R96, R11, -R107.reuse ;  /* 0x0000000b60927223 */ /* 0x100fe2000001086b */
[----:B------:R-:W-:Y:S01]  /*5870*/  FMNMX.FTZ R5, R98, R5, !PT ;  /* 0x0000000562057209 */ /* 0x000fe20007810000 */
[-CC-:B------:R-:W-:Y:S01]  /*5880*/  FFMA.FTZ R99, R102, R11.reuse, -R107.reuse ;  /* 0x0000000b66637223 */ /* 0x180fe2000001086b */
[-CC-:B------:R-:W-:Y:S01]  /*5890*/  FFMA.FTZ R140, R104, R11.reuse, -R107.reuse ;  /* 0x0000000b688c7223 */ /* 0x180fe2000001086b */
[-CC-:B------:R-:W-:Y:S01]  /*58a0*/  FFMA.FTZ R101, R100, R11.reuse, -R107.reuse ;  /* 0x0000000b64657223 */ /* 0x180fe2000001086b */
[-CC-:B------:R-:W-:Y:S01]  /*58b0*/  FFMA.FTZ R142, R106, R11.reuse, -R107.reuse ;  /* 0x0000000b6a8e7223 */ /* 0x180fe2000001086b */
[----:B------:R-:W0:Y:S01]  /*58c0*/  SHFL.BFLY PT, R14, R5, 0x2, 0x1f ;  /* 0x0c401f00050e7f89 */ /* 0x000e2200000e0000 */
[----:B------:R-:W-:Y:S01]  /*58d0*/  MUFU.EX2 R23, R23 ;  /* 0x0000001700177308 */ /* 0x000fe20000000800 */
[-CC-:B------:R-:W-:Y:S01]  /*58e0*/  FFMA.FTZ R103, R108, R11.reuse, -R107.reuse ;  /* 0x0000000b6c677223 */ /* 0x180fe2000001086b */
[-CC-:B------:R-:W-:Y:S01]  /*58f0*/  FFMA.FTZ R136, R112, R11.reuse, -R107.reuse ;  /* 0x0000000b70887223 */ /* 0x180fe2000001086b */
[-CC-:B------:R-:W-:Y:S01]  /*5900*/  FFMA.FTZ R105, R114, R11.reuse, -R107.reuse ;  /* 0x0000000b72697223 */ /* 0x180fe2000001086b */
[-CC-:B------:R-:W-:Y:S01]  /*5910*/  FFMA.FTZ R138, R116, R11.reuse, -R107.reuse ;  /* 0x0000000b748a7223 */ /* 0x180fe2000001086b */
[----:B------:R-:W-:-:S03]  /*5920*/  FFMA.FTZ R107, R124, R11, -R107 ;  /* 0x0000000b7c6b7223 */ /* 0x000fc6000001086b */
[----:B------:R-:W-:Y:S08]  /*5930*/  MUFU.EX2 R152, R152 ;  /* 0x0000009800987308 */ /* 0x000ff00000000800 */
[----:B------:R-:W-:Y:S01]  /*5940*/  MUFU.EX2 R89, R89 ;  /* 0x0000005900597308 */ /* 0x000fe20000000800 */
[----:B0-----:R-:W-:-:S07]  /*5950*/  FMNMX.FTZ R88, R5, R14, !PT ;  /* 0x0000000e05587209 */ /* 0x001fce0007810000 */
[----:B------:R-:W-:Y:S01]  /*5960*/  MUFU.EX2 R154, R154 ;  /* 0x0000009a009a7308 */ /* 0x000fe20000000800 */
[----:B------:R-:W0:Y:S07]  /*5970*/  SHFL.BFLY PT, R5, R88, 0x1, 0x1f ;  /* 0x0c201f0058057f89 */ /* 0x000e2e00000e0000 */
[----:B------:R-:W-:Y:S08]  /*5980*/  MUFU.EX2 R91, R91 ;  /* 0x0000005b005b7308 */ /* 0x000ff00000000800 */
[----:B------:R-:W-:Y:S08]  /*5990*/  MUFU.EX2 R148, R148 ;  /* 0x0000009400947308 */ /* 0x000ff00000000800 */
[----:B------:R-:W-:Y:S01]  /*59a0*/  MUFU.EX2 R93, R93 ;  /* 0x0000005d005d7308 */ /* 0x000fe20000000800 */
[----:B0-----:R-:W-:-:S04]  /*59b0*/  FMNMX.FTZ R14, R88, R5, !PT ;  /* 0x00000005580e7209 */ /* 0x001fc80007810000 */
[C---:B------:R-:W-:Y:S01]  /*59c0*/  FSETP.NEU.FTZ.AND P2, PT, R14.reuse, -INF , PT ;  /* 0xff8000000e00780b */ /* 0x040fe20003f5d000 */
[C---:B------:R-:W-:Y:S02]  /*59d0*/  FMUL.FTZ R5, R14.reuse, R11 ;  /* 0x0000000b0e057220 */ /* 0x040fe40000410000 */
[----:B------:R-:W-:Y:S01]  /*59e0*/  MUFU.EX2 R150, R150 ;  /* 0x0000009600967308 */ /* 0x000fe20000000800 */
[----:B------:R-:W-:Y:S02]  /*59f0*/  FSEL R90, R14, RZ, P2 ;  /* 0x000000ff0e5a7208 */ /* 0x000fe40001000000 */
[----:B------:R-:W-:-:S03]  /*5a00*/  FSEL R109, R5, RZ, P2 ;  /* 0x000000ff056d7208 */ /* 0x000fc60001000000 */
[----:B------:R-:W-:Y:S02]  /*5a10*/  FADD.FTZ R90, -R90, R13 ;  /* 0x0000000d5a5a7221 */ /* 0x000fe40000010100 */
[----:B------:R-:W-:Y:S01]  /*5a20*/  MUFU.EX2 R95, R95 ;  /* 0x0000005f005f7308 */ /* 0x000fe20000000800 */
[-CC-:B------:R-:W-:Y:S01]  /*5a30*/  FFMA.FTZ R159, R6, R11.reuse, -R109.reuse ;  /* 0x0000000b069f7223 */ /* 0x180fe2000001086d */
[----:B------:R-:W-:Y:S01]  /*5a40*/  FSEL R6, R12, RZ, P1 ;  /* 0x000000ff0c067208 */ /* 0x000fe20000800000 */
[-CC-:B------:R-:W-:Y:S01]  /*5a50*/  FFMA.FTZ R157, R128, R11.reuse, -R109.reuse ;  /* 0x0000000b809d7223 */ /* 0x180fe2000001086d */
[-C--:B------:R-:W-:Y:S01]  /*5a60*/  FMUL.FTZ R90, R90, R11.reuse ;  /* 0x0000000b5a5a7220 */ /* 0x080fe20000410000 */
[-CC-:B------:R-:W-:Y:S01]  /*5a70*/  FFMA.FTZ R88, R122, R11.reuse, -R109.reuse ;  /* 0x0000000b7a587223 */ /* 0x180fe2000001086d */
[-C--:B------:R-:W-:Y:S01]  /*5a80*/  FFMA.FTZ R126, R126, R11.reuse, -R109 ;  /* 0x0000000b7e7e7223 */ /* 0x080fe2000001086d */
        /* <DEDUP_REMOVED lines=27> */
[----:B0-----:R-:W-:-:S04]  /*5c40*/  FFMA.FTZ R4, R5, R4, R156 ;  /* 0x0000000405047223 */ /* 0x001fc8000001009c */
[----:B------:R-:W-:-:S03]  /*5c50*/  FADD.FTZ R13, R21, R4 ;  /* 0x00000004150d7221 */ /* 0x000fc60000010000 */
[----:B------:R-:W0:Y:S01]  /*5c60*/  MUFU.EX2 R126, R126 ;  /* 0x0000007e007e7308 */ /* 0x000e220000000800 */
[----:B-1----:R-:W-:Y:S01]  /*5c70*/  FFMA.FTZ R3, R6, R3, R157 ;  /* 0x0000000306037223 */ /* 0x002fe2000001009d */
[----:B------:R-:W-:-:S06]  /*5c80*/  FADD.FTZ R90, R158, R13 ;  /* 0x0000000d9e5a7221 */ /* 0x000fcc0000010000 */
[----:B------:R-:W1:Y:S01]  /*5c90*/  MUFU.EX2 R153, R130 ;  /* 0x0000008200997308 */ /* 0x000e620000000800 */
[----:B--2---:R-:W-:Y:S01]  /*5ca0*/  FADD.FTZ R4, R88, R3 ;  /* 0x0000000358047221 */ /* 0x004fe20000010000 */
[----:B------:R-:W-:-:S03]  /*5cb0*/  FADD.FTZ R3, R23, R90 ;  /* 0x0000005a17037221 */ /* 0x000fc60000010000 */
[----:B------:R-:W-:Y:S01]  /*5cc0*/  FADD.FTZ R4, R159, R4 ;  /* 0x000000049f047221 */ /* 0x000fe20000010000 */
        /* <DEDUP_REMOVED lines=15> */
[----:B------:R-:W-:-:S06]  /*5dc0*/  FADD.FTZ R3, R95, R90 ;  /* 0x0000005a5f037221 */ /* 0x000fcc0000010000 */
        /* <DEDUP_REMOVED lines=32> */
[----:B------:R-:W-:Y:S08]  /*5fd0*/  MUFU.EX2 R103, R103 ;  /* 0x0000006700677308 */ /* 0x000ff00000000800 */
[----:B------:R-:W1:Y:S01]  /*5fe0*/  MUFU.EX2 R120, R120 ;  /* 0x0000007800787308 */ /* 0x000e620000000800 */
[----:B0-----:R-:W-:-:S07]  /*5ff0*/  FADD.FTZ R4, R143, R4 ;  /* 0x000000048f047221 */ /* 0x001fce0000010000 */
[----:B------:R-:W-:Y:S08]  /*6000*/  MUFU.EX2 R136, R136 ;  /* 0x0000008800887308 */ /* 0x000ff00000000800 */
[----:B------:R0:W2:Y:S01]  /*6010*/  MUFU.EX2 R137, R22 ;  /* 0x0000001600897308 */ /* 0x0000a20000000800 */
[----:B-1----:R-:W-:-:S07]  /*6020*/  FADD.FTZ R4, R120, R4 ;  /* 0x0000000478047221 */ /* 0x002fce0000010000 */
[----:B------:R-:W1:Y:S01]  /*6030*/  MUFU.EX2 R105, R105 ;  /* 0x0000006900697308 */ /* 0x000e620000000800 */
[----:B0-----:R-:W-:-:S04]  /*6040*/  FADD.FTZ R22, R140, R3 ;  /* 0x000000038c167221 */ /* 0x001fc80000010000 */
[----:B------:R-:W-:-:S03]  /*6050*/  FADD.FTZ R3, R101, R22 ;  /* 0x0000001665037221 */ /* 0x000fc60000010000 */
[----:B------:R-:W0:Y:S01]  /*6060*/  MUFU.EX2 R110, R110 ;  /* 0x0000006e006e7308 */ /* 0x000e220000000800 */
[----:B------:R-:W-:Y:S01]  /*6070*/  FADD.FTZ R22, R142, R3 ;  /* 0x000000038e167221 */ /* 0x000fe20000010000 */
[----:B--2---:R-:W-:-:S03]  /*6080*/  FADD.FTZ R4, R137, R4 ;  /* 0x0000000489047221 */ /* 0x004fc60000010000 */
[----:B------:R-:W-:-:S03]  /*6090*/  FADD.FTZ R3, R103, R22 ;  /* 0x0000001667037221 */ /* 0x000fc60000010000 */
[----:B------:R-:W2:Y:S01]  /*60a0*/  MUFU.EX2 R138, R138 ;  /* 0x0000008a008a7308 */ /* 0x000ea20000000800 */
[----:B------:R-:W-:-:S04]  /*60b0*/  FADD.FTZ R22, R136, R3 ;  /* 0x0000000388167221 */ /* 0x000fc80000010000 */
[----:B-1----:R-:W-:-:S03]  /*60c0*/  FADD.FTZ R3, R105, R22 ;  /* 0x0000001669037221 */ /* 0x002fc60000010000 */
[----:B------:R-:W1:Y:S01]  /*60d0*/  MUFU.EX2 R139, R118 ;  /* 0x00000076008b7308 */ /* 0x000e620000000800 */
[----:B0-----:R-:W-:-:S07]  /*60e0*/  FADD.FTZ R4, R110, R4 ;  /* 0x000000046e047221 */ /* 0x001fce0000010000 */
[----:B------:R-:W0:Y:S01]  /*60f0*/  MUFU.EX2 R107, R107 ;  /* 0x0000006b006b7308 */ /* 0x000e220000000800 */
[----:B--2---:R-:W-:-:S07]  /*6100*/  FADD.FTZ R22, R138, R3 ;  /* 0x000000038a167221 */ /* 0x004fce0000010000 */
[----:B------:R-:W2:Y:S01]  /*6110*/  MUFU.EX2 R98, R98 ;  /* 0x0000006200627308 */ /* 0x000ea20000000800 */
[----:B-1----:R-:W-:Y:S01]  /*6120*/  FADD.FTZ R3, R139, R4 ;  /* 0x000000048b037221 */ /* 0x002fe20000010000 */
[----:B0-----:R-:W-:-:S03]  /*6130*/  FADD.FTZ R4, R107, R22 ;  /* 0x000000166b047221 */ /* 0x001fc60000010000 */
[----:B--2---:R-:W-:Y:S01]  /*6140*/  FADD.FTZ R3, R98, R3 ;  /* 0x0000000362037221 */ /* 0x004fe20000010000 */
[----:B------:R-:W-:Y:S06]  /*6150*/  @!P0 BRA `(.L_x_2205) ;  /* 0x0000000000048947 */ /* 0x000fec0003800000 */
[----:B------:R-:W-:Y:S01]  /*6160*/  BPT.TRAP 0x1 ;  /* 0x000000040000795c */ /* 0x000fe20000300000 */
.L_x_2205:
[----:B------:R-:W-:Y:S01]  /*6170*/  UIADD3 UR10, UR10, 0x2a860, URZ ;  /* 0x0002a8600a0a7890 */ /* 0x000fe2000fffe03f */
[----:B------:R-:W-:Y:S01]  /*6180*/  ISETP.GT.AND P1, PT, R20, R15, PT ;  /* 0x0000000f1400720c */ /* 0x000fe20003f24270 */
[----:B------:R-:W-:Y:S01]  /*6190*/  UMOV UR5, UR4 ;  /* 0x0000000400057c82 */ /* 0x000fe20008000000 */
[----:B------:R-:W-:Y:S01]  /*61a0*/  F2FP.BF16.F32.PACK_AB R156, R21, R156 ;  /* 0x0000009c159c723e */ /* 0x000fe200000010ff */
[----:B------:R-:W-:Y:S01]  /*61b0*/  UPRMT UR10, UR61, 0x654, UR10 ;  /* 0x000006543d0a7896 */ /* 0x000fe2000800000a */
[----:B------:R-:W-:Y:S01]  /*61c0*/  F2FP.BF16.F32.PACK_AB R157, R88, R157 ;  /* 0x0000009d589d723e */ /* 0x000fe200000010ff */
[----:B------:R-:W-:Y:S01]  /*61d0*/  VIADD R20, R20, 0xffffffff ;  /* 0xffffffff14147836 */ /* 0x000fe20000000000 */
[----:B------:R-:W-:Y:S01]  /*61e0*/  F2FP.BF16.F32.PACK_AB R158, R23, R158 ;  /* 0x0000009e179e723e */ /* 0x000fe200000010ff */
[----:B------:R-:W-:Y:S01]  /*61f0*/  IMAD.MOV.U32 R19, RZ, RZ, R12 ;  /* 0x000000ffff137224 */ /* 0x000fe200078e000c */
[----:B------:R-:W-:Y:S01]  /*6200*/  F2FP.BF16.F32.PACK_AB R159, R126, R159 ;  /* 0x0000009f7e9f723e */ /* 0x000fe200000010ff */
[----:B------:R-:W-:Y:S01]  /*6210*/  IMAD.MOV.U32 R21, RZ, RZ, R0 ;  /* 0x000000ffff157224 */ /* 0x000fe200078e0000 */
        /* <DEDUP_REMOVED lines=21> */
[----:B------:R-:W-:Y:S01]  /*6370*/  MOV R13, R14 ;  /* 0x0000000e000d7202 */ /* 0x000fe20000000f00 */
[----:B------:R-:W-:Y:S06]  /*6380*/  @P1 BRA `(.L_x_2206) ;  /* 0xffffffd400cc1947 */ /* 0x000fec000383ffff */
.L_x_2195:
[----:B------:R-:W-:-:S13]  /*6390*/  ISETP.GE.AND P1, PT, R20, R17, PT ;  /* 0x000000111400720c */ /* 0x000fda0003f26270 */
[----:B------:R-:W-:Y:S05]  /*63a0*/  @!P1 BRA `(.L_x_2207) ;  /* 0x0000002000649947 */ /* 0x000fea0003800000 */
[----:B------:R-:W-:Y:S01]  /*63b0*/  MOV R13, R14 ;  /* 0x0000000e000d7202 */ /* 0x000fe20000000f00 */
[----:B------:R-:W-:Y:S01]  /*63c0*/  IMAD.MOV.U32 R7, RZ, RZ, R12 ;  /* 0x000000ffff077224 */ /* 0x000fe200078e000c */
[----:B------:R-:W-:Y:S01]  /*63d0*/  UMOV UR7, UR4 ;  /* 0x0000000400077c82 */ /* 0x000fe20008000000 */
[----:B------:R-:W-:Y:S01]  /*63e0*/  IMAD.MOV.U32 R10, RZ, RZ, R0 ;  /* 0x000000ffff0a7224 */ /* 0x000fe200078e0000 */
[----:B------:R-:W-:-:S06]  /*63f0*/  ULDC UR6, c[0x0][0x9d8] ;  /* 0x0002760000067ab9 */ /* 0x000fcc0000000800 */
.L_x_2218:
[----:B------:R-:W-:-:S04]  /*6400*/  UIADD3 UR4, UR7, 0x1, URZ ;  /* 0x0000000107047890 */ /* 0x000fc8000fffe03f */
[----:B------:R-:W-:-:S04]  /*6410*/  UISETP.NE.AND UP0, UPT, UR4, 0x2, UPT ;  /* 0x000000020400788c */ /* 0x000fc8000bf05270 */
[----:B------:R-:W-:Y:S02]  /*6420*/  USEL UR5, URZ, 0x1, UP0 ;  /* 0x000000013f057887 */ /* 0x000fe40008000000 */
[----:B------:R-:W-:-:S04]  /*6430*/  USEL UR4, UR4, URZ, UP0 ;  /* 0x0000003f04047287 */ /* 0x000fc80008000000 */
[----:B------:R-:W-:Y:S01]  /*6440*/  LOP3.LUT R0, R10, UR5, RZ, 0x3c, !PT ;  /* 0x000000050a007c12 */ /* 0x000fe2000f8e3cff */
[----:B------:R-:W-:Y:S07]  /*6450*/  @!P0 BRA `(.L_x_2208) ;  /* 0x0000000000048947 */ /* 0x000fee0003800000 */
[----:B------:R-:W-:Y:S01]  /*6460*/  BPT.TRAP 0x1 ;  /* 0x000000040000795c */ /* 0x000fe20000300000 */
.L_x_2208:
[----:B------:R-:W-:Y:S01]  /*6470*/  ULEA UR38, UR4, UR39, 0x3 ;  /* 0x0000002704267291 */ /* 0x000fe2000f8e183f */
[----:B------:R-:W-:-:S08]  /*6480*/  SHF.L.U32 R11, R0, 0x1f, RZ ;  /* 0x0000001f000b7819 */ /* 0x000fd000000006ff */
[----:B------:R0:W1:Y:S01]  /*6490*/  SYNCS.PHASECHK.TRANS64.TRYWAIT P1, [UR38+0x2a830], R11 ;  /* 0x02a8300bff0075a7 */ /* 0x0000620008020166 */
[----:B------:R-:W-:Y:S05]  /*64a0*/  @!P0 BRA `(.L_x_2209) ;  /* 0x0000000000048947 */ /* 0x000fea0003800000 */
[----:B------:R-:W-:Y:S01]  /*64b0*/  BPT.TRAP 0x1 ;  /* 0x000000040000795c */ /* 0x000fe20000300000 */
.L_x_2209:
[----:B-1----:R-:W-:Y:S05]  /*64c0*/  @P1 BRA `(.L_x_2210) ;  /* 0x0000000000081947 */ /* 0x002fea0003800000 */
[----:B------:R-:W1:Y:S02]  /*64d0*/  SYNCS.PHASECHK.TRANS64.TRYWAIT P1, [UR38+0x2a830], R11 ;  /* 0x02a8300bff0075a7 */ /* 0x000e640008020166 */
[----:B-1----:R-:W-:Y:S05]  /*64e0*/  @!P1 BRA `(.L_x_2211) ;  /* 0x0000008000789947 */ /* 0x002fea0003800000 */
.L_x_2210:
        /* <DEDUP_REMOVED lines=129> */
.L_x_2212:
[----:B------:R-:W-:Y:S01]  /*6d00*/  ULEA UR5, UR7, UR39, 0x3 ;  /* 0x0000002707057291 */ /* 0x000fe2000f8e183f */
[----:B------:R-:W-:-:S08]  /*6d10*/  SHF.L.U32 R5, R10, 0x1f, RZ ;  /* 0x0000001f0a057819 */ /* 0x000fd000000006ff */
[----:B------:R2:W3:Y:S01]  /*6d20*/  SYNCS.PHASECHK.TRANS64.TRYWAIT P1, [UR5+0x2a850], R5 ;  /* 0x02a85005ff0075a7 */ /* 0x0004e20008020145 */
[----:B------:R-:W-:Y:S05]  /*6d30*/  @!P0 BRA `(.L_x_2213) ;  /* 0x0000000000048947 */ /* 0x000fea0003800000 */
[----:B------:R-:W-:Y:S01]  /*6d40*/  BPT.TRAP 0x1 ;  /* 0x000000040000795c */ /* 0x000fe20000300000 */
.L_x_2213:
[----:B---3--:R-:W-:Y:S05]  /*6d50*/  @P1 BRA `(.L_x_2214) ;  /* 0x0000000000081947 */ /* 0x008fea0003800000 */
[----:B------:R-:W3:Y:S02]  /*6d60*/  SYNCS.PHASECHK.TRANS64.TRYWAIT P1, [UR5+0x2a850], R5 ;  /* 0x02a85005ff0075a7 */ /* 0x000ee40008020145 */
[----:B---3--:R-:W-:Y:S05]  /*6d70*/  @!P1 BRA `(.L_x_2215) ;  /* 0x00000078006c9947 */ /* 0x008fea0003800000 */
.L_x_2214:
        /* <DEDUP_REMOVED lines=36> */
.L_x_2216:
        /* <DEDUP_REMOVED lines=23> */
[----:B--23--:R-:W-:Y:S01]  /*7130*/  FMNMX.FTZ R5, R136, R7, !PT ;  /* 0x0000000788057209 */ /* 0x00cfe20007810000 */
        /* <DEDUP_REMOVED lines=34> */
[----:B------:R-:W-:-:S04]  /*7360*/  UIADD3 UR38, UR38, 0x2a840, URZ ;  /* 0x0002a84026267890 */ /* 0x000fc8000fffe03f */
[----:B------:R-:W2:Y:S01]  /*7370*/  MUFU.TANH R144, R144 ;  /* 0x0000009000907308 */ /* 0x000ea20000002400 */
[----:B0-----:R-:W-:Y:S01]  /*7380*/  FMNMX.FTZ R5, R142, R5, !PT ;  /* 0x000000058e057209 */ /* 0x001fe20007810000 */
[----:B------:R-:W-:-:S06]  /*7390*/  UPRMT UR38, UR61, 0x654, UR38 ;  /* 0x000006543d267896 */ /* 0x000fcc0008000026 */
[----:B------:R-:W0:Y:S01]  /*73a0*/  MUFU.TANH R88, R88 ;  /* 0x0000005800587308 */ /* 0x000e220000002400 */
[----:B-1----:R-:W-:Y:S02]  /*73b0*/  FMNMX.FTZ R11, R22, R11, !PT ;  /* 0x0000000b160b7209 */ /* 0x002fe40007810000 */
[----:B------:R-:W-:Y:S05]  /*73c0*/  SYNCS.ARRIVE.TRANS64.RED.A1T0 RZ, [UR38], RZ ;  /* 0x000000ffffff79a7 */ /* 0x000fea0008100426 */
        /* <DEDUP_REMOVED lines=49> */
[----:B--2---:R-:W-:Y:S01]  /*76e0*/  FMNMX.FTZ R15, R164, R5, !PT ;  /* 0x00000005a40f7209 */ /* 0x004fe20007810000 */
[----:B------:R-:W-:Y:S01]  /*76f0*/  FMUL.FTZ R5, R134, UR6 ;  /* 0x0000000686057c20 */ /* 0x000fe20008410000 */
[----:B------:R-:W-:-:S05]  /*7700*/  FMUL.FTZ R134, R135, UR6 ;  /* 0x0000000687867c20 */ /* 0x000fca0008410000 */
        /* <DEDUP_REMOVED lines=27> */
[----:B-1----:R-:W-:-:S05]  /*78c0*/  FMNMX.FTZ R15, R176, R15, !PT ;  /* 0x0000000fb00f7209 */ /* 0x002fca0007810000 */
[----:B------:R-:W1:Y:S01]  /*78d0*/  SHFL.BFLY PT, R6, R15, 0x2, 0x1f ;  /* 0x0c401f000f067f89 */ /* 0x000e6200000e0000 */
[----:B--2---:R-:W-:-:S04]  /*78e0*/  FMNMX.FTZ R11, R132, R11, !PT ;  /* 0x0000000b840b7209 */ /* 0x004fc80007810000 */
[----:B0-----:R-:W-:Y:S02]  /*78f0*/  FMNMX.FTZ R5, R134, R11, !PT ;  /* 0x0000000b86057209 */ /* 0x001fe40007810000 */
[----:B------:R-:W0:Y:S03]  /*7900*/  LDC R11, c[0x0][0x988] ;  /* 0x00026200ff0b7b82 */ /* 0x000e260000000800 */
[----:B------:R-:W2:Y:S01]  /*7910*/  SHFL.BFLY PT, R12, R5, 0x2, 0x1f ;  /* 0x0c401f00050c7f89 */ /* 0x000ea200000e0000 */
[----:B-1----:R-:W-:-:S05]  /*7920*/  FMNMX.FTZ R6, R15, R6, !PT ;  /* 0x000000060f067209 */ /* 0x002fca0007810000 */
[----:B------:R-:W1:Y:S01]  /*7930*/  SHFL.BFLY PT, R19, R6, 0x1, 0x1f ;  /* 0x0c201f0006137f89 */ /* 0x000e6200000e0000 */
[----:B--2---:R-:W-:-:S05]  /*7940*/  FMNMX.FTZ R21, R5, R12, !PT ;  /* 0x0000000c05157209 */ /* 0x004fca0007810000 */
[----:B------:R-:W2:Y:S01]  /*7950*/  SHFL.BFLY PT, R14, R21, 0x1, 0x1f ;  /* 0x0c201f00150e7f89 */ /* 0x000ea200000e0000 */
[----:B-1----:R-:W-:-:S05]  /*7960*/  FMNMX.FTZ R12, R6, R19, !PT ;  /* 0x00000013060c7209 */ /* 0x002fca0007810000 */
        /* <DEDUP_REMOVED lines=9> */
[----:B--2---:R-:W-:Y:S01]  /*7a00*/  FMNMX.FTZ R14, R21, R14, !PT ;  /* 0x0000000e150e7209 */ /* 0x004fe20007810000 */
        /* <DEDUP_REMOVED lines=145> */
.L_x_2217:
[----:B------:R-:W-:Y:S01]  /*8320*/  UIADD3 UR5, UR5, 0x2a860, URZ ;  /* 0x0002a86005057890 */ /* 0x000fe2000fffe03f */
[----:B------:R-:W-:Y:S01]  /*8330*/  ISETP.GT.AND P1, PT, R20, R17, PT ;  /* 0x000000111400720c */ /* 0x000fe20003f24270 */
[----:B------:R-:W-:Y:S01]  /*8340*/  UMOV UR7, UR4 ;  /* 0x0000000400077c82 */ /* 0x000fe20008000000 */
[----:B------:R-:W-:Y:S01]  /*8350*/  F2FP.BF16.F32.PACK_AB R156, R7, R136 ;  /* 0x00000088079c723e */ /* 0x000fe200000010ff */
        /* <DEDUP_REMOVED lines=27> */
[----:B------:R-:W-:Y:S02]  /*8510*/  IADD3 R20, R20, -0x1, RZ ;  /* 0xffffffff14147810 */ /* 0x000fe40007ffe0ff */
[----:B------:R-:W-:Y:S01]  /*8520*/  MOV R10, R0 ;  /* 0x00000000000a7202 */ /* 0x000fe20000000f00 */
[----:B------:R-:W-:Y:S06]  /*8530*/  @P1 BRA `(.L_x_2218) ;  /* 0xffffffdc00b01947 */ /* 0x000fec000383ffff */
.L_x_2207:
        /* <DEDUP_REMOVED lines=67> */
.L_x_2219:
[----:B------:R-:W-:Y:S01]  /*8970*/  ULEA UR5, UR4, UR39, 0x3 ;  /* 0x0000002704057291 */ /* 0x000fe2000f8e183f */
[----:B------:R-:W-:-:S08]  /*8980*/  SHF.L.U32 R0, R0, 0x1f, RZ ;  /* 0x0000001f00007819 */ /* 0x000fd000000006ff */
[----:B------:R0:W1:Y:S01]  /*8990*/  SYNCS.PHASECHK.TRANS64.TRYWAIT P1, [UR5+0x2a850], R0 ;  /* 0x02a85000ff0075a7 */ /* 0x0000620008020145 */
[----:B------:R-:W-:Y:S05]  /*89a0*/  @!P0 BRA `(.L_x_2220) ;  /* 0x0000000000048947 */ /* 0x000fea0003800000 */
[----:B------:R-:W-:Y:S01]  /*89b0*/  BPT.TRAP 0x1 ;  /* 0x000000040000795c */ /* 0x000fe20000300000 */
.L_x_2220:
[----:B-1----:R-:W-:Y:S05]  /*89c0*/  @P1 BRA `(.L_x_2221) ;  /* 0x0000000000081947 */ /* 0x002fea0003800000 */
[----:B------:R-:W1:Y:S02]  /*89d0*/  SYNCS.PHASECHK.TRANS64.TRYWAIT P1, [UR5+0x2a850], R0 ;  /* 0x02a85000ff0075a7 */ /* 0x000e640008020145 */
[----:B-1----:R-:W-:Y:S05]  /*89e0*/  @!P1 BRA `(.L_x_2222) ;  /* 0x0000005c00689947 */ /* 0x002fea0003800000 */
.L_x_2221:
[----:B------:R-:W-:Y:S01]  /*89f0*/  UIADD3 UR39, UR39, 0x400, URZ ;  /* 0x0000040027277890 */ /* 0x000fe2000fffe03f */
[----:B------:R-:W-:Y:S01]  /*8a00*/  WARPGROUP.ARRIVE ;  /* 0x00000000000079c5 */ /* 0x000fe20000000000 */
[----:B------:R-:W-:Y:S01]  /*8a10*/  UMOV UR7, 0x40000040 ;  /* 0x4000004000077882 */ /* 0x000fe20000000000 */
[----:B-1----:R-:W1:Y:S01]  /*8a20*/  SHFL.BFLY PT, R5, R4, 0x2, 0x1f ;  /* 0x0c401f0004057f89 */ /* 0x002e6200000e0000 */
[----:B------:R-:W-:Y:S01]  /*8a30*/  USHF.R.U32.HI UR39, URZ, 0x4, UR39 ;  /* 0x000000043f277899 */ /* 0x000fe20008011627 */
[----:B------:R-:W-:Y:S02]  /*8a40*/  IMAD.MOV.U32 R8, RZ, RZ, RZ ;  /* 0x000000ffff087224 */ /* 0x000fe400078e00ff */
        /* <DEDUP_REMOVED lines=11> */
[----:B------:R-:W-:Y:S01]  /*8b00*/  MOV R3, 0xff800000 ;  /* 0xff80000000037802 */ /* 0x000fe20000000f00 */
        /* <DEDUP_REMOVED lines=44> */
.L_x_2223:
        /* <DEDUP_REMOVED lines=68> */
.L_x_2187:
[----:B------:R-:W-:Y:S05]  /*9210*/  @P0 BRA `(.L_x_2224) ;  /* 0x0000001400340947 */ /* 0x000fea0003800000 */
[----:B------:R-:W1:Y:S01]  /*9220*/  S2R R4, SR_TID.X ;  /* 0x0000000000047919 */ /* 0x000e620000002100 */
[----:B------:R-:W2:Y:S01]  /*9230*/  LDC R18, c[0x0][0xbe8] ;  /* 0x0002fa00ff127b82 */ /* 0x000ea20000000800 */
[----:B------:R-:W-:Y:S01]  /*9240*/  ULDC.64 UR4, c[0x0][0xbd0] ;  /* 0x0002f40000047ab9 */ /* 0x000fe20000000a00 */
[----:B------:R-:W-:Y:S01]  /*9250*/  ULDC.64 UR6, c[0x0][0xb38] ;  /* 0x0002ce0000067ab9 */ /* 0x000fe20000000a00 */
[----:B------:R-:W3:Y:S01]  /*9260*/  S2R R19, SR_CTAID.X ;  /* 0x0000000000137919 */ /* 0x000ee20000002500 */
[----:B------:R-:W-:Y:S04]  /*9270*/  BSSY B0, `(.L_x_2225) ;  /* 0x00000e3000007945 */ /* 0x000fe80003800000 */
[----:B------:R-:W4:Y:S08]  /*9280*/  S2UR UR9, SR_CTAID.Z ;  /* 0x00000000000979c3 */ /* 0x000f300000002700 */
[----:B------:R-:W5:Y:S08]  /*9290*/  LDC.64 R20, c[0x0][0xbd8] ;  /* 0x0002f600ff147b82 */ /* 0x000f700000000a00 */
[----:B------:R-:W-:Y:S01]  /*92a0*/  BAR.SYNC.DEFER_BLOCKING 0x1, 0x100 ;  /* 0x0044000000007b1d */ /* 0x000fe20000010000 */
[----:B--2---:R-:W-:-:S07]  /*92b0*/  ISETP.NE.AND P0, PT, R18, 0x1, PT ;  /* 0x000000011200780c */ /* 0x004fce0003f05270 */
[----:B------:R-:W2:Y:S01]  /*92c0*/  S2UR UR8, SR_CTAID.Y ;  /* 0x00000000000879c3 */ /* 0x000ea20000002600 */
[----:B-1----:R-:W-:-:S07]  /*92d0*/  VIADD R4, R4, 0xffffff80 ;  /* 0xffffff8004047836 */ /* 0x002fce0000000000 */
[----:B------:R-:W2:Y:S01]  /*92e0*/  LDC R17, c[0x0][0xc50] ;  /* 0x00031400ff117b82 */ /* 0x000ea20000000800 */
[----:B------:R-:W-:-:S04]  /*92f0*/  SHF.R.S32.HI R5, RZ, 0x1f, R4 ;  /* 0x0000001fff057819 */ /* 0x000fc80000011404 */
[----:B0-----:R-:W-:-:S03]  /*9300*/  LEA.HI R6, R5, R4, RZ, 0x7 ;  /* 0x0000000405067211 */ /* 0x001fc600078f38ff */
[----:B------:R-:W0:Y:S01]  /*9310*/  @P0 LDC R12, c[0x0][0xbec] ;  /* 0x0002fb00ff0c0b82 */ /* 0x000e220000000800 */
[----:B------:R-:W-:Y:S02]  /*9320*/  LEA.HI R5, R5, R4, RZ, 0x2 ;  /* 0x0000000405057211 */ /* 0x000fe400078f10ff */
[----:B------:R-:W-:Y:S02]  /*9330*/  LOP3.LUT R7, R6, 0xffffff80, RZ, 0xc0, !PT ;  /* 0xffffff8006077812 */ /* 0x000fe400078ec0ff */
[----:B------:R-:W-:Y:S02]  /*9340*/  LOP3.LUT R11, R5, 0xfffffffc, RZ, 0xc0, !PT ;  /* 0xfffffffc050b7812 */ /* 0x000fe400078ec0ff */
[C---:B------:R-:W-:Y:S01]  /*9350*/  IADD3 R88, R4.reuse, -R7, RZ ;  /* 0x8000000704587210 */ /* 0x040fe20007ffe0ff */
[----:B------:R-:W1:Y:S02]  /*9360*/  LDC.64 R22, c[0x0][0xb40] ;  /* 0x0002d000ff167b82 */ /* 0x000e640000000a00 */
[----:B------:R-:W-:Y:S01]  /*9370*/  IMAD.IADD R11, R4, 0x1, -R11 ;  /* 0x00000001040b7824 */ /* 0x000fe200078e0a0b */
[----:B------:R-:W-:-:S04]  /*9380*/  SHF.R.S32.HI R9, RZ, 0x1f, R88 ;  /* 0x0000001fff097819 */ /* 0x000fc80000011458 */
[CC--:B------:R-:W-:Y:S01]  /*9390*/  LEA.HI R89, R9.reuse, R88.reuse, RZ, 0x2 ;  /* 0x0000005809597211 */ /* 0x0c0fe200078f10ff */
[----:B------:R-:W1:Y:S01]  /*93a0*/  @P0 LDC R90, c[0x0][0xbec] ;  /* 0x0002fb00ff5a0b82 */ /* 0x000e620000000800 */
[----:B------:R-:W-:Y:S02]  /*93b0*/  LEA.HI R9, R9, R88, RZ, 0x5 ;  /* 0x0000005809097211 */ /* 0x000fe400078f28ff */
[--C-:B------:R-:W-:Y:S02]  /*93c0*/  SHF.R.S32.HI R8, RZ, 0x2, R89.reuse ;  /* 0x00000002ff087819 */ /* 0x100fe40000011459 */
[----:B------:R-:W-:Y:S02]  /*93d0*/  SHF.R.S32.HI R7, RZ, 0x1f, R89 ;  /* 0x0000001fff077819 */ /* 0x000fe40000011459 */
[----:B------:R-:W-:Y:S01]  /*93e0*/  LOP3.LUT R89, R89, 0x7ffffffc, RZ, 0xc0, !PT ;  /* 0x7ffffffc59597812 */ /* 0x000fe200078ec0ff */
[----:B------:R-:W1:Y:S01]  /*93f0*/  @P0 LDC R15, c[0x0][0xbf0] ;  /* 0x0002fc00ff0f0b82 */ /* 0x000e620000000800 */
[----:B------:R-:W-:-:S04]  /*9400*/  LEA.HI R7, R7, R8, RZ, 0x3 ;  /* 0x0000000807077211 */ /* 0x000fc800078f18ff */
[----:B------:R-:W-:Y:S02]  /*9410*/  LOP3.LUT R5, R7, 0xfffffff8, RZ, 0xc0, !PT ;  /* 0xfffffff807057812 */ /* 0x000fe400078ec0ff */
[----:B------:R-:W-:Y:S01]  /*9420*/  SHF.R.S32.HI R7, RZ, 0x7, R6 ;  /* 0x00000007ff077819 */ /* 0x000fe20000011406 */
[----:B------:R-:W1:Y:S02]  /*9430*/  @P0 LDC R91, c[0x0][0xbf0] ;  /* 0x0002fc00ff5b0b82 */ /* 0x000e640000000800 */
[----:B------:R-:W-:Y:S01]  /*9440*/  IMAD.IADD R5, R8, 0x1, -R5 ;  /* 0x0000000108057824 */ /* 0x000fe200078e0a05 */
[----:B------:R-:W-:Y:S02]  /*9450*/  LEA.HI R8, R11, R11, RZ, 0x1 ;  /* 0x0000000b0b087211 */ /* 0x000fe400078f08ff */
[----:B------:R-:W-:Y:S02]  /*9460*/  LEA.HI R4, R6, R7, RZ, 0x1 ;  /* 0x0000000706047211 */ /* 0x000fe400078f08ff */
[----:B------:R-:W-:-:S02]  /*9470*/  LOP3.LUT R8, R8, 0x1ffffffe, RZ, 0xc0, !PT ;  /* 0x1ffffffe08087812 */ /* 0x000fc400078ec0ff */
[----:B------:R-:W-:Y:S02]  /*9480*/  SHF.R.S32.HI R6, RZ, 0x5, R9 ;  /* 0x00000005ff067819 */ /* 0x000fe40000011409 */
[----:B------:R-:W-:Y:S01]  /*9490*/  LOP3.LUT R4, R4, 0x3fffffe, RZ, 0xc0, !PT ;  /* 0x03fffffe04047812 */ /* 0x000fe200078ec0ff */
[----:B------:R-:W-:Y:S01]  /*94a0*/  IMAD.IADD R13, R11, 0x1, -R8 ;  /* 0x000000010b0d7824 */ /* 0x000fe200078e0a08 */
[----:B------:R-:W-:Y:S01]  /*94b0*/  SHF.R.S32.HI R11, RZ, 0x1f, R16 ;  /* 0x0000001fff0b7819 */ /* 0x000fe20000011410 */
[----:B------:R-:W-:Y:S01]  /*94c0*/  IMAD R5, R6, 0x10, R5 ;  /* 0x0000001006057824 */ /* 0x000fe200078e0205 */
[----:B------:R-:W-:-:S03]  /*94d0*/  IADD3 R4, R7, -R4, RZ ;  /* 0x8000000407047210 */ /* 0x000fc60007ffe0ff */
[----:B------:R-:W-:Y:S01]  /*94e0*/  IMAD R7, R11, UR4, RZ ;  /* 0x000000040b077c24 */ /* 0x000fe2000f8e02ff */
[----:B------:R-:W-:Y:S01]  /*94f0*/  LEA R8, R4, R5, 0x6 ;  /* 0x0000000504087211 */ /* 0x000fe200078e30ff */
[----:B------:R-:W-:Y:S01]  /*9500*/  IMAD.WIDE.U32 R4, R16, UR4, RZ ;  /* 0x0000000410047c25 */ /* 0x000fe2000f8e00ff */
[----:B----4-:R-:W-:-:S03]  /*9510*/  USHF.R.S32.HI UR4, URZ, 0x1f, UR9 ;  /* 0x0000001f3f047899 */ /* 0x010fc60008011409 */
[C---:B------:R-:W-:Y:S02]  /*9520*/  IMAD R9, R16.reuse, UR5, R7 ;  /* 0x0000000510097c24 */ /* 0x040fe4000f8e0207 */
[----:B------:R-:W-:Y:S02]  /*9530*/  IMAD R11, R11, UR6, RZ ;  /* 0x000000060b0b7c24 */ /* 0x000fe4000f8e02ff */
[----:B------:R-:W-:Y:S02]  /*9540*/  IMAD.IADD R5, R5, 0x1, R9 ;  /* 0x0000000105057824 */ /* 0x000fe400078e0209 */
[----:B------:R-:W-:Y:S02]  /*9550*/  IMAD R9, R13, 0x8, R8 ;  /* 0x000000080d097824 */ /* 0x000fe400078e0208 */
[----:B------:R-:W-:-:S03]  /*9560*/  IMAD.WIDE.U32 R6, R16, UR6, RZ ;  /* 0x0000000610067c25 */ /* 0x000fc6000f8e00ff */
[----:B---3--:R-:W-:Y:S01]  /*9570*/  LEA R9, R19, R9, 0x7 ;  /* 0x0000000913097211 */ /* 0x008fe200078e38ff */
[----:B------:R-:W-:Y:S01]  /*9580*/  IMAD R11, R16, UR7, R11 ;  /* 0x00000007100b7c24 */ /* 0x000fe2000f8e020b */
[----:B------:R-:W-:Y:S01]  /*9590*/  ULDC.64 UR6, c[0x0][0xb48] ;  /* 0x0002d20000067ab9 */ /* 0x000fe20000000a00 */
[C---:B-----5:R-:W-:Y:S02]  /*95a0*/  IMAD R10, R20.reuse, UR4, RZ ;  /* 0x00000004140a7c24 */ /* 0x060fe4000f8e02ff */
[----:B------:R-:W-:Y:S02]  /*95b0*/  IMAD.MOV R16, RZ, RZ, -R16 ;  /* 0x000000ffff107224 */ /* 0x000fe400078e0a10 */
[----:B------:R-:W-:Y:S02]  /*95c0*/  IMAD R13, R21, UR9, R10 ;  /* 0x00000009150d7c24 */ /* 0x000fe4000f8e020a */
[----:B--2---:R-:W-:Y:S02]  /*95d0*/  IMAD R21, R17, R16, UR8 ;  /* 0x0000000811157e24 */ /* 0x004fe4000f8e0210 */
[----:B------:R-:W-:-:S03]  /*95e0*/  IMAD.WIDE.U32 R4, R20, UR9, R4 ;  /* 0x0000000914047c25 */ /* 0x000fc6000f8e0004 */
[----:B------:R-:W-:Y:S01]  /*95f0*/  SHF.R.S32.HI R14, RZ, 0x1f, R21 ;  /* 0x0000001fff0e7819 */ /* 0x000fe20000011415 */
[----:B0-----:R-:W-:-:S04]  /*9600*/  @P0 IMAD.HI.U32 R10, R9, R12, RZ ;  /* 0x0000000c090a0227 */ /* 0x001fc800078e00ff */
[----:B------:R-:W-:Y:S01]  /*9610*/  IMAD.IADD R7, R7, 0x1, R11 ;  /* 0x0000000107077824 */ /* 0x000fe200078e020b */
[----:B------:R-:W-:Y:S01]  /*9620*/  MOV R11, R9 ;  /* 0x00000009000b7202 */ /* 0x000fe20000000f00 */
[----:B-1----:R-:W-:Y:S01]  /*9630*/  IMAD R12, R22, UR4, RZ ;  /* 0x00000004160c7c24 */ /* 0x002fe2000f8e02ff */
[----:B------:R-:W-:Y:S01]  /*9640*/  @P0 SHF.R.U32.HI R11, RZ, R15, R10 ;  /* 0x0000000fff0b0219 */ /* 0x000fe2000001160a */
[----:B------:R-:W-:Y:S01]  /*9650*/  IMAD.IADD R5, R5, 0x1, R13 ;  /* 0x0000000105057824 */ /* 0x000fe200078e020d */
[----:B------:R-:W-:Y:S01]  /*9660*/  ULDC.64 UR4, c[0x0][0xbe0] ;  /* 0x0002f80000047ab9 */ /* 0x000fe20000000a00 */
[----:B------:R-:W-:-:S04]  /*9670*/  @P0 IMAD.HI.U32 R90, R9, R90, RZ ;  /* 0x0000005a095a0227 */ /* 0x000fc800078e00ff */
[----:B------:R-:W-:Y:S02]  /*9680*/  IMAD R15, R23, UR9, R12 ;  /* 0x00000009170f7c24 */ /* 0x000fe4000f8e020c */
[----:B------:R-:W-:Y:S01]  /*9690*/  IMAD.WIDE.U32 R6, R22, UR9, R6 ;  /* 0x0000000916067c25 */ /* 0x000fe2000f8e0006 */
[----:B------:R-:W-:-:S03]  /*96a0*/  ULDC.64 UR8, c[0x0][0xb28] ;  /* 0x0002ca0000087ab9 */ /* 0x000fc60000000a00 */
[----:B------:R-:W-:Y:S01]  /*96b0*/  IMAD.MOV.U32 R13, RZ, RZ, R9 ;  /* 0x000000ffff0d7224 */ /* 0x000fe200078e0009 */
[----:B------:R-:W-:Y:S01]  /*96c0*/  @P0 SHF.R.U32.HI R13, RZ, R91, R90 ;  /* 0x0000005bff0d0219 */ /* 0x000fe2000001165a */
[----:B------:R-:W-:Y:S01]  /*96d0*/  IMAD R10, R14, UR4, RZ ;  /* 0x000000040e0a7c24 */ /* 0x000fe2000f8e02ff */
[----:B------:R-:W-:Y:S01]  /*96e0*/  IADD3 R7, R7, R15, RZ ;  /* 0x0000000f07077210 */ /* 0x000fe20007ffe0ff */
[----:B------:R-:W-:Y:S01]  /*96f0*/  IMAD.WIDE.U32 R4, R21, UR4, R4 ;  /* 0x0000000415047c25 */ /* 0x000fe2000f8e0004 */
[----:B------:R-:W-:-:S03]  /*9700*/  SHF.R.S32.HI R15, RZ, 0x1f, R11 ;  /* 0x0000001fff0f7819 */ /* 0x000fc6000001140b */
[----:B------:R-:W-:Y:S01]  /*9710*/  IMAD R14, R14, UR6, RZ ;  /* 0x000000060e0e7c24 */ /* 0x000fe2000f8e02ff */
[----:B------:R-:W-:Y:S01]  /*9720*/  IADD3 R4, P0, R11, R4, RZ ;  /* 0x000000040b047210 */ /* 0x000fe20007f1e0ff */
[C---:B------:R-:W-:Y:S01]  /*9730*/  IMAD R12, R21.reuse, UR5, R10 ;  /* 0x00000005150c7c24 */ /* 0x040fe2000f8e020a */
[----:B------:R-:W-:Y:S01]  /*9740*/  SHF.R.S32.HI R10, RZ, 0x1f, R13 ;  /* 0x0000001fff0a7819 */ /* 0x000fe2000001140d */
[----:B------:R-:W-:Y:S01]  /*9750*/  IMAD.MOV R11, RZ, RZ, -R11 ;  /* 0x000000ffff0b7224 */ /* 0x000fe200078e0a0b */
[----:B------:R-:W-:Y:S01]  /*9760*/  ULDC.64 UR4, c[0x0][0xb30] ;  /* 0x0002cc0000047ab9 */ /* 0x000fe20000000a00 */
[----:B------:R-:W-:Y:S01]  /*9770*/  IMAD R17, R21, UR7, R14 ;  /* 0x0000000715117c24 */ /* 0x000fe2000f8e020e */
[----:B------:R-:W-:Y:S01]  /*9780*/  IADD3.X R5, R15, R5, R12, P0, !PT ;  /* 0x000000050f057210 */ /* 0x000fe200007fe40c */
[----:B------:R-:W-:Y:S01]  /*9790*/  IMAD.WIDE.U32 R6, R21, UR6, R6 ;  /* 0x0000000615067c25 */ /* 0x000fe2000f8e0006 */
[----:B------:R-:W-:Y:S01]  /*97a0*/  ULDC.64 UR6, c[0x0][0xbc8] ;  /* 0x0002f20000067ab9 */ /* 0x000fe20000000a00 */
[----:B------:R-:W-:-:S02]  /*97b0*/  IADD3 R21, R88, -R89, RZ ;  /* 0x8000005958157210 */ /* 0x000fc40007ffe0ff */
[----:B------:R-:W-:Y:S01]  /*97c0*/  IMAD.MOV R14, RZ, RZ, -R13 ;  /* 0x000000ffff0e7224 */ /* 0x000fe200078e0a0d */
[----:B------:R-:W-:Y:S01]  /*97d0*/  IADD3 R7, R7, R17, RZ ;  /* 0x0000001107077210 */ /* 0x000fe20007ffe0ff */
[----:B------:R-:W-:Y:S02]  /*97e0*/  IMAD R10, R10, UR4, RZ ;  /* 0x000000040a0a7c24 */ /* 0x000fe4000f8e02ff */
[C-C-:B------:R-:W-:Y:S02]  /*97f0*/  IMAD R11, R18.reuse, R11, R9.reuse ;  /* 0x0000000b120b7224 */ /* 0x140fe400078e0209 */
[----:B------:R-:W-:Y:S02]  /*9800*/  IMAD R9, R18, R14, R9 ;  /* 0x0000000e12097224 */ /* 0x000fe400078e0209 */
[C---:B------:R-:W-:Y:S01]  /*9810*/  IMAD R15, R13.reuse, UR5, R10 ;  /* 0x000000050d0f7c24 */ /* 0x040fe2000f8e020a */
[----:B------:R-:W-:Y:S01]  /*9820*/  SHF.R.S32.HI R10, RZ, 0x1f, R11 ;  /* 0x0000001fff0a7819 */ /* 0x000fe2000001140b */
[----:B------:R-:W-:Y:S01]  /*9830*/  IMAD.WIDE.U32 R6, R13, UR4, R6 ;  /* 0x000000040d067c25 */ /* 0x000fe2000f8e0006 */
[----:B------:R-:W-:Y:S01]  /*9840*/  SHF.R.S32.HI R12, RZ, 0x1f, R9 ;  /* 0x0000001fff0c7819 */ /* 0x000fe20000011409 */
[----:B------:R-:W0:Y:S01]  /*9850*/  S2UR UR5, SR_CgaCtaId ;  /* 0x00000000000579c3 */ /* 0x000e220000008800 */
[----:B------:R-:W-:Y:S01]  /*9860*/  UMOV UR4, 0x400 ;  /* 0x0000040000047882 */ /* 0x000fe20000000000 */
[----:B------:R-:W-:-:S02]  /*9870*/  IMAD R10, R10, UR6, RZ ;  /* 0x000000060a0a7c24 */ /* 0x000fc4000f8e02ff */
        /* <DEDUP_REMOVED lines=11> */
[----:B------:R-:W-:Y:S01]  /*9930*/  IADD3 R5, R7, R11, RZ ;  /* 0x0000000b07057210 */ /* 0x000fe20007ffe0ff */
[----:B------:R-:W-:Y:S01]  /*9940*/  IMAD R8, R19, 0x80, R8 ;  /* 0x0000008013087824 */ /* 0x000fe200078e0208 */
[----:B------:R-:W-:Y:S01]  /*9950*/  LEA R20, P1, R6, UR8, 0x2 ;  /* 0x0000000806147c11 */ /* 0x000fe2000f8210ff */
[----:B0-----:R-:W-:Y:S01]  /*9960*/  ULEA UR4, UR5, UR4, 0x18 ;  /* 0x0000000405047291 */ /* 0x001fe2000f8ec03f */
        /* <DEDUP_REMOVED lines=8> */
[-C--:B------:R-:W-:Y:S01]  /*99f0*/  ISETP.GE.OR P1, PT, R8, R19.reuse, P0 ;  /* 0x000000130800720c */ /* 0x080fe20000726670 */
[----:B------:R-:W-:Y:S01]  /*9a00*/  IMAD.SHL.U32 R21, R21, 0x2, RZ ;  /* 0x0000000215157824 */ /* 0x000fe200078e00ff */
[-C--:B------:R-:W-:Y:S01]  /*9a10*/  ISETP.GE.OR P0, PT, R18, R19.reuse, P0 ;  /* 0x000000131200720c */ /* 0x080fe20000706670 */
[----:B------:R-:W-:Y:S01]  /*9a20*/  SHFL.IDX PT, R6, R10, 0x1, 0x1c1f ;  /* 0x003c1f000a067f89 */ /* 0x000fe200000e0000 */
[----:B------:R-:W-:Y:S01]  /*9a30*/  UPRMT UR4, URZ, 0x654, UR4 ;  /* 0x000006543f047896 */ /* 0x000fe20008000004 */
[----:B------:R-:W-:-:S02]  /*9a40*/  ISETP.GE.AND P2, PT, R8, R19, PT ;  /* 0x000000130800720c */ /* 0x000fc40003f46270 */
[----:B------:R-:W1:Y:S04]  /*9a50*/  SHFL.IDX PT, R7, R9, 0x1, 0x1c1f ;  /* 0x003c1f0009077f89 */ /* 0x000e6800000e0000 */
[----:B------:R2:W3:Y:S02]  /*9a60*/  SHFL.IDX PT, R16, R20, RZ, 0x1c1f ;  /* 0x001c1fff14107589 */ /* 0x0004e400000e0000 */
[----:B------:R-:W-:Y:S02]  /*9a70*/  SYNCS.ARRIVE.TRANS64.RED.A1T0 RZ, [UR4], RZ ;  /* 0x000000ffffff79a7 */ /* 0x000fe40008100404 */
[----:B------:R2:W4:Y:S04]  /*9a80*/  SHFL.IDX PT, R17, R22, RZ, 0x1c1f ;  /* 0x001c1fff16117589 */ /* 0x00052800000e0000 */
[----:B0-----:R2:W-:Y:S04]  /*9a90*/  @!P1 ST.E desc[UR36][R4.64], R3 ;  /* 0x0000000304009985 */ /* 0x0015e8000c101924 */
[----:B-1----:R2:W-:Y:S01]  /*9aa0*/  @!P0 ST.E desc[UR36][R6.64], R0 ;  /* 0x0000000006008985 */ /* 0x0025e2000c101924 */
[----:B------:R-:W-:Y:S05]  /*9ab0*/  @P2 BRA `(.L_x_2226) ;  /* 0x0000000400782947 */ /* 0x000fea0003800000 */
[C---:B--2---:R-:W-:Y:S01]  /*9ac0*/  VIADD R0, R21.reuse, 0x8 ;  /* 0x0000000815007836 */ /* 0x044fe20000000000 */
[----:B------:R-:W-:Y:S01]  /*9ad0*/  ULDC UR4, c[0x0][0xac8] ;  /* 0x0002b20000047ab9 */ /* 0x000fe20000000800 */
[C---:B------:R-:W-:Y:S01]  /*9ae0*/  IADD3 R3, R21.reuse, 0x10, RZ ;  /* 0x0000001015037810 */ /* 0x040fe20007ffe0ff */
[C---:B------:R-:W-:Y:S01]  /*9af0*/  VIADD R8, R21.reuse, 0x18 ;  /* 0x0000001815087836 */ /* 0x040fe20000000000 */
[C---:B------:R-:W-:Y:S01]  /*9b00*/  ISETP.GE.AND P2, PT, R21.reuse, UR4, PT ;  /* 0x0000000415007c0c */ /* 0x040fe2000bf46270 */
[C---:B------:R-:W-:Y:S01]  /*9b10*/  VIADD R10, R21.reuse, 0x30 ;  /* 0x00000030150a7836 */ /* 0x040fe20000000000 */
[----:B------:R-:W-:Y:S01]  /*9b20*/  ISETP.GE.AND P3, PT, R0, UR4, PT ;  /* 0x0000000400007c0c */ /* 0x000fe2000bf66270 */
[----:B------:R-:W-:Y:S01]  /*9b30*/  VIADD R11, R21, 0x38 ;  /* 0x00000038150b7836 */ /* 0x000fe20000000000 */
[----:B------:R-:W-:Y:S01]  /*9b40*/  ISETP.GE.AND P0, PT, R3, UR4, PT ;  /* 0x0000000403007c0c */ /* 0x000fe2000bf06270 */
[C---:B------:R-:W-:Y:S01]  /*9b50*/  VIADD R15, R21.reuse, 0x60 ;  /* 0x00000060150f7836 */ /* 0x040fe20000000000 */
[----:B------:R-:W-:-:S02]  /*9b60*/  IADD3 R9, R21, 0x28, RZ ;  /* 0x0000002815097810 */ /* 0x000fc40007ffe0ff */
[----:B------:R-:W-:Y:S02]  /*9b70*/  ISETP.GE.AND P1, PT, R8, UR4, PT ;  /* 0x0000000408007c0c */ /* 0x000fe4000bf26270 */
[C---:B------:R-:W-:Y:S02]  /*9b80*/  IADD3 R12, R21.reuse, 0x40, RZ ;  /* 0x00000040150c7810 */ /* 0x040fe40007ffe0ff */
[----:B------:R-:W-:Y:S01]  /*9b90*/  ISETP.GE.AND P4, PT, R10, UR4, PT ;  /* 0x000000040a007c0c */ /* 0x000fe2000bf86270 */
[----:B---34-:R-:W-:Y:S01]  /*9ba0*/  @!P2 IMAD.WIDE R4, R21, 0x4, R16 ;  /* 0x000000041504a825 */ /* 0x018fe200078e0210 */
[----:B------:R-:W-:Y:S02]  /*9bb0*/  ISETP.GE.AND P5, PT, R11, UR4, PT ;  /* 0x000000040b007c0c */ /* 0x000fe4000bfa6270 */
[----:B------:R-:W-:Y:S02]  /*9bc0*/  @!P3 LEA.HI R0, R0, R0, RZ, 0x1 ;  /* 0x000000000000b211 */ /* 0x000fe400078f08ff */
[----:B------:R0:W-:Y:S01]  /*9bd0*/  @!P2 ST.E.64 desc[UR36][R4.64], R24 ;  /* 0x000000180400a985 */ /* 0x0001e2000c101b24 */
[----:B------:R-:W-:-:S02]  /*9be0*/  @!P0 LEA.HI R3, R3, R3, RZ, 0x1 ;  /* 0x0000000303038211 */ /* 0x000fc400078f08ff */
[----:B------:R-:W-:Y:S01]  /*9bf0*/  @!P3 LOP3.LUT R7, R0, 0xfffffffe, RZ, 0xc0, !PT ;  /* 0xfffffffe0007b812 */ /* 0x000fe200078ec0ff */
[----:B------:R-:W-:Y:S01]  /*9c00*/  VIADD R0, R21, 0x20 ;  /* 0x0000002015007836 */ /* 0x000fe20000000000 */
[----:B------:R-:W-:Y:S02]  /*9c10*/  ISETP.GE.AND P6, PT, R12, UR4, PT ;  /* 0x000000040c007c0c */ /* 0x000fe4000bfc6270 */
[----:B------:R-:W-:Y:S01]  /*9c20*/  @!P0 LOP3.LUT R3, R3, 0xfffffffe, RZ, 0xc0, !PT ;  /* 0xfffffffe03038812 */ /* 0x000fe200078ec0ff */
[--C-:B------:R-:W-:Y:S01]  /*9c30*/  @!P3 IMAD.WIDE R6, R7, 0x4, R16.reuse ;  /* 0x000000040706b825 */ /* 0x100fe200078e0210 */
[----:B------:R-:W-:Y:S02]  /*9c40*/  ISETP.GE.AND P2, PT, R0, UR4, PT ;  /* 0x0000000400007c0c */ /* 0x000fe4000bf46270 */
[----:B------:R-:W-:Y:S02]  /*9c50*/  @!P1 LEA.HI R8, R8, R8, RZ, 0x1 ;  /* 0x0000000808089211 */ /* 0x000fe400078f08ff */
[----:B------:R1:W-:Y:S01]  /*9c60*/  @!P3 ST.E.64 desc[UR36][R6.64], R28 ;  /* 0x0000001c0600b985 */ /* 0x0003e2000c101b24 */
[----:B------:R-:W-:Y:S01]  /*9c70*/  ISETP.GE.AND P3, PT, R9, UR4, PT ;  /* 0x0000000409007c0c */ /* 0x000fe2000bf66270 */
[----:B0-----:R-:W-:Y:S01]  /*9c80*/  @!P0 IMAD.WIDE R4, R3, 0x4, R16 ;  /* 0x0000000403048825 */ /* 0x001fe200078e0210 */
[----:B------:R-:W-:-:S02]  /*9c90*/  @!P4 LEA.HI R10, R10, R10, RZ, 0x1 ;  /* 0x0000000a0a0ac211 */ /* 0x000fc400078f08ff */
[----:B------:R-:W-:Y:S02]  /*9ca0*/  @!P6 LEA.HI R12, R12, R12, RZ, 0x1 ;  /* 0x0000000c0c0ce211 */ /* 0x000fe400078f08ff */
[----:B------:R0:W-:Y:S01]  /*9cb0*/  @!P0 ST.E.64 desc[UR36][R4.64], R32 ;  /* 0x0000002004008985 */ /* 0x0001e2000c101b24 */
[----:B------:R-:W-:Y:S02]  /*9cc0*/  IADD3 R14, R21, 0x58, RZ ;  /* 0x00000058150e7810 */ /* 0x000fe40007ffe0ff */
[----:B------:R-:W-:-:S04]  /*9cd0*/  @!P2 LEA.HI R0, R0, R0, RZ, 0x1 ;  /* 0x000000000000a211 */ /* 0x000fc800078f08ff */
[----:B------:R-:W-:Y:S02]  /*9ce0*/  @!P3 LEA.HI R3, R9, R9, RZ, 0x1 ;  /* 0x000000090903b211 */ /* 0x000fe400078f08ff */
[----:B-1----:R-:W-:Y:S02]  /*9cf0*/  @!P1 LOP3.LUT R7, R8, 0xfffffffe, RZ, 0xc0, !PT ;  /* 0xfffffffe08079812 */ /* 0x002fe400078ec0ff */
[----:B------:R-:W-:Y:S02]  /*9d00*/  @!P2 LOP3.LUT R9, R0, 0xfffffffe, RZ, 0xc0, !PT ;  /* 0xfffffffe0009a812 */ /* 0x000fe400078ec0ff */
[----:B------:R-:W-:Y:S01]  /*9d10*/  @!P3 LOP3.LUT R3, R3, 0xfffffffe, RZ, 0xc0, !PT ;  /* 0xfffffffe0303b812 */ /* 0x000fe200078ec0ff */
[--C-:B------:R-:W-:Y:S01]  /*9d20*/  @!P1 IMAD.WIDE R6, R7, 0x4, R16.reuse ;  /* 0x0000000407069825 */ /* 0x100fe200078e0210 */
[----:B------:R-:W-:Y:S02]  /*9d30*/  @!P5 LEA.HI R0, R11, R11, RZ, 0x1 ;  /* 0x0000000b0b00d211 */ /* 0x000fe400078f08ff */
[----:B------:R-:W-:Y:S01]  /*9d40*/  @!P4 LOP3.LUT R11, R10, 0xfffffffe, RZ, 0xc0, !PT ;  /* 0xfffffffe0a0bc812 */ /* 0x000fe200078ec0ff */
[--C-:B0-----:R-:W-:Y:S01]  /*9d50*/  @!P3 IMAD.WIDE R4, R3, 0x4, R16.reuse ;  /* 0x000000040304b825 */ /* 0x101fe200078e0210 */
[----:B------:R-:W-:Y:S01]  /*9d60*/  @!P5 LOP3.LUT R13, R0, 0xfffffffe, RZ, 0xc0, !PT ;  /* 0xfffffffe000dd812 */ /* 0x000fe200078ec0ff */
[----:B------:R0:W-:Y:S01]  /*9d70*/  @!P1 ST.E.64 desc[UR36][R6.64], R36 ;  /* 0x0000002406009985 */ /* 0x0001e2000c101b24 */
[----:B------:R-:W-:Y:S01]  /*9d80*/  @!P6 LOP3.LUT R3, R12, 0xfffffffe, RZ, 0xc0, !PT ;  /* 0xfffffffe0c03e812 */ /* 0x000fe200078ec0ff */
[----:B------:R-:W-:-:S04]  /*9d90*/  @!P2 IMAD.WIDE R8, R9, 0x4, R16 ;  /* 0x000000040908a825 */ /* 0x000fc800078e0210 */
[----:B------:R-:W-:Y:S01]  /*9da0*/  VIADD R0, R21, 0x48 ;  /* 0x0000004815007836 */ /* 0x000fe20000000000 */
[----:B------:R1:W-:Y:S01]  /*9db0*/  @!P2 ST.E.64 desc[UR36][R8.64], R40 ;  /* 0x000000280800a985 */ /* 0x0003e2000c101b24 */
[----:B------:R-:W-:-:S03]  /*9dc0*/  ISETP.GE.AND P2, PT, R14, UR4, PT ;  /* 0x000000040e007c0c */ /* 0x000fc6000bf46270 */
[----:B------:R2:W-:Y:S01]  /*9dd0*/  @!P3 ST.E.64 desc[UR36][R4.64], R44 ;  /* 0x0000002c0400b985 */ /* 0x0005e2000c101b24 */
[----:B------:R-:W-:Y:S01]  /*9de0*/  ISETP.GE.AND P0, PT, R0, UR4, PT ;  /* 0x0000000400007c0c */ /* 0x000fe2000bf06270 */
[----:B0-----:R-:W-:Y:S01]  /*9df0*/  @!P4 IMAD.WIDE R6, R11, 0x4, R16 ;  /* 0x000000040b06c825 */ /* 0x001fe200078e0210 */
[----:B------:R-:W-:-:S03]  /*9e00*/  ISETP.GE.AND P3, PT, R15, UR4, PT ;  /* 0x000000040f007c0c */ /* 0x000fc6000bf66270 */
[--C-:B------:R-:W-:Y:S01]  /*9e10*/  @!P5 IMAD.WIDE R10, R13, 0x4, R16.reuse ;  /* 0x000000040d0ad825 */ /* 0x100fe200078e0210 */
[----:B------:R0:W-:Y:S01]  /*9e20*/  @!P4 ST.E.64 desc[UR36][R6.64], R48 ;  /* 0x000000300600c985 */ /* 0x0001e2000c101b24 */
[----:B-1----:R-:W-:Y:S02]  /*9e30*/  IADD3 R9, R21, 0x70, RZ ;  /* 0x0000007015097810 */ /* 0x002fe40007ffe0ff */
[----:B------:R-:W-:Y:S01]  /*9e40*/  @!P6 IMAD.WIDE R12, R3, 0x4, R16 ;  /* 0x00000004030ce825 */ /* 0x000fe200078e0210 */
[----:B------:R1:W-:Y:S01]  /*9e50*/  @!P5 ST.E.64 desc[UR36][R10.64], R52 ;  /* 0x000000340a00d985 */ /* 0x0003e2000c101b24 */
[----:B------:R-:W-:Y:S02]  /*9e60*/  @!P2 LEA.HI R14, R14, R14, RZ, 0x1 ;  /* 0x0000000e0e0ea211 */ /* 0x000fe400078f08ff */
[C---:B------:R-:W-:Y:S01]  /*9e70*/  VIADD R3, R21.reuse, 0x50 ;  /* 0x0000005015037836 */ /* 0x040fe20000000000 */
[----:B------:R3:W-:Y:S01]  /*9e80*/  @!P6 ST.E.64 desc[UR36][R12.64], R56 ;  /* 0x000000380c00e985 */ /* 0x0007e2000c101b24 */
[----:B--2---:R-:W-:Y:S01]  /*9e90*/  VIADD R5, R21, 0x78 ;  /* 0x0000007815057836 */ /* 0x004fe20000000000 */
[----:B------:R-:W-:Y:S01]  /*9ea0*/  ISETP.GE.AND P5, PT, R9, UR4, PT ;  /* 0x0000000409007c0c */ /* 0x000fe2000bfa6270 */
[----:B------:R-:W-:Y:S01]  /*9eb0*/  VIADD R8, R21, 0x68 ;  /* 0x0000006815087836 */ /* 0x000fe20000000000 */
[----:B------:R-:W-:-:S02]  /*9ec0*/  ISETP.GE.AND P1, PT, R3, UR4, PT ;  /* 0x0000000403007c0c */ /* 0x000fc4000bf26270 */
[----:B------:R-:W-:Y:S02]  /*9ed0*/  ISETP.GE.AND P6, PT, R5, UR4, PT ;  /* 0x0000000405007c0c */ /* 0x000fe4000bfc6270 */
[----:B------:R-:W-:Y:S02]  /*9ee0*/  ISETP.GE.AND P4, PT, R8, UR4, PT ;  /* 0x0000000408007c0c */ /* 0x000fe4000bf86270 */
[----:B------:R-:W-:Y:S02]  /*9ef0*/  @!P0 LEA.HI R0, R0, R0, RZ, 0x1 ;  /* 0x0000000000008211 */ /* 0x000fe400078f08ff */
[----:B------:R-:W-:-:S03]  /*9f00*/  @!P3 LEA.HI R15, R15, R15, RZ, 0x1 ;  /* 0x0000000f0f0fb211 */ /* 0x000fc600078f08ff */
[----:B------:R-:W-:Y:S02]  /*9f10*/  @!P5 LEA.HI R4, R9, R9, RZ, 0x1 ;  /* 0x000000090904d211 */ /* 0x000fe400078f08ff */
[----:B------:R-:W-:Y:S02]  /*9f20*/  @!P1 LEA.HI R3, R3, R3, RZ, 0x1 ;  /* 0x0000000303039211 */ /* 0x000fe400078f08ff */
[----:B0-----:R-:W-:Y:S02]  /*9f30*/  @!P6 LEA.HI R6, R5, R5, RZ, 0x1 ;  /* 0x000000050506e211 */ /* 0x001fe400078f08ff */
[----:B------:R-:W-:Y:S02]  /*9f40*/  @!P4 LEA.HI R8, R8, R8, RZ, 0x1 ;  /* 0x000000080808c211 */ /* 0x000fe400078f08ff */
[----:B------:R-:W-:Y:S02]  /*9f50*/  @!P0 LOP3.LUT R5, R0, 0xfffffffe, RZ, 0xc0, !PT ;  /* 0xfffffffe00058812 */ /* 0x000fe400078ec0ff */
[----:B------:R-:W-:-:S02]  /*9f60*/  @!P1 LOP3.LUT R3, R3, 0xfffffffe, RZ, 0xc0, !PT ;  /* 0xfffffffe03039812 */ /* 0x000fc400078ec0ff */
[----:B------:R-:W-:Y:S02]  /*9f70*/  @!P2 LOP3.LUT R9, R14, 0xfffffffe, RZ, 0xc0, !PT ;  /* 0xfffffffe0e09a812 */ /* 0x000fe400078ec0ff */
[----:B-1----:R-:W-:Y:S02]  /*9f80*/  @!P3 LOP3.LUT R11, R15, 0xfffffffe, RZ, 0xc0, !PT ;  /* 0xfffffffe0f0bb812 */ /* 0x002fe400078ec0ff */
[----:B---3--:R-:W-:Y:S01]  /*9f90*/  @!P4 LOP3.LUT R13, R8, 0xfffffffe, RZ, 0xc0, !PT ;  /* 0xfffffffe080dc812 */ /* 0x008fe200078ec0ff */
        /* <DEDUP_REMOVED lines=16> */
.L_x_2226:
[----:B------:R-:W-:Y:S05]  /*a0a0*/  BSYNC B0 ;  /* 0x0000000000007941 */ /* 0x000fea0003800000 */
.L_x_2225:
[----:B------:R-:W-:Y:S01]  /*a0b0*/  ISETP.GE.AND P0, PT, R18, R19, PT ;  /* 0x000000131200720c */ /* 0x000fe20003f06270 */
[----:B0-----:R0:W1:Y:S04]  /*a0c0*/  SHFL.IDX PT, R15, R22, 0x1, 0x1c1f ;  /* 0x003c1f00160f7f89 */ /* 0x00106800000e0000 */
[----:B------:R0:W0:Y:S08]  /*a0d0*/  SHFL.IDX PT, R14, R20, 0x1, 0x1c1f ;  /* 0x003c1f00140e7f89 */ /* 0x00003000000e0000 */
[----:B------:R-:W-:Y:S05]  /*a0e0*/  @P0 BRA `(.L_x_2185) ;  /* 0x0000004400100947 */ /* 0x000fea0003800000 */
[----:B------:R-:W-:Y:S01]  /*a0f0*/  ULDC UR4, c[0x0][0xac8] ;  /* 0x0002b20000047ab9 */ /* 0x000fe20000000800 */
[C---:B--2---:R-:W-:Y:S01]  /*a100*/  VIADD R0, R21.reuse, 0x8 ;  /* 0x0000000815007836 */ /* 0x044fe20000000000 */
[C---:B------:R-:W-:Y:S01]  /*a110*/  ISETP.GE.AND P0, PT, R21.reuse, UR4, PT ;  /* 0x0000000415007c0c */ /* 0x040fe2000bf06270 */
[C---:B------:R-:W-:Y:S01]  /*a120*/  VIADD R8, R21.reuse, 0x18 ;  /* 0x0000001815087836 */ /* 0x040fe20000000000 */
[C---:B------:R-:W-:Y:S01]  /*a130*/  IADD3 R3, R21.reuse, 0x10, RZ ;  /* 0x0000001015037810 */ /* 0x040fe20007ffe0ff */
[C---:B------:R-:W-:Y:S01]  /*a140*/  VIADD R9, R21.reuse, 0x20 ;  /* 0x0000002015097836 */ /* 0x040fe20000000000 */
[----:B------:R-:W-:Y:S01]  /*a150*/  ISETP.GE.AND P5, PT, R0, UR4, PT ;  /* 0x0000000400007c0c */ /* 0x000fe2000bfa6270 */
[----:B------:R-:W-:Y:S01]  /*a160*/  VIADD R11, R21, 0x30 ;  /* 0x00000030150b7836 */ /* 0x000fe20000000000 */
[----:B------:R-:W-:Y:S01]  /*a170*/  ISETP.GE.AND P6, PT, R3, UR4, PT ;  /* 0x0000000403007c0c */ /* 0x000fe2000bfc6270 */
[C---:B------:R-:W-:Y:S01]  /*a180*/  VIADD R12, R21.reuse, 0x38 ;  /* 0x00000038150c7836 */ /* 0x040fe20000000000 */
[C---:B------:R-:W-:Y:S01]  /*a190*/  IADD3 R10, R21.reuse, 0x28, RZ ;  /* 0x00000028150a7810 */ /* 0x040fe20007ffe0ff */
[----:B------:R-:W-:Y:S01]  /*a1a0*/  VIADD R18, R21, 0x48 ;  /* 0x0000004815127836 */ /* 0x000fe20000000000 */
[----:B------:R-:W-:Y:S01]  /*a1b0*/  ISETP.GE.AND P4, PT, R9, UR4, PT ;  /* 0x0000000409007c0c */ /* 0x000fe2000bf86270 */
[C---:B------:R-:W-:Y:S01]  /*a1c0*/  VIADD R19, R21.reuse, 0x68 ;  /* 0x0000006815137836 */ /* 0x040fe20000000000 */
[----:B------:R-:W-:Y:S01]  /*a1d0*/  ISETP.GE.AND P3, PT, R10, UR4, PT ;  /* 0x000000040a007c0c */ /* 0x000fe2000bf66270 */
[----:B01----:R-:W-:Y:S01]  /*a1e0*/  @!P0 IMAD.WIDE R4, R21, 0x4, R14 ;  /* 0x0000000415048825 */ /* 0x003fe200078e020e */
        /* <DEDUP_REMOVED lines=14> */
[----:B------:R-:W-:Y:S01]  /*a2d0*/  @!P1 LEA.HI R12, R12, R12, RZ, 0x1 ;  /* 0x0000000c0c0c9211 */ /* 0x000fe200078f08ff */
[----:B------:R0:W-:Y:S01]  /*a2e0*/  @!P5 ST.E.64 desc[UR36][R4.64], R30 ;  /* 0x0000001e0400d985 */ /* 0x0001e2000c101b24 */
[----:B------:R-:W-:-:S02]  /*a2f0*/  @!P0 LOP3.LUT R3, R8, 0xfffffffe, RZ, 0xc0, !PT ;  /* 0xfffffffe08038812 */ /* 0x000fc400078ec0ff */
[----:B------:R-:W-:Y:S01]  /*a300*/  @!P4 LOP3.LUT R9, R9, 0xfffffffe, RZ, 0xc0, !PT ;  /* 0xfffffffe0909c812 */ /* 0x000fe200078ec0ff */
[----:B------:R1:W-:Y:S01]  /*a310*/  @!P6 ST.E.64 desc[UR36][R6.64], R34 ;  /* 0x000000220600e985 */ /* 0x0003e2000c101b24 */
[----:B------:R-:W-:Y:S02]  /*a320*/  @!P3 LOP3.LUT R11, R10, 0xfffffffe, RZ, 0xc0, !PT ;  /* 0xfffffffe0a0bb812 */ /* 0x000fe400078ec0ff */
[----:B------:R-:W-:Y:S01]  /*a330*/  @!P2 LOP3.LUT R13, R0, 0xfffffffe, RZ, 0xc0, !PT ;  /* 0xfffffffe000da812 */ /* 0x000fe200078ec0ff */
[C---:B------:R-:W-:Y:S01]  /*a340*/  VIADD R0, R21.reuse, 0x50 ;  /* 0x0000005015007836 */ /* 0x040fe20000000000 */
[----:B---3--:R-:W-:Y:S02]  /*a350*/  IADD3 R16, R21, 0x40, RZ ;  /* 0x0000004015107810 */ /* 0x008fe40007ffe0ff */
[----:B----4-:R-:W-:Y:S02]  /*a360*/  @!P1 LOP3.LUT R17, R12, 0xfffffffe, RZ, 0xc0, !PT ;  /* 0xfffffffe0c119812 */ /* 0x010fe400078ec0ff */
[----:B------:R-:W-:Y:S01]  /*a370*/  ISETP.GE.AND P5, PT, R16, UR4, PT ;  /* 0x0000000410007c0c */ /* 0x000fe2000bfa6270 */
[----:B0-----:R-:W-:Y:S01]  /*a380*/  @!P0 IMAD.WIDE R4, R3, 0x4, R14 ;  /* 0x0000000403048825 */ /* 0x001fe200078e020e */
[----:B------:R-:W-:-:S02]  /*a390*/  ISETP.GE.AND P6, PT, R18, UR4, PT ;  /* 0x0000000412007c0c */ /* 0x000fc4000bfc6270 */
[----:B------:R-:W-:Y:S01]  /*a3a0*/  IADD3 R3, R21, 0x58, RZ ;  /* 0x0000005815037810 */ /* 0x000fe20007ffe0ff */
[--C-:B-1----:R-:W-:Y:S01]  /*a3b0*/  @!P4 IMAD.WIDE R6, R9, 0x4, R14.reuse ;  /* 0x000000040906c825 */ /* 0x102fe200078e020e */
[----:B------:R0:W-:Y:S01]  /*a3c0*/  @!P0 ST.E.64 desc[UR36][R4.64], R38 ;  /* 0x0000002604008985 */ /* 0x0001e2000c101b24 */
[----:B------:R-:W-:Y:S02]  /*a3d0*/  IADD3 R20, R21, 0x70, RZ ;  /* 0x0000007015147810 */ /* 0x000fe40007ffe0ff */
[--C-:B------:R-:W-:Y:S01]  /*a3e0*/  @!P3 IMAD.WIDE R8, R11, 0x4, R14.reuse ;  /* 0x000000040b08b825 */ /* 0x100fe200078e020e */
[----:B------:R1:W-:Y:S01]  /*a3f0*/  @!P4 ST.E.64 desc[UR36][R6.64], R42 ;  /* 0x0000002a0600c985 */ /* 0x0003e2000c101b24 */
[----:B------:R-:W-:Y:S02]  /*a400*/  ISETP.GE.AND P0, PT, R0, UR4, PT ;  /* 0x0000000400007c0c */ /* 0x000fe4000bf06270 */
[----:B------:R-:W-:Y:S01]  /*a410*/  @!P2 IMAD.WIDE R10, R13, 0x4, R14 ;  /* 0x000000040d0aa825 */ /* 0x000fe200078e020e */
[----:B------:R2:W-:Y:S01]  /*a420*/  @!P3 ST.E.64 desc[UR36][R8.64], R46 ;  /* 0x0000002e0800b985 */ /* 0x0005e2000c101b24 */
[----:B------:R-:W-:-:S02]  /*a430*/  ISETP.GE.AND P3, PT, R19, UR4, PT ;  /* 0x0000000413007c0c */ /* 0x000fc4000bf66270 */
[----:B------:R-:W-:Y:S01]  /*a440*/  @!P1 IMAD.WIDE R12, R17, 0x4, R14 ;  /* 0x00000004110c9825 */ /* 0x000fe200078e020e */
[----:B------:R3:W-:Y:S01]  /*a450*/  @!P2 ST.E.64 desc[UR36][R10.64], R50 ;  /* 0x000000320a00a985 */ /* 0x0007e2000c101b24 */
[----:B------:R-:W-:Y:S02]  /*a460*/  ISETP.GE.AND P4, PT, R20, UR4, PT ;  /* 0x0000000414007c0c */ /* 0x000fe4000bf86270 */
[----:B------:R-:W-:Y:S01]  /*a470*/  VIADD R17, R21, 0x60 ;  /* 0x0000006015117836 */ /* 0x000fe20000000000 */
[----:B------:R4:W-:Y:S01]  /*a480*/  @!P1 ST.E.64 desc[UR36][R12.64], R54 ;  /* 0x000000360c009985 */ /* 0x0009e2000c101b24 */
[----:B------:R-:W-:Y:S01]  /*a490*/  ISETP.GE.AND P1, PT, R3, UR4, PT ;  /* 0x0000000403007c0c */ /* 0x000fe2000bf26270 */
[----:B------:R-:W-:Y:S01]  /*a4a0*/  VIADD R21, R21, 0x78 ;  /* 0x0000007815157836 */ /* 0x000fe20000000000 */
[----:B------:R-:W-:Y:S02]  /*a4b0*/  @!P5 LEA.HI R16, R16, R16, RZ, 0x1 ;  /* 0x000000101010d211 */ /* 0x000fe400078f08ff */
[----:B------:R-:W-:-:S02]  /*a4c0*/  ISETP.GE.AND P2, PT, R17, UR4, PT ;  /* 0x0000000411007c0c */ /* 0x000fc4000bf46270 */
[----:B------:R-:W-:Y:S02]  /*a4d0*/  @!P6 LEA.HI R18, R18, R18, RZ, 0x1 ;  /* 0x000000121212e211 */ /* 0x000fe400078f08ff */
[----:B0-----:R-:W-:Y:S02]  /*a4e0*/  @!P5 LOP3.LUT R5, R16, 0xfffffffe, RZ, 0xc0, !PT ;  /* 0xfffffffe1005d812 */ /* 0x001fe400078ec0ff */
[----:B-1----:R-:W-:Y:S02]  /*a4f0*/  @!P6 LOP3.LUT R7, R18, 0xfffffffe, RZ, 0xc0, !PT ;  /* 0xfffffffe1207e812 */ /* 0x002fe400078ec0ff */
[----:B------:R-:W-:Y:S01]  /*a500*/  @!P0 LEA.HI R0, R0, R0, RZ, 0x1 ;  /* 0x0000000000008211 */ /* 0x000fe200078f08ff */
[--C-:B------:R-:W-:Y:S01]  /*a510*/  @!P5 IMAD.WIDE R4, R5, 0x4, R14.reuse ;  /* 0x000000040504d825 */ /* 0x100fe200078e020e */
[----:B--2---:R-:W-:Y:S02]  /*a520*/  @!P1 LEA.HI R8, R3, R3, RZ, 0x1 ;  /* 0x0000000303089211 */ /* 0x004fe400078f08ff */
[----:B------:R-:W-:Y:S01]  /*a530*/  @!P3 LEA.HI R19, R19, R19, RZ, 0x1 ;  /* 0x000000131313b211 */ /* 0x000fe200078f08ff */
[----:B------:R-:W-:Y:S01]  /*a540*/  @!P6 IMAD.WIDE R6, R7, 0x4, R14 ;  /* 0x000000040706e825 */ /* 0x000fe200078e020e */
[----:B------:R-:W-:Y:S01]  /*a550*/  @!P2 LEA.HI R17, R17, R17, RZ, 0x1 ;  /* 0x000000111111a211 */ /* 0x000fe200078f08ff */
[----:B------:R0:W-:Y:S01]  /*a560*/  @!P5 ST.E.64 desc[UR36][R4.64], R58 ;  /* 0x0000003a0400d985 */ /* 0x0001e2000c101b24 */
[----:B------:R-:W-:-:S02]  /*a570*/  @!P4 LEA.HI R20, R20, R20, RZ, 0x1 ;  /* 0x000000141414c211 */ /* 0x000fc400078f08ff */
[----:B------:R-:W-:Y:S01]  /*a580*/  @!P0 LOP3.LUT R3, R0, 0xfffffffe, RZ, 0xc0, !PT ;  /* 0xfffffffe00038812 */ /* 0x000fe200078ec0ff */
[----:B------:R1:W-:Y:S01]  /*a590*/  @!P6 ST.E.64 desc[UR36][R6.64], R62 ;  /* 0x0000003e0600e985 */ /* 0x0003e2000c101b24 */
[----:B------:R-:W-:Y:S02]  /*a5a0*/  @!P1 LOP3.LUT R9, R8, 0xfffffffe, RZ, 0xc0, !PT ;  /* 0xfffffffe08099812 */ /* 0x000fe400078ec0ff */
[----:B------:R-:W-:Y:S02]  /*a5b0*/  @!P2 LOP3.LUT R17, R17, 0xfffffffe, RZ, 0xc0, !PT ;  /* 0xfffffffe1111a812 */ /* 0x000fe400078ec0ff */
[----:B---3--:R-:W-:Y:S02]  /*a5c0*/  @!P3 LOP3.LUT R11, R19, 0xfffffffe, RZ, 0xc0, !PT ;  /* 0xfffffffe130bb812 */ /* 0x008fe400078ec0ff */
        /* <DEDUP_REMOVED lines=18> */
.L_x_2224:
[----:B------:R-:W1:Y:S02]  /*a6f0*/  S2R R0, SR_TID.X ;  /* 0x0000000000007919 */ /* 0x000e640000002100 */
[----:B-1----:R-:W-:-:S05]  /*a700*/  VIADD R3, R0, 0xffffff80 ;  /* 0xffffff8000037836 */ /* 0x002fca0000000000 */
[----:B------:R-:W-:-:S13]  /*a710*/  ISETP.GT.AND P0, PT, R3, 0x7f, PT ;  /* 0x0000007f0300780c */ /* 0x000fda0003f04270 */
[----:B------:R-:W-:Y:S05]  /*a720*/  @P0 BRA `(.L_x_2185) ;  /* 0x0000003c00800947 */ /* 0x000fea0003800000 */
[----:B------:R-:W1:Y:S01]  /*a730*/  S2R R3, SR_CTAID.X ;  /* 0x0000000000037919 */ /* 0x000e620000002500 */
[----:B------:R-:W2:Y:S01]  /*a740*/  LDC R8, c[0x0][0xbe8] ;  /* 0x0002fa00ff087b82 */ /* 0x000ea20000000800 */
[----:B------:R-:W-:Y:S01]  /*a750*/  ULDC UR4, c[0x0][0xa88] ;  /* 0x0002a20000047ab9 */ /* 0x000fe20000000800 */
[----:B-1----:R-:W-:Y:S01]  /*a760*/  LEA R0, R3, R0, 0x7 ;  /* 0x0000000003007211 */ /* 0x002fe200078e38ff */
[----:B--2---:R-:W-:-:S04]  /*a770*/  IMAD R3, R8, UR4, RZ ;  /* 0x0000000408037c24 */ /* 0x004fc8000f8e02ff */
[----:B------:R-:W-:-:S05]  /*a780*/  VIADD R0, R0, 0xffffff80 ;  /* 0xffffff8000007836 */ /* 0x000fca0000000000 */
[----:B------:R-:W-:-:S13]  /*a790*/  ISETP.GE.AND P0, PT, R0, R3, PT ;  /* 0x000000030000720c */ /* 0x000fda0003f06270 */
[----:B------:R-:W-:Y:S05]  /*a7a0*/  @P0 BRA `(.L_x_2185) ;  /* 0x0000003c00600947 */ /* 0x000fea0003800000 */
[----:B------:R-:W-:Y:S01]  /*a7b0*/  ISETP.NE.AND P0, PT, R8, 0x1, PT ;  /* 0x000000010800780c */ /* 0x000fe20003f05270 */
[----:B------:R-:W1:Y:S01]  /*a7c0*/  S2UR UR4, SR_CTAID.Z ;  /* 0x00000000000479c3 */ /* 0x000e620000002700 */
[----:B------:R-:W-:Y:S01]  /*a7d0*/  SHF.R.S32.HI R3, RZ, 0x1f, R16 ;  /* 0x0000001fff037819 */ /* 0x000fe20000011410 */
[----:B------:R-:W-:Y:S02]  /*a7e0*/  ULDC.64 UR6, c[0x0][0xbd0] ;  /* 0x0002f40000067ab9 */ /* 0x000fe40000000a00 */
[----:B------:R-:W-:-:S04]  /*a7f0*/  IMAD.WIDE.U32 R4, R16, UR6, RZ ;  /* 0x0000000610047c25 */ /* 0x000fc8000f8e00ff */
[----:B------:R-:W2:Y:S01]  /*a800*/  LDC.64 R12, c[0x0][0xbd8] ;  /* 0x0002f600ff0c7b82 */ /* 0x000ea20000000a00 */
[----:B------:R-:W-:-:S04]  /*a810*/  IMAD R3, R3, UR6, RZ ;  /* 0x0000000603037c24 */ /* 0x000fc8000f8e02ff */
[----:B------:R-:W-:Y:S02]  /*a820*/  IMAD R3, R16, UR7, R3 ;  /* 0x0000000710037c24 */ /* 0x000fe4000f8e0203 */
[----:B------:R-:W-:Y:S01]  /*a830*/  IMAD.MOV R16, RZ, RZ, -R16 ;  /* 0x000000ffff107224 */ /* 0x000fe200078e0a10 */
[----:B------:R-:W0:Y:S02]  /*a840*/  @P0 LDC R9, c[0x0][0xbec] ;  /* 0x0002fb00ff090b82 */ /* 0x000e240000000800 */
[----:B------:R-:W-:Y:S01]  /*a850*/  IADD3 R5, R5, R3, RZ ;  /* 0x0000000305057210 */ /* 0x000fe20007ffe0ff */
[----:B------:R-:W-:-:S05]  /*a860*/  IMAD.MOV.U32 R3, RZ, RZ, R0 ;  /* 0x000000ffff037224 */ /* 0x000fca00078e0000 */
[----:B------:R-:W3:Y:S01]  /*a870*/  S2UR UR8, SR_CTAID.Y ;  /* 0x00000000000879c3 */ /* 0x000ee20000002600 */
[----:B-1----:R-:W-:-:S07]  /*a880*/  USHF.R.S32.HI UR5, URZ, 0x1f, UR4 ;  /* 0x0000001f3f057899 */ /* 0x002fce0008011404 */
[----:B------:R-:W3:Y:S01]  /*a890*/  LDC R7, c[0x0][0xc50] ;  /* 0x00031400ff077b82 */ /* 0x000ee20000000800 */
[C---:B--2---:R-:W-:Y:S02]  /*a8a0*/  IMAD R10, R12.reuse, UR5, RZ ;  /* 0x000000050c0a7c24 */ /* 0x044fe4000f8e02ff */
[----:B------:R-:W-:-:S04]  /*a8b0*/  IMAD.WIDE.U32 R4, R12, UR4, R4 ;  /* 0x000000040c047c25 */ /* 0x000fc8000f8e0004 */
[----:B------:R-:W-:Y:S01]  /*a8c0*/  IMAD R13, R13, UR4, R10 ;  /* 0x000000040d0d7c24 */ /* 0x000fe2000f8e020a */
[----:B------:R-:W1:Y:S01]  /*a8d0*/  @P0 LDC R11, c[0x0][0xbf0] ;  /* 0x0002fc00ff0b0b82 */ /* 0x000e620000000800 */
[----:B0-----:R-:W-:Y:S01]  /*a8e0*/  @P0 IMAD.HI.U32 R6, R0, R9, RZ ;  /* 0x0000000900060227 */ /* 0x001fe200078e00ff */
[----:B------:R-:W-:Y:S02]  /*a8f0*/  ULDC.64 UR4, c[0x0][0xbe0] ;  /* 0x0002f80000047ab9 */ /* 0x000fe40000000a00 */
[----:B------:R-:W-:Y:S01]  /*a900*/  IADD3 R5, R13, R5, RZ ;  /* 0x000000050d057210 */ /* 0x000fe20007ffe0ff */
[----:B---3--:R-:W-:-:S04]  /*a910*/  IMAD R9, R7, R16, UR8 ;  /* 0x0000000807097e24 */ /* 0x008fc8000f8e0210 */
[----:B------:R-:W-:Y:S01]  /*a920*/  IMAD.WIDE.U32 R4, R9, UR4, R4 ;  /* 0x0000000409047c25 */ /* 0x000fe2000f8e0004 */
[----:B-1----:R-:W-:Y:S02]  /*a930*/  @P0 SHF.R.U32.HI R3, RZ, R11, R6 ;  /* 0x0000000bff030219 */ /* 0x002fe40000011606 */
[----:B------:R-:W-:Y:S02]  /*a940*/  SHF.R.S32.HI R6, RZ, 0x1f, R9 ;  /* 0x0000001fff067819 */ /* 0x000fe40000011409 */
[----:B------:R-:W-:Y:S01]  /*a950*/  IADD3 R4, P0, R3, R4, RZ ;  /* 0x0000000403047210 */ /* 0x000fe20007f1e0ff */
[----:B------:R-:W-:Y:S02]  /*a960*/  IMAD.MOV R7, RZ, RZ, -R3 ;  /* 0x000000ffff077224 */ /* 0x000fe400078e0a03 */
[----:B------:R-:W-:Y:S02]  /*a970*/  IMAD R6, R6, UR4, RZ ;  /* 0x0000000406067c24 */ /* 0x000fe4000f8e02ff */
[----:B------:R-:W-:-:S02]  /*a980*/  IMAD R7, R8, R7, R0 ;  /* 0x0000000708077224 */ /* 0x000fc400078e0200 */
[----:B------:R-:W-:Y:S01]  /*a990*/  IMAD R6, R9, UR5, R6 ;  /* 0x0000000509067c24 */ /* 0x000fe2000f8e0206 */
[----:B------:R-:W-:Y:S01]  /*a9a0*/  SHF.R.S32.HI R9, RZ, 0x1f, R3 ;  /* 0x0000001fff097819 */ /* 0x000fe20000011403 */
[----:B------:R-:W-:Y:S01]  /*a9b0*/  ULDC.64 UR4, c[0x0][0xbc8] ;  /* 0x0002f20000047ab9 */ /* 0x000fe20000000a00 */
        /* <DEDUP_REMOVED lines=12> */
.L_x_2183:
        /* <DEDUP_REMOVED lines=18> */
.L_x_2227:
[----:B------:R-:W-:Y:S01]  /*aba0*/  ULDC UR44, c[0x0][0xc50] ;  /* 0x00031400002c7ab9 */ /* 0x000fe20000000800 */
[----:B------:R-:W-:Y:S01]  /*abb0*/  UMOV UR41, UR6 ;  /* 0x0000000600297c82 */ /* 0x000fe20008000000 */
[----:B------:R-:W-:-:S11]  /*abc0*/  UISETP.NE.AND UP0, UPT, UR44, 0x1, UPT ;  /* 0x000000012c00788c */ /* 0x000fd6000bf05270 */
[----:B------:R-:W-:Y:S01]  /*abd0*/  @UP0 ULDC UR4, c[0x0][0xc54] ;  /* 0x0003150000040ab9 */ /* 0x000fe20000000800 */
[----:B------:R-:W-:Y:S01]  /*abe0*/  @UP0 ULDC UR7, c[0x0][0xc58] ;  /* 0x0003160000070ab9 */ /* 0x000fe20000000800 */
[----:B------:R-:W-:-:S04]  /*abf0*/  UIMAD.WIDE.U32 UR4, UR6, UR4, URZ ;  /* 0x00000004060472a5 */ /* 0x000fc8000f8e003f */
[----:B------:R-:W-:-:S12]  /*ac00*/  @UP0 USHF.R.U32.HI UR41, URZ, UR7, UR5 ;  /* 0x000000073f290299 */ /* 0x000fd80008011605 */
.L_x_2228:
[----:B------:R-:W-:Y:S01]  /*ac10*/  ISETP.GE.AND P0, PT, R31, RZ, PT ;  /* 0x000000ff1f00720c */ /* 0x000fe20003f06270 */
[----:B------:R-:W-:Y:S01]  /*ac20*/  UIADD3 UR4, -UR41, URZ, URZ ;  /* 0x0000003f29047290 */ /* 0x000fe2000fffe13f */
[----:B------:R-:W-:Y:S01]  /*ac30*/  MOV R9, 0x1 ;  /* 0x0000000100097802 */ /* 0x000fe20000000f00 */
[----:B------:R-:W-:Y:S02]  /*ac40*/  IMAD.MOV.U32 R0, RZ, RZ, RZ ;  /* 0x000000ffff007224 */ /* 0x000fe400078e00ff */
[----:B------:R-:W-:Y:S01]  /*ac50*/  UIMAD UR44, UR44, UR4, UR6 ;  /* 0x000000042c2c72a4 */ /* 0x000fe2000f8e0206 */
[----:B------:R-:W-:-:S07]  /*ac60*/  IMAD.MOV.U32 R10, RZ, RZ, 0x1 ;  /* 0x00000001ff0a7424 */ /* 0x000fce00078e00ff */
[----:B------:R-:W-:Y:S05]  /*ac70*/  @!P0 BRA `(.L_x_2229) ;  /* 0x0000003400748947 */ /* 0x000fea0003800000 */
[----:B------:R-:W0:Y:S01]  /*ac80*/  LDC.64 R4, c[0x0][0xa28] ;  /* 0x00028a00ff047b82 */ /* 0x000e220000000a00 */
[----:B------:R-:W-:Y:S01]  /*ac90*/  ULDC UR4, c[0x0][0x448] ;  /* 0x0001120000047ab9 */ /* 0x000fe20000000800 */
[----:B------:R-:W-:Y:S01]  /*aca0*/  ULDC UR7, c[0x0][0x2f0] ;  /* 0x0000bc0000077ab9 */ /* 0x000fe20000000800 */
[----:B------:R-:W-:-:S05]  /*acb0*/  MOV R30, RZ ;  /* 0x000000ff001e7202 */ /* 0x000fca0000000f00 */
[----:B------:R-:W1:Y:S01]  /*acc0*/  S2UR UR48, SR_CTAID.X ;  /* 0x00000000003079c3 */ /* 0x000e620000002500 */
[----:B------:R-:W-:Y:S01]  /*acd0*/  UISETP.NE.AND UP1, UPT, UR4, 0x1, UPT ;  /* 0x000000010400788c */ /* 0x000fe2000bf25270 */
[----:B------:R-:W-:Y:S02]  /*ace0*/  ULDC UR8, c[0x0][0x288] ;  /* 0x0000a20000087ab9 */ /* 0x000fe40000000800 */
[----:B------:R-:W-:Y:S02]  /*acf0*/  ULDC.64 UR4, c[0x0][0x418] ;  /* 0x0001060000047ab9 */ /* 0x000fe40000000a00 */
[----:B------:R-:W-:-:S03]  /*ad00*/  UISETP.NE.U32.AND UP0, UPT, UR4, URZ, UPT ;  /* 0x0000003f0400728c */ /* 0x000fc6000bf05070 */
[----:B------:R-:W-:Y:S01]  /*ad10*/  ULDC UR4, c[0x0][0x424] ;  /* 0x0001090000047ab9 */ /* 0x000fe20000000800 */
[----:B------:R-:W-:-:S03]  /*ad20*/  UISETP.NE.AND.EX UP0, UPT, UR5, URZ, UPT, UP0 ;  /* 0x0000003f0500728c */ /* 0x000fc6000bf05300 */
[----:B------:R-:W-:Y:S01]  /*ad30*/  @UP1 ULDC UR5, c[0x0][0x44c] ;  /* 0x0001130000051ab9 */ /* 0x000fe20000000800 */
[----:B0-----:R-:W-:Y:S01]  /*ad40*/  ISETP.NE.U32.AND P0, PT, R4, RZ, PT ;  /* 0x000000ff0400720c */ /* 0x001fe20003f05070 */
[----:B------:R-:W-:-:S03]  /*ad50*/  USEL UR42, UR4, 0x1, UP0 ;  /* 0x00000001042a7887 */ /* 0x000fc60008000000 */
[----:B------:R-:W-:Y:S01]  /*ad60*/  ISETP.NE.AND.EX P0, PT, R5, RZ, PT, P0 ;  /* 0x000000ff0500720c */ /* 0x000fe20003f05300 */
[----:B-1----:R-:W-:Y:S02]  /*ad70*/  ULEA UR6, UR48, 0x7f, 0x7 ;  /* 0x0000007f30067891 */ /* 0x002fe4000f8e383f */
[----:B------:R-:W-:Y:S02]  /*ad80*/  UIMAD UR42, UR42, UR7, URZ ;  /* 0x000000072a2a72a4 */ /* 0x000fe4000f8e023f */
[----:B------:R-:W-:Y:S01]  /*ad90*/  UIMAD.WIDE.U32 UR4, UR6, UR5, URZ ;  /* 0x00000005060472a5 */ /* 0x000fe2000f8e003f */
[----:B------:R-:W-:-:S03]  /*ada0*/  @UP1 ULDC UR7, c[0x0][0x450] ;  /* 0x0001140000071ab9 */ /* 0x000fc60000000800 */
[----:B------:R-:W-:-:S04]  /*adb0*/  @UP1 USHF.R.U32.HI UR6, URZ, UR7, UR5 ;  /* 0x000000073f061299 */ /* 0x000fc80008011605 */
[----:B------:R-:W0:Y:S01]  /*adc0*/  @P0 LDC.64 R4, c[0x0][0xa28] ;  /* 0x00028a00ff040b82 */ /* 0x000e220000000a00 */
[----:B------:R-:W-:Y:S02]  /*add0*/  UIADD3 UR5, UR42, 0x60, -UR8 ;  /* 0x000000602a057890 */ /* 0x000fe4000fffe808 */
[----:B------:R-:W-:Y:S02]  /*ade0*/  UIADD3 UR4, UR42, 0x5f, URZ ;  /* 0x0000005f2a047890 */ /* 0x000fe4000fffe03f */
[----:B------:R-:W-:Y:S02]  /*adf0*/  UIADD3 UR6, UR5, UR6, URZ ;  /* 0x0000000605067290 */ /* 0x000fe4000fffe03f */
[----:B------:R-:W-:Y:S02]  /*ae00*/  UIMAD.WIDE UR4, UR4, 0x2aaaaaab, URZ ;  /* 0x2aaaaaab040478a5 */ /* 0x000fe4000f8e023f */
[----:B------:R-:W-:Y:S02]  /*ae10*/  UIMAD.WIDE UR6, UR6, 0x2aaaaaab, URZ ;  /* 0x2aaaaaab060678a5 */ /* 0x000fe4000f8e023f */
[----:B------:R-:W-:-:S02]  /*ae20*/  USHF.R.U32.HI UR43, URZ, 0x1f, UR5 ;  /* 0x0000001f3f2b7899 */ /* 0x000fc40008011605 */
[----:B------:R-:W-:Y:S02]  /*ae30*/  USHF.R.U32.HI UR45, URZ, 0x1f, UR7 ;  /* 0x0000001f3f2d7899 */ /* 0x000fe40008011607 */
[----:B------:R-:W-:Y:S02]  /*ae40*/  ULEA.HI.SX32 UR43, UR5, UR43, 0x1c ;  /* 0x0000002b052b7291 */ /* 0x000fe4000f8fe23f */
[----:B------:R-:W-:-:S04]  /*ae50*/  ULEA.HI.SX32 UR45, UR7, UR45, 0x1c ;  /* 0x0000002d072d7291 */ /* 0x000fc8000f8fe23f */
[----:B------:R-:W-:Y:S02]  /*ae60*/  UISETP.LT.AND UP0, UPT, UR43, UR45, UPT ;  /* 0x0000002d2b00728c */ /* 0x000fe4000bf01270 */
[----:B------:R-:W-:Y:S01]  /*ae70*/  UP2UR UR49, UPR, URZ, 0x2 ;  /* 0x000000023f317883 */ /* 0x000fe20008000000 */
[----:B0-----:R-:W-:Y:S01]  /*ae80*/  @P0 IMAD.WIDE R4, R31, 0x4, R4 ;  /* 0x000000041f040825 */ /* 0x001fe200078e0204 */
[----:B------:R-:W-:-:S04]  /*ae90*/  USEL UR11, UR43, UR45, UP0 ;  /* 0x0000002d2b0b7287 */ /* 0x000fc80008000000 */
[----:B------:R-:W-:Y:S01]  /*aea0*/  UISETP.GE.AND UP1, UPT, UR11, 0x1, UPT ;  /* 0x000000010b00788c */ /* 0x000fe2000bf26270 */
[----:B------:R0:W5:Y:S01]  /*aeb0*/  @P0 LDG.E R30, desc[UR36][R4.64] ;  /* 0x00000024041e0981 */ /* 0x000162000c1e1900 */
[----:B------:R-:W-:Y:S02]  /*aec0*/  USHF.R.U32.HI UR9, URZ, 0x10, UR44 ;  /* 0x000000103f097899 */ /* 0x000fe4000801162c */
[----:B------:R-:W-:Y:S02]  /*aed0*/  ULOP3.LUT UR44, UR44, 0xffff, URZ, 0xc0, !UPT ;  /* 0x0000ffff2c2c7892 */ /* 0x000fe4000f8ec03f */
[----:B------:R-:W-:Y:S01]  /*aee0*/  PLOP3.LUT P0, PT, PT, PT, UP1, 0x80, 0x0 ;  /* 0x000000000000781c */ /* 0x000fe20003f0f018 */
[----:B------:R-:W-:Y:S01]  /*aef0*/  UISETP.NE.AND UP0, UPT, UR9, URZ, UPT ;  /* 0x0000003f0900728c */ /* 0x000fe2000bf05270 */
[----:B------:R-:W-:-:S10]  /*af00*/  UMOV UR40, URZ ;  /* 0x0000003f00287c82 */ /* 0x000fd40008000000 */
[----:B------:R-:W-:Y:S01]  /*af10*/  @!UP0 ULDC UR9, c[0x0][0x9f0] ;  /* 0x00027c0000098ab9 */ /* 0x000fe20000000800 */
[----:B0-----:R-:W-:Y:S05]  /*af20*/  @!P0 BRA `(.L_x_2230) ;  /* 0x0000000000788947 */ /* 0x001fea0003800000 */
[----:B------:R-:W-:Y:S01]  /*af30*/  IABS R0, UR9 ;  /* 0x0000000900007c13 */ /* 0x000fe20008000000 */
[----:B------:R-:W-:Y:S02]  /*af40*/  UIADD3 UR6, UR9, -0x1, UR11 ;  /* 0xffffffff09067890 */ /* 0x000fe4000fffe00b */
[----:B------:R-:W-:Y:S01]  /*af50*/  IABS R5, UR9 ;  /* 0x0000000900057c13 */ /* 0x000fe20008000000 */
[----:B------:R-:W-:Y:S01]  /*af60*/  UMOV UR4, URZ ;  /* 0x0000003f00047c82 */ /* 0x000fe20008000000 */
[----:B------:R-:W-:Y:S02]  /*af70*/  R2UR UR10, R0 ;  /* 0x00000000000a72ca */ /* 0x000fe400000e0000 */
[----:B------:R-:W-:Y:S01]  /*af80*/  IABS R4, UR6 ;  /* 0x0000000600047c13 */ /* 0x000fe20008000000 */
[----:B------:R-:W-:-:S03]  /*af90*/  ULOP3.LUT UR6, UR6, UR9, URZ, 0x3c, !UPT ;  /* 0x0000000906067292 */ /* 0x000fc6000f8e3c3f */
[----:B------:R-:W-:-:S07]  /*afa0*/  R2UR UR8, R4 ;  /* 0x00000000040872ca */ /* 0x000fce00000e0000 */
        /* <DEDUP_REMOVED lines=22> */
.L_x_2230:
[----:B------:R-:W-:Y:S02]  /*b110*/  UIMAD UR50, UR44, UR40, URZ ;  /* 0x000000282c3272a4 */ /* 0x000fe4000f8e023f */
[----:B------:R-:W-:Y:S02]  /*b120*/  MOV R3, UR40 ;  /* 0x0000002800037c02 */ /* 0x000fe40008000f00 */
[----:B------:R-:W-:Y:S02]  /*b130*/  MOV R10, 0x1 ;  /* 0x00000001000a7802 */ /* 0x000fe40000000f00 */
[----:B------:R-:W-:-:S05]  /*b140*/  IMAD.U32 R0, RZ, RZ, UR50 ;  /* 0x00000032ff007e24 */ /* 0x000fca000f8e00ff */
        /* <DEDUP_REMOVED lines=17> */
[----:B------:R-:W-:Y:S01]  /*b260*/  MOV R6, UR6 ;  /* 0x0000000600067c02 */ /* 0x000fe20008000f00 */
[----:B------:R-:W-:Y:S01]  /*b270*/  IMAD.U32 R5, RZ, RZ, UR5 ;  /* 0x00000005ff057e24 */ /* 0x000fe2000f8e00ff */
[----:B------:R-:W0:Y:S01]  /*b280*/  LDC.64 R14, c[0x4][R14] ;  /* 0x010000000e0e7b82 */ /* 0x000e220000000a00 */
[----:B------:R-:W-:Y:S01]  /*b290*/  ULDC.64 UR4, c[0x4][0x8] ;  /* 0x0100020000047ab9 */ /* 0x000fe20000000a00 */
[----:B------:R-:W-:Y:S01]  /*b2a0*/  IMAD.U32 R7, RZ, RZ, UR7 ;  /* 0x00000007ff077e24 */ /* 0x000fe2000f8e00ff */
[----:B------:R-:W-:Y:S01]  /*b2b0*/  MOV R11, UR5 ;  /* 0x00000005000b7c02 */ /* 0x000fe20008000f00 */
[----:B------:R-:W-:Y:S01]  /*b2c0*/  IMAD.U32 R10, RZ, RZ, UR4 ;  /* 0x00000004ff0a7e24 */ /* 0x000fe2000f8e00ff */
[----:B------:R-:W-:Y:S01]  /*b2d0*/  MOV R13, RZ ;  /* 0x000000ff000d7202 */ /* 0x000fe20000000f00 */
[----:B------:R-:W-:-:S02]  /*b2e0*/  IMAD.MOV.U32 R8, RZ, RZ, 0x70 ;  /* 0x00000070ff087424 */ /* 0x000fc400078e00ff */
[----:B------:R-:W-:-:S07]  /*b2f0*/  IMAD.MOV.U32 R12, RZ, RZ, 0x1 ;  /* 0x00000001ff0c7424 */ /* 0x000fce00078e00ff */
[----:B------:R-:W-:-:S07]  /*b300*/  LEPC R20, `(.L_x_2231) ;  /* 0x000000001014794e */ /* 0x000fce0000000000 */
[----:B0----5:R-:W-:Y:S05]  /*b310*/  CALL.ABS.NOINC R14 ;  /* 0x000000000e007343 */ /* 0x021fea0003c00000 */
.L_x_2231:
        /* <DEDUP_REMOVED lines=12> */
[----:B------:R-:W-:Y:S01]  /*b3e0*/  IMAD.U32 R7, RZ, RZ, UR7 ;  /* 0x00000007ff077e24 */ /* 0x000fe2000f8e00ff */
[----:B------:R-:W-:Y:S01]  /*b3f0*/  MOV R11, UR5 ;  /* 0x00000005000b7c02 */ /* 0x000fe20008000f00 */
[----:B------:R-:W-:Y:S01]  /*b400*/  IMAD.U32 R10, RZ, RZ, UR4 ;  /* 0x00000004ff0a7e24 */ /* 0x000fe2000f8e00ff */
[----:B------:R-:W-:Y:S01]  /*b410*/  MOV R13, RZ ;  /* 0x000000ff000d7202 */ /* 0x000fe20000000f00 */
[----:B------:R-:W-:-:S02]  /*b420*/  IMAD.MOV.U32 R8, RZ, RZ, 0x70 ;  /* 0x00000070ff087424 */ /* 0x000fc400078e00ff */
[----:B0-----:R-:W-:-:S07]  /*b430*/  IMAD.MOV.U32 R12, RZ, RZ, 0x1 ;  /* 0x00000001ff0c7424 */ /* 0x001fce00078e00ff */
[----:B------:R-:W-:-:S07]  /*b440*/  LEPC R20, `(.L_x_2233) ;  /* 0x000000001014794e */ /* 0x000fce0000000000 */
[----:B-1---5:R-:W-:Y:S05]  /*b450*/  CALL.ABS.NOINC R14 ;  /* 0x000000000e007343 */ /* 0x022fea0003c00000 */
.L_x_2233:
[----:B------:R0:W1:Y:S01]  /*b460*/  LDC.64 R14, c[0x4][R17] ;  /* 0x01000000110e7b82 */ /* 0x0000620000000a00 */
[----:B------:R-:W-:Y:S01]  /*b470*/  ULDC.64 UR4, c[0x4][0x90] ;  /* 0x0100240000047ab9 */ /* 0x000fe20000000a00 */
[----:B------:R-:W-:Y:S01]  /*b480*/  ULDC.64 UR6, c[0x4][0x98] ;  /* 0x0100260000067ab9 */ /* 0x000fe20000000a00 */
[----:B------:R-:W-:Y:S01]  /*b490*/  IMAD.U32 R4, RZ, RZ, UR4 ;  /* 0x00000004ff047e24 */ /* 0x000fe2000f8e00ff */
[----:B------:R-:W-:Y:S01]  /*b4a0*/  MOV R6, UR6 ;  /* 0x0000000600067c02 */ /* 0x000fe20008000f00 */
[----:B------:R-:W-:Y:S01]  /*b4b0*/  IMAD.U32 R5, RZ, RZ, UR5 ;  /* 0x00000005ff057e24 */ /* 0x000fe2000f8e00ff */
[----:B------:R-:W-:Y:S01]  /*b4c0*/  ULDC.64 UR4, c[0x4][0x18] ;  /* 0x0100060000047ab9 */ /* 0x000fe20000000a00 */
[----:B------:R-:W-:Y:S01]  /*b4d0*/  IMAD.U32 R7, RZ, RZ, UR7 ;  /* 0x00000007ff077e24 */ /* 0x000fe2000f8e00ff */
[----:B------:R-:W-:Y:S01]  /*b4e0*/  MOV R11, UR5 ;  /* 0x00000005000b7c02 */ /* 0x000fe20008000f00 */
[----:B------:R-:W-:Y:S01]  /*b4f0*/  IMAD.U32 R10, RZ, RZ, UR4 ;  /* 0x00000004ff0a7e24 */ /* 0x000fe2000f8e00ff */
[----:B------:R-:W-:Y:S01]  /*b500*/  MOV R13, RZ ;  /* 0x000000ff000d7202 */ /* 0x000fe20000000f00 */
[----:B------:R-:W-:-:S02]  /*b510*/  IMAD.MOV.U32 R8, RZ, RZ, 0x70 ;  /* 0x00000070ff087424 */ /* 0x000fc400078e00ff */
[----:B0-----:R-:W-:-:S07]  /*b520*/  IMAD.MOV.U32 R12, RZ, RZ, 0x1 ;  /* 0x00000001ff0c7424 */ /* 0x001fce00078e00ff */
[----:B------:R-:W-:-:S07]  /*b530*/  LEPC R20, `(.L_x_2232) ;  /* 0x000000001014794e */ /* 0x000fce0000000000 */
[----:B-1----:R-:W-:Y:S05]  /*b540*/  CALL.ABS.NOINC R14 ;  /* 0x000000000e007343 */ /* 0x002fea0003c00000 */
.L_x_2232:
[----:B------:R-:W0:Y:S01]  /*b550*/  LDC.64 R4, c[0x0][0x9f8] ;  /* 0x00027e00ff047b82 */ /* 0x000e220000000a00 */
[----:B------:R-:W-:Y:S01]  /*b560*/  IMAD.SHL.U32 R6, R19, 0x8, RZ ;  /* 0x0000000813067824 */ /* 0x000fe200078e00ff */
[----:B------:R-:W-:Y:S01]  /*b570*/  ULDC UR4, c[0x0][0x2f4] ;  /* 0x0000bd0000047ab9 */ /* 0x000fe20000000800 */
[----:B------:R-:W-:Y:S01]  /*b580*/  IMAD.MOV.U32 R29, RZ, RZ, R31 ;  /* 0x000000ffff1d7224 */ /* 0x000fe200078e001f */
        /* <DEDUP_REMOVED lines=12> */
[----:B------:R-:W-:Y:S01]  /*b650*/  UMOV UR6, 0xffffffff ;  /* 0xffffffff00067882 */ /* 0x000fe20000000000 */
[----:B------:R-:W-:Y:S02]  /*b660*/  LOP3.LUT R24, R27, 0x80, RZ, 0xfc, !PT ;  /* 0x000000801b187812 */ /* 0x000fe400078efcff */
[----:B------:R-:W-:Y:S02]  /*b670*/  SHF.L.U32 R26, R19, 0x4, RZ ;  /* 0x00000004131a7819 */ /* 0x000fe400000006ff */
[----:B------:R-:W-:Y:S02]  /*b680*/  ISETP.GE.AND P1, PT, R24, UR4, PT ;  /* 0x0000000418007c0c */ /* 0x000fe4000bf26270 */
[----:B------:R-:W-:Y:S02]  /*b690*/  ISETP.GE.AND P3, PT, R27, UR5, PT ;  /* 0x000000051b007c0c */ /* 0x000fe4000bf66270 */
[----:B------:R-:W-:-:S02]  /*b6a0*/  LOP3.LUT R7, R19, 0x7f, RZ, 0xc0, !PT ;  /* 0x0000007f13077812 */ /* 0x000fc400078ec0ff */
[----:B------:R-:W-:Y:S02]  /*b6b0*/  LOP3.LUT R26, R26, 0x70, RZ, 0xc0, !PT ;  /* 0x000000701a1a7812 */ /* 0x000fe400078ec0ff */
[----:B------:R-:W-:Y:S02]  /*b6c0*/  @P0 LOP3.LUT R36, R36, 0x4, RZ, 0xfc, !PT ;  /* 0x0000000424240812 */ /* 0x000fe400078efcff */
[----:B------:R-:W-:Y:S02]  /*b6d0*/  ISETP.GE.AND P0, PT, R25, UR5, PT ;  /* 0x0000000519007c0c */ /* 0x000fe4000bf06270 */
[----:B------:R-:W-:-:S04]  /*b6e0*/  LOP3.LUT R36, R36, 0xfffffffd, RZ, 0xc0, !PT ;  /* 0xfffffffd24247812 */ /* 0x000fc800078ec0ff */
[----:B------:R-:W-:-:S04]  /*b6f0*/  @P2 LOP3.LUT R36, R36, 0x2, RZ, 0xfc, !PT ;  /* 0x0000000224242812 */ /* 0x000fc800078efcff */
[----:B------:R-:W-:-:S04]  /*b700*/  LOP3.LUT R36, R36, 0xfffffffe, RZ, 0xc0, !PT ;  /* 0xfffffffe24247812 */ /* 0x000fc800078ec0ff */
[----:B------:R-:W-:Y:S01]  /*b710*/  @P1 LOP3.LUT R36, R36, 0x1, RZ, 0xfc, !PT ;  /* 0x0000000124241812 */ /* 0x000fe200078efcff */
[----:B01----:R-:W-:Y:S06]  /*b720*/  BRA.DIV UR6, `(.L_x_2234) ;  /* 0x0000003206307947 */ /* 0x003fec000b800000 */
.L_x_2276:
[----:B------:R-:W-:Y:S01]  /*b730*/  UIADD3 UR4, UR51, -0x1, URZ ;  /* 0xffffffff33047890 */ /* 0x000fe2000fffe03f */
[----:B------:R-:W-:Y:S02]  /*b740*/  SHF.R.U32.HI R23, RZ, 0x3, R7 ;  /* 0x00000003ff177819 */ /* 0x000fe40000011607 */
[----:B------:R-:W-:Y:S02]  /*b750*/  ISETP.NE.AND P2, PT, R28, 0x1, PT ;  /* 0x000000011c00780c */ /* 0x000fe40003f45270 */
[----:B------:R-:W-:Y:S01]  /*b760*/  LOP3.LUT R22, R26, R23, RZ, 0xfc, !PT ;  /* 0x000000171a167212 */ /* 0x000fe200078efcff */
[----:B------:R-:W-:Y:S01]  /*b770*/  IMAD.U32 R13, RZ, RZ, UR4 ;  /* 0x00000004ff0d7e24 */ /* 0x000fe2000f8e00ff */
[----:B-----5:R-:W-:Y:S02]  /*b780*/  SHF.R.S32.HI R33, RZ, 0x1f, R29 ;  /* 0x0000001fff217819 */ /* 0x020fe4000001141d */
[----:B------:R-:W-:Y:S01]  /*b790*/  LOP3.LUT R36, R36, 0xffffffdf, RZ, 0xc0, !PT ;  /* 0xffffffdf24247812 */ /* 0x000fe200078ec0ff */
[----:B------:R-:W-:Y:S01]  /*b7a0*/  IMAD R13, R13, 0x60, R22 ;  /* 0x000000600d0d7824 */ /* 0x000fe200078e0216 */
[----:B------:R-:W-:-:S04]  /*b7b0*/  R2UR UR5, R2 ;  /* 0x00000000020572ca */ /* 0x000fc800000e0000 */
[C---:B------:R-:W-:Y:S01]  /*b7c0*/  ISETP.GE.AND P1, PT, R13.reuse, UR42, PT ;  /* 0x0000002a0d007c0c */ /* 0x040fe2000bf26270 */
[----:B------:R-:W0:Y:S01]  /*b7d0*/  @P2 LDC R0, c[0x0][0x434] ;  /* 0x00010d00ff002b82 */ /* 0x000e220000000800 */
[----:B------:R-:W-:Y:S01]  /*b7e0*/  IMAD.IADD R13, R13, 0x1, R30 ;  /* 0x000000010d0d7824 */ /* 0x000fe200078e021e */
[----:B------:R-:W-:Y:S02]  /*b7f0*/  @P2 LOP3.LUT R36, R36, 0x20, RZ, 0xfc, !PT ;  /* 0x0000002024242812 */ /* 0x000fe400078efcff */
[----:B------:R-:W-:Y:S02]  /*b800*/  ISETP.GT.U32.OR P1, PT, R22, 0x5f, P1 ;  /* 0x0000005f1600780c */ /* 0x000fe40000f24470 */
[----:B------:R-:W-:Y:S02]  /*b810*/  MOV R10, R13 ;  /* 0x0000000d000a7202 */ /* 0x000fe40000000f00 */
[----:B------:R-:W1:Y:S09]  /*b820*/  @P2 LDC R3, c[0x0][0x438] ;  /* 0x00010e00ff032b82 */ /* 0x000e720000000800 */
[----:B------:R-:W2:Y:S01]  /*b830*/  @!P1 LDC.64 R4, c[0x0][0x428] ;  /* 0x00010a00ff049b82 */ /* 0x000ea20000000a00 */
[----:B0-----:R-:W-:-:S07]  /*b840*/  @P2 IMAD.HI.U32 R0, R13, R0, RZ ;  /* 0x000000000d002227 */ /* 0x001fce00078e00ff */
[----:B------:R-:W0:Y:S01]  /*b850*/  @!P1 LDC.64 R8, c[0x0][0x418] ;  /* 0x00010600ff089b82 */ /* 0x000e220000000a00 */
[----:B-1----:R-:W-:-:S04]  /*b860*/  @P2 SHF.R.U32.HI R10, RZ, R3, R0 ;  /* 0x00000003ff0a2219 */ /* 0x002fc80000011600 */
[----:B------:R-:W-:Y:S01]  /*b870*/  @!P1 SHF.R.S32.HI R11, RZ, 0x1f, R10 ;  /* 0x0000001fff0b9819 */ /* 0x000fe2000001140a */
[----:B--2---:R-:W-:-:S04]  /*b880*/  @!P1 IMAD R0, R33, R4, RZ ;  /* 0x0000000421009224 */ /* 0x004fc800078e02ff */
[C---:B------:R-:W-:Y:S02]  /*b890*/  @!P1 IMAD R3, R29.reuse, R5, R0 ;  /* 0x000000051d039224 */ /* 0x040fe400078e0200 */
[----:B------:R-:W-:-:S04]  /*b8a0*/  @!P1 IMAD.WIDE.U32 R4, R29, R4, R10 ;  /* 0x000000041d049225 */ /* 0x000fc800078e000a */
[----:B------:R-:W-:Y:S01]  /*b8b0*/  @!P1 IMAD.IADD R0, R5, 0x1, R3 ;  /* 0x0000000105009824 */ /* 0x000fe200078e0203 */
[----:B0-----:R-:W-:Y:S01]  /*b8c0*/  @!P1 LEA R8, P2, R4, R8, 0x2 ;  /* 0x0000000804089211 */ /* 0x001fe200078410ff */
[----:B------:R-:W-:-:S03]  /*b8d0*/  IMAD.MOV.U32 R3, RZ, RZ, RZ ;  /* 0x000000ffff037224 */ /* 0x000fc600078e00ff */
[----:B------:R-:W-:-:S05]  /*b8e0*/  @!P1 LEA.HI.X R9, R4, R9, R0, 0x2, P2 ;  /* 0x0000000904099211 */ /* 0x000fca00010f1400 */
[----:B------:R0:W5:Y:S01]  /*b8f0*/  @!P1 LDG.E R3, desc[UR36][R8.64] ;  /* 0x0000002408039981 */ /* 0x000162000c1e1900 */
[----:B------:R-:W-:Y:S01]  /*b900*/  ULOP3.LUT UR5, UR5, 0x2, URZ, 0xfc, !UPT ;  /* 0x0000000205057892 */ /* 0x000fe2000f8efc3f */
[----:B------:R-:W-:Y:S01]  /*b910*/  SEL R0, RZ, 0xffffffff, P0 ;  /* 0xffffffffff007807 */ /* 0x000fe20000000000 */
[----:B------:R-:W-:Y:S01]  /*b920*/  IMAD.MOV R10, RZ, RZ, -R10 ;  /* 0x000000ffff0a7224 */ /* 0x000fe200078e0a0a */
[----:B------:R-:W-:Y:S01]  /*b930*/  ISETP.GT.U32.AND P0, PT, R22, 0x5f, PT ;  /* 0x0000005f1600780c */ /* 0x000fe20003f04070 */
[----:B------:R-:W-:Y:S01]  /*b940*/  IMAD.U32 R35, RZ, RZ, UR4 ;  /* 0x00000004ff237e24 */ /* 0x000fe2000f8e00ff */
[----:B------:R-:W-:Y:S01]  /*b950*/  LOP3.LUT R36, R36, 0xffffffef, RZ, 0xc0, !PT ;  /* 0xffffffef24247812 */ /* 0x000fe200078ec0ff */
[----:B------:R-:W-:Y:S01]  /*b960*/  IMAD.SHL.U32 R5, R0, 0x2, RZ ;  /* 0x0000000200057824 */ /* 0x000fe200078e00ff */
[----:B------:R-:W-:Y:S01]  /*b970*/  MOV R4, UR5 ;  /* 0x0000000500047c02 */ /* 0x000fe20008000f00 */
[----:B------:R-:W-:Y:S01]  /*b980*/  IMAD R10, R28, R10, R13 ;  /* 0x0000000a1c0a7224 */ /* 0x000fe200078e020d */
[----:B------:R-:W-:-:S02]  /*b990*/  SEL R32, RZ, 0x1, P3 ;  /* 0x00000001ff207807 */ /* 0x000fc40001800000 */
[----:B------:R-:W-:Y:S02]  /*b9a0*/  ISETP.NE.AND P4, PT, R4, 0x3, PT ;  /* 0x000000030400780c */ /* 0x000fe40003f85270 */
[----:B------:R-:W-:Y:S02]  /*b9b0*/  MOV R34, UR41 ;  /* 0x0000002900227c02 */ /* 0x000fe40008000f00 */
[----:B------:R-:W-:Y:S02]  /*b9c0*/  LOP3.LUT R32, R5, 0x2, R32, 0xe2, !PT ;  /* 0x0000000205207812 */ /* 0x000fe400078ee220 */
[----:B------:R-:W-:-:S07]  /*b9d0*/  SHF.R.S32.HI R34, RZ, 0x1f, R34 ;  /* 0x0000001fff227819 */ /* 0x000fce0000011422 */
[----:B------:R-:W-:-:S04]  /*b9e0*/  @P4 LOP3.LUT R36, R36, 0x10, RZ, 0xfc, !PT ;  /* 0x0000001024244812 */ /* 0x000fc800078efcff */
[----:B------:R-:W-:-:S04]  /*b9f0*/  LOP3.LUT R36, R36, 0xfffffff7, RZ, 0xc0, !PT ;  /* 0xfffffff724247812 */ /* 0x000fc800078ec0ff */
[----:B------:R-:W-:Y:S01]  /*ba00*/  @P0 LOP3.LUT R36, R36, 0x8, RZ, 0xfc, !PT ;  /* 0x0000000824240812 */ /* 0x000fe200078efcff */
[----:B0-----:R-:W-:Y:S06]  /*ba10*/  @!P4 BRA `(.L_x_2235) ;  /* 0x000000000004c947 */ /* 0x001fec0003800000 */
[----:B------:R-:W-:Y:S01]  /*ba20*/  BPT.TRAP 0x1 ;  /* 0x000000040000795c */ /* 0x000fe20000300000 */
.L_x_2235:
        /* <DEDUP_REMOVED lines=26> */
.L_x_2277:
[----:B------:R-:W-:Y:S01]  /*bbd0*/  ULDC.64 UR4, c[0x0][0x300] ;  /* 0x0000c00000047ab9 */ /* 0x000fe20000000a00 */
[----:B------:R-:W-:Y:S01]  /*bbe0*/  R2UR UR6, R34 ;  /* 0x00000000220672ca */ /* 0x000fe200000e0000 */
[----:B0-----:R-:W-:Y:S01]  /*bbf0*/  IMAD R5, R8, UR4, RZ ;  /* 0x0000000408057c24 */ /* 0x001fe2000f8e02ff */
[C---:B------:R-:W-:Y:S01]  /*bc00*/  LOP3.LUT P3, RZ, R36.reuse, 0x4, RZ, 0xc0, !PT ;  /* 0x0000000424ff7812 */ /* 0x040fe2000786c0ff */
[----:B------:R-:W-:Y:S01]  /*bc10*/  IMAD.MOV.U32 R8, RZ, RZ, -0x60 ;  /* 0xffffffa0ff087424 */ /* 0x000fe200078e00ff */
[----:B------:R-:W-:Y:S01]  /*bc20*/  LOP3.LUT P2, RZ, R36, 0x2, RZ, 0xc0, !PT ;  /* 0x0000000224ff7812 */ /* 0x000fe2000784c0ff */
[----:B------:R-:W-:Y:S01]  /*bc30*/  IMAD R9, R10, UR5, R5 ;  /* 0x000000050a097c24 */ /* 0x000fe2000f8e0205 */
[----:B------:R-:W-:Y:S01]  /*bc40*/  LOP3.LUT P1, RZ, R36, 0x1, RZ, 0xc0, !PT ;  /* 0x0000000124ff7812 */ /* 0x000fe2000782c0ff */
[----:B------:R-:W-:Y:S01]  /*bc50*/  IMAD.WIDE.U32 R4, R10, UR4, RZ ;  /* 0x000000040a047c25 */ /* 0x000fe2000f8e00ff */
[----:B------:R-:W-:-:S03]  /*bc60*/  ULDC.64 UR4, c[0x0][0x310] ;  /* 0x0000c40000047ab9 */ /* 0x000fc60000000a00 */
[----:B------:R-:W-:Y:S02]  /*bc70*/  IMAD.IADD R5, R5, 0x1, R9 ;  /* 0x0000000105057824 */ /* 0x000fe400078e0209 */
[----:B------:R-:W-:Y:S02]  /*bc80*/  IMAD R0, R0, UR4, RZ ;  /* 0x0000000400007c24 */ /* 0x000fe4000f8e02ff */
[----:B------:R-:W-:-:S04]  /*bc90*/  IMAD.WIDE.U32 R4, R3, UR4, R4 ;  /* 0x0000000403047c25 */ /* 0x000fc8000f8e0004 */
[----:B------:R-:W-:Y:S01]  /*bca0*/  IMAD R9, R3, UR5, R0 ;  /* 0x0000000503097c24 */ /* 0x000fe2000f8e0200 */
[----:B------:R-:W-:Y:S01]  /*bcb0*/  ULDC.64 UR4, c[0x0][0x308] ;  /* 0x0000c20000047ab9 */ /* 0x000fe20000000a00 */
[----:B------:R-:W-:Y:S01]  /*bcc0*/  IMAD R8, R35, R8, UR42 ;  /* 0x0000002a23087e24 */ /* 0x000fe2000f8e0208 */
[----:B------:R-:W-:Y:S01]  /*bcd0*/  MOV R3, UR4 ;  /* 0x0000000400037c02 */ /* 0x000fe20008000f00 */
[----:B------:R-:W-:Y:S01]  /*bce0*/  UIMAD UR4, UR6, UR4, URZ ;  /* 0x00000004060472a4 */ /* 0x000fe2000f8e023f */
[----:B------:R-:W-:Y:S02]  /*bcf0*/  IMAD.IADD R5, R5, 0x1, R9 ;  /* 0x0000000105057824 */ /* 0x000fe400078e0209 */
[----:B------:R-:W-:Y:S01]  /*bd00*/  ULDC.64 UR6, c[0x0][0x2e8] ;  /* 0x0000ba0000067ab9 */ /* 0x000fe20000000a00 */
[----:B------:R-:W-:Y:S02]  /*bd10*/  UIMAD UR4, UR41, UR5, UR4 ;  /* 0x00000005290472a4 */ /* 0x000fe4000f8e0204 */
[----:B------:R-:W-:-:S04]  /*bd20*/  IMAD.WIDE.U32 R4, R3, UR41, R4 ;  /* 0x0000002903047c25 */ /* 0x000fc8000f8e0004 */
[----:B------:R-:W-:Y:S01]  /*bd30*/  IMAD.SHL.U32 R37, R7, 0x8, RZ ;  /* 0x0000000807257824 */ /* 0x000fe200078e00ff */
[----:B------:R-:W-:Y:S01]  /*bd40*/  LEA R0, P0, R4, UR6, 0x1 ;  /* 0x0000000604007c11 */ /* 0x000fe2000f8008ff */
[----:B------:R-:W-:Y:S01]  /*bd50*/  VIADD R3, R5, UR4 ;  /* 0x0000000405037c36 */ /* 0x000fe20008000000 */
[----:B------:R-:W-:Y:S01]  /*bd60*/  LOP3.LUT R5, R6, 0x1c0, RZ, 0xc0, !PT ;  /* 0x000001c006057812 */ /* 0x000fe200078ec0ff */
[----:B------:R-:W-:-:S03]  /*bd70*/  UMOV UR4, 0xffffffff ;  /* 0xffffffff00047882 */ /* 0x000fc60000000000 */
[----:B------:R-:W-:Y:S02]  /*bd80*/  LEA.HI.X R3, R4, UR7, R3, 0x1, P0 ;  /* 0x0000000704037c11 */ /* 0x000fe400080f0c03 */
[----:B------:R-:W-:Y:S02]  /*bd90*/  LOP3.LUT R4, R5, 0x38, R6, 0xf8, !PT ;  /* 0x0000003805047812 */ /* 0x000fe400078ef806 */
[----:B------:R-:W-:Y:S02]  /*bda0*/  IADD3 R6, -R23, R8, RZ ;  /* 0x0000000817067210 */ /* 0x000fe40007ffe1ff */
[----:B------:R-:W-:Y:S02]  /*bdb0*/  LOP3.LUT R4, R4, 0x38, R19, 0x78, !PT ;  /* 0x0000003804047812 */ /* 0x000fe400078e7813 */
[----:B------:R-:W-:Y:S02]  /*bdc0*/  ISETP.GE.AND P0, PT, R6, 0x1, PT ;  /* 0x000000010600780c */ /* 0x000fe40003f06270 */
[----:B------:R-:W-:Y:S01]  /*bdd0*/  LOP3.LUT R37, R4, 0x200, R37, 0xf8, !PT ;  /* 0x0000020004257812 */ /* 0x000fe200078ef825 */
[----:B------:R-:W-:Y:S10]  /*bde0*/  BRA.DIV UR4, `(.L_x_2237) ;  /* 0x0000002a04b87947 */ /* 0x000ff4000b800000 */
[----:B------:R-:W-:Y:S01]  /*bdf0*/  SHFL.IDX PT, R5, R3, RZ, 0x181f ;  /* 0x00181fff03057589 */ /* 0x000fe200000e0000 */
[----:B------:R-:W-:-:S03]  /*be00*/  @P0 LEA R19, R37, UR46, 0x1 ;  /* 0x0000002e25130c11 */ /* 0x000fc6000f8e08ff */
[----:B------:R-:W0:Y:S04]  /*be10*/  SHFL.IDX PT, R4, R0, RZ, 0x181f ;  /* 0x00181fff00047589 */ /* 0x000e2800000e0000 */
[----:B------:R-:W1:Y:S04]  /*be20*/  SHFL.IDX PT, R7, R3, 0x1, 0x181f ;  /* 0x00381f0003077f89 */ /* 0x000e6800000e0000 */
[----:B------:R-:W2:Y:S04]  /*be30*/  SHFL.IDX PT, R14, R0, 0x1, 0x181f ;  /* 0x00381f00000e7f89 */ /* 0x000ea800000e0000 */
[----:B------:R-:W-:Y:S04]  /*be40*/  SHFL.IDX PT, R10, R3, 0x2, 0x181f ;  /* 0x00581f00030a7f89 */ /* 0x000fe800000e0000 */
[----:B------:R-:W3:Y:S01]  /*be50*/  SHFL.IDX PT, R21, R0, 0x2, 0x181f ;  /* 0x00581f0000157f89 */ /* 0x000ee200000e0000 */
[----:B0-----:R-:W-:-:S05]  /*be60*/  @P0 IMAD.WIDE.U32 R4, R27, 0x2, R4 ;  /* 0x000000021b040825 */ /* 0x001fca00078e0004 */
[----:B------:R-:W-:Y:S04]  /*be70*/  @P0 LDGSTS.E.BYPASS.LTC128B.128 [R19+0x18400], desc[UR36][R4.64], !P3 ;  /* 0x1840000004130fae */ /* 0x000fe8000d901d64 */
[----:B------:R-:W-:Y:S04]  /*be80*/  @P0 LDGSTS.E.BYPASS.LTC128B.128 [R19+0x1b400], desc[UR36][R4.64+0x80], !P2 ;  /* 0x1b40008004130fae */ /* 0x000fe8000d101d64 */
[----:B------:R1:W-:Y:S01]  /*be90*/  @P0 LDGSTS.E.BYPASS.LTC128B.128 [R19+0x1e400], desc[UR36][R4.64+0x100], !P1 ;  /* 0x1e40010004130fae */ /* 0x0003e2000c901d64 */
[----:B------:R-:W-:Y:S02]  /*bea0*/  ISETP.GE.AND P0, PT, R6, 0x11, PT ;  /* 0x000000110600780c */ /* 0x000fe40003f06270 */
[----:B-1----:R-:W-:Y:S01]  /*beb0*/  MOV R5, R7 ;  /* 0x0000000700057202 */ /* 0x002fe20000000f00 */
[----:B--2---:R-:W-:-:S10]  /*bec0*/  IMAD.MOV.U32 R4, RZ, RZ, R14 ;  /* 0x000000ffff047224 */ /* 0x004fd400078e000e */
[----:B------:R-:W-:Y:S01]  /*bed0*/  @P0 LEA R20, R37, UR46, 0x1 ;  /* 0x0000002e25140c11 */ /* 0x000fe2000f8e08ff */
[----:B------:R-:W0:Y:S01]  /*bee0*/  SHFL.IDX PT, R14, R0, 0x3, 0x181f ;  /* 0x00781f00000e7f89 */ /* 0x000e2200000e0000 */
[----:B------:R-:W-:-:S03]  /*bef0*/  @P0 IMAD.WIDE.U32 R8, R27, 0x2, R4 ;  /* 0x000000021b080825 */ /* 0x000fc600078e0004 */
[----:B------:R-:W1:Y:S01]  /*bf00*/  SHFL.IDX PT, R7, R3, 0x3, 0x181f ;  /* 0x00781f0003077f89 */ /* 0x000e6200000e0000 */
[----:B---3--:R-:W-:-:S03]  /*bf10*/  IMAD.MOV.U32 R4, RZ, RZ, R21 ;  /* 0x000000ffff047224 */ /* 0x008fc600078e0015 */
[----:B------:R-:W-:Y:S01]  /*bf20*/  @P0 LDGSTS.E.BYPASS.LTC128B.128 [R20+0x18c00], desc[UR36][R8.64], !P3 ;  /* 0x18c0000008140fae */ /* 0x000fe2000d901d64 */
[----:B------:R-:W-:-:S03]  /*bf30*/  IMAD.MOV.U32 R5, RZ, RZ, R10 ;  /* 0x000000ffff057224 */ /* 0x000fc600078e000a */
[----:B------:R-:W-:Y:S04]  /*bf40*/  @P0 LDGSTS.E.BYPASS.LTC128B.128 [R20+0x1bc00], desc[UR36][R8.64+0x80], !P2 ;  /* 0x1bc0008008140fae */ /* 0x000fe8000d101d64 */
[----:B------:R-:W-:Y:S01]  /*bf50*/  @P0 LDGSTS.E.BYPASS.LTC128B.128 [R20+0x1ec00], desc[UR36][R8.64+0x100], !P1 ;  /* 0x1ec0010008140fae */ /* 0x000fe2000c901d64 */
[----:B------:R-:W-:-:S03]  /*bf60*/  ISETP.GE.AND P0, PT, R6, 0x21, PT ;  /* 0x000000210600780c */ /* 0x000fc60003f06270 */
[----:B------:R-:W2:Y:S04]  /*bf70*/  SHFL.IDX PT, R10, R3, 0x4, 0x181f ;  /* 0x00981f00030a7f89 */ /* 0x000ea800000e0000 */
[----:B------:R-:W3:Y:S04]  /*bf80*/  SHFL.IDX PT, R19, R0, 0x4, 0x181f ;  /* 0x00981f0000137f89 */ /* 0x000ee800000e0000 */
[----:B------:R-:W4:Y:S02]  /*bf90*/  SHFL.IDX PT, R3, R3, 0x5, 0x181f ;  /* 0x00b81f0003037f89 */ /* 0x000f2400000e0000 */
[----:B------:R-:W-:Y:S01]  /*bfa0*/  @P0 IMAD.WIDE.U32 R4, R27, 0x2, R4 ;  /* 0x000000021b040825 */ /* 0x000fe200078e0004 */
[----:B------:R-:W-:-:S05]  /*bfb0*/  @P0 LEA R21, R37, UR46, 0x1 ;  /* 0x0000002e25150c11 */ /* 0x000fca000f8e08ff */
[----:B------:R-:W-:Y:S04]  /*bfc0*/  @P0 LDGSTS.E.BYPASS.LTC128B.128 [R21+0x19400], desc[UR36][R4.64], !P3 ;  /* 0x1940000004150fae */ /* 0x000fe8000d901d64 */
[----:B------:R-:W-:Y:S04]  /*bfd0*/  @P0 LDGSTS.E.BYPASS.LTC128B.128 [R21+0x1c400], desc[UR36][R4.64+0x80], !P2 ;  /* 0x1c40008004150fae */ /* 0x000fe8000d101d64 */
[----:B------:R0:W-:Y:S01]  /*bfe0*/  @P0 LDGSTS.E.BYPASS.LTC128B.128 [R21+0x1f400], desc[UR36][R4.64+0x100], !P1 ;  /* 0x1f40010004150fae */ /* 0x0001e2000c901d64 */
[----:B------:R-:W-:Y:S02]  /*bff0*/  ISETP.GE.AND P0, PT, R6, 0x31, PT ;  /* 0x000000310600780c */ /* 0x000fe40003f06270 */
[----:B0-----:R-:W-:Y:S01]  /*c000*/  MOV R4, R14 ;  /* 0x0000000e00047202 */ /* 0x001fe20000000f00 */
[----:B-1----:R-:W-:-:S10]  /*c010*/  IMAD.MOV.U32 R5, RZ, RZ, R7 ;  /* 0x000000ffff057224 */ /* 0x002fd400078e0007 */
[----:B------:R-:W-:Y:S01]  /*c020*/  @P0 LEA R7, R37, UR46, 0x1 ;  /* 0x0000002e25070c11 */ /* 0x000fe2000f8e08ff */
[----:B------:R0:W1:Y:S01]  /*c030*/  SHFL.IDX PT, R14, R0, 0x5, 0x181f ;  /* 0x00b81f00000e7f89 */ /* 0x00006200000e0000 */
[----:B------:R-:W-:Y:S01]  /*c040*/  @P0 IMAD.WIDE.U32 R8, R27, 0x2, R4 ;  /* 0x000000021b080825 */ /* 0x000fe200078e0004 */
[----:B--2---:R-:W-:-:S03]  /*c050*/  MOV R5, R10 ;  /* 0x0000000a00057202 */ /* 0x004fc60000000f00 */
[----:B---3--:R-:W-:Y:S01]  /*c060*/  IMAD.MOV.U32 R4, RZ, RZ, R19 ;  /* 0x000000ffff047224 */ /* 0x008fe200078e0013 */
        /* <DEDUP_REMOVED lines=9> */
.L_x_2291:
        /* <DEDUP_REMOVED lines=18> */
.L_x_2238:
        /* <DEDUP_REMOVED lines=18> */
[----:B------:R-:W-:Y:S01]  /*c340*/  MOV R4, UR6 ;  /* 0x0000000600047c02 */ /* 0x000fe20008000f00 */
[----:B------:R-:W-:Y:S01]  /*c350*/  IMAD.U32 R5, RZ, RZ, UR7 ;  /* 0x00000007ff057e24 */ /* 0x000fe2000f8e00ff */
        /* <DEDUP_REMOVED lines=9> */
[----:B0-----:R-:W-:Y:S05]  /*c3f0*/  CALL.ABS.NOINC R14 ;  /* 0x000000000e007343 */ /* 0x001fea0003c00000 */
.L_x_2239:
[----:B------:R-:W-:Y:S01]  /*c400*/  UISETP.NE.AND UP0, UPT, UR49, URZ, UPT ;  /* 0x0000003f3100728c */ /* 0x000fe2000bf05270 */
[----:B------:R-:W-:Y:S01]  /*c410*/  MOV R3, UR48 ;  /* 0x0000003000037c02 */ /* 0x000fe20008000f00 */
[----:B------:R-:W0:Y:S01]  /*c420*/  LDC R8, c[0x0][0x448] ;  /* 0x00011200ff087b82 */ /* 0x000e220000000800 */
[----:B------:R-:W-:Y:S01]  /*c430*/  MOV R4, UR38 ;  /* 0x0000002600047c02 */ /* 0x000fe20008000f00 */
[----:B------:R-:W-:Y:S01]  /*c440*/  IMAD.U32 R7, RZ, RZ, UR47 ;  /* 0x0000002fff077e24 */ /* 0x000fe2000f8e00ff */
[----:B------:R-:W-:Y:S01]  /*c450*/  ULDC.64 UR4, c[0x0][0x2e0] ;  /* 0x0000b80000047ab9 */ /* 0x000fe20000000a00 */
[----:B------:R-:W-:Y:S01]  /*c460*/  PLOP3.LUT P0, PT, PT, PT, UP0, 0x80, 0x0 ;  /* 0x000000000000781c */ /* 0x000fe20003f0f008 */
[----:B------:R-:W-:Y:S02]  /*c470*/  IMAD R3, R3, 0x80, R22 ;  /* 0x0000008003037824 */ /* 0x000fe400078e0216 */
[----:B------:R-:W-:Y:S02]  /*c480*/  IMAD.MOV.U32 R6, RZ, RZ, R4 ;  /* 0x000000ffff067224 */ /* 0x000fe400078e0004 */
[----:B------:R-:W-:Y:S01]  /*c490*/  @UP0 ULDC UR6, c[0x0][0x44c] ;  /* 0x0001130000060ab9 */ /* 0x000fe20000000800 */
[----:B------:R-:W-:Y:S01]  /*c4a0*/  IMAD R0, R19, UR4, RZ ;  /* 0x0000000413007c24 */ /* 0x000fe2000f8e02ff */
[----:B------:R-:W-:Y:S01]  /*c4b0*/  MOV R9, R3 ;  /* 0x0000000300097202 */ /* 0x000fe20000000f00 */
[----:B------:R-:W-:Y:S01]  /*c4c0*/  IMAD.WIDE.U32 R6, R31, UR4, R6 ;  /* 0x000000041f067c25 */ /* 0x000fe2000f8e0006 */
[----:B------:R-:W-:-:S03]  /*c4d0*/  @UP0 ULDC UR4, c[0x0][0x450] ;  /* 0x0001140000040ab9 */ /* 0x000fc60000000800 */
[----:B------:R-:W-:Y:S02]  /*c4e0*/  IMAD.U32 R5, RZ, RZ, UR39 ;  /* 0x00000027ff057e24 */ /* 0x000fe4000f8e00ff */
        /* <DEDUP_REMOVED lines=29> */
[----:B------:R-:W-:Y:S01]  /*c6c0*/  IMAD.U32 R10, RZ, RZ, UR48 ;  /* 0x00000030ff0a7e24 */ /* 0x000fe2000f8e00ff */
[----:B------:R-:W-:Y:S02]  /*c6d0*/  ULDC UR4, c[0x0][0x288] ;  /* 0x0000a20000047ab9 */ /* 0x000fe40000000800 */
[----:B------:R-:W0:Y:S01]  /*c6e0*/  SHFL.IDX PT, R4, R3, RZ, 0x181f ;  /* 0x00181fff03047589 */ /* 0x000e2200000e0000 */
[----:B------:R-:W-:Y:S01]  /*c6f0*/  IMAD R6, R8, UR4, RZ ;  /* 0x0000000408067c24 */ /* 0x000fe2000f8e02ff */
[----:B------:R-:W-:Y:S02]  /*c700*/  LEA R7, R10, R23, 0x7 ;  /* 0x000000170a077211 */ /* 0x000fe400078e38ff */
[----:B------:R-:W-:Y:S02]  /*c710*/  SHFL.IDX PT, R8, R0, 0x1, 0x181f ;  /* 0x00381f0000087f89 */ /* 0x000fe400000e0000 */
[C---:B------:R-:W-:Y:S01]  /*c720*/  ISETP.GE.AND P1, PT, R7.reuse, R6, PT ;  /* 0x000000060700720c */ /* 0x040fe20003f26270 */
[C---:B------:R-:W-:Y:S01]  /*c730*/  VIADD R9, R7.reuse, 0x10 ;  /* 0x0000001007097836 */ /* 0x040fe20000000000 */
[----:B------:R-:W1:Y:S01]  /*c740*/  SHFL.IDX PT, R14, R3, 0x1, 0x181f ;  /* 0x00381f00030e7f89 */ /* 0x000e6200000e0000 */
[----:B------:R-:W-:-:S10]  /*c750*/  VIADD R11, R7, 0x20 ;  /* 0x00000020070b7836 */ /* 0x000fd40000000000 */
[----:B------:R-:W-:Y:S01]  /*c760*/  @!P1 LEA R19, R37, UR46, 0x1 ;  /* 0x0000002e25139c11 */ /* 0x000fe2000f8e08ff */
[----:B0-----:R-:W-:-:S05]  /*c770*/  @!P1 IMAD.WIDE.U32 R4, R27, 0x2, R4 ;  /* 0x000000021b049825 */ /* 0x001fca00078e0004 */
[----:B------:R-:W-:Y:S04]  /*c780*/  @!P1 LDGSTS.E.BYPASS.LTC128B.128 [R19+0xc400], desc[UR36][R4.64], !P3 ;  /* 0x0c40000004139fae */ /* 0x000fe8000d901d64 */
[----:B------:R-:W-:Y:S04]  /*c790*/  @!P1 LDGSTS.E.BYPASS.LTC128B.128 [R19+0x10400], desc[UR36][R4.64+0x80], !P2 ;  /* 0x1040008004139fae */ /* 0x000fe8000d101d64 */
[----:B------:R1:W-:Y:S01]  /*c7a0*/  @!P1 LDGSTS.E.BYPASS.LTC128B.128 [R19+0x14400], desc[UR36][R4.64+0x100], !P0 ;  /* 0x1440010004139fae */ /* 0x0003e2000c101d64 */
[----:B------:R-:W-:Y:S01]  /*c7b0*/  ISETP.GE.AND P1, PT, R9, R6, PT ;  /* 0x000000060900720c */ /* 0x000fe20003f26270 */
[----:B-1----:R-:W-:Y:S01]  /*c7c0*/  IMAD.MOV.U32 R4, RZ, RZ, R14 ;  /* 0x000000ffff047224 */ /* 0x002fe200078e000e */
[----:B------:R-:W-:Y:S01]  /*c7d0*/  MOV R5, R8 ;  /* 0x0000000800057202 */ /* 0x000fe20000000f00 */
[----:B------:R-:W-:Y:S10]  /*c7e0*/  SHFL.IDX PT, R14, R3, 0x3, 0x181f ;  /* 0x00781f00030e7f89 */ /* 0x000ff400000e0000 */
[----:B------:R-:W-:Y:S01]  /*c7f0*/  @!P1 LEA R21, R37, UR46, 0x1 ;  /* 0x0000002e25159c11 */ /* 0x000fe2000f8e08ff */
[----:B------:R-:W-:-:S02]  /*c800*/  @!P1 IMAD.WIDE.U32 R8, R27, 0x2, R4 ;  /* 0x000000021b089825 */ /* 0x000fc400078e0004 */
[----:B------:R-:W-:Y:S04]  /*c810*/  SHFL.IDX PT, R5, R0, 0x2, 0x181f ;  /* 0x00581f0000057f89 */ /* 0x000fe800000e0000 */
[----:B------:R-:W0:Y:S04]  /*c820*/  SHFL.IDX PT, R4, R3, 0x2, 0x181f ;  /* 0x00581f0003047f89 */ /* 0x000e2800000e0000 */
[----:B------:R-:W-:Y:S04]  /*c830*/  @!P1 LDGSTS.E.BYPASS.LTC128B.128 [R21+0xcc00], desc[UR36][R8.64], !P3 ;  /* 0x0cc0000008159fae */ /* 0x000fe8000d901d64 */
[----:B------:R-:W-:Y:S04]  /*c840*/  @!P1 LDGSTS.E.BYPASS.LTC128B.128 [R21+0x10c00], desc[UR36][R8.64+0x80], !P2 ;  /* 0x10c0008008159fae */ /* 0x000fe8000d101d64 */
[----:B------:R1:W-:Y:S01]  /*c850*/  @!P1 LDGSTS.E.BYPASS.LTC128B.128 [R21+0x14c00], desc[UR36][R8.64+0x100], !P0 ;  /* 0x14c0010008159fae */ /* 0x0003e2000c101d64 */
[----:B------:R-:W-:Y:S01]  /*c860*/  ISETP.GE.AND P1, PT, R11, R6, PT ;  /* 0x000000060b00720c */ /* 0x000fe20003f26270 */
[----:B------:R-:W-:-:S02]  /*c870*/  VIADD R11, R7, 0x40 ;  /* 0x00000040070b7836 */ /* 0x000fc40000000000 */
[----:B-1----:R-:W1:Y:S01]  /*c880*/  SHFL.IDX PT, R8, R0, 0x3, 0x181f ;  /* 0x00781f0000087f89 */ /* 0x002e6200000e0000 */
[----:B------:R-:W-:-:S09]  /*c890*/  VIADD R9, R7, 0x30 ;  /* 0x0000003007097836 */ /* 0x000fd20000000000 */
[----:B------:R-:W-:Y:S01]  /*c8a0*/  @!P1 LEA R19, R37, UR46, 0x1 ;  /* 0x0000002e25139c11 */ /* 0x000fe2000f8e08ff */
[----:B0-----:R-:W-:-:S05]  /*c8b0*/  @!P1 IMAD.WIDE.U32 R4, R27, 0x2, R4 ;  /* 0x000000021b049825 */ /* 0x001fca00078e0004 */
[----:B------:R-:W-:Y:S04]  /*c8c0*/  @!P1 LDGSTS.E.BYPASS.LTC128B.128 [R19+0xd400], desc[UR36][R4.64], !P3 ;  /* 0x0d40000004139fae */ /* 0x000fe8000d901d64 */
[----:B------:R-:W-:Y:S04]  /*c8d0*/  @!P1 LDGSTS.E.BYPASS.LTC128B.128 [R19+0x11400], desc[UR36][R4.64+0x80], !P2 ;  /* 0x1140008004139fae */ /* 0x000fe8000d101d64 */
[----:B------:R0:W-:Y:S01]  /*c8e0*/  @!P1 LDGSTS.E.BYPASS.LTC128B.128 [R19+0x15400], desc[UR36][R4.64+0x100], !P0 ;  /* 0x1540010004139fae */ /* 0x0001e2000c101d64 */
[----:B------:R-:W-:Y:S02]  /*c8f0*/  ISETP.GE.AND P1, PT, R9, R6, PT ;  /* 0x000000060900720c */ /* 0x000fe40003f26270 */
[----:B0-----:R-:W-:Y:S01]  /*c900*/  MOV R4, R14 ;  /* 0x0000000e00047202 */ /* 0x001fe20000000f00 */
[----:B-1----:R-:W-:-:S10]  /*c910*/  IMAD.MOV.U32 R5, RZ, RZ, R8 ;  /* 0x000000ffff057224 */ /* 0x002fd400078e0008 */
[----:B------:R-:W-:Y:S01]  /*c920*/  @!P1 LEA R21, R37, UR46, 0x1 ;  /* 0x0000002e25159c11 */ /* 0x000fe2000f8e08ff */
[----:B------:R-:W-:Y:S01]  /*c930*/  SHFL.IDX PT, R14, R3, 0x5, 0x181f ;  /* 0x00b81f00030e7f89 */ /* 0x000fe200000e0000 */
[----:B------:R-:W-:-:S03]  /*c940*/  @!P1 IMAD.WIDE.U32 R8, R27, 0x2, R4 ;  /* 0x000000021b089825 */ /* 0x000fc600078e0004 */
[----:B------:R-:W-:Y:S04]  /*c950*/  SHFL.IDX PT, R5, R0, 0x4, 0x181f ;  /* 0x00981f0000057f89 */ /* 0x000fe800000e0000 */
[----:B------:R-:W0:Y:S04]  /*c960*/  SHFL.IDX PT, R4, R3, 0x4, 0x181f ;  /* 0x00981f0003047f89 */ /* 0x000e2800000e0000 */
[----:B------:R-:W-:Y:S04]  /*c970*/  @!P1 LDGSTS.E.BYPASS.LTC128B.128 [R21+0xdc00], desc[UR36][R8.64], !P3 ;  /* 0x0dc0000008159fae */ /* 0x000fe8000d901d64 */
[----:B------:R-:W-:Y:S04]  /*c980*/  @!P1 LDGSTS.E.BYPASS.LTC128B.128 [R21+0x11c00], desc[UR36][R8.64+0x80], !P2 ;  /* 0x11c0008008159fae */ /* 0x000fe8000d101d64 */
[----:B------:R1:W-:Y:S01]  /*c990*/  @!P1 LDGSTS.E.BYPASS.LTC128B.128 [R21+0x15c00], desc[UR36][R8.64+0x100], !P0 ;  /* 0x15c0010008159fae */ /* 0x0003e2000c101d64 */
[----:B------:R-:W-:-:S02]  /*c9a0*/  ISETP.GE.AND P1, PT, R11, R6, PT ;  /* 0x000000060b00720c */ /* 0x000fc40003f26270 */
[C---:B------:R-:W-:Y:S01]  /*c9b0*/  IADD3 R11, R7.reuse, 0x60, RZ ;  /* 0x00000060070b7810 */ /* 0x040fe20007ffe0ff */
[----:B-1----:R-:W1:Y:S01]  /*c9c0*/  SHFL.IDX PT, R8, R0, 0x5, 0x181f ;  /* 0x00b81f0000087f89 */ /* 0x002e6200000e0000 */
[----:B------:R-:W-:-:S09]  /*c9d0*/  IADD3 R9, R7, 0x50, RZ ;  /* 0x0000005007097810 */ /* 0x000fd20007ffe0ff */
[----:B0-----:R-:W-:Y:S01]  /*c9e0*/  @!P1 IMAD.WIDE.U32 R4, R27, 0x2, R4 ;  /* 0x000000021b049825 */ /* 0x001fe200078e0004 */
[----:B------:R-:W-:-:S05]  /*c9f0*/  @!P1 LEA R19, R37, UR46, 0x1 ;  /* 0x0000002e25139c11 */ /* 0x000fca000f8e08ff */
[----:B------:R-:W-:Y:S04]  /*ca00*/  @!P1 LDGSTS.E.BYPASS.LTC128B.128 [R19+0xe400], desc[UR36][R4.64], !P3 ;  /* 0x0e40000004139fae */ /* 0x000fe8000d901d64 */
[----:B------:R-:W-:Y:S04]  /*ca10*/  @!P1 LDGSTS.E.BYPASS.LTC128B.128 [R19+0x12400], desc[UR36][R4.64+0x80], !P2 ;  /* 0x1240008004139fae */ /* 0x000fe8000d101d64 */
[----:B------:R0:W-:Y:S01]  /*ca20*/  @!P1 LDGSTS.E.BYPASS.LTC128B.128 [R19+0x16400], desc[UR36][R4.64+0x100], !P0 ;  /* 0x1640010004139fae */ /* 0x0001e2000c101d64 */
[----:B------:R-:W-:Y:S01]  /*ca30*/  ISETP.GE.AND P1, PT, R9, R6, PT ;  /* 0x000000060900720c */ /* 0x000fe20003f26270 */
[----:B0-----:R-:W-:-:S02]  /*ca40*/  IMAD.MOV.U32 R4, RZ, RZ, R14 ;  /* 0x000000ffff047224 */ /* 0x001fc400078e000e */
        /* <DEDUP_REMOVED lines=16> */
.L_x_2308:
[----:B------:R-:W-:Y:S01]  /*cb50*/  VIADD R7, R7, 0x70 ;  /* 0x0000007007077836 */ /* 0x000fe20000000000 */
[----:B------:R-:W-:Y:S01]  /*cb60*/  BSSY B0, `(.L_x_2241) ;  /* 0x000000d000007945 */ /* 0x000fe20003800000 */
[----:B-1----:R-:W-:Y:S01]  /*cb70*/  IMAD.MOV.U32 R4, RZ, RZ, R14 ;  /* 0x000000ffff047224 */ /* 0x002fe200078e000e */
[----:B--2---:R-:W-:Y:S02]  /*cb80*/  MOV R5, R8 ;  /* 0x0000000800057202 */ /* 0x004fe40000000f00 */
        /* <DEDUP_REMOVED lines=10> */
.L_x_2242:
[----:B------:R-:W-:Y:S05]  /*cc30*/  BSYNC B0 ;  /* 0x0000000000007941 */ /* 0x000fea0003800000 */
.L_x_2241:
[----:B------:R-:W-:Y:S01]  /*cc40*/  NOP ;  /* 0x0000000000007918 */ /* 0x000fe20000000000 */
[----:B------:R-:W-:Y:S01]  /*cc50*/  SYNCS.ARRIVE.TRANS64.RED.A0T1 RZ, [UR46+0x2a800], RZ ;  /* 0x02a800ffffff79a7 */ /* 0x000fe2000820042e */
[----:B------:R-:W-:Y:S01]  /*cc60*/  IMAD.MOV.U32 R0, RZ, RZ, 0x1 ;  /* 0x00000001ff007424 */ /* 0x000fe200078e00ff */
[----:B------:R-:W-:Y:S04]  /*cc70*/  ARRIVES.LDGSTSBAR.64.TRANSCNT [UR46+0x2a800] ;  /* 0x02a80000ff0079b0 */ /* 0x000fe80008000aae */
[----:B------:R-:W-:Y:S01]  /*cc80*/  SHF.L.U32 R0, R0, 0x1f, RZ ;  /* 0x0000001f00007819 */ /* 0x000fe200000006ff */
[----:B------:R-:W-:Y:S01]  /*cc90*/  NOP ;  /* 0x0000000000007918 */ /* 0x000fe20000000000 */
[----:B------:R-:W-:Y:S02]  /*cca0*/  SYNCS.ARRIVE.TRANS64.A1T0 RZ, [UR46+0x2a800], RZ ;  /* 0x02a800ffffff79a7 */ /* 0x000fe4000810002e */
[----:B------:R-:W1:Y:S02]  /*ccb0*/  SYNCS.PHASECHK.TRANS64.TRYWAIT P0, [UR46+0x2a820], R0 ;  /* 0x02a82000ff0075a7 */ /* 0x000e64000800016e */
[----:B-1----:R-:W-:Y:S05]  /*ccc0*/  @!P0 BRA `(.L_x_2243) ;  /* 0x0000002c00848947 */ /* 0x002fea0003800000 */
.L_x_2309:
[----:B------:R-:W-:Y:S01]  /*ccd0*/  UIADD3 UR4, UR51, -0x2, URZ ;  /* 0xfffffffe33047890 */ /* 0x000fe2000fffe03f */
[----:B------:R-:W-:Y:S01]  /*cce0*/  IMAD.MOV.U32 R9, RZ, RZ, 0x1 ;  /* 0x00000001ff097424 */ /* 0x000fe200078e00ff */
[----:B------:R-:W-:Y:S02]  /*ccf0*/  MOV R8, RZ ;  /* 0x000000ff00087202 */ /* 0x000fe40000000f00 */
[----:B------:R-:W-:-:S06]  /*cd00*/  UISETP.GE.AND UP0, UPT, UR4, UR50, UPT ;  /* 0x000000320400728c */ /* 0x000fcc000bf06270 */
[----:B------:R-:W-:-:S13]  /*cd10*/  PLOP3.LUT P0, PT, PT, PT, UP0, 0x80, 0x0 ;  /* 0x000000000000781c */ /* 0x000fda0003f0f008 */
[----:B------:R-:W-:Y:S05]  /*cd20*/  @!P0 BRA `(.L_x_2244) ;  /* 0x0000000c00dc8947 */ /* 0x000fea0003800000 */
[----:B------:R-:W-:Y:S01]  /*cd30*/  UIADD3 UR4, UR44, 0x1, URZ ;  /* 0x000000012c047890 */ /* 0x000fe2000fffe03f */
[----:B0-----:R-:W-:Y:S01]  /*cd40*/  LOP3.LUT R0, RZ, UR43, RZ, 0x33, !PT ;  /* 0x0000002bff007c12 */ /* 0x001fe2000f8e33ff */
[----:B------:R-:W-:Y:S01]  /*cd50*/  ULOP3.LUT UR5, URZ, UR45, URZ, 0x33, !UPT ;  /* 0x0000002d3f057292 */ /* 0x000fe2000f8e333f */
[----:B------:R-:W-:Y:S01]  /*cd60*/  IADD3 R26, R26, R30, R23 ;  /* 0x0000001e1a1a7210 */ /* 0x000fe20007ffe017 */
[----:B------:R-:W-:Y:S01]  /*cd70*/  UIMAD UR4, UR4, UR40, URZ ;  /* 0x00000028040472a4 */ /* 0x000fe2000f8e023f */
[----:B------:R-:W-:Y:S01]  /*cd80*/  IADD3 R5, -R23, UR42, RZ ;  /* 0x0000002a17057c10 */ /* 0x000fe2000fffe1ff */
[----:B------:R-:W-:Y:S01]  /*cd90*/  BSSY B0, `(.L_x_2244) ;  /* 0x00000f0000007945 */ /* 0x000fe20003800000 */
[----:B------:R-:W-:Y:S01]  /*cda0*/  IMAD.SHL.U32 R20, R27, 0x2, RZ ;  /* 0x000000021b147824 */ /* 0x000fe200078e00ff */
[----:B------:R-:W-:Y:S01]  /*cdb0*/  MOV R19, 0x1 ;  /* 0x0000000100137802 */ /* 0x000fe20000000f00 */
[----:B------:R-:W-:Y:S01]  /*cdc0*/  VIADD R7, R26, 0xfffffee0 ;  /* 0xfffffee01a077836 */ /* 0x000fe20000000000 */
[----:B------:R-:W-:Y:S01]  /*cdd0*/  LOP3.LUT R3, RZ, UR4, RZ, 0x33, !PT ;  /* 0x00000004ff037c12 */ /* 0x000fe2000f8e33ff */
[----:B------:R-:W-:-:S03]  /*cde0*/  IMAD.MOV.U32 R10, RZ, RZ, RZ ;  /* 0x000000ffff0a7224 */ /* 0x000fc600078e00ff */
[----:B------:R-:W-:-:S04]  /*cdf0*/  VIMNMX3 R0, R0, UR5, R3, !PT ;  /* 0x0000000500007c0f */ /* 0x000fc8000f800103 */
[C---:B------:R-:W-:Y:S01]  /*ce00*/  IADD3 R35, -R0.reuse, -0x2, RZ ;  /* 0xfffffffe00237810 */ /* 0x040fe20007ffe1ff */
[C---:B------:R-:W-:Y:S02]  /*ce10*/  IMAD R5, R0.reuse, 0x60, R5 ;  /* 0x0000006000057824 */ /* 0x040fe400078e0205 */
[----:B------:R-:W-:Y:S02]  /*ce20*/  IMAD R7, R0, -0x60, R7 ;  /* 0xffffffa000077824 */ /* 0x000fe400078e0207 */
[----:B------:R-:W-:-:S07]  /*ce30*/  VIADD R6, R5, 0xc0 ;  /* 0x000000c005067836 */ /* 0x000fce0000000000 */
.L_x_2257:
[----:B------:R-:W-:Y:S02]  /*ce40*/  ISETP.NE.AND P0, PT, R28, 0x1, PT ;  /* 0x000000011c00780c */ /* 0x000fe40003f05270 */
[----:B------:R-:W-:Y:S02]  /*ce50*/  ISETP.GT.U32.AND P2, PT, R22, 0x5f, PT ;  /* 0x0000005f1600780c */ /* 0x000fe40003f44070 */
[----:B------:R-:W-:Y:S02]  /*ce60*/  MOV R30, RZ ;  /* 0x000000ff001e7202 */ /* 0x000fe40000000f00 */
[----:B------:R-:W-:-:S07]  /*ce70*/  LOP3.LUT P1, RZ, R36, 0x10, RZ, 0xc0, !PT ;  /* 0x0000001024ff7812 */ /* 0x000fce000782c0ff */
[----:B------:R-:W0:Y:S08]  /*ce80*/  @P0 LDC R0, c[0x0][0x434] ;  /* 0x00010d00ff000b82 */ /* 0x000e300000000800 */
[----:B-1----:R-:W1:Y:S08]  /*ce90*/  @P0 LDC R12, c[0x0][0x438] ;  /* 0x00010e00ff0c0b82 */ /* 0x002e700000000800 */
[----:B------:R-:W2:Y:S08]  /*cea0*/  @!P2 LDC.64 R4, c[0x0][0x428] ;  /* 0x00010a00ff04ab82 */ /* 0x000eb00000000a00 */
[----:B------:R-:W3:Y:S01]  /*ceb0*/  @!P2 LDC.64 R8, c[0x0][0x418] ;  /* 0x00010600ff08ab82 */ /* 0x000ee20000000a00 */
[----:B0-----:R-:W-:Y:S01]  /*cec0*/  @P0 IMAD.HI.U32 R3, R7, R0, RZ ;  /* 0x0000000007030227 */ /* 0x001fe200078e00ff */
[----:B------:R-:W-:-:S04]  /*ced0*/  MOV R0, R7 ;  /* 0x0000000700007202 */ /* 0x000fc80000000f00 */
[----:B-1----:R-:W-:-:S04]  /*cee0*/  @P0 SHF.R.U32.HI R0, RZ, R12, R3 ;  /* 0x0000000cff000219 */ /* 0x002fc80000011603 */
[----:B------:R-:W-:Y:S01]  /*cef0*/  @!P2 SHF.R.S32.HI R13, RZ, 0x1f, R0 ;  /* 0x0000001fff0da819 */ /* 0x000fe20000011400 */
[----:B--2---:R-:W-:-:S04]  /*cf00*/  @!P2 IMAD R12, R33, R4, RZ ;  /* 0x00000004210ca224 */ /* 0x004fc800078e02ff */
[----:B------:R-:W-:Y:S02]  /*cf10*/  @!P2 IMAD R3, R29, R5, R12 ;  /* 0x000000051d03a224 */ /* 0x000fe400078e020c */
[----:B------:R-:W-:-:S04]  /*cf20*/  @!P2 IMAD.MOV.U32 R12, RZ, RZ, R0 ;  /* 0x000000ffff0ca224 */ /* 0x000fc800078e0000 */
[----:B------:R-:W-:-:S04]  /*cf30*/  @!P2 IMAD.WIDE.U32 R12, R29, R4, R12 ;  /* 0x000000041d0ca225 */ /* 0x000fc800078e000c */
[----:B------:R-:W-:Y:S01]  /*cf40*/  @!P2 IMAD.IADD R3, R3, 0x1, R13 ;  /* 0x000000010303a824 */ /* 0x000fe200078e020d */
[----:B---3--:R-:W-:-:S04]  /*cf50*/  @!P2 LEA R4, P0, R12, R8, 0x2 ;  /* 0x000000080c04a211 */ /* 0x008fc800078010ff */
        /* <DEDUP_REMOVED lines=9> */
.L_x_2245:
[----:B------:R-:W-:Y:S01]  /*cff0*/  LEA R26, R8, UR46, 0x3 ;  /* 0x0000002e081a7c11 */ /* 0x000fe2000f8e18ff */
[----:B------:R-:W-:Y:S01]  /*d000*/  BSSY B1, `(.L_x_2246) ;  /* 0x0000004000017945 */ /* 0x000fe20003800000 */
[----:B------:R-:W-:-:S04]  /*d010*/  SHF.L.U32 R3, R9, 0x1f, RZ ;  /* 0x0000001f09037819 */ /* 0x000fc800000006ff */
[----:B------:R-:W0:Y:S02]  /*d020*/  SYNCS.PHASECHK.TRANS64.TRYWAIT P0, [R26+URZ+0x2a840], R3 ;  /* 0x02a840031a0075a7 */ /* 0x000e24000800017f */
[----:B0-----:R-:W-:Y:S05]  /*d030*/  @!P0 BRA `(.L_x_2247) ;  /* 0x0000002800c08947 */ /* 0x001fea0003800000 */
.L_x_2310:
[----:B------:R-:W-:Y:S05]  /*d040*/  BSYNC B1 ;  /* 0x0000000000017941 */ /* 0x000fea0003800000 */
.L_x_2246:
[----:B------:R-:W-:Y:S01]  /*d050*/  ULDC UR4, c[0x0][0x430] ;  /* 0x00010c0000047ab9 */ /* 0x000fe20000000800 */
[----:B-----5:R-:W-:Y:S01]  /*d060*/  SHF.R.S32.HI R21, RZ, 0x1f, R30 ;  /* 0x0000001fff157819 */ /* 0x020fe2000001141e */
[----:B------:R-:W-:Y:S01]  /*d070*/  UIADD3 UR4, -UR4, URZ, URZ ;  /* 0x0000003f04047290 */ /* 0x000fe2000fffe13f */
[----:B------:R-:W-:Y:S02]  /*d080*/  R2UR UR6, R34 ;  /* 0x00000000220672ca */ /* 0x000fe400000e0000 */
[C---:B------:R-:W-:Y:S02]  /*d090*/  LOP3.LUT P3, RZ, R36.reuse, 0x4, RZ, 0xc0, !PT ;  /* 0x0000000424ff7812 */ /* 0x040fe4000786c0ff */
[----:B------:R-:W-:Y:S01]  /*d0a0*/  LOP3.LUT P2, RZ, R36, 0x2, RZ, 0xc0, !PT ;  /* 0x0000000224ff7812 */ /* 0x000fe2000784c0ff */
[----:B------:R-:W-:Y:S01]  /*d0b0*/  IMAD R25, R0, UR4, R7 ;  /* 0x0000000400197c24 */ /* 0x000fe2000f8e0207 */
[----:B------:R-:W-:Y:S01]  /*d0c0*/  ULDC.64 UR4, c[0x0][0x300] ;  /* 0x0000c00000047ab9 */ /* 0x000fe20000000a00 */
[----:B------:R-:W-:-:S02]  /*d0d0*/  LOP3.LUT P1, RZ, R36, 0x1, RZ, 0xc0, !PT ;  /* 0x0000000124ff7812 */ /* 0x000fc4000782c0ff */
[----:B------:R-:W-:Y:S01]  /*d0e0*/  IMAD.WIDE.U32 R4, R25, UR4, RZ ;  /* 0x0000000419047c25 */ /* 0x000fe2000f8e00ff */
[----:B------:R-:W-:-:S05]  /*d0f0*/  SHF.R.S32.HI R24, RZ, 0x1f, R25 ;  /* 0x0000001fff187819 */ /* 0x000fca0000011419 */
[----:B------:R-:W-:-:S04]  /*d100*/  IMAD R0, R24, UR4, RZ ;  /* 0x0000000418007c24 */ /* 0x000fc8000f8e02ff */
[----:B0-----:R-:W-:Y:S01]  /*d110*/  IMAD R3, R25, UR5, R0 ;  /* 0x0000000519037c24 */ /* 0x001fe2000f8e0200 */
        /* <DEDUP_REMOVED lines=16> */
[----:B------:R-:W-:Y:S01]  /*d220*/  IMAD R5, R8, 0x4800, R37 ;  /* 0x0000480008057824 */ /* 0x000fe200078e0225 */
[----:B------:R-:W-:Y:S06]  /*d230*/  BRA.DIV UR4, `(.L_x_2248) ;  /* 0x0000002a04547947 */ /* 0x000fec000b800000 */
[----:B------:R-:W0:Y:S01]  /*d240*/  SHFL.IDX PT, R14, R3, RZ, 0x181f ;  /* 0x00181fff030e7589 */ /* 0x000e2200000e0000 */
[----:B------:R-:W-:-:S03]  /*d250*/  LEA R5, R5, UR46, 0x1 ;  /* 0x0000002e05057c11 */ /* 0x000fc6000f8e08ff */
[----:B------:R-:W1:Y:S04]  /*d260*/  SHFL.IDX PT, R4, R0, RZ, 0x181f ;  /* 0x00181fff00047589 */ /* 0x000e6800000e0000 */
[----:B------:R-:W-:Y:S04]  /*d270*/  SHFL.IDX PT, R11, R3, 0x2, 0x181f ;  /* 0x00581f00030b7f89 */ /* 0x000fe800000e0000 */
[----:B------:R-:W-:Y:S01]  /*d280*/  SHFL.IDX PT, R31, R0, 0x2, 0x181f ;  /* 0x00581f00001f7f89 */ /* 0x000fe200000e0000 */
[----:B0-----:R-:W-:-:S03]  /*d290*/  IADD3 R12, P0, R14, R20, RZ ;  /* 0x000000140e0c7210 */ /* 0x001fc60007f1e0ff */
[----:B------:R-:W0:Y:S01]  /*d2a0*/  SHFL.IDX PT, R14, R3, 0x1, 0x181f ;  /* 0x00381f00030e7f89 */ /* 0x000e2200000e0000 */
[----:B-1----:R-:W-:-:S03]  /*d2b0*/  IADD3.X R13, RZ, R4, RZ, P0, !PT ;  /* 0x00000004ff0d7210 */ /* 0x002fc600007fe4ff */
[----:B------:R-:W1:Y:S04]  /*d2c0*/  SHFL.IDX PT, R4, R0, 0x1, 0x181f ;  /* 0x00381f0000047f89 */ /* 0x000e6800000e0000 */
[----:B------:R-:W-:Y:S04]  /*d2d0*/  LDGSTS.E.BYPASS.LTC128B.128 [R5+0x18400], desc[UR36][R12.64], !P3 ;  /* 0x184000000c057fae */ /* 0x000fe8000d901d64 */
[----:B------:R-:W-:Y:S04]  /*d2e0*/  LDGSTS.E.BYPASS.LTC128B.128 [R5+0x1b400], desc[UR36][R12.64+0x80], !P2 ;  /* 0x1b4000800c057fae */ /* 0x000fe8000d101d64 */
[----:B------:R-:W-:Y:S01]  /*d2f0*/  LDGSTS.E.BYPASS.LTC128B.128 [R5+0x1e400], desc[UR36][R12.64+0x100], !P1 ;  /* 0x1e4001000c057fae */ /* 0x000fe2000c901d64 */
[----:B0-----:R-:W-:-:S05]  /*d300*/  IADD3 R14, P0, R14, R20, RZ ;  /* 0x000000140e0e7210 */ /* 0x001fca0007f1e0ff */
[----:B-1----:R-:W-:Y:S02]  /*d310*/  IMAD.X R15, RZ, RZ, R4, P0 ;  /* 0x000000ffff0f7224 */ /* 0x002fe400000e0604 */
[----:B------:R-:W-:Y:S04]  /*d320*/  SHFL.IDX PT, R4, R0, 0x4, 0x181f ;  /* 0x00981f0000047f89 */ /* 0x000fe800000e0000 */
[----:B------:R-:W-:Y:S04]  /*d330*/  LDGSTS.E.BYPASS.LTC128B.128 [R5+0x18c00], desc[UR36][R14.64], !P3 ;  /* 0x18c000000e057fae */ /* 0x000fe8000d901d64 */
[----:B------:R-:W-:Y:S04]  /*d340*/  LDGSTS.E.BYPASS.LTC128B.128 [R5+0x1bc00], desc[UR36][R14.64+0x80], !P2 ;  /* 0x1bc000800e057fae */ /* 0x000fe8000d101d64 */
[----:B------:R0:W-:Y:S02]  /*d350*/  LDGSTS.E.BYPASS.LTC128B.128 [R5+0x1ec00], desc[UR36][R14.64+0x100], !P1 ;  /* 0x1ec001000e057fae */ /* 0x0001e4000c901d64 */
[----:B0-----:R-:W-:-:S02]  /*d360*/  IADD3 R14, P0, R11, R20, RZ ;  /* 0x000000140b0e7210 */ /* 0x001fc40007f1e0ff */
[----:B------:R-:W0:Y:S03]  /*d370*/  SHFL.IDX PT, R11, R3, 0x3, 0x181f ;  /* 0x00781f00030b7f89 */ /* 0x000e2600000e0000 */
[----:B------:R-:W-:Y:S02]  /*d380*/  IMAD.X R15, RZ, RZ, R31, P0 ;  /* 0x000000ffff0f7224 */ /* 0x000fe400000e061f */
[----:B------:R-:W1:Y:S04]  /*d390*/  SHFL.IDX PT, R31, R0, 0x3, 0x181f ;  /* 0x00781f00001f7f89 */ /* 0x000e6800000e0000 */
[----:B------:R-:W-:Y:S04]  /*d3a0*/  LDGSTS.E.BYPASS.LTC128B.128 [R5+0x19400], desc[UR36][R14.64], !P3 ;  /* 0x194000000e057fae */ /* 0x000fe8000d901d64 */
[----:B------:R-:W-:Y:S04]  /*d3b0*/  LDGSTS.E.BYPASS.LTC128B.128 [R5+0x1c400], desc[UR36][R14.64+0x80], !P2 ;  /* 0x1c4000800e057fae */ /* 0x000fe8000d101d64 */
[----:B------:R2:W-:Y:S04]  /*d3c0*/  LDGSTS.E.BYPASS.LTC128B.128 [R5+0x1f400], desc[UR36][R14.64+0x100], !P1 ;  /* 0x1f4001000e057fae */ /* 0x0005e8000c901d64 */
[----:B------:R-:W-:Y:S01]  /*d3d0*/  SHFL.IDX PT, R0, R0, 0x5, 0x181f ;  /* 0x00b81f0000007f89 */ /* 0x000fe200000e0000 */
[----:B0-----:R-:W-:-:S03]  /*d3e0*/  IADD3 R12, P0, R11, R20, RZ ;  /* 0x000000140b0c7210 */ /* 0x001fc60007f1e0ff */
[----:B--2---:R-:W0:Y:S01]  /*d3f0*/  SHFL.IDX PT, R14, R3, 0x4, 0x181f ;  /* 0x00981f00030e7f89 */ /* 0x004e2200000e0000 */
[----:B-1----:R-:W-:-:S03]  /*d400*/  IADD3.X R13, RZ, R31, RZ, P0, !PT ;  /* 0x0000001fff0d7210 */ /* 0x002fc600007fe4ff */
[----:B------:R-:W1:Y:S04]  /*d410*/  SHFL.IDX PT, R3, R3, 0x5, 0x181f ;  /* 0x00b81f0003037f89 */ /* 0x000e6800000e0000 */
[----:B------:R2:W-:Y:S04]  /*d420*/  LDGSTS.E.BYPASS.LTC128B.128 [R5+0x19c00], desc[UR36][R12.64], !P3 ;  /* 0x19c000000c057fae */ /* 0x0005e8000d901d64 */
[----:B------:R2:W-:Y:S04]  /*d430*/  LDGSTS.E.BYPASS.LTC128B.128 [R5+0x1cc00], desc[UR36][R12.64+0x80], !P2 ;  /* 0x1cc000800c057fae */ /* 0x0005e8000d101d64 */
[----:B------:R2:W-:Y:S01]  /*d440*/  LDGSTS.E.BYPASS.LTC128B.128 [R5+0x1fc00], desc[UR36][R12.64+0x100], !P1 ;  /* 0x1fc001000c057fae */ /* 0x0005e2000c901d64 */
[----:B0-----:R-:W-:-:S05]  /*d450*/  IADD3 R14, P0, R14, R20, RZ ;  /* 0x000000140e0e7210 */ /* 0x001fca0007f1e0ff */
[----:B------:R-:W-:-:S05]  /*d460*/  IMAD.X R15, RZ, RZ, R4, P0 ;  /* 0x000000ffff0f7224 */ /* 0x000fca00000e0604 */
[----:B------:R2:W-:Y:S04]  /*d470*/  LDGSTS.E.BYPASS.LTC128B.128 [R5+0x1a400], desc[UR36][R14.64], !P3 ;  /* 0x1a4000000e057fae */ /* 0x0005e8000d901d64 */
[----:B------:R2:W-:Y:S04]  /*d480*/  LDGSTS.E.BYPASS.LTC128B.128 [R5+0x1d400], desc[UR36][R14.64+0x80], !P2 ;  /* 0x1d4000800e057fae */ /* 0x0005e8000d101d64 */
[----:B-1----:R2:W-:Y:S02]  /*d490*/  LDGSTS.E.BYPASS.LTC128B.128 [R5+0x20400], desc[UR36][R14.64+0x100], !P1 ;  /* 0x204001000e057fae */ /* 0x0025e4000c901d64 */
.L_x_2324:
        /* <DEDUP_REMOVED lines=10> */
.L_x_2249:
        /* <DEDUP_REMOVED lines=10> */
.L_x_2250:
[----:B------:R1:W-:Y:S01]  /*d5e0*/  SYNCS.ARRIVE.TRANS64.A1T0 RZ, [R26+URZ+0x2a830], RZ ;  /* 0x02a830ff1aff79a7 */ /* 0x0003e2000810003f */
[----:B------:R-:W-:Y:S05]  /*d5f0*/  @!P2 BRA `(.L_x_2251) ;  /* 0x000000000004a947 */ /* 0x000fea0003800000 */
[----:B------:R-:W-:Y:S01]  /*d600*/  BPT.TRAP 0x1 ;  /* 0x000000040000795c */ /* 0x000fe20000300000 */
.L_x_2251:
[----:B------:R-:W-:Y:S01]  /*d610*/  SHF.L.U32 R3, R19, 0x1f, RZ ;  /* 0x0000001f13037819 */ /* 0x000fe200000006ff */
[----:B------:R-:W-:Y:S01]  /*d620*/  BSSY B1, `(.L_x_2252) ;  /* 0x0000004000017945 */ /* 0x000fe20003800000 */
[----:B------:R-:W-:-:S04]  /*d630*/  LEA R0, R10, UR46, 0x3 ;  /* 0x0000002e0a007c11 */ /* 0x000fc8000f8e18ff */
[----:B------:R-:W2:Y:S02]  /*d640*/  SYNCS.PHASECHK.TRANS64.TRYWAIT P0, [R0+URZ+0x2a860], R3 ;  /* 0x02a86003000075a7 */ /* 0x000ea4000800017f */
[----:B--2---:R-:W-:Y:S05]  /*d650*/  @!P0 BRA `(.L_x_2253) ;  /* 0x0000002c00288947 */ /* 0x004fea0003800000 */
.L_x_2325:
[----:B------:R-:W-:Y:S05]  /*d660*/  BSYNC B1 ;  /* 0x0000000000017941 */ /* 0x000fea0003800000 */
.L_x_2252:
[----:B------:R-:W-:Y:S01]  /*d670*/  UMOV UR4, 0xffffffff ;  /* 0xffffffff00047882 */ /* 0x000fe20000000000 */
[----:B------:R-:W-:Y:S01]  /*d680*/  LOP3.LUT P0, RZ, R32, 0x2, RZ, 0xc0, !PT ;  /* 0x0000000220ff7812 */ /* 0x000fe2000780c0ff */
[----:B------:R-:W-:Y:S01]  /*d690*/  IMAD R10, R10, 0x3000, R37 ;  /* 0x000030000a0a7824 */ /* 0x000fe200078e0225 */
[----:B------:R-:W-:Y:S11]  /*d6a0*/  BRA.DIV UR4, `(.L_x_2254) ;  /* 0x0000002e04287947 */ /* 0x000ff6000b800000 */
[----:B------:R-:W3:Y:S04]  /*d6b0*/  SHFL.IDX PT, R14, R17, RZ, 0x181f ;  /* 0x00181fff110e7589 */ /* 0x000ee800000e0000 */
[----:B--2---:R-:W0:Y:S04]  /*d6c0*/  SHFL.IDX PT, R3, R18, RZ, 0x181f ;  /* 0x00181fff12037589 */ /* 0x004e2800000e0000 */
[----:B------:R-:W-:Y:S01]  /*d6d0*/  SHFL.IDX PT, R19, R18, 0x1, 0x181f ;  /* 0x00381f0012137f89 */ /* 0x000fe200000e0000 */
[----:B---3--:R-:W-:-:S03]  /*d6e0*/  IADD3 R4, P1, R14, R20, RZ ;  /* 0x000000140e047210 */ /* 0x008fc60007f3e0ff */
[----:B------:R-:W2:Y:S01]  /*d6f0*/  SHFL.IDX PT, R14, R17, 0x1, 0x181f ;  /* 0x00381f00110e7f89 */ /* 0x000ea200000e0000 */
[----:B0-----:R-:W-:Y:S02]  /*d700*/  IADD3.X R5, RZ, R3, RZ, P1, !PT ;  /* 0x00000003ff057210 */ /* 0x001fe40000ffe4ff */
[----:B------:R-:W-:Y:S02]  /*d710*/  LOP3.LUT P1, RZ, R32, 0x1, RZ, 0xc0, !PT ;  /* 0x0000000120ff7812 */ /* 0x000fe4000782c0ff */
[----:B------:R-:W-:Y:S02]  /*d720*/  LEA R3, R10, UR46, 0x1 ;  /* 0x0000002e0a037c11 */ /* 0x000fe4000f8e08ff */
[----:B------:R-:W-:-:S13]  /*d730*/  ISETP.LT.OR P2, PT, R6, 0x1, !P1 ;  /* 0x000000010600780c */ /* 0x000fda0004f41670 */
[----:B------:R-:W-:Y:S01]  /*d740*/  LDGSTS.E.BYPASS.LTC128B.128 [R3+0x400], desc[UR36][R4.64], !P2 ;  /* 0x0040000004037fae */ /* 0x000fe2000d101d64 */
[----:B------:R-:W-:-:S13]  /*d750*/  ISETP.LT.OR P2, PT, R6, 0x1, !P0 ;  /* 0x000000010600780c */ /* 0x000fda0004741670 */
[----:B------:R0:W-:Y:S01]  /*d760*/  LDGSTS.E.BYPASS.LTC128B.128 [R3+0x3400], desc[UR36][R4.64+0x80], !P2 ;  /* 0x0340008004037fae */ /* 0x0001e2000d101d64 */
[----:B--2---:R-:W-:-:S03]  /*d770*/  IADD3 R10, P2, R14, R20, RZ ;  /* 0x000000140e0a7210 */ /* 0x004fc60007f5e0ff */
[----:B------:R-:W0:Y:S02]  /*d780*/  SHFL.IDX PT, R14, R17, 0x2, 0x181f ;  /* 0x00581f00110e7f89 */ /* 0x000e2400000e0000 */
[----:B------:R-:W-:Y:S01]  /*d790*/  IMAD.X R11, RZ, RZ, R19, P2 ;  /* 0x000000ffff0b7224 */ /* 0x000fe200010e0613 */
[----:B------:R-:W-:Y:S01]  /*d7a0*/  ISETP.LT.OR P2, PT, R6, 0x11, !P1 ;  /* 0x000000110600780c */ /* 0x000fe20004f41670 */
[----:B------:R-:W2:-:S12]  /*d7b0*/  SHFL.IDX PT, R19, R18, 0x2, 0x181f ;  /* 0x00581f0012137f89 */ /* 0x000e9800000e0000 */
[----:B------:R-:W-:Y:S01]  /*d7c0*/  LDGSTS.E.BYPASS.LTC128B.128 [R3+0xc00], desc[UR36][R10.64], !P2 ;  /* 0x00c000000a037fae */ /* 0x000fe2000d101d64 */
[----:B------:R-:W-:-:S13]  /*d7d0*/  ISETP.LT.OR P2, PT, R6, 0x11, !P0 ;  /* 0x000000110600780c */ /* 0x000fda0004741670 */
[----:B------:R3:W-:Y:S01]  /*d7e0*/  LDGSTS.E.BYPASS.LTC128B.128 [R3+0x3c00], desc[UR36][R10.64+0x80], !P2 ;  /* 0x03c000800a037fae */ /* 0x0007e2000d101d64 */
[----:B0-----:R-:W-:-:S03]  /*d7f0*/  IADD3 R4, P2, R14, R20, RZ ;  /* 0x000000140e047210 */ /* 0x001fc60007f5e0ff */
[----:B------:R-:W3:Y:S02]  /*d800*/  SHFL.IDX PT, R14, R17, 0x3, 0x181f ;  /* 0x00781f00110e7f89 */ /* 0x000ee400000e0000 */
[----:B--2---:R-:W-:Y:S01]  /*d810*/  IMAD.X R5, RZ, RZ, R19, P2 ;  /* 0x000000ffff057224 */ /* 0x004fe200010e0613 */
[----:B------:R-:W-:Y:S01]  /*d820*/  ISETP.LT.OR P2, PT, R6, 0x21, !P1 ;  /* 0x000000210600780c */ /* 0x000fe20004f41670 */
[----:B------:R-:W0:-:S12]  /*d830*/  SHFL.IDX PT, R19, R18, 0x3, 0x181f ;  /* 0x00781f0012137f89 */ /* 0x000e1800000e0000 */
[----:B------:R-:W-:Y:S01]  /*d840*/  LDGSTS.E.BYPASS.LTC128B.128 [R3+0x1400], desc[UR36][R4.64], !P2 ;  /* 0x0140000004037fae */ /* 0x000fe2000d101d64 */
[----:B------:R-:W-:-:S13]  /*d850*/  ISETP.LT.OR P2, PT, R6, 0x21, !P0 ;  /* 0x000000210600780c */ /* 0x000fda0004741670 */
[----:B------:R2:W-:Y:S01]  /*d860*/  LDGSTS.E.BYPASS.LTC128B.128 [R3+0x4400], desc[UR36][R4.64+0x80], !P2 ;  /* 0x0440008004037fae */ /* 0x0005e2000d101d64 */
[----:B---3--:R-:W-:-:S03]  /*d870*/  IADD3 R10, P2, R14, R20, RZ ;  /* 0x000000140e0a7210 */ /* 0x008fc60007f5e0ff */
[----:B------:R-:W2:Y:S01]  /*d880*/  SHFL.IDX PT, R14, R17, 0x4, 0x181f ;  /* 0x00981f00110e7f89 */ /* 0x000ea200000e0000 */
[----:B0-----:R-:W-:Y:S02]  /*d890*/  IADD3.X R11, RZ, R19, RZ, P2, !PT ;  /* 0x00000013ff0b7210 */ /* 0x001fe400017fe4ff */
[----:B------:R-:W-:Y:S01]  /*d8a0*/  ISETP.LT.OR P2, PT, R6, 0x31, !P1 ;  /* 0x000000310600780c */ /* 0x000fe20004f41670 */
[----:B------:R-:W0:-:S12]  /*d8b0*/  SHFL.IDX PT, R19, R18, 0x4, 0x181f ;  /* 0x00981f0012137f89 */ /* 0x000e1800000e0000 */
[----:B------:R3:W-:Y:S01]  /*d8c0*/  LDGSTS.E.BYPASS.LTC128B.128 [R3+0x1c00], desc[UR36][R10.64], !P2 ;  /* 0x01c000000a037fae */ /* 0x0007e2000d101d64 */
[----:B------:R-:W-:-:S13]  /*d8d0*/  ISETP.LT.OR P2, PT, R6, 0x31, !P0 ;  /* 0x000000310600780c */ /* 0x000fda0004741670 */
[----:B------:R3:W-:Y:S01]  /*d8e0*/  LDGSTS.E.BYPASS.LTC128B.128 [R3+0x4c00], desc[UR36][R10.64+0x80], !P2 ;  /* 0x04c000800a037fae */ /* 0x0007e2000d101d64 */
[----:B--2---:R-:W-:-:S03]  /*d8f0*/  IADD3 R4, P2, R14, R20, RZ ;  /* 0x000000140e047210 */ /* 0x004fc60007f5e0ff */
[----:B------:R3:W2:Y:S02]  /*d900*/  SHFL.IDX PT, R14, R17, 0x5, 0x181f ;  /* 0x00b81f00110e7f89 */ /* 0x0006a400000e0000 */
[----:B0-----:R-:W-:Y:S01]  /*d910*/  IMAD.X R5, RZ, RZ, R19, P2 ;  /* 0x000000ffff057224 */ /* 0x001fe200010e0613 */
[----:B------:R-:W-:Y:S01]  /*d920*/  ISETP.LT.OR P2, PT, R6, 0x41, !P1 ;  /* 0x000000410600780c */ /* 0x000fe20004f41670 */
[----:B------:R3:W4:-:S12]  /*d930*/  SHFL.IDX PT, R19, R18, 0x5, 0x181f ;  /* 0x00b81f0012137f89 */ /* 0x00071800000e0000 */
[----:B------:R3:W-:Y:S01]  /*d940*/  LDGSTS.E.BYPASS.LTC128B.128 [R3+0x2400], desc[UR36][R4.64], !P2 ;  /* 0x0240000004037fae */ /* 0x0007e2000d101d64 */
[----:B------:R-:W-:-:S13]  /*d950*/  ISETP.LT.OR P2, PT, R6, 0x41, !P0 ;  /* 0x000000410600780c */ /* 0x000fda0004741670 */
[----:B--2-4-:R3:W-:Y:S02]  /*d960*/  LDGSTS.E.BYPASS.LTC128B.128 [R3+0x5400], desc[UR36][R4.64+0x80], !P2 ;  /* 0x0540008004037fae */ /* 0x0147e4000d101d64 */
.L_x_2339:
[C---:B------:R-:W-:Y:S01]  /*d970*/  ISETP.LT.OR P1, PT, R6.reuse, 0x51, !P1 ;  /* 0x000000510600780c */ /* 0x040fe20004f21670 */
[----:B------:R-:W-:Y:S01]  /*d980*/  ULDC.64 UR4, c[0x0][0x328] ;  /* 0x0000ca0000047ab9 */ /* 0x000fe20000000a00 */
[----:B------:R-:W-:Y:S01]  /*d990*/  ISETP.LT.OR P0, PT, R6, 0x51, !P0 ;  /* 0x000000510600780c */ /* 0x000fe20004701670 */
[----:B------:R-:W-:Y:S01]  /*d9a0*/  IMAD R24, R24, UR4, RZ ;  /* 0x0000000418187c24 */ /* 0x000fe2000f8e02ff */
[----:B0--3--:R-:W-:Y:S01]  /*d9b0*/  IADD3 R4, P2, R14, R20, RZ ;  /* 0x000000140e047210 */ /* 0x009fe20007f5e0ff */
[----:B------:R-:W-:-:S04]  /*d9c0*/  IMAD.WIDE.U32 R10, R25, UR4, RZ ;  /* 0x00000004190a7c25 */ /* 0x000fc8000f8e00ff */
[----:B------:R-:W-:Y:S02]  /*d9d0*/  IMAD.X R5, RZ, RZ, R19, P2 ;  /* 0x000000ffff057224 */ /* 0x000fe400010e0613 */
[----:B------:R-:W-:Y:S01]  /*d9e0*/  IMAD R13, R25, UR5, R24 ;  /* 0x00000005190d7c24 */ /* 0x000fe2000f8e0218 */
[----:B------:R-:W-:Y:S02]  /*d9f0*/  ULDC.64 UR4, c[0x0][0x338] ;  /* 0x0000ce0000047ab9 */ /* 0x000fe40000000a00 */
[----:B------:R-:W-:Y:S01]  /*da00*/  @!PT LDS RZ, [RZ] ;  /* 0x00000000fffff984 */ /* 0x000fe20000000800 */
[----:B------:R-:W-:Y:S01]  /*da10*/  @!PT LDS RZ, [RZ] ;  /* 0x00000000fffff984 */ /* 0x000fe20000000800 */
[----:B------:R-:W-:Y:S01]  /*da20*/  @!PT LDS RZ, [RZ] ;  /* 0x00000000fffff984 */ /* 0x000fe20000000800 */
[----:B------:R0:W-:Y:S01]  /*da30*/  LDGSTS.E.BYPASS.LTC128B.128 [R3+0x2c00], desc[UR36][R4.64], !P1 ;  /* 0x02c0000004037fae */ /* 0x0001e2000c901d64 */
[----:B------:R-:W-:Y:S01]  /*da40*/  IMAD R21, R21, UR4, RZ ;  /* 0x0000000415157c24 */ /* 0x000fe2000f8e02ff */
[----:B------:R-:W-:Y:S02]  /*da50*/  IADD3 R11, R11, R13, RZ ;  /* 0x0000000d0b0b7210 */ /* 0x000fe40007ffe0ff */
[----:B------:R0:W-:Y:S01]  /*da60*/  LDGSTS.E.BYPASS.LTC128B.128 [R3+0x5c00], desc[UR36][R4.64+0x80], !P0 ;  /* 0x05c0008004037fae */ /* 0x0001e2000c101d64 */
[C---:B------:R-:W-:Y:S01]  /*da70*/  IMAD R21, R30.reuse, UR5, R21 ;  /* 0x000000051e157c24 */ /* 0x040fe2000f8e0215 */
[----:B------:R-:W-:Y:S01]  /*da80*/  PLOP3.LUT P0, PT, PT, PT, PT, 0x80, 0x0 ;  /* 0x000000000000781c */ /* 0x000fe20003f0f070 */
[----:B------:R-:W-:Y:S01]  /*da90*/  IMAD.WIDE.U32 R10, R30, UR4, R10 ;  /* 0x000000041e0a7c25 */ /* 0x000fe2000f8e000a */
[----:B------:R-:W-:-:S03]  /*daa0*/  NOP ;  /* 0x0000000000007918 */ /* 0x000fc60000000000 */
[----:B------:R-:W-:-:S08]  /*dab0*/  IMAD.IADD R21, R11, 0x1, R21 ;  /* 0x000000010b157824 */ /* 0x000fd000078e0215 */
.L_x_2255:
        /* <DEDUP_REMOVED lines=10> */
.L_x_2256:
[----:B------:R-:W-:Y:S01]  /*db60*/  R2UR UR4, R34 ;  /* 0x00000000220472ca */ /* 0x000fe200000e0000 */
[----:B------:R-:W-:Y:S01]  /*db70*/  ULDC.64 UR6, c[0x0][0x330] ;  /* 0x0000cc0000067ab9 */ /* 0x000fe20000000a00 */
[----:B------:R-:W-:Y:S01]  /*db80*/  MOV R11, R21 ;  /* 0x00000015000b7202 */ /* 0x000fe20000000f00 */
[----:B0-----:R-:W-:Y:S01]  /*db90*/  IMAD.U32 R3, RZ, RZ, UR6 ;  /* 0x00000006ff037e24 */ /* 0x001fe2000f8e00ff */
[----:B------:R0:W-:Y:S01]  /*dba0*/  SYNCS.ARRIVE.TRANS64.A1T0 RZ, [R0+URZ+0x2a850], RZ ;  /* 0x02a850ff00ff79a7 */ /* 0x0001e2000810003f */
[----:B------:R-:W-:Y:S01]  /*dbb0*/  VIADD R35, R35, 0xffffffff ;  /* 0xffffffff23237836 */ /* 0x000fe20000000000 */
[----:B------:R-:W-:Y:S01]  /*dbc0*/  IADD3 R6, R6, 0x60, RZ ;  /* 0x0000006006067810 */ /* 0x000fe20007ffe0ff */
[----:B------:R-:W-:Y:S01]  /*dbd0*/  IMAD.WIDE.U32 R10, R3, UR41, R10 ;  /* 0x00000029030a7c25 */ /* 0x000fe2000f8e000a */
[----:B------:R-:W-:-:S03]  /*dbe0*/  MOV R19, R9 ;  /* 0x0000000900137202 */ /* 0x000fc60000000f00 */
[----:B------:R-:W-:Y:S02]  /*dbf0*/  VIADD R7, R7, 0xffffffa0 ;  /* 0xffffffa007077836 */ /* 0x000fe40000000000 */
[----:B------:R-:W-:-:S04]  /*dc00*/  UIMAD UR4, UR4, UR6, URZ ;  /* 0x00000006040472a4 */ /* 0x000fc8000f8e023f */
[----:B------:R-:W-:-:S03]  /*dc10*/  UIMAD UR4, UR41, UR7, UR4 ;  /* 0x00000007290472a4 */ /* 0x000fc6000f8e0204 */
[----:B------:R-:W-:Y:S02]  /*dc20*/  ULDC.64 UR6, c[0x0][0x318] ;  /* 0x0000c60000067ab9 */ /* 0x000fe40000000a00 */
[----:B------:R-:W-:Y:S01]  /*dc30*/  LEA R17, P0, R10, UR6, 0x1 ;  /* 0x000000060a117c11 */ /* 0x000fe2000f8008ff */
[----:B------:R-:W-:-:S05]  /*dc40*/  VIADD R3, R11, UR4 ;  /* 0x000000040b037c36 */ /* 0x000fca0008000000 */
[----:B------:R-:W-:Y:S01]  /*dc50*/  LEA.HI.X R18, R10, UR7, R3, 0x1, P0 ;  /* 0x000000070a127c11 */ /* 0x000fe200080f0c03 */
[----:B------:R-:W-:Y:S01]  /*dc60*/  IMAD.MOV.U32 R10, RZ, RZ, R8 ;  /* 0x000000ffff0a7224 */ /* 0x000fe200078e0008 */
[----:B------:R-:W-:-:S13]  /*dc70*/  ISETP.GT.AND P0, PT, R35, UR50, PT ;  /* 0x0000003223007c0c */ /* 0x000fda000bf04270 */
[----:B0-----:R-:W-:Y:S05]  /*dc80*/  @P0 BRA `(.L_x_2257) ;  /* 0xfffffff0006c0947 */ /* 0x001fea000383ffff */
[----:B------:R-:W-:Y:S05]  /*dc90*/  BSYNC B0 ;  /* 0x0000000000007941 */ /* 0x000fea0003800000 */
.L_x_2244:
[----:B------:R-:W-:-:S13]  /*dca0*/  LOP3.LUT P0, RZ, R36, 0x10, RZ, 0xc0, !PT ;  /* 0x0000001024ff7812 */ /* 0x000fda000780c0ff */
[----:B------:R-:W-:Y:S05]  /*dcb0*/  @!P0 BRA `(.L_x_2258) ;  /* 0x0000000000048947 */ /* 0x000fea0003800000 */
[----:B------:R-:W-:Y:S01]  /*dcc0*/  BPT.TRAP 0x1 ;  /* 0x000000040000795c */ /* 0x000fe20000300000 */
.L_x_2258:
[C---:B0-----:R-:W-:Y:S01]  /*dcd0*/  LEA R0, R8.reuse, UR46, 0x3 ;  /* 0x0000002e08007c11 */ /* 0x041fe2000f8e18ff */
        /* <DEDUP_REMOVED lines=8> */
.L_x_2340:
[----:B------:R-:W-:Y:S05]  /*dd60*/  BSYNC B0 ;  /* 0x0000000000007941 */ /* 0x000fea0003800000 */
.L_x_2259:
[----:B------:R-:W-:-:S03]  /*dd70*/  UMOV UR4, 0xffffffff ;  /* 0xffffffff00047882 */ /* 0x000fc60000000000 */
[----:B------:R-:W-:Y:S05]  /*dd80*/  BRA.DIV UR4, `(.L_x_2261) ;  /* 0x0000002e048c7947 */ /* 0x000fea000b800000 */
[----:B------:R-:W-:Y:S01]  /*dd90*/  SHFL.IDX PT, R5, R18, RZ, 0x181f ;  /* 0x00181fff12057589 */ /* 0x000fe200000e0000 */
[C---:B0-----:R-:W-:Y:S02]  /*dda0*/  LOP3.LUT R3, R32.reuse, 0x1, RZ, 0xc0, !PT ;  /* 0x0000000120037812 */ /* 0x041fe400078ec0ff */
[----:B------:R-:W-:Y:S01]  /*ddb0*/  LOP3.LUT P0, RZ, R32, 0x2, RZ, 0xc0, !PT ;  /* 0x0000000220ff7812 */ /* 0x000fe2000780c0ff */
[----:B------:R-:W0:Y:S01]  /*ddc0*/  SHFL.IDX PT, R4, R17, RZ, 0x181f ;  /* 0x00181fff11047589 */ /* 0x000e2200000e0000 */
[----:B------:R-:W-:Y:S02]  /*ddd0*/  ISETP.NE.U32.AND P1, PT, R3, 0x1, PT ;  /* 0x000000010300780c */ /* 0x000fe40003f25070 */
[C---:B------:R-:W-:Y:S01]  /*dde0*/  ISETP.LT.OR P3, PT, R23.reuse, 0x1, !P0 ;  /* 0x000000011700780c */ /* 0x040fe20004761670 */
[----:B------:R-:W2:Y:S01]  /*ddf0*/  SHFL.IDX PT, R14, R17, 0x1, 0x181f ;  /* 0x00381f00110e7f89 */ /* 0x000ea200000e0000 */
[----:B------:R-:W-:Y:S02]  /*de00*/  ISETP.LT.OR P2, PT, R23, 0x1, P1 ;  /* 0x000000011700780c */ /* 0x000fe40000f41670 */
[----:B------:R-:W-:Y:S01]  /*de10*/  LEA R3, R37, UR46, 0x1 ;  /* 0x0000002e25037c11 */ /* 0x000fe2000f8e08ff */
[----:B------:R-:W3:Y:S01]  /*de20*/  SHFL.IDX PT, R6, R18, 0x1, 0x181f ;  /* 0x00381f0012067f89 */ /* 0x000ee200000e0000 */
[----:B------:R-:W-:-:S02]  /*de30*/  ISETP.LT.OR P4, PT, R23, 0x11, P1 ;  /* 0x000000111700780c */ /* 0x000fc40000f81670 */
[----:B------:R-:W-:Y:S01]  /*de40*/  ISETP.LT.OR P5, PT, R23, 0x11, !P0 ;  /* 0x000000111700780c */ /* 0x000fe200047a1670 */
[----:B------:R-:W4:Y:S04]  /*de50*/  SHFL.IDX PT, R20, R18, 0x2, 0x181f ;  /* 0x00581f0012147f89 */ /* 0x000f2800000e0000 */
[----:B------:R-:W5:Y:S04]  /*de60*/  SHFL.IDX PT, R10, R17, 0x2, 0x181f ;  /* 0x00581f00110a7f89 */ /* 0x000f6800000e0000 */
[----:B------:R-:W1:Y:S01]  /*de70*/  SHFL.IDX PT, R22, R17, 0x3, 0x181f ;  /* 0x00781f0011167f89 */ /* 0x000e6200000e0000 */
[----:B0-----:R-:W-:-:S03]  /*de80*/  IMAD.WIDE.U32 R4, R27, 0x2, R4 ;  /* 0x000000021b047825 */ /* 0x001fc600078e0004 */
[----:B------:R-:W-:Y:S01]  /*de90*/  SHFL.IDX PT, R19, R18, 0x4, 0x181f ;  /* 0x00981f0012137f89 */ /* 0x000fe200000e0000 */
[----:B--2---:R-:W-:-:S03]  /*dea0*/  MOV R12, R14 ;  /* 0x0000000e000c7202 */ /* 0x004fc60000000f00 */
[----:B------:R-:W0:Y:S01]  /*deb0*/  SHFL.IDX PT, R24, R17, 0x4, 0x181f ;  /* 0x00981f0011187f89 */ /* 0x000e2200000e0000 */
[----:B---3--:R-:W-:-:S03]  /*dec0*/  IMAD.MOV.U32 R13, RZ, RZ, R6 ;  /* 0x000000ffff0d7224 */ /* 0x008fc600078e0006 */
[----:B------:R-:W2:Y:S01]  /*ded0*/  SHFL.IDX PT, R7, R18, 0x3, 0x181f ;  /* 0x00781f0012077f89 */ /* 0x000ea200000e0000 */
[----:B----4-:R-:W-:-:S03]  /*dee0*/  IMAD.MOV.U32 R11, RZ, RZ, R20 ;  /* 0x000000ffff0b7224 */ /* 0x010fc600078e0014 */
[----:B------:R-:W-:Y:S01]  /*def0*/  LDGSTS.E.BYPASS.LTC128B.128 [R3+0x400], desc[UR36][R4.64], !P2 ;  /* 0x0040000004037fae */ /* 0x000fe2000d101d64 */
[----:B------:R-:W-:Y:S01]  /*df00*/  ISETP.LT.OR P2, PT, R23, 0x21, P1 ;  /* 0x000000211700780c */ /* 0x000fe20000f41670 */
[----:B------:R-:W-:Y:S02]  /*df10*/  IMAD.WIDE.U32 R12, R27, 0x2, R12 ;  /* 0x000000021b0c7825 */ /* 0x000fe400078e000c */
[----:B------:R0:W-:Y:S01]  /*df20*/  LDGSTS.E.BYPASS.LTC128B.128 [R3+0x3400], desc[UR36][R4.64+0x80], !P3 ;  /* 0x0340008004037fae */ /* 0x0001e2000d901d64 */
[----:B------:R-:W-:Y:S01]  /*df30*/  ISETP.LT.OR P3, PT, R23, 0x21, !P0 ;  /* 0x000000211700780c */ /* 0x000fe20004761670 */
[----:B-----5:R-:W-:Y:S01]  /*df40*/  IMAD.WIDE.U32 R10, R27, 0x2, R10 ;  /* 0x000000021b0a7825 */ /* 0x020fe200078e000a */
[----:B-1----:R-:W-:Y:S01]  /*df50*/  MOV R6, R22 ;  /* 0x0000001600067202 */ /* 0x002fe20000000f00 */
[----:B------:R-:W-:Y:S01]  /*df60*/  LDGSTS.E.BYPASS.LTC128B.128 [R3+0xc00], desc[UR36][R12.64], !P4 ;  /* 0x00c000000c037fae */ /* 0x000fe2000e101d64 */
[----:B------:R-:W-:-:S03]  /*df70*/  ISETP.LT.OR P4, PT, R23, 0x31, P1 ;  /* 0x000000311700780c */ /* 0x000fc60000f81670 */
[----:B------:R-:W-:Y:S01]  /*df80*/  LDGSTS.E.BYPASS.LTC128B.128 [R3+0x3c00], desc[UR36][R12.64+0x80], !P5 ;  /* 0x03c000800c037fae */ /* 0x000fe2000e901d64 */
[----:B------:R-:W-:-:S03]  /*df90*/  ISETP.LT.OR P5, PT, R23, 0x31, !P0 ;  /* 0x000000311700780c */ /* 0x000fc600047a1670 */
[----:B------:R-:W-:Y:S01]  /*dfa0*/  LDGSTS.E.BYPASS.LTC128B.128 [R3+0x1400], desc[UR36][R10.64], !P2 ;  /* 0x014000000a037fae */ /* 0x000fe2000d101d64 */
[C---:B------:R-:W-:Y:S01]  /*dfb0*/  ISETP.LT.OR P2, PT, R23.reuse, 0x41, P1 ;  /* 0x000000411700780c */ /* 0x040fe20000f41670 */
[----:B0-----:R-:W-:Y:S02]  /*dfc0*/  IMAD.MOV.U32 R4, RZ, RZ, R24 ;  /* 0x000000ffff047224 */ /* 0x001fe400078e0018 */
[----:B------:R0:W-:Y:S01]  /*dfd0*/  LDGSTS.E.BYPASS.LTC128B.128 [R3+0x4400], desc[UR36][R10.64+0x80], !P3 ;  /* 0x044000800a037fae */ /* 0x0001e2000d901d64 */
[----:B------:R-:W-:Y:S01]  /*dfe0*/  ISETP.LT.OR P3, PT, R23, 0x41, !P0 ;  /* 0x000000411700780c */ /* 0x000fe20004761670 */
[----:B------:R-:W-:Y:S02]  /*dff0*/  IMAD.MOV.U32 R5, RZ, RZ, R19 ;  /* 0x000000ffff057224 */ /* 0x000fe400078e0013 */
[C---:B--2---:R-:W-:Y:S01]  /*e000*/  IMAD.WIDE.U32 R6, R27.reuse, 0x2, R6 ;  /* 0x000000021b067825 */ /* 0x044fe200078e0006 */
[----:B------:R-:W1:Y:S03]  /*e010*/  SHFL.IDX PT, R18, R18, 0x5, 0x181f ;  /* 0x00b81f0012127f89 */ /* 0x000e6600000e0000 */
[----:B------:R-:W-:Y:S01]  /*e020*/  IMAD.WIDE.U32 R4, R27, 0x2, R4 ;  /* 0x000000021b047825 */ /* 0x000fe200078e0004 */
[----:B------:R2:W-:Y:S01]  /*e030*/  LDGSTS.E.BYPASS.LTC128B.128 [R3+0x1c00], desc[UR36][R6.64], !P4 ;  /* 0x01c0000006037fae */ /* 0x0005e2000e101d64 */
[----:B0-----:R-:W-:-:S03]  /*e040*/  MOV R10, RZ ;  /* 0x000000ff000a7202 */ /* 0x001fc60000000f00 */
[----:B------:R2:W-:Y:S04]  /*e050*/  LDGSTS.E.BYPASS.LTC128B.128 [R3+0x4c00], desc[UR36][R6.64+0x80], !P5 ;  /* 0x04c0008006037fae */ /* 0x0005e8000e901d64 */
[----:B------:R2:W-:Y:S04]  /*e060*/  LDGSTS.E.BYPASS.LTC128B.128 [R3+0x2400], desc[UR36][R4.64], !P2 ;  /* 0x0240000004037fae */ /* 0x0005e8000d101d64 */
[----:B------:R2:W0:Y:S04]  /*e070*/  SHFL.IDX PT, R14, R17, 0x5, 0x181f ;  /* 0x00b81f00110e7f89 */ /* 0x00042800000e0000 */
[----:B------:R2:W-:Y:S02]  /*e080*/  LDGSTS.E.BYPASS.LTC128B.128 [R3+0x5400], desc[UR36][R4.64+0x80], !P3 ;  /* 0x0540008004037fae */ /* 0x0005e4000d901d64 */
.L_x_2354:
[C---:B------:R-:W-:Y:S01]  /*e090*/  ISETP.LT.OR P1, PT, R23.reuse, 0x51, P1 ;  /* 0x000000511700780c */ /* 0x040fe20000f21670 */
[----:B0-2---:R-:W-:Y:S01]  /*e0a0*/  IMAD.MOV.U32 R4, RZ, RZ, R14 ;  /* 0x000000ffff047224 */ /* 0x005fe200078e000e */
[----:B------:R-:W-:Y:S01]  /*e0b0*/  ISETP.LT.OR P0, PT, R23, 0x51, !P0 ;  /* 0x000000511700780c */ /* 0x000fe20004701670 */
[----:B-1----:R-:W-:Y:S02]  /*e0c0*/  IMAD.MOV.U32 R5, RZ, RZ, R18 ;  /* 0x000000ffff057224 */ /* 0x002fe400078e0012 */
        /* <DEDUP_REMOVED lines=8> */
.L_x_2262:
        /* <DEDUP_REMOVED lines=10> */
.L_x_2263:
[----:B------:R1:W-:Y:S02]  /*e1f0*/  SYNCS.ARRIVE.TRANS64.A1T0 RZ, [R0+URZ+0x2a850], RZ ;  /* 0x02a850ff00ff79a7 */ /* 0x0003e4000810003f */
[----:B-1----:R-:W-:-:S04]  /*e200*/  IADD3 R0, R8, 0x1, RZ ;  /* 0x0000000108007810 */ /* 0x002fc80007ffe0ff */
[----:B------:R-:W-:-:S04]  /*e210*/  ISETP.NE.AND P0, PT, R0, 0x2, PT ;  /* 0x000000020000780c */ /* 0x000fc80003f05270 */
[----:B0-----:R-:W-:Y:S02]  /*e220*/  SEL R4, RZ, 0x1, P0 ;  /* 0x00000001ff047807 */ /* 0x001fe40000000000 */
[----:B------:R-:W-:Y:S02]  /*e230*/  SEL R0, R0, RZ, P0 ;  /* 0x000000ff00007207 */ /* 0x000fe40000000000 */
[----:B------:R-:W-:-:S07]  /*e240*/  LOP3.LUT R9, R9, R4, RZ, 0x3c, !PT ;  /* 0x0000000409097212 */ /* 0x000fce00078e3cff */
.L_x_2229:
[----:B------:R-:W0:Y:S01]  /*e250*/  S2R R4, SR_CgaCtaId ;  /* 0x0000000000047919 */ /* 0x000e220000008800 */
[----:B------:R-:W-:Y:S02]  /*e260*/  MOV R3, 0x400 ;  /* 0x0000040000037802 */ /* 0x000fe40000000f00 */
[----:B------:R-:W-:Y:S02]  /*e270*/  SHF.L.U32 R10, R10, 0x1f, RZ ;  /* 0x0000001f0a0a7819 */ /* 0x000fe400000006ff */
[----:B0-----:R-:W-:-:S04]  /*e280*/  LEA R5, R4, R3, 0x18 ;  /* 0x0000000304057211 */ /* 0x001fc800078ec0ff */
[----:B------:R-:W0:Y:S02]  /*e290*/  SYNCS.PHASECHK.TRANS64.TRYWAIT P0, [R5+URZ+0x2a820], R10 ;  /* 0x02a8200a050075a7 */ /* 0x000e24000800017f */
[----:B0-----:R-:W-:Y:S05]  /*e2a0*/  @!P0 BRA `(.L_x_2264) ;  /* 0x0000003000388947 */ /* 0x001fea0003800000 */
.L_x_2355:
[----:B------:R-:W-:-:S03]  /*e2b0*/  UMOV UR4, 0xffffffff ;  /* 0xffffffff00047882 */ /* 0x000fc60000000000 */
[----:B------:R-:W-:Y:S05]  /*e2c0*/  BRA.DIV UR4, `(.L_x_2265) ;  /* 0x0000003204447947 */ /* 0x000fea000b800000 */
[----:B------:R1:W2:Y:S02]  /*e2d0*/  SHFL.IDX PT, R14, R16, RZ, 0x1f ;  /* 0x00001fff100e7589 */ /* 0x0002a400000e0000 */
.L_x_2358:
[----:B--2---:R-:W-:-:S13]  /*e2e0*/  ISETP.NE.AND P0, PT, R14, RZ, PT ;  /* 0x000000ff0e00720c */ /* 0x004fda0003f05270 */
[----:B------:R-:W-:Y:S05]  /*e2f0*/  @P0 BRA `(.L_x_2185) ;  /* 0x00000000008c0947 */ /* 0x000fea0003800000 */
[----:B------:R-:W-:-:S03]  /*e300*/  UMOV UR4, 0xffffffff ;  /* 0xffffffff00047882 */ /* 0x000fc60000000000 */
[----:B------:R-:W-:Y:S05]  /*e310*/  BRA.DIV UR4, `(.L_x_2266) ;  /* 0x0000003204587947 */ /* 0x000fea000b800000 */
[----:B------:R-:W-:-:S13]  /*e320*/  ELECT P6, URZ, PT ;  /* 0x00000000003f782f */ /* 0x000fda00038c0000 */
.L_x_2361:
[----:B------:R-:W-:Y:S05]  /*e330*/  @!P6 BRA `(.L_x_2185) ;  /* 0x00000000007ce947 */ /* 0x000fea0003800000 */
[----:B------:R-:W-:-:S13]  /*e340*/  R2UR UR4, R2 ;  /* 0x00000000020472ca */ /* 0x000fda00000e0000 */
[----:B------:R-:W-:-:S06]  /*e350*/  ULOP3.LUT UR4, UR4, 0x2, URZ, 0xfc, !UPT ;  /* 0x0000000204047892 */ /* 0x000fcc000f8efc3f */
[----:B------:R-:W-:-:S05]  /*e360*/  IMAD.U32 R3, RZ, RZ, UR4 ;  /* 0x00000004ff037e24 */ /* 0x000fca000f8e00ff */
[----:B------:R-:W-:-:S13]  /*e370*/  ISETP.NE.AND P0, PT, R3, 0x3, PT ;  /* 0x000000030300780c */ /* 0x000fda0003f05270 */
[----:B------:R-:W-:Y:S05]  /*e380*/  @!P0 BRA `(.L_x_2267) ;  /* 0x0000000000048947 */ /* 0x000fea0003800000 */
[----:B------:R-:W-:Y:S01]  /*e390*/  BPT.TRAP 0x1 ;  /* 0x000000040000795c */ /* 0x000fe20000300000 */
.L_x_2267:
[C---:B------:R-:W-:Y:S01]  /*e3a0*/  IMAD R6, R0.reuse, 0x8, R5 ;  /* 0x0000000800067824 */ /* 0x040fe200078e0205 */
[----:B------:R-:W-:Y:S02]  /*e3b0*/  SHF.L.U32 R3, R9, 0x1f, RZ ;  /* 0x0000001f09037819 */ /* 0x000fe400000006ff */
[----:B------:R-:W-:Y:S02]  /*e3c0*/  IADD3 R0, R0, 0x1, RZ ;  /* 0x0000000100007810 */ /* 0x000fe40007ffe0ff */
[----:B------:R-:W2:Y:S02]  /*e3d0*/  SYNCS.PHASECHK.TRANS64.TRYWAIT P1, [R6+URZ+0x2a840], R3 ;  /* 0x02a84003060075a7 */ /* 0x000ea4000802017f */
[----:B------:R-:W-:-:S04]  /*e3e0*/  ISETP.NE.AND P2, PT, R0, 0x2, PT ;  /* 0x000000020000780c */ /* 0x000fc80003f45270 */
[----:B------:R-:W-:Y:S01]  /*e3f0*/  SEL R4, RZ, 0x1, P2 ;  /* 0x00000001ff047807 */ /* 0x000fe20001000000 */
[----:B--2---:R-:W-:Y:S08]  /*e400*/  @!P1 BRA `(.L_x_2268) ;  /* 0x00000030003c9947 */ /* 0x004ff00003800000 */
.L_x_2362:
[----:B------:R-:W-:Y:S02]  /*e410*/  SEL R0, R0, RZ, P2 ;  /* 0x000000ff00007207 */ /* 0x000fe40001000000 */
[----:B------:R-:W-:Y:S01]  /*e420*/  LOP3.LUT R4, R9, R4, RZ, 0x3c, !PT ;  /* 0x0000000409047212 */ /* 0x000fe200078e3cff */
[----:B------:R-:W-:Y:S06]  /*e430*/  @!P0 BRA `(.L_x_2269) ;  /* 0x0000000000048947 */ /* 0x000fec0003800000 */
[----:B------:R-:W-:Y:S01]  /*e440*/  BPT.TRAP 0x1 ;  /* 0x000000040000795c */ /* 0x000fe20000300000 */
.L_x_2269:
[----:B0-----:R-:W-:Y:S01]  /*e450*/  IMAD R5, R0, 0x8, R5 ;  /* 0x0000000800057824 */ /* 0x001fe200078e0205 */
[----:B------:R-:W-:-:S04]  /*e460*/  SHF.L.U32 R0, R4, 0x1f, RZ ;  /* 0x0000001f04007819 */ /* 0x000fc800000006ff */
[----:B------:R-:W0:Y:S02]  /*e470*/  SYNCS.PHASECHK.TRANS64.TRYWAIT P1, [R5+URZ+0x2a840], R0 ;  /* 0x02a84000050075a7 */ /* 0x000e24000802017f */
[----:B0-----:R-:W-:Y:S05]  /*e480*/  @!P1 BRA `(.L_x_2270) ;  /* 0x0000003000309947 */ /* 0x001fea0003800000 */
.L_x_2363:
[----:B------:R-:W-:Y:S05]  /*e490*/  @!P0 BRA `(.L_x_2271) ;  /* 0x0000000000048947 */ /* 0x000fea0003800000 */
[----:B------:R-:W-:Y:S01]  /*e4a0*/  BPT.TRAP 0x1 ;  /* 0x000000040000795c */ /* 0x000fe20000300000 */
.L_x_2271:
[----:B------:R-:W3:Y:S02]  /*e4b0*/  SYNCS.PHASECHK.TRANS64.TRYWAIT P1, [R6+URZ+0x2a860], R3 ;  /* 0x02a86003060075a7 */ /* 0x000ee4000802017f */
[----:B---3--:R-:W-:Y:S05]  /*e4c0*/  @!P1 BRA `(.L_x_2272) ;  /* 0x0000003000349947 */ /* 0x008fea0003800000 */
.L_x_2364:
[----:B------:R-:W-:Y:S05]  /*e4d0*/  @!P0 BRA `(.L_x_2273) ;  /* 0x0000000000048947 */ /* 0x000fea0003800000 */
[----:B------:R-:W-:Y:S01]  /*e4e0*/  BPT.TRAP 0x1 ;  /* 0x000000040000795c */ /* 0x000fe20000300000 */
.L_x_2273:
[----:B----4-:R4:W0:Y:S02]  /*e4f0*/  SYNCS.PHASECHK.TRANS64.TRYWAIT P0, [R5+URZ+0x2a860], R0 ;  /* 0x02a86000050075a7 */ /* 0x010824000800017f */
[----:B0-----:R-:W-:Y:S05]  /*e500*/  @!P0 NANOSLEEP.SYNCS 0x989680 ;  /* 0x009896800000895d */ /* 0x001fea0003900000 */
[----:B------:R-:W0:Y:S02]  /*e510*/  @!P0 SYNCS.PHASECHK.TRANS64 P0, [R5+URZ+0x2a860], R0 ;  /* 0x02a86000050085a7 */ /* 0x000e24000800007f */
[----:B0-----:R-:W-:Y:S05]  /*e520*/  @!P0 BRA `(.L_x_2273) ;  /* 0xfffffffc00f08947 */ /* 0x001fea000383ffff */
.L_x_2185:
[----:B------:R-:W-:Y:S05]  /*e530*/  BSYNC B6 ;  /* 0x0000000000067941 */ /* 0x000fea0003800000 */
.L_x_2182:
[----:B------:R-:W-:Y:S05]  /*e540*/  EXIT ;  /* 0x000000000000794d */ /* 0x000fea0003800000 */
.L_x_2189:
[----:B-1----:R-:W-:-:S04]  /*e550*/  IMAD.U32 R3, RZ, RZ, UR39 ;  /* 0x00000027ff037e24 */ /* 0x002fc8000f8e00ff */
[----:B------:R1:W2:Y:S03]  /*e560*/  SYNCS.PHASECHK.TRANS64.TRYWAIT P0, [R3+URZ+0x2a800], R0 ;  /* 0x02a80000030075a7 */ /* 0x0002a6000800017f */
[----:B--2---:R-:W-:Y:S05]  /*e570*/  @!P0 NANOSLEEP.SYNCS 0x989680 ;  /* 0x009896800000895d */ /* 0x004fea0003900000 */
[----:B------:R-:W2:Y:S02]  /*e580*/  @!P0 SYNCS.PHASECHK.TRANS64 P0, [R3+URZ+0x2a800], R0 ;  /* 0x02a80000030085a7 */ /* 0x000ea4000800007f */
[----:B--2---:R-:W-:Y:S05]  /*e590*/  @!P0 BRA `(.L_x_2189) ;  /* 0xfffffffc00ec8947 */ /* 0x004fea000383ffff */
[----:B------:R-:W-:Y:S05]  /*e5a0*/  BRA `(.L_x_2274) ;  /* 0xffffff2c003c7947 */ /* 0x000fea000383ffff */
.L_x_2193:
[----:B--2---:R-:W-:-:S04]  /*e5b0*/  MOV R3, UR39 ;  /* 0x0000002700037c02 */ /* 0x004fc80008000f00 */
[----:B------:R2:W3:Y:S03]  /*e5c0*/  SYNCS.PHASECHK.TRANS64.TRYWAIT P1, [R3+URZ+0x2a830], R0 ;  /* 0x02a83000030075a7 */ /* 0x0004e6000802017f */
[----:B---3--:R-:W-:Y:S05]  /*e5d0*/  @!P1 NANOSLEEP.SYNCS 0x989680 ;  /* 0x009896800000995d */ /* 0x008fea0003900000 */
[----:B------:R-:W3:Y:S02]  /*e5e0*/  @!P1 SYNCS.PHASECHK.TRANS64 P1, [R3+URZ+0x2a830], R0 ;  /* 0x02a83000030095a7 */ /* 0x000ee4000802007f */
[----:B---3--:R-:W-:Y:S05]  /*e5f0*/  @!P1 BRA `(.L_x_2193) ;  /* 0xfffffffc00ec9947 */ /* 0x008fea000383ffff */
[----:B------:R-:W-:Y:S05]  /*e600*/  BRA `(.L_x_2192) ;  /* 0xffffff2c005c7947 */ /* 0x000fea000383ffff */
.L_x_2199:
[----:B-1----:R-:W-:-:S04]  /*e610*/  IMAD.U32 R12, RZ, RZ, UR7 ;  /* 0x00000007ff0c7e24 */ /* 0x002fc8000f8e00ff */
[----:B------:R1:W2:Y:S03]  /*e620*/  SYNCS.PHASECHK.TRANS64.TRYWAIT P1, [R12+URZ+0x2a830], R11 ;  /* 0x02a8300b0c0075a7 */ /* 0x0002a6000802017f */
[----:B--2---:R-:W-:Y:S05]  /*e630*/  @!P1 NANOSLEEP.SYNCS 0x989680 ;  /* 0x009896800000995d */ /* 0x004fea0003900000 */
[----:B------:R-:W2:Y:S02]  /*e640*/  @!P1 SYNCS.PHASECHK.TRANS64 P1, [R12+URZ+0x2a830], R11 ;  /* 0x02a8300b0c0095a7 */ /* 0x000ea4000802007f */
[----:B--2---:R-:W-:Y:S05]  /*e650*/  @!P1 BRA `(.L_x_2199) ;  /* 0xfffffffc00ec9947 */ /* 0x004fea000383ffff */
[----:B------:R-:W-:Y:S05]  /*e660*/  BRA `(.L_x_2198) ;  /* 0xffffff5400547947 */ /* 0x000fea000383ffff */
.L_x_2203:
[----:B---3--:R-:W-:-:S04]  /*e670*/  IMAD.U32 R6, RZ, RZ, UR10 ;  /* 0x0000000aff067e24 */ /* 0x008fc8000f8e00ff */
[----:B------:R3:W4:Y:S03]  /*e680*/  SYNCS.PHASECHK.TRANS64.TRYWAIT P1, [R6+URZ+0x2a850], R5 ;  /* 0x02a85005060075a7 */ /* 0x000726000802017f */
[----:B----4-:R-:W-:Y:S05]  /*e690*/  @!P1 NANOSLEEP.SYNCS 0x989680 ;  /* 0x009896800000995d */ /* 0x010fea0003900000 */
[----:B------:R-:W4:Y:S02]  /*e6a0*/  @!P1 SYNCS.PHASECHK.TRANS64 P1, [R6+URZ+0x2a850], R5 ;  /* 0x02a85005060095a7 */ /* 0x000f24000802007f */
[----:B----4-:R-:W-:Y:S05]  /*e6b0*/  @!P1 BRA `(.L_x_2203) ;  /* 0xfffffffc00ec9947 */ /* 0x010fea000383ffff */
[----:B------:R-:W-:Y:S05]  /*e6c0*/  BRA `(.L_x_2202) ;  /* 0xffffff5c00607947 */ /* 0x000fea000383ffff */
.L_x_2211:
[----:B-1----:R-:W-:-:S04]  /*e6d0*/  MOV R12, UR38 ;  /* 0x00000026000c7c02 */ /* 0x002fc80008000f00 */
[----:B------:R1:W2:Y:S03]  /*e6e0*/  SYNCS.PHASECHK.TRANS64.TRYWAIT P1, [R12+URZ+0x2a830], R11 ;  /* 0x02a8300b0c0075a7 */ /* 0x0002a6000802017f */
[----:B--2---:R-:W-:Y:S05]  /*e6f0*/  @!P1 NANOSLEEP.SYNCS 0x989680 ;  /* 0x009896800000995d */ /* 0x004fea0003900000 */
[----:B------:R-:W2:Y:S02]  /*e700*/  @!P1 SYNCS.PHASECHK.TRANS64 P1, [R12+URZ+0x2a830], R11 ;  /* 0x02a8300b0c0095a7 */ /* 0x000ea4000802007f */
[----:B--2---:R-:W-:Y:S05]  /*e710*/  @!P1 BRA `(.L_x_2211) ;  /* 0xfffffffc00ec9947 */ /* 0x004fea000383ffff */
[----:B------:R-:W-:Y:S05]  /*e720*/  BRA `(.L_x_2210) ;  /* 0xffffff7c00707947 */ /* 0x000fea000383ffff */
.L_x_2215:
[----:B---3--:R-:W-:-:S04]  /*e730*/  IMAD.U32 R6, RZ, RZ, UR5 ;  /* 0x00000005ff067e24 */ /* 0x008fc8000f8e00ff */
[----:B------:R3:W4:Y:S03]  /*e740*/  SYNCS.PHASECHK.TRANS64.TRYWAIT P1, [R6+URZ+0x2a850], R5 ;  /* 0x02a85005060075a7 */ /* 0x000726000802017f */
[----:B----4-:R-:W-:Y:S05]  /*e750*/  @!P1 NANOSLEEP.SYNCS 0x989680 ;  /* 0x009896800000995d */ /* 0x010fea0003900000 */
[----:B------:R-:W4:Y:S02]  /*e760*/  @!P1 SYNCS.PHASECHK.TRANS64 P1, [R6+URZ+0x2a850], R5 ;  /* 0x02a85005060095a7 */ /* 0x000f24000802007f */
[----:B----4-:R-:W-:Y:S05]  /*e770*/  @!P1 BRA `(.L_x_2215) ;  /* 0xfffffffc00ec9947 */ /* 0x010fea000383ffff */
[----:B------:R-:W-:Y:S05]  /*e780*/  BRA `(.L_x_2214) ;  /* 0xffffff84007c7947 */ /* 0x000fea000383ffff */
.L_x_2222:
[----:B-1----:R-:W-:-:S04]  /*e790*/  IMAD.U32 R5, RZ, RZ, UR5 ;  /* 0x00000005ff057e24 */ /* 0x002fc8000f8e00ff */
[----:B------:R1:W2:Y:S03]  /*e7a0*/  SYNCS.PHASECHK.TRANS64.TRYWAIT P1, [R5+URZ+0x2a850], R0 ;  /* 0x02a85000050075a7 */ /* 0x0002a6000802017f */
[----:B--2---:R-:W-:Y:S05]  /*e7b0*/  @!P1 NANOSLEEP.SYNCS 0x989680 ;  /* 0x009896800000995d */ /* 0x004fea0003900000 */
[----:B------:R-:W2:Y:S02]  /*e7c0*/  @!P1 SYNCS.PHASECHK.TRANS64 P1, [R5+URZ+0x2a850], R0 ;  /* 0x02a85000050095a7 */ /* 0x000ea4000802007f */
[----:B--2---:R-:W-:Y:S05]  /*e7d0*/  @!P1 BRA `(.L_x_2222) ;  /* 0xfffffffc00ec9947 */ /* 0x004fea000383ffff */
[----:B------:R-:W-:Y:S05]  /*e7e0*/  BRA `(.L_x_2221) ;  /* 0xffffffa000807947 */ /* 0x000fea000383ffff */
.L_x_2234:
[----:B------:R-:W-:Y:S01]  /*e7f0*/  MOV R13, R16 ;  /* 0x00000010000d7202 */ /* 0x000fe20000000f00 */
[----:B------:R-:W-:Y:S01]  /*e800*/  IMAD.MOV.U32 R12, RZ, RZ, RZ ;  /* 0x000000ffff0c7224 */ /* 0x000fe200078e00ff */
[----:B------:R-:W-:Y:S01]  /*e810*/  MOV R15, 0xffffffff ;  /* 0xffffffff000f7802 */ /* 0x000fe20000000f00 */
[----:B------:R-:W-:-:S07]  /*e820*/  IMAD.MOV.U32 R11, RZ, RZ, 0x1f ;  /* 0x0000001fff0b7424 */ /* 0x000fce00078e00ff */
[----:B-----5:R-:W-:Y:S05]  /*e830*/  WARPSYNC.COLLECTIVE R15, `(.L_x_2275) ;  /* 0x000000000f087348 */ /* 0x020fea0003c00000 */
[----:B------:R0:W1:Y:S02]  /*e840*/  SHFL.IDX P6, R14, R13, R12, R11 ;  /* 0x0000000c0d0e7389 */ /* 0x00006400000c000b */
[----:B01---5:R-:W-:Y:S01]  /*e850*/  ENDCOLLECTIVE ;  /* 0x000000000000791b */ /* 0x023fe20003800000 */
.L_x_2275:
[----:B------:R-:W-:Y:S05]  /*e860*/  BRA `(.L_x_2276) ;  /* 0xffffffcc00b07947 */ /* 0x000fea000383ffff */
.L_x_2236:
[----:B0-----:R-:W-:-:S04]  /*e870*/  IMAD.U32 R5, RZ, RZ, UR46 ;  /* 0x0000002eff057e24 */ /* 0x001fc8000f8e00ff */
[----:B------:R0:W1:Y:S03]  /*e880*/  SYNCS.PHASECHK.TRANS64.TRYWAIT P0, [R5+URZ+0x2a840], R4 ;  /* 0x02a84004050075a7 */ /* 0x000066000800017f */
[----:B-1----:R-:W-:Y:S05]  /*e890*/  @!P0 NANOSLEEP.SYNCS 0x989680 ;  /* 0x009896800000895d */ /* 0x002fea0003900000 */
[----:B------:R-:W1:Y:S02]  /*e8a0*/  @!P0 SYNCS.PHASECHK.TRANS64 P0, [R5+URZ+0x2a840], R4 ;  /* 0x02a84004050085a7 */ /* 0x000e64000800007f */
[----:B-1----:R-:W-:Y:S05]  /*e8b0*/  @!P0 BRA `(.L_x_2236) ;  /* 0xfffffffc00ec8947 */ /* 0x002fea000383ffff */
[----:B------:R-:W-:Y:S05]  /*e8c0*/  BRA `(.L_x_2277) ;  /* 0xffffffd000c07947 */ /* 0x000fea000383ffff */
.L_x_2237:
[----:B------:R-:W-:Y:S01]  /*e8d0*/  BSSY B0, `(.L_x_2278) ;  /* 0x0000008000007945 */ /* 0x000fe20003800000 */
[----:B------:R-:W-:Y:S01]  /*e8e0*/  IMAD.MOV.U32 R13, RZ, RZ, R3 ;  /* 0x000000ffff0d7224 */ /* 0x000fe200078e0003 */
[----:B------:R-:W-:Y:S01]  /*e8f0*/  MOV R12, RZ ;  /* 0x000000ff000c7202 */ /* 0x000fe20000000f00 */
[----:B------:R-:W-:Y:S02]  /*e900*/  IMAD.MOV.U32 R11, RZ, RZ, 0x181f ;  /* 0x0000181fff0b7424 */ /* 0x000fe400078e00ff */
[----:B------:R-:W-:-:S07]  /*e910*/  IMAD.MOV.U32 R15, RZ, RZ, -0x1 ;  /* 0xffffffffff0f7424 */ /* 0x000fce00078e00ff */
[----:B------:R-:W-:Y:S05]  /*e920*/  WARPSYNC.COLLECTIVE R15, `(.L_x_2279) ;  /* 0x000000000f087348 */ /* 0x000fea0003c00000 */
[----:B------:R0:W1:Y:S02]  /*e930*/  SHFL.IDX P6, R14, R13, R12, R11 ;  /* 0x0000000c0d0e7389 */ /* 0x00006400000c000b */
[----:B01----:R-:W-:Y:S01]  /*e940*/  ENDCOLLECTIVE ;  /* 0x000000000000791b */ /* 0x003fe20003800000 */
.L_x_2279:
[----:B------:R-:W-:Y:S05]  /*e950*/  BSYNC B0 ;  /* 0x0000000000007941 */ /* 0x000fea0003800000 */
.L_x_2278:
[----:B------:R-:W-:Y:S01]  /*e960*/  IMAD.MOV.U32 R13, RZ, RZ, R0 ;  /* 0x000000ffff0d7224 */ /* 0x000fe200078e0000 */
[----:B------:R-:W-:Y:S01]  /*e970*/  MOV R11, 0x181f ;  /* 0x0000181f000b7802 */ /* 0x000fe20000000f00 */
[----:B------:R-:W-:Y:S01]  /*e980*/  IMAD.MOV.U32 R12, RZ, RZ, RZ ;  /* 0x000000ffff0c7224 */ /* 0x000fe200078e00ff */
[----:B------:R-:W-:Y:S01]  /*e990*/  MOV R5, R14 ;  /* 0x0000000e00057202 */ /* 0x000fe20000000f00 */
[----:B------:R-:W-:Y:S01]  /*e9a0*/  IMAD.MOV.U32 R15, RZ, RZ, -0x1 ;  /* 0xffffffffff0f7424 */ /* 0x000fe200078e00ff */
[----:B------:R-:W-:-:S07]  /*e9b0*/  @P0 LEA R19, R37, UR46, 0x1 ;  /* 0x0000002e25130c11 */ /* 0x000fce000f8e08ff */
[----:B------:R-:W-:Y:S05]  /*e9c0*/  WARPSYNC.COLLECTIVE R15, `(.L_x_2280) ;  /* 0x000000000f087348 */ /* 0x000fea0003c00000 */
[----:B------:R0:W1:Y:S02]  /*e9d0*/  SHFL.IDX P6, R14, R13, R12, R11 ;  /* 0x0000000c0d0e7389 */ /* 0x00006400000c000b */
[----:B01----:R-:W-:Y:S01]  /*e9e0*/  ENDCOLLECTIVE ;  /* 0x000000000000791b */ /* 0x003fe20003800000 */
.L_x_2280:
[----:B------:R-:W-:Y:S01]  /*e9f0*/  MOV R13, R3 ;  /* 0x00000003000d7202 */ /* 0x000fe20000000f00 */
[----:B------:R-:W-:Y:S02]  /*ea00*/  IMAD.MOV.U32 R12, RZ, RZ, 0x1 ;  /* 0x00000001ff0c7424 */ /* 0x000fe400078e00ff */
[----:B------:R-:W-:-:S07]  /*ea10*/  IMAD.MOV.U32 R4, RZ, RZ, R14 ;  /* 0x000000ffff047224 */ /* 0x000fce00078e000e */
[----:B------:R-:W-:Y:S05]  /*ea20*/  WARPSYNC.COLLECTIVE R15, `(.L_x_2281) ;  /* 0x000000000f087348 */ /* 0x000fea0003c00000 */
[----:B------:R0:W1:Y:S02]  /*ea30*/  SHFL.IDX P6, R14, R13, R12, R11 ;  /* 0x0000000c0d0e7389 */ /* 0x00006400000c000b */
[----:B01----:R-:W-:Y:S01]  /*ea40*/  ENDCOLLECTIVE ;  /* 0x000000000000791b */ /* 0x003fe20003800000 */
.L_x_2281:
        /* <DEDUP_REMOVED lines=13> */
.L_x_2282:
[----:B------:R-:W-:Y:S01]  /*eb20*/  IMAD.MOV.U32 R5, RZ, RZ, R7 ;  /* 0x000000ffff057224 */ /* 0x000fe200078e0007 */
[----:B------:R-:W-:Y:S02]  /*eb30*/  @P0 LEA R20, R37, UR46, 0x1 ;  /* 0x0000002e25140c11 */ /* 0x000fe4000f8e08ff */
[----:B------:R-:W-:Y:S01]  /*eb40*/  MOV R13, R3 ;  /* 0x00000003000d7202 */ /* 0x000fe20000000f00 */
[----:B------:R-:W-:Y:S02]  /*eb50*/  IMAD.MOV.U32 R12, RZ, RZ, 0x2 ;  /* 0x00000002ff0c7424 */ /* 0x000fe400078e00ff */
[----:B------:R-:W-:-:S07]  /*eb60*/  IMAD.MOV.U32 R4, RZ, RZ, R14 ;  /* 0x000000ffff047224 */ /* 0x000fce00078e000e */
[----:B------:R-:W-:Y:S05]  /*eb70*/  WARPSYNC.COLLECTIVE R15, `(.L_x_2283) ;  /* 0x000000000f087348 */ /* 0x000fea0003c00000 */
[----:B------:R0:W1:Y:S02]  /*eb80*/  SHFL.IDX P6, R14, R13, R12, R11 ;  /* 0x0000000c0d0e7389 */ /* 0x00006400000c000b */
[----:B01----:R-:W-:Y:S01]  /*eb90*/  ENDCOLLECTIVE ;  /* 0x000000000000791b */ /* 0x003fe20003800000 */
.L_x_2283:
        /* <DEDUP_REMOVED lines=13> */
.L_x_2284:
[----:B------:R-:W-:Y:S01]  /*ec70*/  MOV R5, R10 ;  /* 0x0000000a00057202 */ /* 0x000fe20000000f00 */
[----:B------:R-:W-:Y:S02]  /*ec80*/  IMAD.MOV.U32 R13, RZ, RZ, R3 ;  /* 0x000000ffff0d7224 */ /* 0x000fe400078e0003 */
[----:B------:R-:W-:Y:S02]  /*ec90*/  IMAD.MOV.U32 R12, RZ, RZ, 0x3 ;  /* 0x00000003ff0c7424 */ /* 0x000fe400078e00ff */
[----:B------:R-:W-:-:S07]  /*eca0*/  IMAD.MOV.U32 R21, RZ, RZ, R14 ;  /* 0x000000ffff157224 */ /* 0x000fce00078e000e */
[----:B------:R-:W-:Y:S05]  /*ecb0*/  WARPSYNC.COLLECTIVE R15, `(.L_x_2285) ;  /* 0x000000000f087348 */ /* 0x000fea0003c00000 */
[----:B------:R0:W1:Y:S02]  /*ecc0*/  SHFL.IDX P6, R14, R13, R12, R11 ;  /* 0x0000000c0d0e7389 */ /* 0x00006400000c000b */
[----:B01----:R-:W-:Y:S01]  /*ecd0*/  ENDCOLLECTIVE ;  /* 0x000000000000791b */ /* 0x003fe20003800000 */
.L_x_2285:
[----:B------:R-:W-:Y:S01]  /*ece0*/  IMAD.MOV.U32 R4, RZ, RZ, R21 ;  /* 0x000000ffff047224 */ /* 0x000fe200078e0015 */
[----:B------:R-:W-:-:S03]  /*ecf0*/  @P0 LEA R21, R37, UR46, 0x1 ;  /* 0x0000002e25150c11 */ /* 0x000fc6000f8e08ff */
        /* <DEDUP_REMOVED lines=8> */
[----:B------:R-:W-:Y:S02]  /*ed80*/  ISETP.GE.AND P0, PT, R6, 0x31, PT ;  /* 0x000000310600780c */ /* 0x000fe40003f06270 */
[----:B------:R-:W-:-:S11]  /*ed90*/  MOV R7, R14 ;  /* 0x0000000e00077202 */ /* 0x000fd60000000f00 */
[----:B0-----:R-:W-:Y:S05]  /*eda0*/  WARPSYNC.COLLECTIVE R15, `(.L_x_2286) ;  /* 0x000000000f087348 */ /* 0x001fea0003c00000 */
[----:B------:R1:W2:Y:S02]  /*edb0*/  SHFL.IDX P6, R14, R13, R12, R11 ;  /* 0x0000000c0d0e7389 */ /* 0x0002a400000c000b */
[----:B012---:R-:W-:Y:S01]  /*edc0*/  ENDCOLLECTIVE ;  /* 0x000000000000791b */ /* 0x007fe20003800000 */
.L_x_2286:
[----:B------:R-:W-:Y:S02]  /*edd0*/  MOV R5, R7 ;  /* 0x0000000700057202 */ /* 0x000fe40000000f00 */
[----:B------:R-:W-:Y:S01]  /*ede0*/  @P0 LEA R7, R37, UR46, 0x1 ;  /* 0x0000002e25070c11 */ /* 0x000fe2000f8e08ff */
[----:B------:R-:W-:Y:S02]  /*edf0*/  IMAD.MOV.U32 R13, RZ, RZ, R3 ;  /* 0x000000ffff0d7224 */ /* 0x000fe400078e0003 */
[----:B------:R-:W-:Y:S02]  /*ee00*/  IMAD.MOV.U32 R12, RZ, RZ, 0x4 ;  /* 0x00000004ff0c7424 */ /* 0x000fe400078e00ff */
[----:B------:R-:W-:-:S07]  /*ee10*/  IMAD.MOV.U32 R4, RZ, RZ, R14 ;  /* 0x000000ffff047224 */ /* 0x000fce00078e000e */
[----:B------:R-:W-:Y:S05]  /*ee20*/  WARPSYNC.COLLECTIVE R15, `(.L_x_2287) ;  /* 0x000000000f087348 */ /* 0x000fea0003c00000 */
[----:B------:R0:W1:Y:S02]  /*ee30*/  SHFL.IDX P6, R14, R13, R12, R11 ;  /* 0x0000000c0d0e7389 */ /* 0x00006400000c000b */
[----:B01----:R-:W-:Y:S01]  /*ee40*/  ENDCOLLECTIVE ;  /* 0x000000000000791b */ /* 0x003fe20003800000 */
.L_x_2287:
        /* <DEDUP_REMOVED lines=13> */
.L_x_2288:
[----:B------:R-:W-:Y:S02]  /*ef20*/  IMAD.MOV.U32 R5, RZ, RZ, R10 ;  /* 0x000000ffff057224 */ /* 0x000fe400078e000a */
[----:B------:R-:W-:Y:S01]  /*ef30*/  IMAD.MOV.U32 R13, RZ, RZ, R3 ;  /* 0x000000ffff0d7224 */ /* 0x000fe200078e0003 */
[----:B------:R-:W-:Y:S01]  /*ef40*/  MOV R12, 0x5 ;  /* 0x00000005000c7802 */ /* 0x000fe20000000f00 */
[----:B------:R-:W-:-:S07]  /*ef50*/  IMAD.MOV.U32 R19, RZ, RZ, R14 ;  /* 0x000000ffff137224 */ /* 0x000fce00078e000e */
[----:B------:R-:W-:Y:S05]  /*ef60*/  WARPSYNC.COLLECTIVE R15, `(.L_x_2289) ;  /* 0x000000000f087348 */ /* 0x000fea0003c00000 */
[----:B------:R0:W1:Y:S02]  /*ef70*/  SHFL.IDX P6, R14, R13, R12, R11 ;  /* 0x0000000c0d0e7389 */ /* 0x00006400000c000b */
[----:B01----:R-:W-:Y:S01]  /*ef80*/  ENDCOLLECTIVE ;  /* 0x000000000000791b */ /* 0x003fe20003800000 */
.L_x_2289:
[----:B------:R-:W-:Y:S02]  /*ef90*/  MOV R4, R19 ;  /* 0x0000001300047202 */ /* 0x000fe40000000f00 */
        /* <DEDUP_REMOVED lines=9> */
[----:B------:R-:W-:-:S07]  /*f030*/  IMAD.MOV.U32 R3, RZ, RZ, R14 ;  /* 0x000000ffff037224 */ /* 0x000fce00078e000e */
[----:B0-----:R-:W-:Y:S05]  /*f040*/  WARPSYNC.COLLECTIVE R15, `(.L_x_2290) ;  /* 0x000000000f087348 */ /* 0x001fea0003c00000 */
[----:B------:R1:W2:Y:S02]  /*f050*/  SHFL.IDX P6, R14, R13, R12, R11 ;  /* 0x0000000c0d0e7389 */ /* 0x0002a400000c000b */
[----:B012---:R-:W-:Y:S01]  /*f060*/  ENDCOLLECTIVE ;  /* 0x000000000000791b */ /* 0x007fe20003800000 */
.L_x_2290:
[----:B------:R-:W-:Y:S05]  /*f070*/  BRA `(.L_x_2291) ;  /* 0xffffffd000207947 */ /* 0x000fea000383ffff */
.L_x_2240:
[----:B------:R-:W-:Y:S01]  /*f080*/  MOV R13, R0 ;  /* 0x00000000000d7202 */ /* 0x000fe20000000f00 */
[----:B------:R-:W-:Y:S01]  /*f090*/  IMAD.MOV.U32 R12, RZ, RZ, RZ ;  /* 0x000000ffff0c7224 */ /* 0x000fe200078e00ff */
[----:B------:R-:W-:Y:S01]  /*f0a0*/  MOV R15, 0xffffffff ;  /* 0xffffffff000f7802 */ /* 0x000fe20000000f00 */
[----:B------:R-:W-:Y:S02]  /*f0b0*/  IMAD.MOV.U32 R11, RZ, RZ, 0x181f ;  /* 0x0000181fff0b7424 */ /* 0x000fe400078e00ff */
[----:B------:R-:W-:-:S07]  /*f0c0*/  IMAD.U32 R10, RZ, RZ, UR48 ;  /* 0x00000030ff0a7e24 */ /* 0x000fce000f8e00ff */
[----:B------:R-:W-:Y:S05]  /*f0d0*/  WARPSYNC.COLLECTIVE R15, `(.L_x_2292) ;  /* 0x000000000f087348 */ /* 0x000fea0003c00000 */
[----:B------:R0:W1:Y:S02]  /*f0e0*/  SHFL.IDX P6, R14, R13, R12, R11 ;  /* 0x0000000c0d0e7389 */ /* 0x00006400000c000b */
[----:B01----:R-:W-:Y:S01]  /*f0f0*/  ENDCOLLECTIVE ;  /* 0x000000000000791b */ /* 0x003fe20003800000 */
.L_x_2292:
[----:B------:R-:W-:-:S05]  /*f100*/  IMAD R7, R10, 0x80, R23 ;  /* 0x000000800a077824 */ /* 0x000fca00078e0217 */
[----:B------:R-:W-:Y:S01]  /*f110*/  IADD3 R9, R7, 0x10, RZ ;  /* 0x0000001007097810 */ /* 0x000fe20007ffe0ff */
[----:B------:R-:W-:Y:S02]  /*f120*/  IMAD.MOV.U32 R13, RZ, RZ, R3 ;  /* 0x000000ffff0d7224 */ /* 0x000fe400078e0003 */
[----:B------:R-:W-:-:S07]  /*f130*/  IMAD.MOV.U32 R5, RZ, RZ, R14 ;  /* 0x000000ffff057224 */ /* 0x000fce00078e000e */
[----:B------:R-:W-:Y:S05]  /*f140*/  WARPSYNC.COLLECTIVE R15, `(.L_x_2293) ;  /* 0x000000000f087348 */ /* 0x000fea0003c00000 */
[----:B------:R0:W1:Y:S02]  /*f150*/  SHFL.IDX P6, R14, R13, R12, R11 ;  /* 0x0000000c0d0e7389 */ /* 0x00006400000c000b */
[----:B01----:R-:W-:Y:S01]  /*f160*/  ENDCOLLECTIVE ;  /* 0x000000000000791b */ /* 0x003fe20003800000 */
.L_x_2293:
[----:B------:R-:W-:Y:S02]  /*f170*/  ULDC UR4, c[0x0][0x288] ;  /* 0x0000a20000047ab9 */ /* 0x000fe40000000800 */
[----:B------:R-:W-:-:S05]  /*f180*/  IMAD R6, R8, UR4, RZ ;  /* 0x0000000408067c24 */ /* 0x000fca000f8e02ff */
[----:B------:R-:W-:Y:S01]  /*f190*/  ISETP.GE.AND P1, PT, R7, R6, PT ;  /* 0x000000060700720c */ /* 0x000fe20003f26270 */
[----:B------:R-:W-:Y:S02]  /*f1a0*/  IMAD.MOV.U32 R13, RZ, RZ, R0 ;  /* 0x000000ffff0d7224 */ /* 0x000fe400078e0000 */
[----:B------:R-:W-:-:S10]  /*f1b0*/  IMAD.MOV.U32 R12, RZ, RZ, 0x1 ;  /* 0x00000001ff0c7424 */ /* 0x000fd400078e00ff */
[----:B------:R-:W-:Y:S02]  /*f1c0*/  @!P1 LEA R19, R37, UR46, 0x1 ;  /* 0x0000002e25139c11 */ /* 0x000fe4000f8e08ff */
[----:B------:R-:W-:-:S07]  /*f1d0*/  MOV R4, R14 ;  /* 0x0000000e00047202 */ /* 0x000fce0000000f00 */
[----:B------:R-:W-:Y:S05]  /*f1e0*/  WARPSYNC.COLLECTIVE R15, `(.L_x_2294) ;  /* 0x000000000f087348 */ /* 0x000fea0003c00000 */
[----:B------:R0:W1:Y:S02]  /*f1f0*/  SHFL.IDX P6, R14, R13, R12, R11 ;  /* 0x0000000c0d0e7389 */ /* 0x00006400000c000b */
[----:B01----:R-:W-:Y:S01]  /*f200*/  ENDCOLLECTIVE ;  /* 0x000000000000791b */ /* 0x003fe20003800000 */
.L_x_2294:
        /* <DEDUP_REMOVED lines=13> */
.L_x_2295:
[----:B------:R-:W-:Y:S02]  /*f2e0*/  MOV R5, R8 ;  /* 0x0000000800057202 */ /* 0x000fe40000000f00 */
[----:B------:R-:W-:Y:S01]  /*f2f0*/  @!P1 LEA R21, R37, UR46, 0x1 ;  /* 0x0000002e25159c11 */ /* 0x000fe2000f8e08ff */
[----:B------:R-:W-:Y:S01]  /*f300*/  IMAD.MOV.U32 R13, RZ, RZ, R0 ;  /* 0x000000ffff0d7224 */ /* 0x000fe200078e0000 */
[----:B------:R-:W-:Y:S01]  /*f310*/  MOV R12, 0x2 ;  /* 0x00000002000c7802 */ /* 0x000fe20000000f00 */
[----:B------:R-:W-:-:S07]  /*f320*/  IMAD.MOV.U32 R4, RZ, RZ, R14 ;  /* 0x000000ffff047224 */ /* 0x000fce00078e000e */
[----:B------:R-:W-:Y:S05]  /*f330*/  WARPSYNC.COLLECTIVE R15, `(.L_x_2296) ;  /* 0x000000000f087348 */ /* 0x000fea0003c00000 */
[----:B------:R0:W1:Y:S02]  /*f340*/  SHFL.IDX P6, R14, R13, R12, R11 ;  /* 0x0000000c0d0e7389 */ /* 0x00006400000c000b */
[----:B01----:R-:W-:Y:S01]  /*f350*/  ENDCOLLECTIVE ;  /* 0x000000000000791b */ /* 0x003fe20003800000 */
.L_x_2296:
[----:B------:R-:W-:-:S04]  /*f360*/  @!P1 IMAD.WIDE.U32 R8, R27, 0x2, R4 ;  /* 0x000000021b089825 */ /* 0x000fc800078e0004 */
[----:B------:R-:W-:Y:S01]  /*f370*/  VIADD R5, R7, 0x20 ;  /* 0x0000002007057836 */ /* 0x000fe20000000000 */
        /* <DEDUP_REMOVED lines=12> */
.L_x_2297:
[----:B------:R-:W-:Y:S01]  /*f440*/  VIADD R9, R7, 0x30 ;  /* 0x0000003007097836 */ /* 0x000fe20000000000 */
[----:B------:R-:W-:Y:S01]  /*f450*/  @!P1 LEA R19, R37, UR46, 0x1 ;  /* 0x0000002e25139c11 */ /* 0x000fe2000f8e08ff */
[----:B------:R-:W-:Y:S01]  /*f460*/  IMAD.MOV.U32 R13, RZ, RZ, R0 ;  /* 0x000000ffff0d7224 */ /* 0x000fe200078e0000 */
[----:B------:R-:W-:Y:S02]  /*f470*/  MOV R12, 0x3 ;  /* 0x00000003000c7802 */ /* 0x000fe40000000f00 */
[----:B------:R-:W-:-:S07]  /*f480*/  MOV R4, R14 ;  /* 0x0000000e00047202 */ /* 0x000fce0000000f00 */
[----:B------:R-:W-:Y:S05]  /*f490*/  WARPSYNC.COLLECTIVE R15, `(.L_x_2298) ;  /* 0x000000000f087348 */ /* 0x000fea0003c00000 */
[----:B------:R0:W1:Y:S02]  /*f4a0*/  SHFL.IDX P6, R14, R13, R12, R11 ;  /* 0x0000000c0d0e7389 */ /* 0x00006400000c000b */
[----:B01----:R-:W-:Y:S01]  /*f4b0*/  ENDCOLLECTIVE ;  /* 0x000000000000791b */ /* 0x003fe20003800000 */
.L_x_2298:
        /* <DEDUP_REMOVED lines=13> */
.L_x_2299:
[----:B------:R-:W-:Y:S01]  /*f590*/  IMAD.MOV.U32 R5, RZ, RZ, R8 ;  /* 0x000000ffff057224 */ /* 0x000fe200078e0008 */
[----:B------:R-:W-:Y:S02]  /*f5a0*/  @!P1 LEA R21, R37, UR46, 0x1 ;  /* 0x0000002e25159c11 */ /* 0x000fe4000f8e08ff */
[----:B------:R-:W-:Y:S01]  /*f5b0*/  MOV R13, R0 ;  /* 0x00000000000d7202 */ /* 0x000fe20000000f00 */
[----:B------:R-:W-:Y:S01]  /*f5c0*/  IMAD.MOV.U32 R12, RZ, RZ, 0x4 ;  /* 0x00000004ff0c7424 */ /* 0x000fe200078e00ff */
[----:B------:R-:W-:-:S07]  /*f5d0*/  MOV R4, R14 ;  /* 0x0000000e00047202 */ /* 0x000fce0000000f00 */
[----:B------:R-:W-:Y:S05]  /*f5e0*/  WARPSYNC.COLLECTIVE R15, `(.L_x_2300) ;  /* 0x000000000f087348 */ /* 0x000fea0003c00000 */
[----:B------:R0:W1:Y:S02]  /*f5f0*/  SHFL.IDX P6, R14, R13, R12, R11 ;  /* 0x0000000c0d0e7389 */ /* 0x00006400000c000b */
[----:B01----:R-:W-:Y:S01]  /*f600*/  ENDCOLLECTIVE ;  /* 0x000000000000791b */ /* 0x003fe20003800000 */
.L_x_2300:
[----:B------:R-:W-:-:S04]  /*f610*/  @!P1 IMAD.WIDE.U32 R8, R27, 0x2, R4 ;  /* 0x000000021b089825 */ /* 0x000fc800078e0004 */
[----:B------:R-:W-:Y:S01]  /*f620*/  VIADD R5, R7, 0x40 ;  /* 0x0000004007057836 */ /* 0x000fe20000000000 */
[----:B------:R-:W-:Y:S01]  /*f630*/  @!PT LDS RZ, [RZ] ;  /* 0x00000000fffff984 */ /* 0x000fe20000000800 */
[----:B------:R-:W-:Y:S01]  /*f640*/  @!PT LDS RZ, [RZ] ;  /* 0x00000000fffff984 */ /* 0x000fe20000000800 */
[----:B------:R-:W-:Y:S01]  /*f650*/  @!PT LDS RZ, [RZ] ;  /* 0x00000000fffff984 */ /* 0x000fe20000000800 */
[----:B------:R0:W-:Y:S04]  /*f660*/  @!P1 LDGSTS.E.BYPASS.LTC128B.128 [R21+0xdc00], desc[UR36][R8.64], !P3 ;  /* 0x0dc0000008159fae */ /* 0x0001e8000d901d64 */
[----:B------:R0:W-:Y:S01]  /*f670*/  @!P1 LDGSTS.E.BYPASS.LTC128B.128 [R21+0x11c00], desc[UR36][R8.64+0x80], !P2 ;  /* 0x11c0008008159fae */ /* 0x0001e2000d101d64 */
[----:B------:R-:W-:-:S03]  /*f680*/  MOV R13, R3 ;  /* 0x00000003000d7202 */ /* 0x000fc60000000f00 */
[----:B------:R0:W-:Y:S01]  /*f690*/  @!P1 LDGSTS.E.BYPASS.LTC128B.128 [R21+0x15c00], desc[UR36][R8.64+0x100], !P0 ;  /* 0x15c0010008159fae */ /* 0x0001e2000c101d64 */
[----:B------:R-:W-:Y:S01]  /*f6a0*/  ISETP.GE.AND P1, PT, R5, R6, PT ;  /* 0x000000060500720c */ /* 0x000fe20003f26270 */
[----:B------:R-:W-:-:S12]  /*f6b0*/  IMAD.MOV.U32 R5, RZ, RZ, R14 ;  /* 0x000000ffff057224 */ /* 0x000fd800078e000e */
[----:B0-----:R-:W-:Y:S05]  /*f6c0*/  WARPSYNC.COLLECTIVE R15, `(.L_x_2301) ;  /* 0x000000000f087348 */ /* 0x001fea0003c00000 */
[----:B------:R1:W2:Y:S02]  /*f6d0*/  SHFL.IDX P6, R14, R13, R12, R11 ;  /* 0x0000000c0d0e7389 */ /* 0x0002a400000c000b */
[----:B012---:R-:W-:Y:S01]  /*f6e0*/  ENDCOLLECTIVE ;  /* 0x000000000000791b */ /* 0x007fe20003800000 */
.L_x_2301:
        /* <DEDUP_REMOVED lines=8> */
.L_x_2302:
        /* <DEDUP_REMOVED lines=13> */
.L_x_2303:
[----:B------:R-:W-:Y:S02]  /*f840*/  MOV R5, R8 ;  /* 0x0000000800057202 */ /* 0x000fe40000000f00 */
[----:B------:R-:W-:Y:S02]  /*f850*/  @!P1 LEA R21, R37, UR46, 0x1 ;  /* 0x0000002e25159c11 */ /* 0x000fe4000f8e08ff */
[----:B------:R-:W-:Y:S01]  /*f860*/  MOV R13, R0 ;  /* 0x00000000000d7202 */ /* 0x000fe20000000f00 */
[----:B------:R-:W-:Y:S02]  /*f870*/  IMAD.MOV.U32 R12, RZ, RZ, 0x6 ;  /* 0x00000006ff0c7424 */ /* 0x000fe400078e00ff */
[----:B------:R-:W-:-:S07]  /*f880*/  IMAD.MOV.U32 R4, RZ, RZ, R14 ;  /* 0x000000ffff047224 */ /* 0x000fce00078e000e */
[----:B------:R-:W-:Y:S05]  /*f890*/  WARPSYNC.COLLECTIVE R15, `(.L_x_2304) ;  /* 0x000000000f087348 */ /* 0x000fea0003c00000 */
[----:B------:R0:W1:Y:S02]  /*f8a0*/  SHFL.IDX P6, R14, R13, R12, R11 ;  /* 0x0000000c0d0e7389 */ /* 0x00006400000c000b */
[----:B01----:R-:W-:Y:S01]  /*f8b0*/  ENDCOLLECTIVE ;  /* 0x000000000000791b */ /* 0x003fe20003800000 */
.L_x_2304:
        /* <DEDUP_REMOVED lines=14> */
.L_x_2305:
[----:B------:R-:W-:Y:S01]  /*f9a0*/  @!P1 LEA R19, R37, UR46, 0x1 ;  /* 0x0000002e25139c11 */ /* 0x000fe2000f8e08ff */
[----:B------:R-:W-:Y:S01]  /*f9b0*/  IMAD.MOV.U32 R13, RZ, RZ, R0 ;  /* 0x000000ffff0d7224 */ /* 0x000fe200078e0000 */
[----:B------:R-:W-:Y:S02]  /*f9c0*/  MOV R12, 0x7 ;  /* 0x00000007000c7802 */ /* 0x000fe40000000f00 */
[----:B------:R-:W-:-:S07]  /*f9d0*/  MOV R4, R14 ;  /* 0x0000000e00047202 */ /* 0x000fce0000000f00 */
[----:B------:R-:W-:Y:S05]  /*f9e0*/  WARPSYNC.COLLECTIVE R15, `(.L_x_2306) ;  /* 0x000000000f087348 */ /* 0x000fea0003c00000 */
[----:B------:R0:W1:Y:S02]  /*f9f0*/  SHFL.IDX P6, R14, R13, R12, R11 ;  /* 0x0000000c0d0e7389 */ /* 0x00006400000c000b */
[----:B01----:R-:W-:Y:S01]  /*fa00*/  ENDCOLLECTIVE ;  /* 0x000000000000791b */ /* 0x003fe20003800000 */
.L_x_2306:
        /* <DEDUP_REMOVED lines=12> */
.L_x_2307:
[----:B------:R-:W-:Y:S05]  /*fad0*/  BRA `(.L_x_2308) ;  /* 0xffffffd0001c7947 */ /* 0x000fea000383ffff */
.L_x_2243:
[----:B0-----:R-:W-:-:S04]  /*fae0*/  IMAD.U32 R3, RZ, RZ, UR46 ;  /* 0x0000002eff037e24 */ /* 0x001fc8000f8e00ff */
[----:B------:R0:W1:Y:S03]  /*faf0*/  SYNCS.PHASECHK.TRANS64.TRYWAIT P0, [R3+URZ+0x2a820], R0 ;  /* 0x02a82000030075a7 */ /* 0x000066000800017f */
[----:B-1----:R-:W-:Y:S05]  /*fb00*/  @!P0 NANOSLEEP.SYNCS 0x989680 ;  /* 0x009896800000895d */ /* 0x002fea0003900000 */
[----:B------:R-:W1:Y:S02]  /*fb10*/  @!P0 SYNCS.PHASECHK.TRANS64 P0, [R3+URZ+0x2a820], R0 ;  /* 0x02a82000030085a7 */ /* 0x000e64000800007f */
[----:B-1----:R-:W-:Y:S05]  /*fb20*/  @!P0 BRA `(.L_x_2243) ;  /* 0xfffffffc00ec8947 */ /* 0x002fea000383ffff */
[----:B------:R-:W-:Y:S05]  /*fb30*/  BRA `(.L_x_2309) ;  /* 0xffffffd000647947 */ /* 0x000fea000383ffff */
.L_x_2247:
[----:B0-----:R0:W1:Y:S02]  /*fb40*/  SYNCS.PHASECHK.TRANS64.TRYWAIT P0, [R26+URZ+0x2a840], R3 ;  /* 0x02a840031a0075a7 */ /* 0x001064000800017f */
[----:B-1----:R-:W-:Y:S05]  /*fb50*/  @!P0 NANOSLEEP.SYNCS 0x989680 ;  /* 0x009896800000895d */ /* 0x002fea0003900000 */
[----:B------:R-:W1:Y:S02]  /*fb60*/  @!P0 SYNCS.PHASECHK.TRANS64 P0, [R26+URZ+0x2a840], R3 ;  /* 0x02a840031a0085a7 */ /* 0x000e64000800007f */
[----:B-1----:R-:W-:Y:S05]  /*fb70*/  @!P0 BRA `(.L_x_2247) ;  /* 0xfffffffc00f08947 */ /* 0x002fea000383ffff */
[----:B------:R-:W-:Y:S05]  /*fb80*/  BRA `(.L_x_2310) ;  /* 0xffffffd4002c7947 */ /* 0x000fea000383ffff */
.L_x_2248:
        /* <DEDUP_REMOVED lines=8> */
.L_x_2312:
[----:B------:R-:W-:Y:S05]  /*fc10*/  BSYNC B1 ;  /* 0x0000000000017941 */ /* 0x000fea0003800000 */
.L_x_2311:
        /* <DEDUP_REMOVED lines=9> */
.L_x_2313:
[----:B------:R-:W-:Y:S01]  /*fcb0*/  MOV R13, R0 ;  /* 0x00000000000d7202 */ /* 0x000fe20000000f00 */
[----:B------:R-:W-:Y:S01]  /*fcc0*/  IMAD.MOV.U32 R12, RZ, RZ, 0x1 ;  /* 0x00000001ff0c7424 */ /* 0x000fe200078e00ff */
[----:B------:R-:W-:-:S05]  /*fcd0*/  IADD3 R14, P0, R14, R20, RZ ;  /* 0x000000140e0e7210 */ /* 0x000fca0007f1e0ff */
[----:B------:R-:W-:-:S05]  /*fce0*/  IMAD.X R15, RZ, RZ, R4, P0 ;  /* 0x000000ffff0f7224 */ /* 0x000fca00000e0604 */
[----:B------:R-:W-:Y:S01]  /*fcf0*/  @!PT LDS RZ, [RZ] ;  /* 0x00000000fffff984 */ /* 0x000fe20000000800 */
[----:B------:R-:W-:Y:S01]  /*fd00*/  @!PT LDS RZ, [RZ] ;  /* 0x00000000fffff984 */ /* 0x000fe20000000800 */
[----:B------:R-:W-:Y:S01]  /*fd10*/  @!PT LDS RZ, [RZ] ;  /* 0x00000000fffff984 */ /* 0x000fe20000000800 */
[----:B------:R-:W-:Y:S04]  /*fd20*/  LDGSTS.E.BYPASS.LTC128B.128 [R5+0x18400], desc[UR36][R14.64], !P3 ;  /* 0x184000000e057fae */ /* 0x000fe8000d901d64 */
[----:B------:R-:W-:Y:S04]  /*fd30*/  LDGSTS.E.BYPASS.LTC128B.128 [R5+0x1b400], desc[UR36][R14.64+0x80], !P2 ;  /* 0x1b4000800e057fae */ /* 0x000fe8000d101d64 */
[----:B------:R0:W-:Y:S02]  /*fd40*/  LDGSTS.E.BYPASS.LTC128B.128 [R5+0x1e400], desc[UR36][R14.64+0x100], !P1 ;  /* 0x1e4001000e057fae */ /* 0x0001e4000c901d64 */
[----:B0-----:R-:W-:-:S07]  /*fd50*/  MOV R15, 0xffffffff ;  /* 0xffffffff000f7802 */ /* 0x001fce0000000f00 */
[----:B------:R-:W-:Y:S05]  /*fd60*/  WARPSYNC.COLLECTIVE R15, `(.L_x_2314) ;  /* 0x000000000f087348 */ /* 0x000fea0003c00000 */
[----:B------:R0:W1:Y:S02]  /*fd70*/  SHFL.IDX P6, R14, R13, R12, R11 ;  /* 0x0000000c0d0e7389 */ /* 0x00006400000c000b */
[----:B01----:R-:W-:Y:S01]  /*fd80*/  ENDCOLLECTIVE ;  /* 0x000000000000791b */ /* 0x003fe20003800000 */
.L_x_2314:
[----:B------:R-:W-:Y:S01]  /*fd90*/  MOV R13, R3 ;  /* 0x00000003000d7202 */ /* 0x000fe20000000f00 */
[----:B------:R-:W-:-:S07]  /*fda0*/  IMAD.MOV.U32 R4, RZ, RZ, R14 ;  /* 0x000000ffff047224 */ /* 0x000fce00078e000e */
[----:B------:R-:W-:Y:S05]  /*fdb0*/  WARPSYNC.COLLECTIVE R15, `(.L_x_2315) ;  /* 0x000000000f087348 */ /* 0x000fea0003c00000 */
[----:B------:R0:W1:Y:S02]  /*fdc0*/  SHFL.IDX P6, R14, R13, R12, R11 ;  /* 0x0000000c0d0e7389 */ /* 0x00006400000c000b */
[----:B01----:R-:W-:Y:S01]  /*fdd0*/  ENDCOLLECTIVE ;  /* 0x000000000000791b */ /* 0x003fe20003800000 */
.L_x_2315:
        /* <DEDUP_REMOVED lines=14> */
.L_x_2316:
[----:B------:R-:W-:Y:S01]  /*fec0*/  MOV R13, R3 ;  /* 0x00000003000d7202 */ /* 0x000fe20000000f00 */
[----:B------:R-:W-:-:S07]  /*fed0*/  IMAD.MOV.U32 R31, RZ, RZ, R14 ;  /* 0x000000ffff1f7224 */ /* 0x000fce00078e000e */
[----:B------:R-:W-:Y:S05]  /*fee0*/  WARPSYNC.COLLECTIVE R15, `(.L_x_2317) ;  /* 0x000000000f087348 */ /* 0x000fea0003c00000 */
[----:B------:R0:W1:Y:S02]  /*fef0*/  SHFL.IDX P6, R14, R13, R12, R11 ;  /* 0x0000000c0d0e7389 */ /* 0x00006400000c000b */
[----:B01----:R-:W-:Y:S01]  /*ff00*/  ENDCOLLECTIVE ;  /* 0x000000000000791b */ /* 0x003fe20003800000 */
.L_x_2317:
[----:B------:R-:W-:Y:S01]  /*ff10*/  IMAD.MOV.U32 R13, RZ, RZ, R0 ;  /* 0x000000ffff0d7224 */ /* 0x000fe200078e0000 */
[----:B------:R-:W-:Y:S01]  /*ff20*/  MOV R12, 0x3 ;  /* 0x00000003000c7802 */ /* 0x000fe20000000f00 */
[----:B------:R-:W-:-:S05]  /*ff30*/  IMAD.MOV.U32 R11, RZ, RZ, R14 ;  /* 0x000000ffff0b7224 */ /* 0x000fca00078e000e */
[----:B------:R-:W-:Y:S01]  /*ff40*/  IADD3 R14, P0, R11, R20, RZ ;  /* 0x000000140b0e7210 */ /* 0x000fe20007f1e0ff */
[----:B------:R-:W-:-:S03]  /*ff50*/  IMAD.MOV.U32 R11, RZ, RZ, 0x181f ;  /* 0x0000181fff0b7424 */ /* 0x000fc600078e00ff */
[----:B------:R-:W-:-:S05]  /*ff60*/  IADD3.X R15, RZ, R31, RZ, P0, !PT ;  /* 0x0000001fff0f7210 */ /* 0x000fca00007fe4ff */
        /* <DEDUP_REMOVED lines=10> */
.L_x_2318:
[----:B------:R-:W-:Y:S01]  /*10010*/  MOV R13, R3 ;  /* 0x00000003000d7202 */ /* 0x000fe20000000f00 */
[----:B------:R-:W-:-:S07]  /*10020*/  IMAD.MOV.U32 R31, RZ, RZ, R14 ;  /* 0x000000ffff1f7224 */ /* 0x000fce00078e000e */
[----:B------:R-:W-:Y:S05]  /*10030*/  WARPSYNC.COLLECTIVE R15, `(.L_x_2319) ;  /* 0x000000000f087348 */ /* 0x000fea0003c00000 */
[----:B------:R0:W1:Y:S02]  /*10040*/  SHFL.IDX P6, R14, R13, R12, R11 ;  /* 0x0000000c0d0e7389 */ /* 0x00006400000c000b */
[----:B01----:R-:W-:Y:S01]  /*10050*/  ENDCOLLECTIVE ;  /* 0x000000000000791b */ /* 0x003fe20003800000 */
.L_x_2319:
        /* <DEDUP_REMOVED lines=16> */
.L_x_2320:
[----:B------:R-:W-:Y:S01]  /*10160*/  MOV R13, R3 ;  /* 0x00000003000d7202 */ /* 0x000fe20000000f00 */
[----:B------:R-:W-:-:S07]  /*10170*/  IMAD.MOV.U32 R4, RZ, RZ, R14 ;  /* 0x000000ffff047224 */ /* 0x000fce00078e000e */
[----:B------:R-:W-:Y:S05]  /*10180*/  WARPSYNC.COLLECTIVE R15, `(.L_x_2321) ;  /* 0x000000000f087348 */ /* 0x000fea0003c00000 */
[----:B------:R0:W1:Y:S02]  /*10190*/  SHFL.IDX P6, R14, R13, R12, R11 ;  /* 0x0000000c0d0e7389 */ /* 0x00006400000c000b */
[----:B01----:R-:W-:Y:S01]  /*101a0*/  ENDCOLLECTIVE ;  /* 0x000000000000791b */ /* 0x003fe20003800000 */
.L_x_2321:
        /* <DEDUP_REMOVED lines=14> */
.L_x_2322:
[----:B------:R-:W-:Y:S01]  /*10290*/  MOV R13, R3 ;  /* 0x00000003000d7202 */ /* 0x000fe20000000f00 */
[----:B------:R-:W-:-:S07]  /*102a0*/  IMAD.MOV.U32 R0, RZ, RZ, R14 ;  /* 0x000000ffff007224 */ /* 0x000fce00078e000e */
[----:B------:R-:W-:Y:S05]  /*102b0*/  WARPSYNC.COLLECTIVE R15, `(.L_x_2323) ;  /* 0x000000000f087348 */ /* 0x000fea0003c00000 */
[----:B------:R0:W1:Y:S02]  /*102c0*/  SHFL.IDX P6, R14, R13, R12, R11 ;  /* 0x0000000c0d0e7389 */ /* 0x00006400000c000b */
[----:B01----:R-:W-:Y:S01]  /*102d0*/  ENDCOLLECTIVE ;  /* 0x000000000000791b */ /* 0x003fe20003800000 */
.L_x_2323:
[----:B------:R-:W-:Y:S01]  /*102e0*/  IMAD.MOV.U32 R3, RZ, RZ, R14 ;  /* 0x000000ffff037224 */ /* 0x000fe200078e000e */
[----:B------:R-:W-:Y:S06]  /*102f0*/  BRA `(.L_x_2324) ;  /* 0xffffffd000687947 */ /* 0x000fec000383ffff */
.L_x_2253:
[----:B--2---:R2:W3:Y:S02]  /*10300*/  SYNCS.PHASECHK.TRANS64.TRYWAIT P0, [R0+URZ+0x2a860], R3 ;  /* 0x02a86003000075a7 */ /* 0x0044e4000800017f */
[----:B---3--:R-:W-:Y:S05]  /*10310*/  @!P0 NANOSLEEP.SYNCS 0x989680 ;  /* 0x009896800000895d */ /* 0x008fea0003900000 */
[----:B------:R-:W3:Y:S02]  /*10320*/  @!P0 SYNCS.PHASECHK.TRANS64 P0, [R0+URZ+0x2a860], R3 ;  /* 0x02a86003000085a7 */ /* 0x000ee4000800007f */
[----:B---3--:R-:W-:Y:S05]  /*10330*/  @!P0 BRA `(.L_x_2253) ;  /* 0xfffffffc00f08947 */ /* 0x008fea000383ffff */
[----:B------:R-:W-:Y:S05]  /*10340*/  BRA `(.L_x_2325) ;  /* 0xffffffd000c47947 */ /* 0x000fea000383ffff */
.L_x_2254:
[----:B------:R-:W-:Y:S01]  /*10350*/  BSSY B1, `(.L_x_2326) ;  /* 0x0000008000017945 */ /* 0x000fe20003800000 */
[----:B0-----:R-:W-:Y:S01]  /*10360*/  MOV R13, R18 ;  /* 0x00000012000d7202 */ /* 0x001fe20000000f00 */
[----:B------:R-:W-:Y:S01]  /*10370*/  IMAD.MOV.U32 R12, RZ, RZ, RZ ;  /* 0x000000ffff0c7224 */ /* 0x000fe200078e00ff */
[----:B------:R-:W-:Y:S01]  /*10380*/  MOV R11, 0x181f ;  /* 0x0000181f000b7802 */ /* 0x000fe20000000f00 */
[----:B------:R-:W-:-:S07]  /*10390*/  IMAD.MOV.U32 R15, RZ, RZ, -0x1 ;  /* 0xffffffffff0f7424 */ /* 0x000fce00078e00ff */
[----:B-12---:R-:W-:Y:S05]  /*103a0*/  WARPSYNC.COLLECTIVE R15, `(.L_x_2327) ;  /* 0x000000000f087348 */ /* 0x006fea0003c00000 */
[----:B------:R0:W3:Y:S02]  /*103b0*/  SHFL.IDX P6, R14, R13, R12, R11 ;  /* 0x0000000c0d0e7389 */ /* 0x0000e400000c000b */
[----:B0123--:R-:W-:Y:S01]  /*103c0*/  ENDCOLLECTIVE ;  /* 0x000000000000791b */ /* 0x00ffe20003800000 */
.L_x_2327:
[----:B------:R-:W-:Y:S05]  /*103d0*/  BSYNC B1 ;  /* 0x0000000000017941 */ /* 0x000fea0003800000 */
.L_x_2326:
[----:B------:R-:W-:Y:S01]  /*103e0*/  IMAD.MOV.U32 R13, RZ, RZ, R17 ;  /* 0x000000ffff0d7224 */ /* 0x000fe200078e0011 */
[----:B------:R-:W-:Y:S01]  /*103f0*/  MOV R12, RZ ;  /* 0x000000ff000c7202 */ /* 0x000fe20000000f00 */
[----:B------:R-:W-:Y:S01]  /*10400*/  IMAD.MOV.U32 R11, RZ, RZ, 0x181f ;  /* 0x0000181fff0b7424 */ /* 0x000fe200078e00ff */
[----:B------:R-:W-:Y:S02]  /*10410*/  MOV R15, 0xffffffff ;  /* 0xffffffff000f7802 */ /* 0x000fe40000000f00 */
[----:B------:R-:W-:-:S07]  /*10420*/  MOV R3, R14 ;  /* 0x0000000e00037202 */ /* 0x000fce0000000f00 */
[----:B------:R-:W-:Y:S05]  /*10430*/  WARPSYNC.COLLECTIVE R15, `(.L_x_2328) ;  /* 0x000000000f087348 */ /* 0x000fea0003c00000 */
[----:B------:R0:W1:Y:S02]  /*10440*/  SHFL.IDX P6, R14, R13, R12, R11 ;  /* 0x0000000c0d0e7389 */ /* 0x00006400000c000b */
[----:B01----:R-:W-:Y:S01]  /*10450*/  ENDCOLLECTIVE ;  /* 0x000000000000791b */ /* 0x003fe20003800000 */
.L_x_2328:
[----:B------:R-:W-:Y:S01]  /*10460*/  MOV R13, R18 ;  /* 0x00000012000d7202 */ /* 0x000fe20000000f00 */
[----:B------:R-:W-:Y:S01]  /*10470*/  IMAD.MOV.U32 R12, RZ, RZ, 0x1 ;  /* 0x00000001ff0c7424 */ /* 0x000fe200078e00ff */
[----:B------:R-:W-:-:S13]  /*10480*/  IADD3 R4, P1, R14, R20, RZ ;  /* 0x000000140e047210 */ /* 0x000fda0007f3e0ff */
[----:B------:R-:W-:Y:S05]  /*10490*/  WARPSYNC.COLLECTIVE R15, `(.L_x_2329) ;  /* 0x000000000f087348 */ /* 0x000fea0003c00000 */
[----:B------:R0:W1:Y:S02]  /*104a0*/  SHFL.IDX P6, R14, R13, R12, R11 ;  /* 0x0000000c0d0e7389 */ /* 0x00006400000c000b */
[----:B01----:R-:W-:Y:S01]  /*104b0*/  ENDCOLLECTIVE ;  /* 0x000000000000791b */ /* 0x003fe20003800000 */
.L_x_2329:
[----:B------:R-:W-:Y:S01]  /*104c0*/  IMAD.X R5, RZ, RZ, R3, P1 ;  /* 0x000000ffff057224 */ /* 0x000fe200008e0603 */
[----:B------:R-:W-:Y:S02]  /*104d0*/  LOP3.LUT P1, RZ, R32, 0x1, RZ, 0xc0, !PT ;  /* 0x0000000120ff7812 */ /* 0x000fe4000782c0ff */
[----:B------:R-:W-:Y:S02]  /*104e0*/  LEA R3, R10, UR46, 0x1 ;  /* 0x0000002e0a037c11 */ /* 0x000fe4000f8e08ff */
        /* <DEDUP_REMOVED lines=11> */
.L_x_2330:
        /* <DEDUP_REMOVED lines=10> */
.L_x_2331:
        /* <DEDUP_REMOVED lines=12> */
.L_x_2332:
        /* <DEDUP_REMOVED lines=10> */
.L_x_2333:
        /* <DEDUP_REMOVED lines=12> */
.L_x_2334:
        /* <DEDUP_REMOVED lines=10> */
.L_x_2335:
        /* <DEDUP_REMOVED lines=12> */
.L_x_2336:
        /* <DEDUP_REMOVED lines=10> */
.L_x_2337:
        /* <DEDUP_REMOVED lines=12> */
.L_x_2338:
[----:B------:R-:W-:Y:S01]  /*10b20*/  @!PT LDS RZ, [RZ] ;  /* 0x00000000fffff984 */ /* 0x000fe20000000800 */
[----:B------:R-:W-:Y:S01]  /*10b30*/  @!PT LDS RZ, [RZ] ;  /* 0x00000000fffff984 */ /* 0x000fe20000000800 */
[----:B------:R-:W-:Y:S01]  /*10b40*/  @!PT LDS RZ, [RZ] ;  /* 0x00000000fffff984 */ /* 0x000fe20000000800 */
[----:B------:R0:W-:Y:S01]  /*10b50*/  LDGSTS.E.BYPASS.LTC128B.128 [R3+0x5400], desc[UR36][R4.64+0x80], !P2 ;  /* 0x0540008004037fae */ /* 0x0001e2000d101d64 */
[----:B------:R-:W-:Y:S05]  /*10b60*/  BRA `(.L_x_2339) ;  /* 0xffffffcc00807947 */ /* 0x000fea000383ffff */
.L_x_2260:
[----:B0-----:R0:W2:Y:S02]  /*10b70*/  SYNCS.PHASECHK.TRANS64.TRYWAIT P0, [R0+URZ+0x2a860], R3 ;  /* 0x02a86003000075a7 */ /* 0x0010a4000800017f */
[----:B--2---:R-:W-:Y:S05]  /*10b80*/  @!P0 NANOSLEEP.SYNCS 0x989680 ;  /* 0x009896800000895d */ /* 0x004fea0003900000 */
[----:B------:R-:W2:Y:S02]  /*10b90*/  @!P0 SYNCS.PHASECHK.TRANS64 P0, [R0+URZ+0x2a860], R3 ;  /* 0x02a86003000085a7 */ /* 0x000ea4000800007f */
[----:B--2---:R-:W-:Y:S05]  /*10ba0*/  @!P0 BRA `(.L_x_2260) ;  /* 0xfffffffc00f08947 */ /* 0x004fea000383ffff */
[----:B------:R-:W-:Y:S05]  /*10bb0*/  BRA `(.L_x_2340) ;  /* 0xffffffd000687947 */ /* 0x000fea000383ffff */
.L_x_2261:
        /* <DEDUP_REMOVED lines=8> */
.L_x_2342:
[----:B------:R-:W-:Y:S05]  /*10c40*/  BSYNC B0 ;  /* 0x0000000000007941 */ /* 0x000fea0003800000 */
.L_x_2341:
        /* <DEDUP_REMOVED lines=9> */
.L_x_2343:
        /* <DEDUP_REMOVED lines=11> */
.L_x_2344:
        /* <DEDUP_REMOVED lines=13> */
.L_x_2345:
[----:B------:R-:W-:Y:S01]  /*10e60*/  IMAD.MOV.U32 R5, RZ, RZ, R6 ;  /* 0x000000ffff057224 */ /* 0x000fe200078e0006 */
[----:B------:R-:W-:Y:S01]  /*10e70*/  MOV R13, R18 ;  /* 0x00000012000d7202 */ /* 0x000fe20000000f00 */
[----:B------:R-:W-:Y:S01]  /*10e80*/  IMAD.MOV.U32 R12, RZ, RZ, 0x2 ;  /* 0x00000002ff0c7424 */ /* 0x000fe200078e00ff */
[----:B------:R-:W-:-:S07]  /*10e90*/  MOV R4, R14 ;  /* 0x0000000e00047202 */ /* 0x000fce0000000f00 */
[----:B------:R-:W-:Y:S05]  /*10ea0*/  WARPSYNC.COLLECTIVE R15, `(.L_x_2346) ;  /* 0x000000000f087348 */ /* 0x000fea0003c00000 */
[----:B------:R0:W1:Y:S02]  /*10eb0*/  SHFL.IDX P6, R14, R13, R12, R11 ;  /* 0x0000000c0d0e7389 */ /* 0x00006400000c000b */
[----:B01----:R-:W-:Y:S01]  /*10ec0*/  ENDCOLLECTIVE ;  /* 0x000000000000791b */ /* 0x003fe20003800000 */
.L_x_2346:
        /* <DEDUP_REMOVED lines=13> */
.L_x_2347:
[----:B------:R-:W-:Y:S01]  /*10fa0*/  MOV R5, R20 ;  /* 0x0000001400057202 */ /* 0x000fe20000000f00 */
[----:B------:R-:W-:Y:S01]  /*10fb0*/  IMAD.MOV.U32 R13, RZ, RZ, R18 ;  /* 0x000000ffff0d7224 */ /* 0x000fe200078e0012 */
[----:B------:R-:W-:Y:S02]  /*10fc0*/  MOV R12, 0x3 ;  /* 0x00000003000c7802 */ /* 0x000fe40000000f00 */
[----:B------:R-:W-:-:S07]  /*10fd0*/  MOV R10, R14 ;  /* 0x0000000e000a7202 */ /* 0x000fce0000000f00 */
[----:B------:R-:W-:Y:S05]  /*10fe0*/  WARPSYNC.COLLECTIVE R15, `(.L_x_2348) ;  /* 0x000000000f087348 */ /* 0x000fea0003c00000 */
[----:B------:R0:W1:Y:S02]  /*10ff0*/  SHFL.IDX P6, R14, R13, R12, R11 ;  /* 0x0000000c0d0e7389 */ /* 0x00006400000c000b */
[----:B01----:R-:W-:Y:S01]  /*11000*/  ENDCOLLECTIVE ;  /* 0x000000000000791b */ /* 0x003fe20003800000 */
.L_x_2348:
[----:B------:R-:W-:Y:S02]  /*11010*/  IMAD.MOV.U32 R4, RZ, RZ, R10 ;  /* 0x000000ffff047224 */ /* 0x000fe400078e000a */
[----:B------:R-:W-:Y:S02]  /*11020*/  IMAD.MOV.U32 R10, RZ, RZ, RZ ;  /* 0x000000ffff0a7224 */ /* 0x000fe400078e00ff */
        /* <DEDUP_REMOVED lines=13> */
.L_x_2349:
[----:B------:R-:W-:Y:S01]  /*11100*/  IMAD.MOV.U32 R5, RZ, RZ, R7 ;  /* 0x000000ffff057224 */ /* 0x000fe200078e0007 */
[----:B------:R-:W-:Y:S01]  /*11110*/  MOV R13, R18 ;  /* 0x00000012000d7202 */ /* 0x000fe20000000f00 */
[----:B------:R-:W-:Y:S02]  /*11120*/  IMAD.MOV.U32 R12, RZ, RZ, 0x4 ;  /* 0x00000004ff0c7424 */ /* 0x000fe400078e00ff */
[----:B------:R-:W-:-:S07]  /*11130*/  IMAD.MOV.U32 R22, RZ, RZ, R14 ;  /* 0x000000ffff167224 */ /* 0x000fce00078e000e */
[----:B------:R-:W-:Y:S05]  /*11140*/  WARPSYNC.COLLECTIVE R15, `(.L_x_2350) ;  /* 0x000000000f087348 */ /* 0x000fea0003c00000 */
[----:B------:R0:W1:Y:S02]  /*11150*/  SHFL.IDX P6, R14, R13, R12, R11 ;  /* 0x0000000c0d0e7389 */ /* 0x00006400000c000b */
[----:B01----:R-:W-:Y:S01]  /*11160*/  ENDCOLLECTIVE ;  /* 0x000000000000791b */ /* 0x003fe20003800000 */
.L_x_2350:
        /* <DEDUP_REMOVED lines=14> */
.L_x_2351:
[----:B------:R-:W-:Y:S01]  /*11250*/  MOV R5, R19 ;  /* 0x0000001300057202 */ /* 0x000fe20000000f00 */
[----:B------:R-:W-:Y:S01]  /*11260*/  IMAD.MOV.U32 R13, RZ, RZ, R18 ;  /* 0x000000ffff0d7224 */ /* 0x000fe200078e0012 */
[----:B------:R-:W-:Y:S02]  /*11270*/  MOV R12, 0x5 ;  /* 0x00000005000c7802 */ /* 0x000fe40000000f00 */
[----:B------:R-:W-:-:S07]  /*11280*/  MOV R24, R14 ;  /* 0x0000000e00187202 */ /* 0x000fce0000000f00 */
[----:B------:R-:W-:Y:S05]  /*11290*/  WARPSYNC.COLLECTIVE R15, `(.L_x_2352) ;  /* 0x000000000f087348 */ /* 0x000fea0003c00000 */
[----:B------:R0:W1:Y:S02]  /*112a0*/  SHFL.IDX P6, R14, R13, R12, R11 ;  /* 0x0000000c0d0e7389 */ /* 0x00006400000c000b */
[----:B01----:R-:W-:Y:S01]  /*112b0*/  ENDCOLLECTIVE ;  /* 0x000000000000791b */ /* 0x003fe20003800000 */
.L_x_2352:
        /* <DEDUP_REMOVED lines=12> */
.L_x_2353:
[----:B------:R-:W-:Y:S05]  /*11380*/  BRA `(.L_x_2354) ;  /* 0xffffffcc00407947 */ /* 0x000fea000383ffff */
.L_x_2264:
[----:B0-----:R0:W1:Y:S02]  /*11390*/  SYNCS.PHASECHK.TRANS64.TRYWAIT P0, [R5+URZ+0x2a820], R10 ;  /* 0x02a8200a050075a7 */ /* 0x001064000800017f */
[----:B-1----:R-:W-:Y:S05]  /*113a0*/  @!P0 NANOSLEEP.SYNCS 0x989680 ;  /* 0x009896800000895d */ /* 0x002fea0003900000 */
[----:B------:R-:W1:Y:S02]  /*113b0*/  @!P0 SYNCS.PHASECHK.TRANS64 P0, [R5+URZ+0x2a820], R10 ;  /* 0x02a8200a050085a7 */ /* 0x000e64000800007f */
[----:B-1----:R-:W-:Y:S05]  /*113c0*/  @!P0 BRA `(.L_x_2264) ;  /* 0xfffffffc00f08947 */ /* 0x002fea000383ffff */
[----:B------:R-:W-:Y:S05]  /*113d0*/  BRA `(.L_x_2355) ;  /* 0xffffffcc00b47947 */ /* 0x000fea000383ffff */
.L_x_2265:
[----:B------:R-:W-:Y:S01]  /*113e0*/  BSSY B0, `(.L_x_2356) ;  /* 0x0000008000007945 */ /* 0x000fe20003800000 */
[----:B------:R-:W-:Y:S01]  /*113f0*/  MOV R13, R16 ;  /* 0x00000010000d7202 */ /* 0x000fe20000000f00 */
[----:B------:R-:W-:Y:S01]  /*11400*/  IMAD.MOV.U32 R12, RZ, RZ, RZ ;  /* 0x000000ffff0c7224 */ /* 0x000fe200078e00ff */
[----:B------:R-:W-:Y:S01]  /*11410*/  MOV R11, 0x1f ;  /* 0x0000001f000b7802 */ /* 0x000fe20000000f00 */
[----:B------:R-:W-:-:S07]  /*11420*/  IMAD.MOV.U32 R15, RZ, RZ, -0x1 ;  /* 0xffffffffff0f7424 */ /* 0x000fce00078e00ff */
[----:B0----5:R-:W-:Y:S05]  /*11430*/  WARPSYNC.COLLECTIVE R15, `(.L_x_2357) ;  /* 0x000000000f087348 */ /* 0x021fea0003c00000 */
[----:B------:R1:W2:Y:S02]  /*11440*/  SHFL.IDX P6, R14, R13, R12, R11 ;  /* 0x0000000c0d0e7389 */ /* 0x0002a400000c000b */
[----:B012--5:R-:W-:Y:S01]  /*11450*/  ENDCOLLECTIVE ;  /* 0x000000000000791b */ /* 0x027fe20003800000 */
.L_x_2357:
[----:B------:R-:W-:Y:S05]  /*11460*/  BSYNC B0 ;  /* 0x0000000000007941 */ /* 0x000fea0003800000 */
.L_x_2356:
[----:B------:R-:W-:Y:S05]  /*11470*/  BRA `(.L_x_2358) ;  /* 0xffffffcc00987947 */ /* 0x000fea000383ffff */
.L_x_2266:
[----:B------:R-:W-:Y:S01]  /*11480*/  BSSY B0, `(.L_x_2359) ;  /* 0x0000006000007945 */ /* 0x000fe20003800000 */
[----:B------:R-:W-:-:S07]  /*11490*/  MOV R15, 0xffffffff ;  /* 0xffffffff000f7802 */ /* 0x000fce0000000f00 */
[----:B01---5:R-:W-:Y:S05]  /*114a0*/  WARPSYNC.COLLECTIVE R15, `(.L_x_2360) ;  /* 0x000000000f0c7348 */ /* 0x023fea0003c00000 */
[----:B------:R-:W-:Y:S02]  /*114b0*/  ELECT P6, UR62, PT ;  /* 0x00000000003e782f */ /* 0x000fe400038c0000 */
[----:B------:R-:W-:Y:S01]  /*114c0*/  MOV R14, UR62 ;  /* 0x0000003e000e7c02 */ /* 0x000fe20008000f00 */
[----:B01---5:R-:W-:Y:S10]  /*114d0*/  ENDCOLLECTIVE ;  /* 0x000000000000791b */ /* 0x023ff40003800000 */
.L_x_2360:
[----:B------:R-:W-:Y:S05]  /*114e0*/  BSYNC B0 ;  /* 0x0000000000007941 */ /* 0x000fea0003800000 */
.L_x_2359:
[----:B------:R-:W-:Y:S05]  /*114f0*/  BRA `(.L_x_2361) ;  /* 0xffffffcc008c7947 */ /* 0x000fea000383ffff */
.L_x_2268:
[----:B--2---:R2:W3:Y:S02]  /*11500*/  SYNCS.PHASECHK.TRANS64.TRYWAIT P1, [R6+URZ+0x2a840], R3 ;  /* 0x02a84003060075a7 */ /* 0x0044e4000802017f */
[----:B---3--:R-:W-:Y:S05]  /*11510*/  @!P1 NANOSLEEP.SYNCS 0x989680 ;  /* 0x009896800000995d */ /* 0x008fea0003900000 */
[----:B------:R-:W3:Y:S02]  /*11520*/  @!P1 SYNCS.PHASECHK.TRANS64 P1, [R6+URZ+0x2a840], R3 ;  /* 0x02a84003060095a7 */ /* 0x000ee4000802007f */
[----:B---3--:R-:W-:Y:S05]  /*11530*/  @!P1 BRA `(.L_x_2268) ;  /* 0xfffffffc00f09947 */ /* 0x008fea000383ffff */
[----:B------:R-:W-:Y:S05]  /*11540*/  BRA `(.L_x_2362) ;  /* 0xffffffcc00b07947 */ /* 0x000fea000383ffff */
.L_x_2270:
[----:B0-----:R0:W3:Y:S02]  /*11550*/  SYNCS.PHASECHK.TRANS64.TRYWAIT P1, [R5+URZ+0x2a840], R0 ;  /* 0x02a84000050075a7 */ /* 0x0010e4000802017f */
[----:B---3--:R-:W-:Y:S05]  /*11560*/  @!P1 NANOSLEEP.SYNCS 0x989680 ;  /* 0x009896800000995d */ /* 0x008fea0003900000 */
[----:B------:R-:W3:Y:S02]  /*11570*/  @!P1 SYNCS.PHASECHK.TRANS64 P1, [R5+URZ+0x2a840], R0 ;  /* 0x02a84000050095a7 */ /* 0x000ee4000802007f */
[----:B---3--:R-:W-:Y:S05]  /*11580*/  @!P1 BRA `(.L_x_2270) ;  /* 0xfffffffc00f09947 */ /* 0x008fea000383ffff */
[----:B------:R-:W-:Y:S05]  /*11590*/  BRA `(.L_x_2363) ;  /* 0xffffffcc00bc7947 */ /* 0x000fea000383ffff */
.L_x_2272:
[----:B---3--:R3:W4:Y:S02]  /*115a0*/  SYNCS.PHASECHK.TRANS64.TRYWAIT P1, [R6+URZ+0x2a860], R3 ;  /* 0x02a86003060075a7 */ /* 0x008724000802017f */
[----:B----4-:R-:W-:Y:S05]  /*115b0*/  @!P1 NANOSLEEP.SYNCS 0x989680 ;  /* 0x009896800000995d */ /* 0x010fea0003900000 */
[----:B------:R-:W4:Y:S02]  /*115c0*/  @!P1 SYNCS.PHASECHK.TRANS64 P1, [R6+URZ+0x2a860], R3 ;  /* 0x02a86003060095a7 */ /* 0x000f24000802007f */
[----:B----4-:R-:W-:Y:S05]  /*115d0*/  @!P1 BRA `(.L_x_2272) ;  /* 0xfffffffc00f09947 */ /* 0x010fea000383ffff */
[----:B------:R-:W-:Y:S05]  /*115e0*/  BRA `(.L_x_2364) ;  /* 0xffffffcc00b87947 */ /* 0x000fea000383ffff */
.L_x_2365:
        /* <DEDUP_REMOVED lines=9> */
.L_x_3210:


//--------------------- .text._ZN7cutlass13device_kernelIN5flash11enable_sm90INS1_16FlashAttnFwdSm90INS1_25CollectiveMainloopFwdSm90ILi2EN4cute5tupleIJNS5_1CILi1EEES8_S8_EEENS6_IJNS7_ILi128EEENS7_ILi96EEENS7_ILi192EEEEEELi128ENS_10bfloat16_tEfNS_4arch4Sm90ELb1ELb0ELb1ELb1ELb1ELb0ELb0ELb1ELb1ELb1ELb1ELb0EEENS1_21CollectiveEpilogueFwdINS6_IJSA_SA_SB_EEES9_SE_SG_Li256ELb1ELb1ELb1ELb0EEENS1_36VarlenDynamicPersistentTileSchedulerILi128ELi96ELi256ELi128ELb1ELb1ELb1ELb1ELb1ELb1EEEEEEEEEvNT_6ParamsE --------------------------
	.section	.text._ZN7cutlass13device_kernelIN5flash11enable_sm90INS1_16FlashAttnFwdSm90INS1_25CollectiveMainloopFwdSm90ILi2EN4cute5tupleIJNS5_1CILi1EEES8_S8_EEENS6_IJNS7_ILi128EEENS7_ILi96EEENS7_ILi192EEEEEELi128ENS_10bfloat16_tEfNS_4arch4Sm90ELb1ELb0ELb1ELb1ELb1ELb0ELb0ELb1ELb1ELb1ELb1ELb0EEENS1_21CollectiveEpilogueFwdINS6_IJSA_SA_SB_EEES9_SE_SG_Li256ELb1ELb1ELb1ELb0EEENS1_36VarlenDynamicPersistentTileSchedulerILi128ELi96ELi256ELi128ELb1ELb1ELb1ELb1ELb1ELb1EEEEEEEEEvNT_6ParamsE,"ax",@progbits
	.align	128
.text._ZN7cutlass13device_kernelIN5flash11enable_sm90INS1_16FlashAttnFwdSm90INS1_25CollectiveMainloopFwdSm90ILi2EN4cute5tupleIJNS5_1CILi1EEES8_S8_EEENS6_IJNS7_ILi128EEENS7_ILi96EEENS7_ILi192EEEEEELi128ENS_10bfloat16_tEfNS_4arch4Sm90ELb1ELb0ELb1ELb1ELb1ELb0ELb0ELb1ELb1ELb1ELb1ELb0EEENS1_21CollectiveEpilogueFwdINS6_IJSA_SA_SB_EEES9_SE_SG_Li256ELb1ELb1ELb1ELb0EEENS1_36VarlenDynamicPersistentTileSchedulerILi128ELi96ELi256ELi128ELb1ELb1ELb1ELb1ELb1ELb1EEEEEEEEEvNT_6ParamsE:
        .type           _ZN7cutlass13device_kernelIN5flash11enable_sm90INS1_16FlashAttnFwdSm90INS1_25CollectiveMainloopFwdSm90ILi2EN4cute5tupleIJNS5_1CILi1EEES8_S8_EEENS6_IJNS7_ILi128EEENS7_ILi96EEENS7_ILi192EEEEEELi128ENS_10bfloat16_tEfNS_4arch4Sm90ELb1ELb0ELb1ELb1ELb1ELb0ELb0ELb1ELb1ELb1ELb1ELb0EEENS1_21CollectiveEpilogueFwdINS6_IJSA_SA_SB_EEES9_SE_SG_Li256ELb1ELb1ELb1ELb0EEENS1_36VarlenDynamicPersistentTileSchedulerILi128ELi96ELi256ELi128ELb1ELb1ELb1ELb1ELb1ELb1EEEEEEEEEvNT_6ParamsE,@function
        .size           _ZN7cutlass13device_kernelIN5flash11enable_sm90INS1_16FlashAttnFwdSm90INS1_25CollectiveMainloopFwdSm90ILi2EN4cute5tupleIJNS5_1CILi1EEES8_S8_EEENS6_IJNS7_ILi128EEENS7_ILi96EEENS7_ILi192EEEEEELi128ENS_10bfloat16_tEfNS_4arch4Sm90ELb1ELb0ELb1ELb1ELb1ELb0ELb0ELb1ELb1ELb1ELb1ELb0EEENS1_21CollectiveEpilogueFwdINS6_IJSA_SA_SB_EEES9_SE_SG_Li256ELb1ELb1ELb1ELb0EEENS1_36VarlenDynamicPersistentTileSchedulerILi128ELi96ELi256ELi128ELb1ELb1ELb1ELb1ELb1ELb1EEEEEEEEEvNT_6ParamsE,(.L_x_3211 - _ZN7cutlass13device_kernelIN5flash11enable_sm90INS1_16FlashAttnFwdSm90INS1_25CollectiveMainloopFwdSm90ILi2EN4cute5tupleIJNS5_1CILi1EEES8_S8_EEENS6_IJNS7_ILi128EEENS7_ILi96EEENS7_ILi192EEEEEELi128ENS_10bfloat16_tEfNS_4arch4Sm90ELb1ELb0ELb1ELb1ELb1ELb0ELb0ELb1ELb1ELb1ELb1ELb0EEENS1_21CollectiveEpilogueFwdINS6_IJSA_SA_SB_EEES9_SE_SG_Li256ELb1ELb1ELb1ELb0EEENS1_36VarlenDynamicPersistentTileSchedulerILi128ELi96ELi256ELi128ELb1ELb1ELb1ELb1ELb1ELb1EEEEEEEEEvNT_6ParamsE)
        .other          _ZN7cutlass13device_kernelIN5flash11enable_sm90INS1_16FlashAttnFwdSm90INS1_25CollectiveMainloopFwdSm90ILi2EN4cute5tupleIJNS5_1CILi1EEES8_S8_EEENS6_IJNS7_ILi128EEENS7_ILi96EEENS7_ILi192EEEEEELi128ENS_10bfloat16_tEfNS_4arch4Sm90ELb1ELb0ELb1ELb1ELb1ELb0ELb0ELb1ELb1ELb1ELb1ELb0EEENS1_21CollectiveEpilogueFwdINS6_IJSA_SA_SB_EEES9_SE_SG_Li256ELb1ELb1ELb1ELb0EEENS1_36VarlenDynamicPersistentTileSchedulerILi128ELi96ELi256ELi128ELb1ELb1ELb1ELb1ELb1ELb1EEEEEEEEEvNT_6ParamsE,@"STO_CUDA_ENTRY STV_DEFAULT"
_ZN7cutlass13device_kernelIN5flash11enable_sm90INS1_16FlashAttnFwdSm90INS1_25CollectiveMainloopFwdSm90ILi2EN4cute5tupleIJNS5_1CILi1EEES8_S8_EEENS6_IJNS7_ILi128EEENS7_ILi96EEENS7_ILi192EEEEEELi128ENS_10bfloat16_tEfNS_4arch4Sm90ELb1ELb0ELb1ELb1ELb1ELb0ELb0ELb1ELb1ELb1ELb1ELb0EEENS1_21CollectiveEpilogueFwdINS6_IJSA_SA_SB_EEES9_SE_SG_Li256ELb1ELb1ELb1ELb0EEENS1_36VarlenDynamicPersistentTileSchedulerILi128ELi96ELi256ELi128ELb1ELb1ELb1ELb1ELb1ELb1EEEEEEEEEvNT_6ParamsE:
        /* <DEDUP_REMOVED lines=45> */
.L_x_2366:
        /* <DEDUP_REMOVED lines=22> */
.L_x_2367:
        /* <DEDUP_REMOVED lines=18> */
.L_x_2368:
        /* <DEDUP_REMOVED lines=22> */
.L_x_2369:
        /* <DEDUP_REMOVED lines=23> */
.L_x_2370:
        /* <DEDUP_REMOVED lines=10> */
.L_x_2372:
        /* <DEDUP_REMOVED lines=22> */
[----:B------:R-:W-:-:S04]  /*0a20*/  LEA.HI R3, R0, R203, RZ, 0x4 ;  /* 0x000000cb00037211 */ /* 0x000fc800078f20ff */
        /* <DEDUP_REMOVED lines=17> */
[----:B------:R-:W-:Y:S01]  /*0b40*/  LEA.HI R7, R8, R181, RZ, 0x2 ;  /* 0x000000b508077211 */ /* 0x000fe200078f10ff */
[----:B------:R-:W-:Y:S01]  /*0b50*/  IMAD.U32 R180, RZ, RZ, UR4 ;  /* 0x00000004ffb47e24 */ /* 0x000fe2000f8e00ff */
[----:B------:R-:W-:Y:S01]  /*0b60*/  LOP3.LUT R3, R3, 0x1ffffffe, RZ, 0xc0, !PT ;  /* 0x1ffffffe03037812 */ /* 0x000fe200078ec0ff */
[----:B------:R-:W-:Y:S01]  /*0b70*/  IMAD R4, R4, 0x40, R5 ;  /* 0x0000004004047824 */ /* 0x000fe200078e0205 */
[----:B------:R-:W-:-:S02]  /*0b80*/  LEA.HI R5, R0, R203, RZ, 0x2 ;  /* 0x000000cb00057211 */ /* 0x000fc400078f10ff */
[----:B------:R-:W-:Y:S01]  /*0b90*/  SHF.R.S32.HI R9, RZ, 0x2, R7 ;  /* 0x00000002ff097819 */ /* 0x000fe20000011407 */
[----:B------:R-:W-:Y:S01]  /*0ba0*/  IMAD.IADD R3, R6, 0x1, -R3 ;  /* 0x0000000106037824 */ /* 0x000fe200078e0a03 */
[----:B------:R-:W-:Y:S02]  /*0bb0*/  SHF.R.S32.HI R10, RZ, 0x1f, R7 ;  /* 0x0000001fff0a7819 */ /* 0x000fe40000011407 */
[----:B------:R-:W-:Y:S02]  /*0bc0*/  LEA.HI R0, R0, R203, RZ, 0x3 ;  /* 0x000000cb00007211 */ /* 0x000fe400078f18ff */
[----:B------:R-:W-:Y:S02]  /*0bd0*/  LOP3.LUT R6, R5, 0xfffffffc, RZ, 0xc0, !PT ;  /* 0xfffffffc05067812 */ /* 0x000fe400078ec0ff */
[----:B------:R-:W-:Y:S02]  /*0be0*/  LEA.HI R10, R10, R9, RZ, 0x3 ;  /* 0x000000090a0a7211 */ /* 0x000fe400078f18ff */
[----:B------:R-:W-:Y:S01]  /*0bf0*/  LOP3.LUT R22, R0, 0xfffffff8, RZ, 0xc0, !PT ;  /* 0xfffffff800167812 */ /* 0x000fe200078ec0ff */
[----:B------:R-:W-:Y:S01]  /*0c00*/  IMAD.IADD R6, R203, 0x1, -R6 ;  /* 0x00000001cb067824 */ /* 0x000fe200078e0a06 */
[----:B------:R-:W-:-:S02]  /*0c10*/  LEA R199, R3, R4, 0x3 ;  /* 0x0000000403c77211 */ /* 0x000fc400078e18ff */
[----:B------:R-:W-:Y:S01]  /*0c20*/  LOP3.LUT R4, R7, 0x7ffffffc, RZ, 0xc0, !PT ;  /* 0x7ffffffc07047812 */ /* 0x000fe200078ec0ff */
[----:B------:R-:W-:Y:S01]  /*0c30*/  IMAD.IADD R22, R203, 0x1, -R22 ;  /* 0x00000001cb167824 */ /* 0x000fe200078e0a16 */
[----:B------:R-:W-:Y:S02]  /*0c40*/  LOP3.LUT R10, R10, 0xfffffff8, RZ, 0xc0, !PT ;  /* 0xfffffff80a0a7812 */ /* 0x000fe400078ec0ff */
[----:B------:R-:W-:Y:S01]  /*0c50*/  LEA.HI R8, R8, R181, RZ, 0x5 ;  /* 0x000000b508087211 */ /* 0x000fe200078f28ff */
[----:B------:R-:W-:Y:S01]  /*0c60*/  IMAD.IADD R4, R181, 0x1, -R4 ;  /* 0x00000001b5047824 */ /* 0x000fe200078e0a04 */
[----:B------:R-:W-:Y:S01]  /*0c70*/  LEA.HI R3, R6, R6, RZ, 0x1 ;  /* 0x0000000606037211 */ /* 0x000fe200078f08ff */
[----:B------:R-:W-:Y:S01]  /*0c80*/  IMAD.IADD R9, R9, 0x1, -R10 ;  /* 0x0000000109097824 */ /* 0x000fe200078e0a0a */
[----:B------:R-:W-:Y:S01]  /*0c90*/  SHF.R.S32.HI R8, RZ, 0x5, R8 ;  /* 0x00000005ff087819 */ /* 0x000fe20000011408 */
[----:B------:R-:W-:Y:S01]  /*0ca0*/  IMAD.SHL.U32 R17, R4, 0x2, RZ ;  /* 0x0000000204117824 */ /* 0x000fe200078e00ff */
[----:B------:R-:W-:-:S02]  /*0cb0*/  LOP3.LUT R2, R2, 0x3fffffe, RZ, 0xc0, !PT ;  /* 0x03fffffe02027812 */ /* 0x000fc400078ec0ff */
[----:B------:R-:W-:Y:S01]  /*0cc0*/  SHF.L.U32 R16, R22, 0x3, RZ ;  /* 0x0000000316107819 */ /* 0x000fe200000006ff */
[----:B------:R-:W-:Y:S01]  /*0cd0*/  IMAD R9, R8, 0x10, R9 ;  /* 0x0000001008097824 */ /* 0x000fe200078e0209 */
[----:B------:R-:W-:Y:S01]  /*0ce0*/  LOP3.LUT R3, R3, 0x1ffffffe, RZ, 0xc0, !PT ;  /* 0x1ffffffe03037812 */ /* 0x000fe200078ec0ff */
[----:B------:R-:W-:Y:S01]  /*0cf0*/  IMAD.IADD R2, R197, 0x1, -R2 ;  /* 0x00000001c5027824 */ /* 0x000fe200078e0a02 */
[C---:B------:R-:W-:Y:S01]  /*0d00*/  IADD3 R174, R17.reuse, 0x18, RZ ;  /* 0x0000001811ae7810 */ /* 0x040fe20007ffe0ff */
[----:B------:R-:W-:Y:S01]  /*0d10*/  VIADD R19, R16, 0x40 ;  /* 0x0000004010137836 */ /* 0x000fe20000000000 */
        /* <DEDUP_REMOVED lines=30> */
[----:B------:R-:W-:-:S02]  /*0f00*/  SHF.R.S32.HI R185, RZ, 0x1f, R165 ;  /* 0x0000001fffb97819 */ /* 0x000fc400000114a5 */
[----:B------:R-:W-:Y:S01]  /*0f10*/  SHF.R.S32.HI R184, RZ, 0x1f, R164 ;  /* 0x0000001fffb87819 */ /* 0x000fe200000114a4 */
[----:B------:R-:W-:Y:S01]  /*0f20*/  IMAD R18, R3, 0x8, R198 ;  /* 0x0000000803127824 */ /* 0x000fe200078e02c6 */
[----:B------:R-:W-:Y:S02]  /*0f30*/  SHF.R.S32.HI R183, RZ, 0x1f, R163 ;  /* 0x0000001fffb77819 */ /* 0x000fe400000114a3 */
[----:B------:R-:W-:-:S07]  /*0f40*/  SHF.R.S32.HI R182, RZ, 0x1f, R162 ;  /* 0x0000001fffb67819 */ /* 0x000fce00000114a2 */
.L_x_2436:
[----:B01-34-:R-:W0:Y:S01]  /*0f50*/  LDC.64 R2, c[0x0][0xc88] ;  /* 0x00032200ff027b82 */ /* 0x01be220000000a00 */
[----:B------:R-:W-:Y:S01]  /*0f60*/  ULDC.64 UR8, c[0x0][0xa28] ;  /* 0x00028a0000087ab9 */ /* 0x000fe20000000a00 */
[----:B------:R-:W-:Y:S01]  /*0f70*/  ULDC.64 UR10, c[0x0][0xa18] ;  /* 0x00028600000a7ab9 */ /* 0x000fe20000000a00 */
[----:B0-----:R-:W-:-:S06]  /*0f80*/  IMAD.WIDE R2, R27, 0x4, R2 ;  /* 0x000000041b027825 */ /* 0x001fcc00078e0202 */
[----:B--2---:R-:W2:Y:S01]  /*0f90*/  LDG.E R2, desc[UR36][R2.64] ;  /* 0x0000002402027981 */ /* 0x004ea2000c1e1900 */
        /* <DEDUP_REMOVED lines=8> */
[----:B------:R-:W-:Y:S01]  /*1020*/  IMAD.U32 R161, RZ, RZ, UR4 ;  /* 0x00000004ffa17e24 */ /* 0x000fe2000f8e00ff */
[----:B------:R-:W-:-:S04]  /*1030*/  @UP0 ULEA UR8, UP2, UR4, UR8, 0x2 ;  /* 0x0000000804080291 */ /* 0x000fc8000f84103f */
[----:B------:R-:W-:Y:S02]  /*1040*/  @UP0 ULEA.HI.X UR9, UR4, UR9, UR7, 0x2, UP2 ;  /* 0x0000000904090291 */ /* 0x000fe400090f1407 */
[----:B------:R-:W-:Y:S01]  /*1050*/  IMAD.U32 R179, RZ, RZ, UR7 ;  /* 0x00000007ffb37e24 */ /* 0x000fe2000f8e00ff */
[----:B------:R-:W-:Y:S01]  /*1060*/  @UP1 ULEA UR10, UP0, UR4, UR10, 0x2 ;  /* 0x0000000a040a1291 */ /* 0x000fe2000f80103f */
[----:B------:R-:W-:-:S03]  /*1070*/  MOV R2, UR8 ;  /* 0x0000000800027c02 */ /* 0x000fc60008000f00 */
[----:B------:R-:W-:Y:S01]  /*1080*/  @UP1 ULEA.HI.X UR11, UR4, UR11, UR7, 0x2, UP0 ;  /* 0x0000000b040b1291 */ /* 0x000fe200080f1407 */
[----:B------:R-:W-:Y:S01]  /*1090*/  IMAD.U32 R3, RZ, RZ, UR9 ;  /* 0x00000009ff037e24 */ /* 0x000fe2000f8e00ff */
[----:B------:R-:W-:Y:S01]  /*10a0*/  ULDC.64 UR8, c[0x0][0x418] ;  /* 0x0001060000087ab9 */ /* 0x000fe20000000a00 */
[----:B------:R-:W-:Y:S01]  /*10b0*/  IMAD.U32 R4, RZ, RZ, UR10 ;  /* 0x0000000aff047e24 */ /* 0x000fe2000f8e00ff */
[----:B------:R-:W-:Y:S01]  /*10c0*/  ULDC UR4, c[0x0][0x424] ;  /* 0x0001090000047ab9 */ /* 0x000fe20000000800 */
[----:B------:R-:W-:Y:S01]  /*10d0*/  ULDC UR7, c[0x0][0x2f0] ;  /* 0x0000bc0000077ab9 */ /* 0x000fe20000000800 */
[----:B------:R-:W-:Y:S01]  /*10e0*/  IMAD.U32 R5, RZ, RZ, UR11 ;  /* 0x0000000bff057e24 */ /* 0x000fe2000f8e00ff */
[----:B------:R-:W2:Y:S01]  /*10f0*/  @P0 LDG.E R2, desc[UR36][R2.64] ;  /* 0x0000002402020981 */ /* 0x000ea2000c1e1900 */
[----:B------:R-:W-:Y:S01]  /*1100*/  UISETP.NE.U32.AND UP0, UPT, UR8, URZ, UPT ;  /* 0x0000003f0800728c */ /* 0x000fe2000bf05070 */
[----:B------:R-:W-:Y:S02]  /*1110*/  ULDC.64 UR10, c[0x0][0xa20] ;  /* 0x00028800000a7ab9 */ /* 0x000fe40000000a00 */
[----:B------:R-:W3:Y:S01]  /*1120*/  @P2 LDG.E R4, desc[UR36][R4.64] ;  /* 0x0000002404042981 */ /* 0x000ee2000c1e1900 */
[----:B------:R-:W-:Y:S01]  /*1130*/  UISETP.NE.AND.EX UP0, UPT, UR9, URZ, UPT, UP0 ;  /* 0x0000003f0900728c */ /* 0x000fe2000bf05300 */
[----:B------:R-:W-:Y:S01]  /*1140*/  ISETP.NE.U32.AND P1, PT, RZ, UR10, PT ;  /* 0x0000000aff007c0c */ /* 0x000fe2000bf25070 */
[----:B------:R-:W-:-:S02]  /*1150*/  ULOP3.LUT UR8, UR5, 0xffff, URZ, 0xc0, !UPT ;  /* 0x0000ffff05087892 */ /* 0x000fc4000f8ec03f */
[----:B------:R-:W-:Y:S01]  /*1160*/  USEL UR4, UR4, 0x1, UP0 ;  /* 0x0000000104047887 */ /* 0x000fe20008000000 */
[----:B------:R-:W-:Y:S01]  /*1170*/  ISETP.NE.AND.EX P1, PT, RZ, UR11, PT, P1 ;  /* 0x0000000bff007c0c */ /* 0x000fe2000bf25310 */
[----:B------:R-:W-:Y:S02]  /*1180*/  UMOV UR43, URZ ;  /* 0x0000003f002b7c82 */ /* 0x000fe40008000000 */
[----:B------:R-:W-:Y:S01]  /*1190*/  IMAD.U32 R177, RZ, RZ, UR8 ;  /* 0x00000008ffb17e24 */ /* 0x000fe2000f8e00ff */
[----:B------:R-:W-:Y:S01]  /*11a0*/  UIMAD UR4, UR4, UR7, URZ ;  /* 0x00000007040472a4 */ /* 0x000fe2000f8e023f */
[----:B--2---:R-:W-:Y:S02]  /*11b0*/  @P0 R2UR UR43, R2 ;  /* 0x00000000022b02ca */ /* 0x004fe400000e0000 */
[----:B---3--:R-:W-:Y:S01]  /*11c0*/  @P2 R2UR UR41, R4 ;  /* 0x00000000042922ca */ /* 0x008fe200000e0000 */
[----:B-----5:R-:W-:-:S14]  /*11d0*/  @P2 BRA `(.L_x_2373) ;  /* 0x00000000003c2947 */ /* 0x020fdc0003800000 */
[----:B------:R-:W-:Y:S01]  /*11e0*/  ULDC.64 UR8, c[0x0][0xa00] ;  /* 0x0002800000087ab9 */ /* 0x000fe20000000a00 */
[----:B------:R-:W-:Y:S01]  /*11f0*/  ULDC UR41, c[0x0][0x288] ;  /* 0x0000a20000297ab9 */ /* 0x000fe20000000800 */
[----:B------:R-:W-:-:S04]  /*1200*/  ISETP.NE.U32.AND P0, PT, RZ, UR8, PT ;  /* 0x00000008ff007c0c */ /* 0x000fc8000bf05070 */
[----:B------:R-:W-:-:S13]  /*1210*/  ISETP.NE.AND.EX P0, PT, RZ, UR9, PT, P0 ;  /* 0x00000009ff007c0c */ /* 0x000fda000bf05300 */
[----:B------:R-:W-:Y:S05]  /*1220*/  @!P0 BRA `(.L_x_2373) ;  /* 0x0000000000288947 */ /* 0x000fea0003800000 */
[----:B------:R-:W-:Y:S01]  /*1230*/  R2UR UR7, R161 ;  /* 0x00000000a10772ca */ /* 0x000fe200000e0000 */
[----:B------:R-:W-:-:S12]  /*1240*/  ULDC.64 UR8, c[0x0][0xa00] ;  /* 0x0002800000087ab9 */ /* 0x000fd80000000a00 */
        /* <DEDUP_REMOVED lines=8> */
.L_x_2373:
[----:B------:R-:W-:Y:S05]  /*12d0*/  @!P1 BRA `(.L_x_2374) ;  /* 0x0000000000249947 */ /* 0x000fea0003800000 */
[----:B------:R-:W-:Y:S02]  /*12e0*/  R2UR UR7, R161 ;  /* 0x00000000a10772ca */ /* 0x000fe400000e0000 */
[----:B------:R-:W-:-:S11]  /*12f0*/  R2UR UR8, R179 ;  /* 0x00000000b30872ca */ /* 0x000fd600000e0000 */
[----:B------:R-:W-:-:S04]  /*1300*/  ULEA UR4, UP0, UR7, UR10, 0x2 ;  /* 0x0000000a07047291 */ /* 0x000fc8000f80103f */
[----:B------:R-:W-:Y:S02]  /*1310*/  ULEA.HI.X UR7, UR7, UR11, UR8, 0x2, UP0 ;  /* 0x0000000b07077291 */ /* 0x000fe400080f1408 */
[----:B------:R-:W-:-:S04]  /*1320*/  IMAD.U32 R2, RZ, RZ, UR4 ;  /* 0x00000004ff027e24 */ /* 0x000fc8000f8e00ff */
[----:B------:R-:W-:-:S05]  /*1330*/  MOV R3, UR7 ;  /* 0x0000000700037c02 */ /* 0x000fca0008000f00 */
[----:B------:R-:W2:Y:S02]  /*1340*/  LDG.E R2, desc[UR36][R2.64] ;  /* 0x0000002402027981 */ /* 0x000ea4000c1e1900 */
[----:B--2---:R-:W-:Y:S01]  /*1350*/  R2UR UR4, R2 ;  /* 0x00000000020472ca */ /* 0x004fe200000e0000 */
[----:B------:R-:W-:-:S14]  /*1360*/  BRA `(.L_x_2375) ;  /* 0x0000000000387947 */ /* 0x000fdc0003800000 */
.L_x_2374:
[----:B------:R-:W-:Y:S02]  /*1370*/  ULDC.64 UR8, c[0x0][0xa08] ;  /* 0x0002820000087ab9 */ /* 0x000fe40000000a00 */
        /* <DEDUP_REMOVED lines=13> */
.L_x_2375:
[----:B------:R-:W-:Y:S01]  /*1450*/  ULDC UR7, c[0x0][0x448] ;  /* 0x0001120000077ab9 */ /* 0x000fe20000000800 */
[----:B------:R-:W-:Y:S02]  /*1460*/  USHF.L.U32 UR42, UR6, 0x7, URZ ;  /* 0x00000007062a7899 */ /* 0x000fe4000800063f */
[----:B------:R-:W-:Y:S02]  /*1470*/  UISETP.NE.AND UP0, UPT, UR7, 0x1, UPT ;  /* 0x000000010700788c */ /* 0x000fe4000bf05270 */
[----:B------:R-:W-:Y:S02]  /*1480*/  UIADD3 UR8, UR42, 0x7f, URZ ;  /* 0x0000007f2a087890 */ /* 0x000fe4000fffe03f */
[----:B------:R-:W-:Y:S02]  /*1490*/  UIADD3 UR43, -UR43, UR4, URZ ;  /* 0x000000042b2b7290 */ /* 0x000fe4000fffe13f */
[----:B------:R-:W-:Y:S02]  /*14a0*/  UP2UR UR61, UPR, URZ, 0x1 ;  /* 0x000000013f3d7883 */ /* 0x000fe40008000000 */
[----:B------:R-:W-:-:S03]  /*14b0*/  UIADD3 UR4, UR43, 0x60, -UR41 ;  /* 0x000000602b047890 */ /* 0x000fc6000fffe829 */
[----:B------:R-:W-:Y:S01]  /*14c0*/  @UP0 ULDC UR6, c[0x0][0x44c] ;  /* 0x0001130000060ab9 */ /* 0x000fe20000000800 */
[----:B------:R-:W-:Y:S01]  /*14d0*/  @UP0 ULDC UR9, c[0x0][0x450] ;  /* 0x0001140000090ab9 */ /* 0x000fe20000000800 */
[----:B------:R-:W-:Y:S02]  /*14e0*/  UIMAD.WIDE.U32 UR6, UR8, UR6, URZ ;  /* 0x00000006080672a5 */ /* 0x000fe4000f8e003f */
[----:B------:R-:W-:Y:S02]  /*14f0*/  UIADD3 UR6, UR43, 0x5f, URZ ;  /* 0x0000005f2b067890 */ /* 0x000fe4000fffe03f */
[----:B------:R-:W-:Y:S02]  /*1500*/  @UP0 USHF.R.U32.HI UR8, URZ, UR9, UR7 ;  /* 0x000000093f080299 */ /* 0x000fe40008011607 */
[----:B------:R-:W-:Y:S02]  /*1510*/  UIMAD.WIDE UR6, UR6, 0x2aaaaaab, URZ ;  /* 0x2aaaaaab060678a5 */ /* 0x000fe4000f8e023f */
[----:B------:R-:W-:-:S02]  /*1520*/  UIADD3 UR8, UR4, UR8, URZ ;  /* 0x0000000804087290 */ /* 0x000fc4000fffe03f */
[----:B------:R-:W-:Y:S02]  /*1530*/  USHF.R.U32.HI UR4, URZ, 0x1f, UR7 ;  /* 0x0000001f3f047899 */ /* 0x000fe40008011607 */
[----:B------:R-:W-:Y:S02]  /*1540*/  UIMAD.WIDE UR8, UR8, 0x2aaaaaab, URZ ;  /* 0x2aaaaaab080878a5 */ /* 0x000fe4000f8e023f */
[----:B------:R-:W-:Y:S02]  /*1550*/  ULEA.HI.SX32 UR7, UR7, UR4, 0x1c ;  /* 0x0000000407077291 */ /* 0x000fe4000f8fe23f */
[----:B------:R-:W-:Y:S02]  /*1560*/  USHF.R.U32.HI UR6, URZ, 0x1f, UR9 ;  /* 0x0000001f3f067899 */ /* 0x000fe40008011609 */
[----:B------:R-:W-:Y:S02]  /*1570*/  ULOP3.LUT UR4, UR5, 0xff000000, URZ, 0xc0, !UPT ;  /* 0xff00000005047892 */ /* 0x000fe4000f8ec03f */
[----:B------:R-:W-:-:S02]  /*1580*/  ULEA.HI.SX32 UR6, UR9, UR6, 0x1c ;  /* 0x0000000609067291 */ /* 0x000fc4000f8fe23f */
[----:B------:R-:W-:Y:S02]  /*1590*/  ULOP3.LUT UR5, UR5, 0xff0000, URZ, 0xc0, !UPT ;  /* 0x00ff000005057892 */ /* 0x000fe4000f8ec03f */
[----:B------:R-:W-:Y:S02]  /*15a0*/  UISETP.LT.AND UP0, UPT, UR7, UR6, UPT ;  /* 0x000000060700728c */ /* 0x000fe4000bf01270 */
[----:B------:R-:W-:Y:S02]  /*15b0*/  USHF.R.U32.HI UR4, URZ, 0x8, UR4 ;  /* 0x000000083f047899 */ /* 0x000fe40008011604 */
[----:B------:R-:W-:Y:S02]  /*15c0*/  USEL UR9, UR7, UR6, UP0 ;  /* 0x0000000607097287 */ /* 0x000fe40008000000 */
[----:B------:R-:W-:Y:S02]  /*15d0*/  ULEA.HI UR5, UR5, UR4, URZ, 0x10 ;  /* 0x0000000405057291 */ /* 0x000fe4000f8f803f */
[----:B------:R-:W-:-:S02]  /*15e0*/  UISETP.GE.AND UP0, UPT, UR9, 0x1, UPT ;  /* 0x000000010900788c */ /* 0x000fc4000bf06270 */
[----:B------:R-:W-:Y:S02]  /*15f0*/  ULOP3.LUT UR6, UR5, 0xff, URZ, 0xc0, !UPT ;  /* 0x000000ff05067892 */ /* 0x000fe4000f8ec03f */
[----:B------:R-:W-:Y:S02]  /*1600*/  USHF.R.U32.HI UR5, URZ, 0x10, UR5 ;  /* 0x000000103f057899 */ /* 0x000fe40008011605 */
[----:B------:R-:W-:Y:S01]  /*1610*/  PLOP3.LUT P0, PT, PT, PT, UP0, 0x80, 0x0 ;  /* 0x000000000000781c */ /* 0x000fe20003f0f008 */
[----:B------:R-:W-:Y:S01]  /*1620*/  UMOV UR4, URZ ;  /* 0x0000003f00047c82 */ /* 0x000fe20008000000 */
[----:B------:R-:W-:Y:S02]  /*1630*/  IMAD.U32 R160, RZ, RZ, UR6 ;  /* 0x00000006ffa07e24 */ /* 0x000fe4000f8e00ff */
[----:B------:R-:W-:-:S09]  /*1640*/  IMAD.U32 R23, RZ, RZ, UR5 ;  /* 0x00000005ff177e24 */ /* 0x000fd2000f8e00ff */
[----:B------:R-:W-:Y:S05]  /*1650*/  @!P0 BRA `(.L_x_2376) ;  /* 0x0000000000948947 */ /* 0x000fea0003800000 */
        /* <DEDUP_REMOVED lines=12> */
[----:B------:R-:W-:-:S04]  /*1720*/  IABS R4, R4 ;  /* 0x0000000400047213 */ /* 0x000fc80000000000 */
[----:B------:R-:W-:-:S04]  /*1730*/  MOV R3, R4 ;  /* 0x0000000400037202 */ /* 0x000fc80000000f00 */
[----:B------:R-:W-:-:S03]  /*1740*/  R2UR UR8, R3 ;  /* 0x00000000030872ca */ /* 0x000fc600000e0000 */
        /* <DEDUP_REMOVED lines=22> */
.L_x_2376:
[----:B------:R-:W-:Y:S01]  /*18b0*/  R2UR UR5, R160 ;  /* 0x00000000a00572ca */ /* 0x000fe200000e0000 */
[----:B------:R-:W-:Y:S01]  /*18c0*/  IMAD.U32 R0, RZ, RZ, UR9 ;  /* 0x00000009ff007e24 */ /* 0x000fe2000f8e00ff */
[----:B------:R-:W-:Y:S01]  /*18d0*/  PLOP3.LUT P0, PT, PT, PT, PT, 0x80, 0x0 ;  /* 0x000000000000781c */ /* 0x000fe20003f0f070 */
[----:B------:R-:W-:Y:S01]  /*18e0*/  IMAD.U32 R3, RZ, RZ, UR4 ;  /* 0x00000004ff037e24 */ /* 0x000fe2000f8e00ff */
[----:B------:R-:W-:Y:S01]  /*18f0*/  CS2R R86, SRZ ;  /* 0x0000000000567805 */ /* 0x000fe2000001ff00 */
[----:B------:R-:W-:Y:S01]  /*1900*/  IMAD.MOV.U32 R96, RZ, RZ, RZ ;  /* 0x000000ffff607224 */ /* 0x000fe200078e00ff */
[----:B------:R-:W-:Y:S02]  /*1910*/  CS2R R84, SRZ ;  /* 0x0000000000547805 */ /* 0x000fe4000001ff00 */
[----:B------:R-:W-:Y:S02]  /*1920*/  CS2R R82, SRZ ;  /* 0x0000000000527805 */ /* 0x000fe4000001ff00 */
[----:B------:R-:W-:-:S02]  /*1930*/  CS2R R80, SRZ ;  /* 0x0000000000507805 */ /* 0x000fc4000001ff00 */
[----:B------:R-:W-:Y:S02]  /*1940*/  CS2R R78, SRZ ;  /* 0x00000000004e7805 */ /* 0x000fe4000001ff00 */
[----:B------:R-:W-:Y:S02]  /*1950*/  CS2R R76, SRZ ;  /* 0x00000000004c7805 */ /* 0x000fe4000001ff00 */
[----:B------:R-:W-:Y:S02]  /*1960*/  CS2R R74, SRZ ;  /* 0x00000000004a7805 */ /* 0x000fe4000001ff00 */
[----:B------:R-:W-:Y:S01]  /*1970*/  CS2R R72, SRZ ;  /* 0x0000000000487805 */ /* 0x000fe2000001ff00 */
[----:B------:R-:W-:Y:S01]  /*1980*/  UIMAD UR60, UR5, UR4, URZ ;  /* 0x00000004053c72a4 */ /* 0x000fe2000f8e023f */
[----:B------:R-:W-:Y:S02]  /*1990*/  CS2R R70, SRZ ;  /* 0x0000000000467805 */ /* 0x000fe4000001ff00 */
[----:B------:R-:W-:-:S02]  /*19a0*/  CS2R R68, SRZ ;  /* 0x0000000000447805 */ /* 0x000fc4000001ff00 */
[----:B------:R-:W-:Y:S02]  /*19b0*/  CS2R R66, SRZ ;  /* 0x0000000000427805 */ /* 0x000fe4000001ff00 */
[----:B------:R-:W-:Y:S02]  /*19c0*/  CS2R R64, SRZ ;  /* 0x0000000000407805 */ /* 0x000fe4000001ff00 */
[----:B------:R-:W-:Y:S02]  /*19d0*/  CS2R R62, SRZ ;  /* 0x00000000003e7805 */ /* 0x000fe4000001ff00 */
[----:B------:R-:W-:Y:S01]  /*19e0*/  VIADDMNMX R3, R3, UR60, R0, PT ;  /* 0x0000003c03037c46 */ /* 0x000fe2000b800100 */
[----:B------:R-:W-:Y:S01]  /*19f0*/  IMAD.MOV.U32 R0, RZ, RZ, RZ ;  /* 0x000000ffff007224 */ /* 0x000fe200078e00ff */
[----:B------:R-:W-:Y:S02]  /*1a00*/  CS2R R60, SRZ ;  /* 0x00000000003c7805 */ /* 0x000fe4000001ff00 */
[----:B------:R-:W-:-:S02]  /*1a10*/  CS2R R58, SRZ ;  /* 0x00000000003a7805 */ /* 0x000fc4000001ff00 */
[----:B------:R-:W-:Y:S02]  /*1a20*/  R2UR UR5, R3 ;  /* 0x00000000030572ca */ /* 0x000fe400000e0000 */
        /* <DEDUP_REMOVED lines=41> */
[----:B------:R-:W-:Y:S01]  /*1cc0*/  MOV R5, UR5 ;  /* 0x0000000500057c02 */ /* 0x000fe20008000f00 */
        /* <DEDUP_REMOVED lines=10> */
.L_x_2378:
        /* <DEDUP_REMOVED lines=11> */
.L_x_2525:
[----:B------:R-:W-:Y:S05]  /*1e20*/  @!P0 BRA `(.L_x_2380) ;  /* 0x0000000000048947 */ /* 0x000fea0003800000 */
[----:B------:R-:W-:Y:S01]  /*1e30*/  BPT.TRAP 0x1 ;  /* 0x000000040000795c */ /* 0x000fe20000300000 */
.L_x_2380:
[----:B0-----:R-:W-:Y:S02]  /*1e40*/  IMAD.U32 R0, RZ, RZ, UR39 ;  /* 0x00000027ff007e24 */ /* 0x001fe4000f8e00ff */
[----:B------:R-:W-:-:S03]  /*1e50*/  IMAD.U32 R3, RZ, RZ, UR38 ;  /* 0x00000026ff037e24 */ /* 0x000fc6000f8e00ff */
[----:B------:R-:W-:Y:S02]  /*1e60*/  LEA R0, R0, UR40, 0x3 ;  /* 0x0000002800007c11 */ /* 0x000fe4000f8e18ff */
[----:B------:R-:W-:-:S04]  /*1e70*/  SHF.L.U32 R3, R3, 0x1f, RZ ;  /* 0x0000001f03037819 */ /* 0x000fc800000006ff */
[----:B------:R0:W1:Y:S01]  /*1e80*/  SYNCS.PHASECHK.TRANS64.TRYWAIT P1, [R0+URZ+0x2a830], R3 ;  /* 0x02a83003000075a7 */ /* 0x000062000802017f */
[----:B------:R-:W-:Y:S05]  /*1e90*/  @!P0 BRA `(.L_x_2381) ;  /* 0x0000000000048947 */ /* 0x000fea0003800000 */
[----:B------:R-:W-:Y:S01]  /*1ea0*/  BPT.TRAP 0x1 ;  /* 0x000000040000795c */ /* 0x000fe20000300000 */
.L_x_2381:
[----:B-1----:R-:W-:Y:S05]  /*1eb0*/  @P1 BRA `(.L_x_2382) ;  /* 0x0000000000081947 */ /* 0x002fea0003800000 */
[----:B------:R-:W1:Y:S02]  /*1ec0*/  SYNCS.PHASECHK.TRANS64.TRYWAIT P1, [R0+URZ+0x2a830], R3 ;  /* 0x02a83003000075a7 */ /* 0x000e64000802017f */
[----:B-1----:R-:W-:Y:S05]  /*1ed0*/  @!P1 BRA `(.L_x_2383) ;  /* 0x0000011400049947 */ /* 0x002fea0003800000 */
.L_x_2382:
        /* <DEDUP_REMOVED lines=13> */
[----:B------:R-:W-:Y:S02]  /*1fb0*/  ULOP3.LUT UR4, UR44, 0x10000, URZ, 0xfc, !UPT ;  /* 0x000100002c047892 */ /* 0x000fe4000f8efc3f */
[----:B------:R-:W-:Y:S02]  /*1fc0*/  UIMAD UR5, UR39, 0x900, UR11 ;  /* 0x00000900270578a4 */ /* 0x000fe4000f8e020b */
[----:B------:R-:W-:Y:S02]  /*1fd0*/  UIADD3 UR6, UR4, 0x2, URZ ;  /* 0x0000000204067890 */ /* 0x000fe4000fffe03f */
[----:B------:R-:W-:Y:S01]  /*1fe0*/  UIADD3 UR7, UR5, 0x2, URZ ;  /* 0x0000000205077890 */ /* 0x000fe2000fffe03f */
[----:B------:R-:W-:Y:S02]  /*1ff0*/  UMOV UR12, UR4 ;  /* 0x00000004000c7c82 */ /* 0x000fe40008000000 */
[----:B------:R-:W-:Y:S01]  /*2000*/  UMOV UR14, UR5 ;  /* 0x00000005000e7c82 */ /* 0x000fe20008000000 */
[----:B------:R-:W-:Y:S01]  /*2010*/  IMAD.U32 R6, RZ, RZ, UR12 ;  /* 0x0000000cff067e24 */ /* 0x000fe2000f8e00ff */
[----:B------:R-:W-:Y:S01]  /*2020*/  HGMMA.64x96x16.F32.BF16 R24, gdesc[UR12], RZ, !UPT, gsb0 ;  /* 0x016000000c1879f0 */ /* 0x000fe2000c0018ff */
[----:B------:R-:W-:Y:S01]  /*2030*/  UMOV UR12, UR6 ;  /* 0x00000006000c7c82 */ /* 0x000fe20008000000 */
[----:B------:R-:W-:Y:S01]  /*2040*/  UMOV UR13, 0x40000040 ;  /* 0x40000040000d7882 */ /* 0x000fe20000000000 */
[----:B------:R-:W-:Y:S01]  /*2050*/  UMOV UR14, UR7 ;  /* 0x00000007000e7c82 */ /* 0x000fe20008000000 */
[----:B------:R-:W-:Y:S01]  /*2060*/  UMOV UR15, 0x40000040 ;  /* 0x40000040000f7882 */ /* 0x000fe20000000000 */
[----:B------:R-:W-:Y:S01]  /*2070*/  UIADD3 UR6, UR4, 0x4, URZ ;  /* 0x0000000404067890 */ /* 0x000fe2000fffe03f */
[----:B------:R-:W-:Y:S01]  /*2080*/  IMAD.U32 R4, RZ, RZ, UR12 ;  /* 0x0000000cff047e24 */ /* 0x000fe2000f8e00ff */
[----:B------:R-:W-:Y:S01]  /*2090*/  UIADD3 UR7, UR5, 0x4, URZ ;  /* 0x0000000405077890 */ /* 0x000fe2000fffe03f */
[----:B------:R-:W-:Y:S01]  /*20a0*/  IMAD.U32 R5, RZ, RZ, UR13 ;  /* 0x0000000dff057e24 */ /* 0x000fe2000f8e00ff */
[----:B------:R-:W-:-:S02]  /*20b0*/  UIADD3 UR56, UR4, 0x6, URZ ;  /* 0x0000000604387890 */ /* 0x000fc4000fffe03f */
        /* <DEDUP_REMOVED lines=29> */
[----:B------:R-:W-:Y:S01]  /*2290*/  HGMMA.64x96x16.F32.BF16 R24, gdesc[UR12], R24, gsb0 ;  /* 0x016000000c1879f0 */ /* 0x000fe20008001818 */
[----:B------:R-:W-:Y:S01]  /*22a0*/  UMOV UR12, UR6 ;  /* 0x00000006000c7c82 */ /* 0x000fe20008000000 */
[----:B------:R-:W-:Y:S01]  /*22b0*/  UMOV UR13, 0x40000040 ;  /* 0x40000040000d7882 */ /* 0x000fe20000000000 */
[----:B------:R-:W-:Y:S01]  /*22c0*/  UMOV UR14, UR7 ;  /* 0x00000007000e7c82 */ /* 0x000fe20008000000 */
[----:B------:R-:W-:Y:S01]  /*22d0*/  UMOV UR15, 0x40000040 ;  /* 0x40000040000f7882 */ /* 0x000fe20000000000 */
[----:B------:R-:W-:Y:S01]  /*22e0*/  MOV R2, UR12 ;  /* 0x0000000c00027c02 */ /* 0x000fe20008000f00 */
[----:B01----:R-:W-:Y:S01]  /*22f0*/  IMAD.U32 R3, RZ, RZ, UR13 ;  /* 0x0000000dff037e24 */ /* 0x003fe2000f8e00ff */
[----:B------:R-:W-:Y:S02]  /*2300*/  WARPGROUP.DEPBAR.LE gsb0, 0x0 ;  /* 0x00008000000079c5 */ /* 0x000fe40000010000 */
        /* <DEDUP_REMOVED lines=36> */
.L_x_2384:
[----:B------:R-:W-:Y:S01]  /*2550*/  UISETP.NE.AND UP0, UPT, UR61, URZ, UPT ;  /* 0x0000003f3d00728c */ /* 0x000fe2000bf05270 */
[----:B------:R-:W-:Y:S01]  /*2560*/  VIADD R12, R18, UR42 ;  /* 0x0000002a120c7c36 */ /* 0x000fe20008000000 */
[----:B------:R-:W-:Y:S01]  /*2570*/  R2UR UR7, R97 ;  /* 0x00000000610772ca */ /* 0x000fe200000e0000 */
[----:B------:R-:W-:Y:S01]  /*2580*/  ULDC UR6, c[0x0][0x9d8] ;  /* 0x0002760000067ab9 */ /* 0x000fe20000000800 */
[----:B------:R-:W-:Y:S02]  /*2590*/  IMAD.U32 R15, RZ, RZ, UR41 ;  /* 0x00000029ff0f7e24 */ /* 0x000fe4000f8e00ff */
[----:B------:R-:W-:Y:S01]  /*25a0*/  FMUL.FTZ R26, R26, UR6 ;  /* 0x000000061a1a7c20 */ /* 0x000fe20008410000 */
[----:B------:R-:W-:Y:S01]  /*25b0*/  PLOP3.LUT P1, PT, PT, PT, UP0, 0x80, 0x0 ;  /* 0x000000000000781c */ /* 0x000fe20003f2f008 */
[----:B------:R-:W-:Y:S01]  /*25c0*/  FMUL.FTZ R27, R27, UR6 ;  /* 0x000000061b1b7c20 */ /* 0x000fe20008410000 */
[----:B------:R-:W-:Y:S01]  /*25d0*/  PLOP3.LUT P2, PT, PT, PT, UP0, 0x80, 0x0 ;  /* 0x000000000000781c */ /* 0x000fe20003f4f008 */
[----:B------:R-:W-:Y:S01]  /*25e0*/  FMUL.FTZ R30, R30, UR6 ;  /* 0x000000061e1e7c20 */ /* 0x000fe20008410000 */
[----:B------:R-:W-:Y:S01]  /*25f0*/  FMUL.FTZ R35, R35, UR6 ;  /* 0x0000000623237c20 */ /* 0x000fe20008410000 */
[----:B------:R-:W-:Y:S01]  /*2600*/  @UP0 ULDC UR4, c[0x0][0x44c] ;  /* 0x0001130000040ab9 */ /* 0x000fe20000000800 */
[----:B------:R-:W0:Y:S01]  /*2610*/  MUFU.TANH R26, R26 ;  /* 0x0000001a001a7308 */ /* 0x000e220000002400 */
[----:B------:R-:W-:Y:S01]  /*2620*/  FMUL.FTZ R31, R31, UR6 ;  /* 0x000000061f1f7c20 */ /* 0x000fe20008410000 */
[----:B------:R-:W-:Y:S01]  /*2630*/  FMUL.FTZ R34, R34, UR6 ;  /* 0x0000000622227c20 */ /* 0x000fe20008410000 */
[----:B------:R-:W-:Y:S01]  /*2640*/  UIMAD UR5, UR7, -0x60, UR43 ;  /* 0xffffffa0070578a4 */ /* 0x000fe2000f8e022b */
[----:B------:R-:W-:Y:S01]  /*2650*/  FMUL.FTZ R38, R38, UR6 ;  /* 0x0000000626267c20 */ /* 0x000fe20008410000 */
[----:B------:R-:W-:Y:S01]  /*2660*/  FMUL.FTZ R39, R39, UR6 ;  /* 0x0000000627277c20 */ /* 0x000fe20008410000 */
[----:B------:R-:W-:Y:S01]  /*2670*/  FMUL.FTZ R42, R42, UR6 ;  /* 0x000000062a2a7c20 */ /* 0x000fe20008410000 */
[----:B------:R-:W-:Y:S01]  /*2680*/  @P1 IMAD.HI.U32 R8, R12, UR4, RZ ;  /* 0x000000040c081c27 */ /* 0x000fe2000f8e00ff */
[----:B------:R-:W-:Y:S01]  /*2690*/  @UP0 ULDC UR4, c[0x0][0x450] ;  /* 0x0001140000040ab9 */ /* 0x000fe20000000800 */
[----:B------:R-:W1:Y:S02]  /*26a0*/  MUFU.TANH R84, R27 ;  /* 0x0000001b00547308 */ /* 0x000e640000002400 */
[----:B------:R-:W-:Y:S01]  /*26b0*/  FMUL.FTZ R43, R43, UR6 ;  /* 0x000000062b2b7c20 */ /* 0x000fe20008410000 */
[----:B------:R-:W-:Y:S01]  /*26c0*/  IMAD.U32 R10, RZ, RZ, UR5 ;  /* 0x00000005ff0a7e24 */ /* 0x000fe2000f8e00ff */
[----:B------:R-:W-:Y:S01]  /*26d0*/  @P2 SHF.R.U32.HI R12, RZ, UR4, R8 ;  /* 0x00000004ff0c2c19 */ /* 0x000fe20008011608 */
[----:B------:R-:W-:Y:S01]  /*26e0*/  UIMAD UR4, UR7, -0x60, URZ ;  /* 0xffffffa0070478a4 */ /* 0x000fe2000f8e023f */
[----:B------:R-:W-:Y:S01]  /*26f0*/  FMUL.FTZ R46, R46, UR6 ;  /* 0x000000062e2e7c20 */ /* 0x000fe20008410000 */
[----:B------:R-:W-:Y:S01]  /*2700*/  FMUL.FTZ R11, R24, UR6 ;  /* 0x00000006180b7c20 */ /* 0x000fe20008410000 */
[----:B------:R-:W-:Y:S01]  /*2710*/  FMUL.FTZ R47, R47, UR6 ;  /* 0x000000062f2f7c20 */ /* 0x000fe20008410000 */
[----:B------:R-:W2:Y:S01]  /*2720*/  SHFL.IDX PT, R9, R12, 0x1, 0x1c1f ;  /* 0x003c1f000c097f89 */ /* 0x000ea200000e0000 */
[----:B------:R-:W3:Y:S01]  /*2730*/  MUFU.TANH R30, R30 ;  /* 0x0000001e001e7308 */ /* 0x000ee20000002400 */
[----:B------:R-:W-:-:S02]  /*2740*/  IMAD.U32 R8, RZ, RZ, UR4 ;  /* 0x00000004ff087e24 */ /* 0x000fc4000f8e00ff */
[----:B------:R-:W-:Y:S01]  /*2750*/  FMUL.FTZ R54, R54, UR6 ;  /* 0x0000000636367c20 */ /* 0x000fe20008410000 */
[----:B------:R-:W-:Y:S01]  /*2760*/  FMUL.FTZ R50, R50, UR6 ;  /* 0x0000000632327c20 */ /* 0x000fe20008410000 */
[----:B------:R-:W-:Y:S01]  /*2770*/  FMUL.FTZ R21, R33, UR6 ;  /* 0x0000000621157c20 */ /* 0x000fe20008410000 */
[----:B------:R-:W-:Y:S01]  /*2780*/  FMUL.FTZ R51, R51, UR6 ;  /* 0x0000000633337c20 */ /* 0x000fe20008410000 */
[----:B------:R-:W-:Y:S01]  /*2790*/  IADD3 R8, -R17, 0x61, R8 ;  /* 0x0000006111087810 */ /* 0x000fe20007ffe108 */
[----:B------:R-:W-:Y:S01]  /*27a0*/  FMUL.FTZ R33, R40, UR6 ;  /* 0x0000000628217c20 */ /* 0x000fe20008410000 */
[----:B------:R4:W-:Y:S01]  /*27b0*/  MUFU.TANH R72, R35 ;  /* 0x0000002300487308 */ /* 0x0009e20000002400 */
[----:B------:R-:W-:Y:S01]  /*27c0*/  FMUL.FTZ R55, R55, UR6 ;  /* 0x0000000637377c20 */ /* 0x000fe20008410000 */
[----:B------:R-:W-:Y:S01]  /*27d0*/  IADD3 R80, -R15, UR43, R8 ;  /* 0x0000002b0f507c10 */ /* 0x000fe2000fffe108 */
[----:B------:R-:W-:Y:S01]  /*27e0*/  FMUL.FTZ R8, R58, UR6 ;  /* 0x000000063a087c20 */ /* 0x000fe20008410000 */
[----:B------:R-:W-:Y:S01]  /*27f0*/  FMUL.FTZ R20, R29, UR6 ;  /* 0x000000061d147c20 */ /* 0x000fe20008410000 */
[----:B------:R-:W-:Y:S01]  /*2800*/  FMUL.FTZ R29, R36, UR6 ;  /* 0x00000006241d7c20 */ /* 0x000fe20008410000 */
[----:B------:R-:W-:Y:S01]  /*2810*/  FMUL.FTZ R59, R59, UR6 ;  /* 0x000000063b3b7c20 */ /* 0x000fe20008410000 */
[----:B------:R-:W-:Y:S01]  /*2820*/  FMUL.FTZ R62, R62, UR6 ;  /* 0x000000063e3e7c20 */ /* 0x000fe20008410000 */
[----:B------:R5:W5:Y:S01]  /*2830*/  MUFU.TANH R76, R31 ;  /* 0x0000001f004c7308 */ /* 0x000b620000002400 */
[----:B----4-:R-:W-:Y:S01]  /*2840*/  IADD3 R35, -R17, 0x60, R10 ;  /* 0x0000006011237810 */ /* 0x010fe20007ffe10a */
[----:B------:R-:W-:Y:S01]  /*2850*/  FMUL.FTZ R63, R63, UR6 ;  /* 0x000000063f3f7c20 */ /* 0x000fe20008410000 */
[----:B------:R-:W-:Y:S01]  /*2860*/  FMUL.FTZ R13, R25, UR6 ;  /* 0x00000006190d7c20 */ /* 0x000fe20008410000 */
[----:B------:R-:W-:Y:S01]  /*2870*/  FMUL.FTZ R66, R66, UR6 ;  /* 0x0000000642427c20 */ /* 0x000fe20008410000 */
[----:B------:R-:W-:Y:S01]  /*2880*/  FMUL.FTZ R25, R32, UR6 ;  /* 0x0000000620197c20 */ /* 0x000fe20008410000 */
[----:B------:R-:W-:Y:S01]  /*2890*/  FMUL.FTZ R67, R67, UR6 ;  /* 0x0000000643437c20 */ /* 0x000fe20008410000 */
[--C-:B--2---:R-:W-:Y:S01]  /*28a0*/  VIADDMNMX R10, R9, R80, R35.reuse, PT ;  /* 0x00000050090a7246 */ /* 0x104fe20003800123 */
[----:B------:R-:W2:Y:S01]  /*28b0*/  MUFU.TANH R34, R34 ;  /* 0x0000002200227308 */ /* 0x000ea20000002400 */
[----:B------:R-:W-:Y:S01]  /*28c0*/  FMUL.FTZ R14, R28, UR6 ;  /* 0x000000061c0e7c20 */ /* 0x000fe20008410000 */
[----:B------:R-:W-:Y:S01]  /*28d0*/  FMUL.FTZ R70, R70, UR6 ;  /* 0x0000000646467c20 */ /* 0x000fe20008410000 */
[C---:B------:R-:W-:Y:S01]  /*28e0*/  ISETP.GT.AND P1, PT, R10.reuse, RZ, PT ;  /* 0x000000ff0a00720c */ /* 0x040fe20003f24270 */
[----:B------:R-:W-:Y:S01]  /*28f0*/  FMUL.FTZ R71, R71, UR6 ;  /* 0x0000000647477c20 */ /* 0x000fe20008410000 */
[C---:B------:R-:W-:Y:S01]  /*2900*/  ISETP.GT.AND P2, PT, R10.reuse, 0x1, PT ;  /* 0x000000010a00780c */ /* 0x040fe20003f44270 */
[----:B------:R-:W-:Y:S01]  /*2910*/  FMUL.FTZ R27, R37, UR6 ;  /* 0x00000006251b7c20 */ /* 0x000fe20008410000 */
[----:B------:R-:W-:Y:S01]  /*2920*/  ISETP.GT.AND P3, PT, R10, 0x8, PT ;  /* 0x000000080a00780c */ /* 0x000fe20003f64270 */
[----:B------:R-:W4:Y:S01]  /*2930*/  MUFU.TANH R38, R38 ;  /* 0x0000002600267308 */ /* 0x000f220000002400 */
[----:B0-----:R-:W-:Y:S01]  /*2940*/  FSEL R82, R26, -INF , P1 ;  /* 0xff8000001a527808 */ /* 0x001fe20000800000 */
[----:B------:R-:W-:Y:S01]  /*2950*/  FMUL.FTZ R44, R44, UR6 ;  /* 0x000000062c2c7c20 */ /* 0x000fe20008410000 */
[----:B-1----:R-:W-:Y:S01]  /*2960*/  FSEL R84, R84, -INF , P2 ;  /* 0xff80000054547808 */ /* 0x002fe20001000000 */
[----:B------:R-:W0:Y:S01]  /*2970*/  SHFL.IDX PT, R12, R12, RZ, 0x1c1f ;  /* 0x001c1fff0c0c7589 */ /* 0x000e2200000e0000 */
[----:B------:R-:W-:Y:S01]  /*2980*/  ISETP.GT.AND P1, PT, R10, 0x9, PT ;  /* 0x000000090a00780c */ /* 0x000fe20003f24270 */
[----:B------:R-:W-:Y:S01]  /*2990*/  FMUL.FTZ R48, R48, UR6 ;  /* 0x0000000630307c20 */ /* 0x000fe20008410000 */
[----:B---3--:R-:W-:Y:S01]  /*29a0*/  FSEL R78, R30, -INF , P3 ;  /* 0xff8000001e4e7808 */ /* 0x008fe20001800000 */
[----:B------:R-:W-:Y:S01]  /*29b0*/  MUFU.TANH R39, R39 ;  /* 0x0000002700277308 */ /* 0x000fe20000002400 */
[----:B------:R-:W-:Y:S01]  /*29c0*/  FMNMX.FTZ R9, R82, R84, !PT ;  /* 0x0000005452097209 */ /* 0x000fe20007810000 */
[----:B-----5:R-:W-:Y:S01]  /*29d0*/  FMUL.FTZ R31, R41, UR6 ;  /* 0x00000006291f7c20 */ /* 0x020fe20008410000 */
[----:B------:R-:W-:Y:S01]  /*29e0*/  ISETP.GT.AND P2, PT, R10, 0x10, PT ;  /* 0x000000100a00780c */ /* 0x000fe20003f44270 */
[----:B------:R-:W-:Y:S01]  /*29f0*/  ULDC UR14, c[0x0][0x988] ;  /* 0x00026200000e7ab9 */ /* 0x000fe20000000800 */
[----:B------:R-:W-:Y:S01]  /*2a00*/  FSEL R76, R76, -INF , P1 ;  /* 0xff8000004c4c7808 */ /* 0x000fe20000800000 */
[----:B------:R-:W-:Y:S01]  /*2a10*/  FMUL.FTZ R45, R45, UR6 ;  /* 0x000000062d2d7c20 */ /* 0x000fe20008410000 */
[----:B------:R-:W-:Y:S01]  /*2a20*/  FMNMX.FTZ R9, R78, R9, !PT ;  /* 0x000000094e097209 */ /* 0x000fe20007810000 */
[----:B------:R-:W1:Y:S01]  /*2a30*/  MUFU.TANH R42, R42 ;  /* 0x0000002a002a7308 */ /* 0x000e620000002400 */
[----:B------:R-:W-:Y:S01]  /*2a40*/  ISETP.GT.AND P1, PT, R10, 0x11, PT ;  /* 0x000000110a00780c */ /* 0x000fe20003f24270 */
[----:B------:R-:W-:Y:S01]  /*2a50*/  FMUL.FTZ R49, R49, UR6 ;  /* 0x0000000631317c20 */ /* 0x000fe20008410000 */
[----:B--2---:R-:W-:Y:S01]  /*2a60*/  FSEL R74, R34, -INF , P2 ;  /* 0xff800000224a7808 */ /* 0x004fe20001000000 */
[----:B------:R-:W-:Y:S01]  /*2a70*/  FMUL.FTZ R52, R52, UR6 ;  /* 0x0000000634347c20 */ /* 0x000fe20008410000 */
[----:B------:R-:W-:Y:S01]  /*2a80*/  FMNMX.FTZ R9, R76, R9, !PT ;  /* 0x000000094c097209 */ /* 0x000fe20007810000 */
[----:B------:R-:W-:Y:S01]  /*2a90*/  FMUL.FTZ R53, R53, UR6 ;  /* 0x0000000635357c20 */ /* 0x000fe20008410000 */
[----:B------:R-:W-:Y:S01]  /*2aa0*/  ISETP.GT.AND P2, PT, R10, 0x18, PT ;  /* 0x000000180a00780c */ /* 0x000fe20003f44270 */
[----:B------:R-:W-:Y:S01]  /*2ab0*/  MUFU.TANH R24, R43 ;  /* 0x0000002b00187308 */ /* 0x000fe20000002400 */
[----:B------:R-:W-:Y:S01]  /*2ac0*/  FSEL R72, R72, -INF , P1 ;  /* 0xff80000048487808 */ /* 0x000fe20000800000 */
        /* <DEDUP_REMOVED lines=9> */
[----:B------:R-:W-:Y:S01]  /*2b60*/  ISETP.GT.AND P2, PT, R10, 0x20, PT ;  /* 0x000000200a00780c */ /* 0x000fe20003f44270 */
[----:B------:R-:W-:Y:S01]  /*2b70*/  FMUL.FTZ R64, R64, UR6 ;  /* 0x0000000640407c20 */ /* 0x000fe20008410000 */
[----:B------:R-:W-:Y:S01]  /*2b80*/  FMNMX.FTZ R9, R58, R9, !PT ;  /* 0x000000093a097209 */ /* 0x000fe20007810000 */
[----:B------:R-:W-:Y:S01]  /*2b90*/  FMUL.FTZ R65, R65, UR6 ;  /* 0x0000000641417c20 */ /* 0x000fe20008410000 */
[----:B-1----:R-:W-:Y:S01]  /*2ba0*/  FSEL R42, R42, -INF , P2 ;  /* 0xff8000002a2a7808 */ /* 0x002fe20001000000 */
[----:B------:R-:W1:Y:S01]  /*2bb0*/  MUFU.TANH R47, R47 ;  /* 0x0000002f002f7308 */ /* 0x000e620000002400 */
[----:B------:R-:W-:Y:S01]  /*2bc0*/  ISETP.GT.AND P2, PT, R10, 0x28, PT ;  /* 0x000000280a00780c */ /* 0x000fe20003f44270 */
[----:B------:R-:W-:Y:S01]  /*2bd0*/  FMUL.FTZ R68, R68, UR6 ;  /* 0x0000000644447c20 */ /* 0x000fe20008410000 */
[----:B0-----:R-:W-:Y:S01]  /*2be0*/  VIADDMNMX R35, R12, R80, R35, PT ;  /* 0x000000500c237246 */ /* 0x001fe20003800123 */
[----:B------:R-:W-:Y:S01]  /*2bf0*/  FMUL.FTZ R69, R69, UR6 ;  /* 0x0000000645457c20 */ /* 0x000fe20008410000 */
[----:B------:R-:W-:Y:S01]  /*2c00*/  R2UR UR8, R0 ;  /* 0x00000000000872ca */ /* 0x000fe200000e0000 */
[----:B------:R-:W-:Y:S01]  /*2c10*/  @UP0 ULDC UR6, c[0x0][0x44c] ;  /* 0x0001130000060ab9 */ /* 0x000fe20000000800 */
[----:B------:R-:W-:Y:S01]  /*2c20*/  ISETP.GT.AND P3, PT, R35, 0x8, PT ;  /* 0x000000082300780c */ /* 0x000fe20003f64270 */
[----:B------:R0:W-:Y:S01]  /*2c30*/  MUFU.TANH R15, R54 ;  /* 0x00000036000f7308 */ /* 0x0001e20000002400 */
[----:B--2---:R-:W-:Y:S01]  /*2c40*/  FSEL R26, R46, -INF , P2 ;  /* 0xff8000002e1a7808 */ /* 0x004fe20001000000 */
[----:B------:R-:W-:Y:S01]  /*2c50*/  UIADD3 UR4, UR7, -0x2, URZ ;  /* 0xfffffffe07047890 */ /* 0x000fe2000fffe03f */
[C---:B------:R-:W-:Y:S01]  /*2c60*/  ISETP.GT.AND P2, PT, R10.reuse, 0x30, PT ;  /* 0x000000300a00780c */ /* 0x040fe20003f44270 */
[----:B------:R-:W-:Y:S01]  /*2c70*/  UIMAD.WIDE.U32 UR6, UR42, UR6, URZ ;  /* 0x000000062a0672a5 */ /* 0x000fe2000f8e003f */
[----:B------:R-:W2:Y:S01]  /*2c80*/  S2UR UR10, SR_CgaCtaId ;  /* 0x00000000000a79c3 */ /* 0x000ea20000008800 */
[----:B------:R-:W-:Y:S01]  /*2c90*/  @UP0 ULDC UR9, c[0x0][0x450] ;  /* 0x0001140000090ab9 */ /* 0x000fe20000000800 */
[----:B------:R-:W-:Y:S01]  /*2ca0*/  UMOV UR5, UR42 ;  /* 0x0000002a00057c82 */ /* 0x000fe20008000000 */
[----:B------:R1:W3:Y:S01]  /*2cb0*/  MUFU.TANH R40, R50 ;  /* 0x0000003200287308 */ /* 0x0002e20000002400 */
[----:B0-----:R-:W-:Y:S01]  /*2cc0*/  FSEL R54, R39, -INF , P1 ;  /* 0xff80000027367808 */ /* 0x001fe20000800000 */
[----:B------:R-:W-:Y:S01]  /*2cd0*/  @UP0 USHF.R.U32.HI UR5, URZ, UR9, UR7 ;  /* 0x000000093f050299 */ /* 0x000fe20008011607 */
[----:B------:R-:W-:-:S02]  /*2ce0*/  ISETP.GT.AND P1, PT, R10, 0x21, PT ;  /* 0x000000210a00780c */ /* 0x000fc40003f24270 */
[----:B------:R-:W-:Y:S02]  /*2cf0*/  CS2R R86, SRZ ;  /* 0x0000000000567805 */ /* 0x000fe4000001ff00 */
[----:B------:R-:W-:Y:S01]  /*2d00*/  FMNMX.FTZ R9, R54, R9, !PT ;  /* 0x0000000936097209 */ /* 0x000fe20007810000 */
[----:B------:R-:W-:Y:S01]  /*2d10*/  UIADD3 UR6, UR5, UR43, -UR41 ;  /* 0x0000002b05067290 */ /* 0x000fe2000fffe829 */
[----:B------:R-:W-:Y:S01]  /*2d20*/  FSEL R24, R24, -INF , P1 ;  /* 0xff80000018187808 */ /* 0x000fe20000800000 */
[----:B------:R-:W0:Y:S01]  /*2d30*/  MUFU.TANH R51, R51 ;  /* 0x0000003300337308 */ /* 0x000e220000002400 */
[----:B------:R-:W-:Y:S01]  /*2d40*/  FMNMX.FTZ R9, R42, R9, !PT ;  /* 0x000000092a097209 */ /* 0x000fe20007810000 */
[----:B------:R-:W-:Y:S01]  /*2d50*/  UIMAD.WIDE UR6, UR6, 0x2aaaaaab, URZ ;  /* 0x2aaaaaab060678a5 */ /* 0x000fe2000f8e023f */
[----:B------:R-:W-:Y:S01]  /*2d60*/  ISETP.GT.AND P1, PT, R10, 0x29, PT ;  /* 0x000000290a00780c */ /* 0x000fe20003f24270 */
[----:B------:R-:W-:Y:S01]  /*2d70*/  UIADD3 UR5, UR8, 0x2a840, URZ ;  /* 0x0002a84008057890 */ /* 0x000fe2000fffe03f */
[----:B------:R-:W-:Y:S01]  /*2d80*/  FMNMX.FTZ R9, R24, R9, !PT ;  /* 0x0000000918097209 */ /* 0x000fe20007810000 */
[----:B------:R-:W-:Y:S01]  /*2d90*/  USHF.R.U32.HI UR6, URZ, 0x1f, UR7 ;  /* 0x0000001f3f067899 */ /* 0x000fe20008011607 */
[----:B-1----:R-:W-:Y:S01]  /*2da0*/  FSEL R50, R47, -INF , P1 ;  /* 0xff8000002f327808 */ /* 0x002fe20000800000 */
[----:B------:R-:W1:Y:S01]  /*2db0*/  MUFU.TANH R36, R55 ;  /* 0x0000003700247308 */ /* 0x000e620000002400 */
[----:B------:R-:W-:Y:S01]  /*2dc0*/  FMNMX.FTZ R9, R26, R9, !PT ;  /* 0x000000091a097209 */ /* 0x000fe20007810000 */
[----:B------:R-:W-:Y:S01]  /*2dd0*/  ULEA.HI.SX32 UR6, UR7, UR6, 0x1c ;  /* 0x0000000607067291 */ /* 0x000fe2000f8fe23f */
[----:B------:R-:W-:-:S02]  /*2de0*/  ISETP.GT.AND P1, PT, R10, 0x31, PT ;  /* 0x000000310a00780c */ /* 0x000fc40003f24270 */
[----:B------:R-:W-:Y:S02]  /*2df0*/  CS2R R80, SRZ ;  /* 0x0000000000507805 */ /* 0x000fe4000001ff00 */
[----:B---3--:R-:W-:Y:S01]  /*2e00*/  FSEL R40, R40, -INF , P2 ;  /* 0xff80000028287808 */ /* 0x008fe20001000000 */
[----:B------:R-:W-:Y:S01]  /*2e10*/  UISETP.LT.AND UP0, UPT, UR60, UR6, UPT ;  /* 0x000000063c00728c */ /* 0x000fe2000bf01270 */
[----:B------:R-:W-:Y:S01]  /*2e20*/  FMNMX.FTZ R9, R50, R9, !PT ;  /* 0x0000000932097209 */ /* 0x000fe20007810000 */
[----:B------:R-:W3:Y:S01]  /*2e30*/  MUFU.TANH R8, R8 ;  /* 0x0000000800087308 */ /* 0x000ee20000002400 */
[----:B------:R-:W-:Y:S01]  /*2e40*/  ISETP.GT.AND P2, PT, R10, 0x38, PT ;  /* 0x000000380a00780c */ /* 0x000fe20003f44270 */
[----:B--2---:R-:W-:Y:S01]  /*2e50*/  UPRMT UR5, UR10, 0x654, UR5 ;  /* 0x000006540a057896 */ /* 0x004fe20008000005 */
[----:B0-----:R-:W-:Y:S01]  /*2e60*/  FSEL R46, R51, -INF , P1 ;  /* 0xff800000332e7808 */ /* 0x001fe20000800000 */
[----:B------:R-:W-:Y:S01]  /*2e70*/  USEL UR10, UR60, UR6, !UP0 ;  /* 0x000000063c0a7287 */ /* 0x000fe2000c000000 */
[----:B------:R-:W-:-:S02]  /*2e80*/  FMNMX.FTZ R9, R40, R9, !PT ;  /* 0x0000000928097209 */ /* 0x000fc40007810000 */
[----:B------:R-:W-:Y:S01]  /*2e90*/  ISETP.GT.AND P1, PT, R10, 0x39, PT ;  /* 0x000000390a00780c */ /* 0x000fe20003f24270 */
[----:B------:R-:W0:Y:S01]  /*2ea0*/  MUFU.TANH R34, R59 ;  /* 0x0000003b00227308 */ /* 0x000e220000002400 */
[----:B------:R-:W-:Y:S01]  /*2eb0*/  FSEL R38, R15, -INF , P2 ;  /* 0xff8000000f267808 */ /* 0x000fe20001000000 */
[----:B------:R-:W-:Y:S01]  /*2ec0*/  UISETP.GE.AND UP0, UPT, UR4, UR10, UPT ;  /* 0x0000000a0400728c */ /* 0x000fe2000bf06270 */
[----:B------:R-:W-:Y:S01]  /*2ed0*/  FMNMX.FTZ R9, R46, R9, !PT ;  /* 0x000000092e097209 */ /* 0x000fe20007810000 */
[----:B------:R-:W-:Y:S01]  /*2ee0*/  SYNCS.ARRIVE.TRANS64.RED.A1T0 RZ, [UR5], RZ ;  /* 0x000000ffffff79a7 */ /* 0x000fe20008100405 */
[----:B------:R-:W-:Y:S02]  /*2ef0*/  ISETP.GT.AND P2, PT, R10, 0x40, PT ;  /* 0x000000400a00780c */ /* 0x000fe40003f44270 */
[----:B-1----:R-:W-:Y:S01]  /*2f00*/  FSEL R36, R36, -INF , P1 ;  /* 0xff80000024247808 */ /* 0x002fe20000800000 */
[----:B------:R-:W1:Y:S01]  /*2f10*/  MUFU.TANH R30, R62 ;  /* 0x0000003e001e7308 */ /* 0x000e620000002400 */
[----:B------:R-:W-:-:S02]  /*2f20*/  FMNMX.FTZ R9, R38, R9, !PT ;  /* 0x0000000926097209 */ /* 0x000fc40007810000 */
[----:B------:R-:W-:Y:S02]  /*2f30*/  ISETP.GT.AND P1, PT, R10, 0x41, PT ;  /* 0x000000410a00780c */ /* 0x000fe40003f24270 */
[----:B---3--:R-:W-:Y:S02]  /*2f40*/  FSEL R28, R8, -INF , P2 ;  /* 0xff800000081c7808 */ /* 0x008fe40001000000 */
[----:B------:R-:W-:Y:S01]  /*2f50*/  FMNMX.FTZ R9, R36, R9, !PT ;  /* 0x0000000924097209 */ /* 0x000fe20007810000 */
[----:B------:R-:W2:Y:S01]  /*2f60*/  MUFU.TANH R32, R63 ;  /* 0x0000003f00207308 */ /* 0x000ea20000002400 */
[----:B------:R-:W-:Y:S02]  /*2f70*/  ISETP.GT.AND P2, PT, R10, 0x48, PT ;  /* 0x000000480a00780c */ /* 0x000fe40003f44270 */
[----:B0-----:R-:W-:Y:S02]  /*2f80*/  FSEL R34, R34, -INF , P1 ;  /* 0xff80000022227808 */ /* 0x001fe40000800000 */
[----:B------:R-:W-:-:S02]  /*2f90*/  FMNMX.FTZ R9, R28, R9, !PT ;  /* 0x000000091c097209 */ /* 0x000fc40007810000 */
[----:B------:R-:W-:Y:S01]  /*2fa0*/  ISETP.GT.AND P1, PT, R10, 0x49, PT ;  /* 0x000000490a00780c */ /* 0x000fe20003f24270 */
[----:B------:R-:W0:Y:S01]  /*2fb0*/  MUFU.TANH R66, R66 ;  /* 0x0000004200427308 */ /* 0x000e220000002400 */
[----:B-1----:R-:W-:Y:S02]  /*2fc0*/  FSEL R30, R30, -INF , P2 ;  /* 0xff8000001e1e7808 */ /* 0x002fe40001000000 */
[----:B------:R-:W-:Y:S02]  /*2fd0*/  FMNMX.FTZ R9, R34, R9, !PT ;  /* 0x0000000922097209 */ /* 0x000fe40007810000 */
[----:B------:R-:W-:Y:S02]  /*2fe0*/  ISETP.GT.AND P2, PT, R10, 0x50, PT ;  /* 0x000000500a00780c */ /* 0x000fe40003f44270 */
[----:B------:R-:W-:Y:S01]  /*2ff0*/  FMNMX.FTZ R9, R30, R9, !PT ;  /* 0x000000091e097209 */ /* 0x000fe20007810000 */
[----:B------:R-:W1:Y:S01]  /*3000*/  MUFU.TANH R67, R67 ;  /* 0x0000004300437308 */ /* 0x000e620000002400 */
[----:B--2---:R-:W-:-:S02]  /*3010*/  FSEL R32, R32, -INF , P1 ;  /* 0xff80000020207808 */ /* 0x004fc40000800000 */
[----:B------:R-:W-:Y:S02]  /*3020*/  ISETP.GT.AND P1, PT, R10, 0x51, PT ;  /* 0x000000510a00780c */ /* 0x000fe40003f24270 */
[----:B------:R-:W-:-:S03]  /*3030*/  FMNMX.FTZ R8, R32, R9, !PT ;  /* 0x0000000920087209 */ /* 0x000fc60007810000 */
[----:B------:R-:W2:Y:S01]  /*3040*/  MUFU.TANH R70, R70 ;  /* 0x0000004600467308 */ /* 0x000ea20000002400 */
[----:B0-----:R-:W-:Y:S02]  /*3050*/  FSEL R15, R66, -INF , P2 ;  /* 0xff800000420f7808 */ /* 0x001fe40001000000 */
[----:B------:R-:W-:Y:S02]  /*3060*/  ISETP.GT.AND P2, PT, R10, 0x58, PT ;  /* 0x000000580a00780c */ /* 0x000fe40003f44270 */
[----:B------:R-:W-:-:S03]  /*3070*/  FMNMX.FTZ R8, R15, R8, !PT ;  /* 0x000000080f087209 */ /* 0x000fc60007810000 */
[----:B------:R-:W0:Y:S01]  /*3080*/  MUFU.TANH R71, R71 ;  /* 0x0000004700477308 */ /* 0x000e220000002400 */
[----:B-1----:R-:W-:Y:S02]  /*3090*/  FSEL R9, R67, -INF , P1 ;  /* 0xff80000043097808 */ /* 0x002fe40000800000 */
[----:B------:R-:W-:Y:S02]  /*30a0*/  CS2R R66, SRZ ;  /* 0x0000000000427805 */ /* 0x000fe4000001ff00 */
[----:B------:R-:W-:Y:S02]  /*30b0*/  ISETP.GT.AND P1, PT, R10, 0x59, PT ;  /* 0x000000590a00780c */ /* 0x000fe40003f24270 */
[----:B------:R-:W-:Y:S01]  /*30c0*/  FMNMX.FTZ R37, R9, R8, !PT ;  /* 0x0000000809257209 */ /* 0x000fe20007810000 */
[----:B------:R1:W-:Y:S01]  /*30d0*/  MUFU.TANH R43, R44 ;  /* 0x0000002c002b7308 */ /* 0x0003e20000002400 */
[----:B--2---:R-:W-:Y:S02]  /*30e0*/  FSEL R10, R70, -INF , P2 ;  /* 0xff800000460a7808 */ /* 0x004fe40001000000 */
[----:B------:R-:W-:-:S02]  /*30f0*/  ISETP.GT.AND P2, PT, R35, 0x1, PT ;  /* 0x000000012300780c */ /* 0x000fc40003f44270 */
[----:B------:R-:W-:-:S03]  /*3100*/  FMNMX.FTZ R37, R10, R37, !PT ;  /* 0x000000250a257209 */ /* 0x000fc60007810000 */
[----:B------:R-:W-:Y:S01]  /*3110*/  MUFU.TANH R11, R11 ;  /* 0x0000000b000b7308 */ /* 0x000fe20000002400 */
[----:B0-----:R-:W-:Y:S02]  /*3120*/  FSEL R8, R71, -INF , P1 ;  /* 0xff80000047087808 */ /* 0x001fe40000800000 */
[----:B------:R-:W-:Y:S02]  /*3130*/  CS2R R70, SRZ ;  /* 0x0000000000467805 */ /* 0x000fe4000001ff00 */
[----:B------:R-:W-:Y:S02]  /*3140*/  ISETP.GT.AND P1, PT, R35, RZ, PT ;  /* 0x000000ff2300720c */ /* 0x000fe40003f24270 */
[----:B------:R-:W-:Y:S01]  /*3150*/  FMNMX.FTZ R37, R8, R37, !PT ;  /* 0x0000002508257209 */ /* 0x000fe20007810000 */
[----:B------:R-:W-:Y:S04]  /*3160*/  MUFU.TANH R13, R13 ;  /* 0x0000000d000d7308 */ /* 0x000fe80000002400 */
[----:B-1----:R-:W0:Y:S04]  /*3170*/  SHFL.BFLY PT, R44, R37, 0x2, 0x1f ;  /* 0x0c401f00252c7f89 */ /* 0x002e2800000e0000 */
[----:B------:R-:W1:Y:S08]  /*3180*/  MUFU.TANH R14, R14 ;  /* 0x0000000e000e7308 */ /* 0x000e700000002400 */
[----:B------:R-:W2:Y:S08]  /*3190*/  MUFU.TANH R20, R20 ;  /* 0x0000001400147308 */ /* 0x000eb00000002400 */
[----:B------:R-:W3:Y:S01]  /*31a0*/  MUFU.TANH R25, R25 ;  /* 0x0000001900197308 */ /* 0x000ee20000002400 */
[----:B-1----:R-:W-:-:S02]  /*31b0*/  FSEL R39, R14, -INF , P3 ;  /* 0xff8000000e277808 */ /* 0x002fc40001800000 */
[----:B0-----:R-:W-:Y:S02]  /*31c0*/  FMNMX.FTZ R44, R37, R44, !PT ;  /* 0x0000002c252c7209 */ /* 0x001fe40007810000 */
[----:B------:R-:W-:-:S03]  /*31d0*/  ISETP.GT.AND P3, PT, R35, 0x18, PT ;  /* 0x000000182300780c */ /* 0x000fc60003f64270 */
[----:B------:R-:W0:Y:S01]  /*31e0*/  SHFL.BFLY PT, R37, R44, 0x1, 0x1f ;  /* 0x0c201f002c257f89 */ /* 0x000e2200000e0000 */
[----:B------:R-:W1:Y:S08]  /*31f0*/  MUFU.TANH R21, R21 ;  /* 0x0000001500157308 */ /* 0x000e700000002400 */
[----:B------:R4:W-:Y:S08]  /*3200*/  MUFU.TANH R47, R48 ;  /* 0x00000030002f7308 */ /* 0x0009f00000002400 */
[----:B------:R-:W5:Y:S01]  /*3210*/  MUFU.TANH R29, R29 ;  /* 0x0000001d001d7308 */ /* 0x000f620000002400 */
[----:B----4-:R-:W-:-:S02]  /*3220*/  FSEL R48, R13, -INF , P2 ;  /* 0xff8000000d307808 */ /* 0x010fc40001000000 */
[----:B------:R-:W-:Y:S02]  /*3230*/  ISETP.GT.AND P2, PT, R35, 0x10, PT ;  /* 0x000000102300780c */ /* 0x000fe40003f44270 */
[----:B0-----:R-:W-:-:S03]  /*3240*/  FMNMX.FTZ R12, R44, R37, !PT ;  /* 0x000000252c0c7209 */ /* 0x001fc60007810000 */
[----:B------:R-:W0:Y:S01]  /*3250*/  MUFU.TANH R27, R27 ;  /* 0x0000001b001b7308 */ /* 0x000e220000002400 */
[----:B------:R-:W-:Y:S02]  /*3260*/  FSEL R37, R11, -INF , P1 ;  /* 0xff8000000b257808 */ /* 0x000fe40000800000 */
[----:B------:R-:W-:Y:S01]  /*3270*/  ISETP.GT.AND P1, PT, R35, 0x9, PT ;  /* 0x000000092300780c */ /* 0x000fe20003f24270 */
[----:B------:R-:W-:Y:S01]  /*3280*/  FMUL.FTZ R13, R12, UR14 ;  /* 0x0000000e0c0d7c20 */ /* 0x000fe20008410000 */
[----:B------:R-:W-:Y:S02]  /*3290*/  FMNMX.FTZ R14, R37, R48, !PT ;  /* 0x00000030250e7209 */ /* 0x000fe40007810000 */
[----:B--2---:R-:W-:Y:S01]  /*32a0*/  FSEL R41, R20, -INF , P1 ;  /* 0xff80000014297808 */ /* 0x004fe20000800000 */
[----:B------:R-:W2:Y:S01]  /*32b0*/  MUFU.TANH R33, R33 ;  /* 0x0000002100217308 */ /* 0x000ea20000002400 */
[----:B------:R-:W-:Y:S02]  /*32c0*/  FMNMX.FTZ R14, R39, R14, !PT ;  /* 0x0000000e270e7209 */ /* 0x000fe40007810000 */
[----:B------:R-:W-:-:S02]  /*32d0*/  ISETP.GT.AND P1, PT, R35, 0x11, PT ;  /* 0x000000112300780c */ /* 0x000fc40003f24270 */
[----:B---3--:R-:W-:Y:S02]  /*32e0*/  FSEL R25, R25, -INF , P2 ;  /* 0xff80000019197808 */ /* 0x008fe40001000000 */
[----:B------:R-:W-:Y:S01]  /*32f0*/  FMNMX.FTZ R14, R41, R14, !PT ;  /* 0x0000000e290e7209 */ /* 0x000fe20007810000 */
[----:B------:R-:W3:Y:S01]  /*3300*/  MUFU.TANH R31, R31 ;  /* 0x0000001f001f7308 */ /* 0x000ee20000002400 */
[----:B-1----:R-:W-:Y:S02]  /*3310*/  FSEL R21, R21, -INF , P1 ;  /* 0xff80000015157808 */ /* 0x002fe40000800000 */
[----:B------:R-:W-:Y:S02]  /*3320*/  FMNMX.FTZ R14, R25, R14, !PT ;  /* 0x0000000e190e7209 */ /* 0x000fe40007810000 */
[----:B------:R-:W-:Y:S02]  /*3330*/  FSETP.NEU.FTZ.AND P2, PT, R12, -INF , PT ;  /* 0xff8000000c00780b */ /* 0x000fe40003f5d000 */
[----:B------:R-:W-:Y:S01]  /*3340*/  ISETP.GT.AND P1, PT, R35, 0x19, PT ;  /* 0x000000192300780c */ /* 0x000fe20003f24270 */
[----:B------:R-:W1:Y:S01]  /*3350*/  MUFU.TANH R45, R45 ;  /* 0x0000002d002d7308 */ /* 0x000e620000002400 */
[----:B-----5:R-:W-:-:S02]  /*3360*/  FSEL R29, R29, -INF , P3 ;  /* 0xff8000001d1d7808 */ /* 0x020fc40001800000 */
[----:B------:R-:W-:Y:S02]  /*3370*/  FMNMX.FTZ R14, R21, R14, !PT ;  /* 0x0000000e150e7209 */ /* 0x000fe40007810000 */
[----:B------:R-:W-:Y:S02]  /*3380*/  FSEL R13, R13, RZ, P2 ;  /* 0x000000ff0d0d7208 */ /* 0x000fe40001000000 */
[----:B------:R-:W-:Y:S01]  /*3390*/  ISETP.GT.AND P2, PT, R35, 0x20, PT ;  /* 0x000000202300780c */ /* 0x000fe20003f44270 */
[----:B------:R-:W4:Y:S01]  /*33a0*/  MUFU.TANH R49, R49 ;  /* 0x0000003100317308 */ /* 0x000f220000002400 */
[----:B0-----:R-:W-:Y:S01]  /*33b0*/  FSEL R27, R27, -INF , P1 ;  /* 0xff8000001b1b7808 */ /* 0x001fe20000800000 */
[--C-:B------:R-:W-:Y:S01]  /*33c0*/  FFMA.FTZ R62, R54, UR14, -R13.reuse ;  /* 0x0000000e363e7c23 */ /* 0x100fe2000801080d */
[----:B------:R-:W-:Y:S01]  /*33d0*/  FMNMX.FTZ R14, R29, R14, !PT ;  /* 0x0000000e1d0e7209 */ /* 0x000fe20007810000 */
[--C-:B------:R-:W-:Y:S01]  /*33e0*/  FFMA.FTZ R63, R42, UR14, -R13.reuse ;  /* 0x0000000e2a3f7c23 */ /* 0x100fe2000801080d */
[----:B------:R-:W-:Y:S01]  /*33f0*/  ISETP.GT.AND P1, PT, R35, 0x21, PT ;  /* 0x000000212300780c */ /* 0x000fe20003f24270 */
[--C-:B------:R-:W-:Y:S01]  /*3400*/  FFMA.FTZ R137, R15, UR14, -R13.reuse ;  /* 0x0000000e0f897c23 */ /* 0x100fe2000801080d */
[----:B--2---:R-:W-:Y:S01]  /*3410*/  FSEL R33, R33, -INF , P2 ;  /* 0xff80000021217808 */ /* 0x004fe20001000000 */
[----:B------:R-:W0:Y:S01]  /*3420*/  MUFU.TANH R51, R52 ;  /* 0x0000003400337308 */ /* 0x000e220000002400 */
[----:B------:R-:W-:Y:S01]  /*3430*/  FMNMX.FTZ R14, R27, R14, !PT ;  /* 0x0000000e1b0e7209 */ /* 0x000fe20007810000 */
[--C-:B------:R-:W-:Y:S01]  /*3440*/  FFMA.FTZ R143, R30, UR14, -R13.reuse ;  /* 0x0000000e1e8f7c23 */ /* 0x100fe2000801080d */
[----:B------:R-:W-:Y:S01]  /*3450*/  ISETP.GT.AND P2, PT, R35, 0x28, PT ;  /* 0x000000282300780c */ /* 0x000fe20003f44270 */
[--C-:B------:R-:W-:Y:S01]  /*3460*/  FFMA.FTZ R30, R32, UR14, -R13.reuse ;  /* 0x0000000e201e7c23 */ /* 0x100fe2000801080d */
[----:B---3--:R-:W-:Y:S01]  /*3470*/  FSEL R31, R31, -INF , P1 ;  /* 0xff8000001f1f7808 */ /* 0x008fe20000800000 */
[--C-:B------:R-:W-:Y:S01]  /*3480*/  FFMA.FTZ R157, R82, UR14, -R13.reuse ;  /* 0x0000000e529d7c23 */ /* 0x100fe2000801080d */
[----:B------:R-:W-:Y:S01]  /*3490*/  FMNMX.FTZ R20, R33, R14, !PT ;  /* 0x0000000e21147209 */ /* 0x000fe20007810000 */
[----:B------:R-:W2:Y:S01]  /*34a0*/  MUFU.TANH R53, R53 ;  /* 0x0000003500357308 */ /* 0x000ea20000002400 */
[----:B------:R-:W-:Y:S01]  /*34b0*/  ISETP.GT.AND P1, PT, R35, 0x29, PT ;  /* 0x000000292300780c */ /* 0x000fe20003f24270 */
[--C-:B------:R-:W-:Y:S01]  /*34c0*/  FFMA.FTZ R84, R84, UR14, -R13.reuse ;  /* 0x0000000e54547c23 */ /* 0x100fe2000801080d */
[----:B------:R-:W-:Y:S01]  /*34d0*/  FSEL R43, R43, -INF , P2 ;  /* 0xff8000002b2b7808 */ /* 0x000fe20001000000 */
[--C-:B------:R-:W-:Y:S01]  /*34e0*/  FFMA.FTZ R159, R78, UR14, -R13.reuse ;  /* 0x0000000e4e9f7c23 */ /* 0x100fe2000801080d */
[----:B------:R-:W-:Y:S01]  /*34f0*/  FMNMX.FTZ R20, R31, R20, !PT ;  /* 0x000000141f147209 */ /* 0x000fe20007810000 */
[--C-:B------:R-:W-:Y:S01]  /*3500*/  FFMA.FTZ R76, R76, UR14, -R13.reuse ;  /* 0x0000000e4c4c7c23 */ /* 0x100fe2000801080d */
[----:B------:R-:W-:Y:S01]  /*3510*/  ISETP.GT.AND P2, PT, R35, 0x30, PT ;  /* 0x000000302300780c */ /* 0x000fe20003f44270 */
[----:B------:R-:W3:Y:S01]  /*3520*/  MUFU.TANH R56, R56 ;  /* 0x0000003800387308 */ /* 0x000ee20000002400 */
[----:B-1----:R-:W-:Y:S01]  /*3530*/  FSEL R45, R45, -INF , P1 ;  /* 0xff8000002d2d7808 */ /* 0x002fe20000800000 */
[--C-:B------:R-:W-:Y:S01]  /*3540*/  FFMA.FTZ R153, R74, UR14, -R13.reuse ;  /* 0x0000000e4a997c23 */ /* 0x100fe2000801080d */
[----:B------:R-:W-:Y:S01]  /*3550*/  FMNMX.FTZ R20, R43, R20, !PT ;  /* 0x000000142b147209 */ /* 0x000fe20007810000 */
[--C-:B------:R-:W-:Y:S01]  /*3560*/  FFMA.FTZ R26, R26, UR14, -R13.reuse ;  /* 0x0000000e1a1a7c23 */ /* 0x100fe2000801080d */
[----:B------:R-:W-:Y:S01]  /*3570*/  ISETP.GT.AND P1, PT, R35, 0x31, PT ;  /* 0x000000312300780c */ /* 0x000fe20003f24270 */
[--C-:B------:R-:W-:Y:S01]  /*3580*/  FFMA.FTZ R72, R72, UR14, -R13.reuse ;  /* 0x0000000e48487c23 */ /* 0x100fe2000801080d */
[----:B------:R-:W-:Y:S01]  /*3590*/  FSEL R47, R47, -INF , P2 ;  /* 0xff8000002f2f7808 */ /* 0x000fe20001000000 */
[----:B------:R-:W1:Y:S01]  /*35a0*/  MUFU.TANH R55, R57 ;  /* 0x0000003900377308 */ /* 0x000e620000002400 */
[----:B------:R-:W-:Y:S01]  /*35b0*/  FMNMX.FTZ R20, R45, R20, !PT ;  /* 0x000000142d147209 */ /* 0x000fe20007810000 */
[--C-:B------:R-:W-:Y:S01]  /*35c0*/  FFMA.FTZ R36, R36, UR14, -R13.reuse ;  /* 0x0000000e24247c23 */ /* 0x100fe2000801080d */
[----:B------:R-:W-:Y:S01]  /*35d0*/  ISETP.GT.AND P2, PT, R35, 0x38, PT ;  /* 0x000000382300780c */ /* 0x000fe20003f44270 */
[--C-:B------:R-:W-:Y:S01]  /*35e0*/  FFMA.FTZ R9, R9, UR14, -R13.reuse ;  /* 0x0000000e09097c23 */ /* 0x100fe2000801080d */
[----:B----4-:R-:W-:Y:S01]  /*35f0*/  FSEL R49, R49, -INF , P1 ;  /* 0xff80000031317808 */ /* 0x010fe20000800000 */
[--C-:B------:R-:W-:Y:S01]  /*3600*/  FFMA.FTZ R139, R10, UR14, -R13.reuse ;  /* 0x0000000e0a8b7c23 */ /* 0x100fe2000801080d */
[----:B------:R-:W-:Y:S01]  /*3610*/  FMNMX.FTZ R44, R47, R20, !PT ;  /* 0x000000142f2c7209 */ /* 0x000fe20007810000 */
[----:B------:R4:W5:Y:S01]  /*3620*/  MUFU.TANH R59, R60 ;  /* 0x0000003c003b7308 */ /* 0x0009620000002400 */
[----:B------:R-:W-:Y:S01]  /*3630*/  ISETP.GT.AND P1, PT, R35, 0x39, PT ;  /* 0x000000392300780c */ /* 0x000fe20003f24270 */
[--C-:B------:R-:W-:Y:S01]  /*3640*/  FFMA.FTZ R141, R28, UR14, -R13.reuse ;  /* 0x0000000e1c8d7c23 */ /* 0x100fe2000801080d */
[----:B0-----:R-:W-:Y:S01]  /*3650*/  FSEL R51, R51, -INF , P2 ;  /* 0xff80000033337808 */ /* 0x001fe20001000000 */
[--C-:B------:R-:W-:Y:S01]  /*3660*/  FFMA.FTZ R28, R34, UR14, -R13.reuse ;  /* 0x0000000e221c7c23 */ /* 0x100fe2000801080d */
[----:B------:R-:W-:Y:S01]  /*3670*/  FMNMX.FTZ R44, R49, R44, !PT ;  /* 0x0000002c312c7209 */ /* 0x000fe20007810000 */
[--C-:B------:R-:W-:Y:S01]  /*3680*/  FFMA.FTZ R50, R50, UR14, -R13.reuse ;  /* 0x0000000e32327c23 */ /* 0x100fe2000801080d */
[----:B------:R-:W-:Y:S01]  /*3690*/  ISETP.GT.AND P2, PT, R35, 0x40, PT ;  /* 0x000000402300780c */ /* 0x000fe20003f44270 */
[----:B------:R-:W0:Y:S01]  /*36a0*/  MUFU.TANH R61, R61 ;  /* 0x0000003d003d7308 */ /* 0x000e220000002400 */
[----:B--2---:R-:W-:Y:S01]  /*36b0*/  FSEL R52, R53, -INF , P1 ;  /* 0xff80000035347808 */ /* 0x004fe20000800000 */
[--C-:B------:R-:W-:Y:S01]  /*36c0*/  FFMA.FTZ R145, R40, UR14, -R13.reuse ;  /* 0x0000000e28917c23 */ /* 0x100fe2000801080d */
[----:B------:R-:W-:Y:S01]  /*36d0*/  FMNMX.FTZ R11, R51, R44, !PT ;  /* 0x0000002c330b7209 */ /* 0x000fe20007810000 */
[--C-:B------:R-:W-:Y:S01]  /*36e0*/  FFMA.FTZ R147, R38, UR14, -R13.reuse ;  /* 0x0000000e26937c23 */ /* 0x100fe2000801080d */
[----:B------:R-:W-:Y:S01]  /*36f0*/  ISETP.GT.AND P1, PT, R35, 0x41, PT ;  /* 0x000000412300780c */ /* 0x000fe20003f24270 */
[----:B------:R-:W-:Y:S01]  /*3700*/  FFMA.FTZ R8, R8, UR14, -R13 ;  /* 0x0000000e08087c23 */ /* 0x000fe2000801080d */
[----:B---3--:R-:W-:Y:S01]  /*3710*/  FSEL R53, R56, -INF , P2 ;  /* 0xff80000038357808 */ /* 0x008fe20001000000 */
[----:B------:R-:W2:Y:S01]  /*3720*/  MUFU.TANH R64, R64 ;  /* 0x0000004000407308 */ /* 0x000ea20000002400 */
[----:B------:R-:W-:-:S02]  /*3730*/  FMNMX.FTZ R44, R52, R11, !PT ;  /* 0x0000000b342c7209 */ /* 0x000fc40007810000 */
[----:B------:R-:W-:Y:S02]  /*3740*/  CS2R R82, SRZ ;  /* 0x0000000000527805 */ /* 0x000fe4000001ff00 */
[----:B------:R-:W-:Y:S02]  /*3750*/  ISETP.GT.AND P2, PT, R35, 0x48, PT ;  /* 0x000000482300780c */ /* 0x000fe40003f44270 */
[----:B------:R-:W-:Y:S02]  /*3760*/  CS2R R78, SRZ ;  /* 0x00000000004e7805 */ /* 0x000fe4000001ff00 */
[----:B-1----:R-:W-:Y:S02]  /*3770*/  FSEL R55, R55, -INF , P1 ;  /* 0xff80000037377808 */ /* 0x002fe40000800000 */
[----:B------:R-:W-:Y:S02]  /*3780*/  CS2R R74, SRZ ;  /* 0x00000000004a7805 */ /* 0x000fe4000001ff00 */
[----:B----4-:R-:W-:Y:S01]  /*3790*/  FMNMX.FTZ R60, R53, R44, !PT ;  /* 0x0000002c353c7209 */ /* 0x010fe20007810000 */
[----:B------:R-:W1:Y:S01]  /*37a0*/  MUFU.TANH R65, R65 ;  /* 0x0000004100417308 */ /* 0x000e620000002400 */
[----:B------:R-:W-:-:S02]  /*37b0*/  ISETP.GT.AND P1, PT, R35, 0x49, PT ;  /* 0x000000492300780c */ /* 0x000fc40003f24270 */
[----:B-----5:R-:W-:Y:S02]  /*37c0*/  FSEL R56, R59, -INF , P2 ;  /* 0xff8000003b387808 */ /* 0x020fe40001000000 */
[----:B------:R-:W-:Y:S02]  /*37d0*/  FMNMX.FTZ R11, R55, R60, !PT ;  /* 0x0000003c370b7209 */ /* 0x000fe40007810000 */
[----:B------:R-:W-:Y:S01]  /*37e0*/  ISETP.GT.AND P2, PT, R35, 0x50, PT ;  /* 0x000000502300780c */ /* 0x000fe20003f44270 */
[----:B------:R-:W3:Y:S01]  /*37f0*/  MUFU.TANH R68, R68 ;  /* 0x0000004400447308 */ /* 0x000ee20000002400 */
[----:B0-----:R-:W-:Y:S01]  /*3800*/  FSEL R57, R61, -INF , P1 ;  /* 0xff8000003d397808 */ /* 0x001fe20000800000 */
[----:B------:R-:W-:Y:S01]  /*3810*/  FFMA.FTZ R61, R58, UR14, -R13 ;  /* 0x0000000e3a3d7c23 */ /* 0x000fe2000801080d */
[----:B------:R-:W-:Y:S02]  /*3820*/  FMNMX.FTZ R60, R56, R11, !PT ;  /* 0x0000000b383c7209 */ /* 0x000fe40007810000 */
[----:B------:R-:W-:-:S02]  /*3830*/  ISETP.GT.AND P1, PT, R35, 0x51, PT ;  /* 0x000000512300780c */ /* 0x000fc40003f24270 */
[----:B--2---:R-:W-:Y:S01]  /*3840*/  FSEL R58, R64, -INF , P2 ;  /* 0xff800000403a7808 */ /* 0x004fe20001000000 */
[----:B------:R-:W0:Y:S01]  /*3850*/  MUFU.TANH R69, R69 ;  /* 0x0000004500457308 */ /* 0x000e220000002400 */
[----:B------:R-:W-:Y:S02]  /*3860*/  FMNMX.FTZ R11, R57, R60, !PT ;  /* 0x0000003c390b7209 */ /* 0x000fe40007810000 */
[----:B------:R-:W-:Y:S02]  /*3870*/  ISETP.GT.AND P2, PT, R35, 0x58, PT ;  /* 0x000000582300780c */ /* 0x000fe40003f44270 */
[----:B-1----:R-:W-:Y:S02]  /*3880*/  FSEL R59, R65, -INF , P1 ;  /* 0xff800000413b7808 */ /* 0x002fe40000800000 */
[----:B------:R-:W-:Y:S02]  /*3890*/  CS2R R64, SRZ ;  /* 0x0000000000407805 */ /* 0x000fe4000001ff00 */
[----:B------:R-:W-:Y:S01]  /*38a0*/  FMNMX.FTZ R54, R58, R11, !PT ;  /* 0x0000000b3a367209 */ /* 0x000fe20007810000 */
[----:B------:R-:W-:Y:S01]  /*38b0*/  MUFU.EX2 R157, R157 ;  /* 0x0000009d009d7308 */ /* 0x000fe20000000800 */
[----:B------:R-:W-:-:S02]  /*38c0*/  ISETP.GT.AND P1, PT, R35, 0x59, PT ;  /* 0x000000592300780c */ /* 0x000fc40003f24270 */
[----:B---3--:R-:W-:Y:S02]  /*38d0*/  FSEL R35, R68, -INF , P2 ;  /* 0xff80000044237808 */ /* 0x008fe40001000000 */
[----:B------:R-:W-:-:S03]  /*38e0*/  FMNMX.FTZ R60, R59, R54, !PT ;  /* 0x000000363b3c7209 */ /* 0x000fc60007810000 */
[----:B------:R1:W2:Y:S01]  /*38f0*/  MUFU.EX2 R14, R84 ;  /* 0x00000054000e7308 */ /* 0x0002a20000000800 */
[----:B0-----:R-:W-:Y:S02]  /*3900*/  FSEL R54, R69, -INF , P1 ;  /* 0xff80000045367808 */ /* 0x001fe40000800000 */
[----:B------:R-:W-:Y:S02]  /*3910*/  CS2R R68, SRZ ;  /* 0x0000000000447805 */ /* 0x000fe4000001ff00 */
[----:B------:R-:W-:Y:S01]  /*3920*/  FMNMX.FTZ R11, R35, R60, !PT ;  /* 0x0000003c230b7209 */ /* 0x000fe20007810000 */
[--C-:B------:R-:W-:Y:S01]  /*3930*/  FFMA.FTZ R60, R24, UR14, -R13.reuse ;  /* 0x0000000e183c7c23 */ /* 0x100fe2000801080d */
[----:B------:R-:W-:Y:S02]  /*3940*/  FFMA.FTZ R24, R46, UR14, -R13 ;  /* 0x0000000e2e187c23 */ /* 0x000fe4000801080d */
[----:B------:R-:W-:Y:S01]  /*3950*/  FMNMX.FTZ R11, R54, R11, !PT ;  /* 0x0000000b360b7209 */ /* 0x000fe20007810000 */
[----:B------:R-:W0:Y:S01]  /*3960*/  MUFU.EX2 R159, R159 ;  /* 0x0000009f009f7308 */ /* 0x000e220000000800 */
[----:B-1----:R-:W-:-:S03]  /*3970*/  CS2R R84, SRZ ;  /* 0x0000000000547805 */ /* 0x002fc6000001ff00 */
[----:B------:R-:W1:Y:S04]  /*3980*/  SHFL.BFLY PT, R42, R11, 0x2, 0x1f ;  /* 0x0c401f000b2a7f89 */ /* 0x000e6800000e0000 */
[----:B------:R3:W4:Y:S08]  /*3990*/  MUFU.EX2 R20, R76 ;  /* 0x0000004c00147308 */ /* 0x0007300000000800 */
[----:B------:R-:W5:Y:S01]  /*39a0*/  MUFU.EX2 R153, R153 ;  /* 0x0000009900997308 */ /* 0x000f620000000800 */
[----:B---3--:R-:W-:-:S07]  /*39b0*/  CS2R R76, SRZ ;  /* 0x00000000004c7805 */ /* 0x008fce000001ff00 */
[----:B------:R-:W-:Y:S01]  /*39c0*/  MUFU.EX2 R151, R26 ;  /* 0x0000001a00977308 */ /* 0x000fe20000000800 */
[----:B-1----:R-:W-:-:S07]  /*39d0*/  FMNMX.FTZ R42, R11, R42, !PT ;  /* 0x0000002a0b2a7209 */ /* 0x002fce0007810000 */
[----:B------:R1:W3:Y:S01]  /*39e0*/  MUFU.EX2 R44, R72 ;  /* 0x00000048002c7308 */ /* 0x0002e20000000800 */
[----:B------:R-:W0:Y:S07]  /*39f0*/  SHFL.BFLY PT, R11, R42, 0x1, 0x1f ;  /* 0x0c201f002a0b7f89 */ /* 0x000e2e00000e0000 */
[----:B------:R2:W-:Y:S01]  /*3a00*/  MUFU.EX2 R26, R36 ;  /* 0x00000024001a7308 */ /* 0x0005e20000000800 */
[----:B-1----:R-:W-:-:S07]  /*3a10*/  CS2R R72, SRZ ;  /* 0x0000000000487805 */ /* 0x002fce000001ff00 */
[----:B------:R-:W-:Y:S01]  /*3a20*/  MUFU.EX2 R34, R9 ;  /* 0x0000000900227308 */ /* 0x000fe20000000800 */
[----:B--2---:R-:W-:Y:S01]  /*3a30*/  FADD.FTZ R36, R157, R14 ;  /* 0x0000000e9d247221 */ /* 0x004fe20000010000 */
[----:B------:R-:W-:-:S06]  /*3a40*/  F2FP.BF16.F32.PACK_AB R157, R14, R157 ;  /* 0x0000009d0e9d723e */ /* 0x000fcc00000010ff */
[----:B------:R-:W-:Y:S01]  /*3a50*/  MUFU.EX2 R61, R61 ;  /* 0x0000003d003d7308 */ /* 0x000fe20000000800 */
[----:B0-----:R-:W-:-:S04]  /*3a60*/  FMNMX.FTZ R11, R42, R11, !PT ;  /* 0x0000000b2a0b7209 */ /* 0x001fc80007810000 */
[C---:B------:R-:W-:Y:S01]  /*3a70*/  FSETP.NEU.FTZ.AND P1, PT, R11.reuse, -INF , PT ;  /* 0xff8000000b00780b */ /* 0x040fe20003f3d000 */
[----:B------:R-:W-:Y:S02]  /*3a80*/  FMUL.FTZ R15, R11, UR14 ;  /* 0x0000000e0b0f7c20 */ /* 0x000fe40008410000 */
[----:B------:R-:W-:Y:S03]  /*3a90*/  MUFU.EX2 R62, R62 ;  /* 0x0000003e003e7308 */ /* 0x000fe60000000800 */
[----:B------:R-:W-:Y:S01]  /*3aa0*/  FSEL R32, R15, RZ, P1 ;  /* 0x000000ff0f207208 */ /* 0x000fe20000800000 */
[----:B------:R-:W-:Y:S01]  /*3ab0*/  FADD.FTZ R15, R159, R36 ;  /* 0x000000249f0f7221 */ /* 0x000fe20000010000 */
[----:B------:R-:W-:Y:S02]  /*3ac0*/  PLOP3.LUT P1, PT, PT, PT, UP0, 0x80, 0x0 ;  /* 0x000000000000781c */ /* 0x000fe40003f2f008 */
[----:B----4-:R-:W-:Y:S01]  /*3ad0*/  F2FP.BF16.F32.PACK_AB R159, R20, R159 ;  /* 0x0000009f149f723e */ /* 0x010fe200000010ff */
[--C-:B------:R-:W-:Y:S01]  /*3ae0*/  FFMA.FTZ R37, R37, UR14, -R32.reuse ;  /* 0x0000000e25257c23 */ /* 0x100fe20008010820 */
[--C-:B------:R-:W-:Y:S01]  /*3af0*/  FFMA.FTZ R48, R48, UR14, -R32.reuse ;  /* 0x0000000e30307c23 */ /* 0x100fe20008010820 */
[--C-:B------:R-:W-:Y:S01]  /*3b00*/  FFMA.FTZ R39, R39, UR14, -R32.reuse ;  /* 0x0000000e27277c23 */ /* 0x100fe20008010820 */
[--C-:B------:R-:W-:Y:S01]  /*3b10*/  FFMA.FTZ R41, R41, UR14, -R32.reuse ;  /* 0x0000000e29297c23 */ /* 0x100fe20008010820 */
[--C-:B------:R-:W-:Y:S01]  /*3b20*/  FFMA.FTZ R25, R25, UR14, -R32.reuse ;  /* 0x0000000e19197c23 */ /* 0x100fe20008010820 */
[--C-:B------:R-:W-:Y:S01]  /*3b30*/  FFMA.FTZ R21, R21, UR14, -R32.reuse ;  /* 0x0000000e15157c23 */ /* 0x100fe20008010820 */
[----:B------:R-:W-:Y:S01]  /*3b40*/  MUFU.EX2 R37, R37 ;  /* 0x0000002500257308 */ /* 0x000fe20000000800 */
[--C-:B------:R-:W-:Y:S01]  /*3b50*/  FFMA.FTZ R29, R29, UR14, -R32.reuse ;  /* 0x0000000e1d1d7c23 */ /* 0x100fe20008010820 */
[--C-:B------:R-:W-:Y:S01]  /*3b60*/  FFMA.FTZ R27, R27, UR14, -R32.reuse ;  /* 0x0000000e1b1b7c23 */ /* 0x100fe20008010820 */
[--C-:B------:R-:W-:Y:S01]  /*3b70*/  FFMA.FTZ R33, R33, UR14, -R32.reuse ;  /* 0x0000000e21217c23 */ /* 0x100fe20008010820 */
[----:B------:R-:W-:Y:S01]  /*3b80*/  FADD.FTZ R36, R20, R15 ;  /* 0x0000000f14247221 */ /* 0x000fe20000010000 */
[--C-:B------:R-:W-:Y:S01]  /*3b90*/  FFMA.FTZ R31, R31, UR14, -R32.reuse ;  /* 0x0000000e1f1f7c23 */ /* 0x100fe20008010820 */
[--C-:B------:R-:W-:Y:S01]  /*3ba0*/  FFMA.FTZ R43, R43, UR14, -R32.reuse ;  /* 0x0000000e2b2b7c23 */ /* 0x100fe20008010820 */
[----:B------:R-:W-:Y:S01]  /*3bb0*/  FFMA.FTZ R45, R45, UR14, -R32 ;  /* 0x0000000e2d2d7c23 */ /* 0x000fe20008010820 */
[----:B------:R-:W0:Y:S01]  /*3bc0*/  MUFU.EX2 R48, R48 ;  /* 0x0000003000307308 */ /* 0x000e220000000800 */
[----:B-----5:R-:W-:Y:S01]  /*3bd0*/  FADD.FTZ R15, R153, R36 ;  /* 0x00000024990f7221 */ /* 0x020fe20000010000 */
[--C-:B------:R-:W-:Y:S01]  /*3be0*/  FFMA.FTZ R47, R47, UR14, -R32.reuse ;  /* 0x0000000e2f2f7c23 */ /* 0x100fe20008010820 */
[--C-:B------:R-:W-:Y:S01]  /*3bf0*/  FFMA.FTZ R49, R49, UR14, -R32.reuse ;  /* 0x0000000e31317c23 */ /* 0x100fe20008010820 */
[--C-:B------:R-:W-:Y:S01]  /*3c00*/  FFMA.FTZ R51, R51, UR14, -R32.reuse ;  /* 0x0000000e33337c23 */ /* 0x100fe20008010820 */
[--C-:B------:R-:W-:Y:S01]  /*3c10*/  FFMA.FTZ R52, R52, UR14, -R32.reuse ;  /* 0x0000000e34347c23 */ /* 0x100fe20008010820 */
[--C-:B------:R-:W-:Y:S01]  /*3c20*/  FFMA.FTZ R53, R53, UR14, -R32.reuse ;  /* 0x0000000e35357c23 */ /* 0x100fe20008010820 */
[--C-:B------:R-:W-:Y:S01]  /*3c30*/  FFMA.FTZ R55, R55, UR14, -R32.reuse ;  /* 0x0000000e37377c23 */ /* 0x100fe20008010820 */
[----:B------:R-:W1:Y:S01]  /*3c40*/  MUFU.EX2 R39, R39 ;  /* 0x0000002700277308 */ /* 0x000e620000000800 */
[--C-:B------:R-:W-:Y:S01]  /*3c50*/  FFMA.FTZ R56, R56, UR14, -R32.reuse ;  /* 0x0000000e38387c23 */ /* 0x100fe20008010820 */
[--C-:B------:R-:W-:Y:S01]  /*3c60*/  FFMA.FTZ R57, R57, UR14, -R32.reuse ;  /* 0x0000000e39397c23 */ /* 0x100fe20008010820 */
[--C-:B------:R-:W-:Y:S01]  /*3c70*/  FFMA.FTZ R58, R58, UR14, -R32.reuse ;  /* 0x0000000e3a3a7c23 */ /* 0x100fe20008010820 */
[--C-:B------:R-:W-:Y:S01]  /*3c80*/  FFMA.FTZ R59, R59, UR14, -R32.reuse ;  /* 0x0000000e3b3b7c23 */ /* 0x100fe20008010820 */
[--C-:B------:R-:W-:Y:S01]  /*3c90*/  FFMA.FTZ R35, R35, UR14, -R32.reuse ;  /* 0x0000000e23237c23 */ /* 0x100fe20008010820 */
[----:B------:R-:W-:Y:S01]  /*3ca0*/  FFMA.FTZ R32, R54, UR14, -R32 ;  /* 0x0000000e36207c23 */ /* 0x000fe20008010820 */
[----:B---3--:R-:W-:Y:S01]  /*3cb0*/  F2FP.BF16.F32.PACK_AB R153, R44, R153 ;  /* 0x000000992c99723e */ /* 0x008fe200000010ff */
[----:B------:R2:W3:Y:S01]  /*3cc0*/  MUFU.EX2 R158, R41 ;  /* 0x00000029009e7308 */ /* 0x0004e20000000800 */
[----:B0-----:R-:W-:Y:S01]  /*3cd0*/  FADD.FTZ R10, R37, R48 ;  /* 0x00000030250a7221 */ /* 0x001fe20000010000 */
[----:B------:R-:W-:-:S02]  /*3ce0*/  F2FP.BF16.F32.PACK_AB R155, R62, R61 ;  /* 0x0000003d3e9b723e */ /* 0x000fc400000010ff */
[----:B------:R-:W-:Y:S02]  /*3cf0*/  F2FP.BF16.F32.PACK_AB R156, R48, R37 ;  /* 0x00000025309c723e */ /* 0x000fe400000010ff */
[----:B------:R-:W-:Y:S02]  /*3d00*/  CS2R R36, SRZ ;  /* 0x0000000000247805 */ /* 0x000fe4000001ff00 */
[----:B------:R-:W0:Y:S01]  /*3d10*/  MUFU.EX2 R25, R25 ;  /* 0x0000001900197308 */ /* 0x000e220000000800 */
[----:B-1----:R-:W-:Y:S01]  /*3d20*/  FADD.FTZ R9, R39, R10 ;  /* 0x0000000a27097221 */ /* 0x002fe20000010000 */
[----:B--2---:R-:W-:-:S06]  /*3d30*/  CS2R R40, SRZ ;  /* 0x0000000000287805 */ /* 0x004fcc000001ff00 */
[----:B------:R-:W1:Y:S01]  /*3d40*/  MUFU.EX2 R152, R21 ;  /* 0x0000001500987308 */ /* 0x000e620000000800 */
[C---:B---3--:R-:W-:Y:S01]  /*3d50*/  FADD.FTZ R10, R158.reuse, R9 ;  /* 0x000000099e0a7221 */ /* 0x048fe20000010000 */
[----:B------:R-:W-:Y:S02]  /*3d60*/  F2FP.BF16.F32.PACK_AB R158, R158, R39 ;  /* 0x000000279e9e723e */ /* 0x000fe400000010ff */
[----:B------:R-:W-:-:S04]  /*3d70*/  CS2R R38, SRZ ;  /* 0x0000000000267805 */ /* 0x000fc8000001ff00 */
[----:B------:R-:W2:Y:S01]  /*3d80*/  MUFU.EX2 R29, R29 ;  /* 0x0000001d001d7308 */ /* 0x000ea20000000800 */
[----:B0-----:R-:W-:Y:S01]  /*3d90*/  FADD.FTZ R9, R25, R10 ;  /* 0x0000000a19097221 */ /* 0x001fe20000010000 */
[----:B------:R-:W-:-:S04]  /*3da0*/  FADD.FTZ R10, R44, R15 ;  /* 0x0000000f2c0a7221 */ /* 0x000fc80000010000 */
[----:B------:R-:W-:Y:S02]  /*3db0*/  FADD.FTZ R13, R61, R10 ;  /* 0x0000000a3d0d7221 */ /* 0x000fe40000010000 */
[----:B------:R-:W0:Y:S01]  /*3dc0*/  MUFU.EX2 R154, R27 ;  /* 0x0000001b009a7308 */ /* 0x000e220000000800 */
[----:B-1----:R-:W-:Y:S01]  /*3dd0*/  FADD.FTZ R0, R152, R9 ;  /* 0x0000000998007221 */ /* 0x002fe20000010000 */
[----:B------:R-:W-:Y:S01]  /*3de0*/  FADD.FTZ R10, R62, R13 ;  /* 0x0000000d3e0a7221 */ /* 0x000fe20000010000 */
[----:B------:R-:W-:-:S05]  /*3df0*/  F2FP.BF16.F32.PACK_AB R152, R152, R25 ;  /* 0x000000199898723e */ /* 0x000fca00000010ff */
        /* <DEDUP_REMOVED lines=12> */
[----:B------:R0:W3:Y:S01]  /*3ec0*/  MUFU.EX2 R150, R45 ;  /* 0x0000002d00967308 */ /* 0x0000e20000000800 */
[C---:B-1----:R-:W-:Y:S01]  /*3ed0*/  FADD.FTZ R10, R60.reuse, R13 ;  /* 0x0000000d3c0a7221 */ /* 0x042fe20000010000 */
[----:B------:R-:W-:Y:S02]  /*3ee0*/  F2FP.BF16.F32.PACK_AB R149, R60, R63 ;  /* 0x0000003f3c95723e */ /* 0x000fe400000010ff */
[----:B------:R-:W-:Y:S02]  /*3ef0*/  CS2R R62, SRZ ;  /* 0x00000000003e7805 */ /* 0x000fe4000001ff00 */
[----:B------:R-:W-:Y:S01]  /*3f00*/  CS2R R60, SRZ ;  /* 0x00000000003c7805 */ /* 0x000fe2000001ff00 */
[----:B------:R-:W-:Y:S01]  /*3f10*/  FADD.FTZ R13, R151, R10 ;  /* 0x0000000a970d7221 */ /* 0x000fe20000010000 */
        /* <DEDUP_REMOVED lines=9> */
[----:B------:R-:W-:-:S06]  /*3fb0*/  F2FP.BF16.F32.PACK_AB R151, R50, R151 ;  /* 0x000000973297723e */ /* 0x000fcc00000010ff */
        /* <DEDUP_REMOVED lines=11> */
[----:B------:R-:W-:Y:S02]  /*4070*/  F2FP.BF16.F32.PACK_AB R145, R24, R145 ;  /* 0x000000911891723e */ /* 0x000fe400000010ff */
[----:B------:R-:W-:-:S04]  /*4080*/  CS2R R24, SRZ ;  /* 0x0000000000187805 */ /* 0x000fc8000001ff00 */
[----:B------:R-:W0:Y:S01]  /*4090*/  MUFU.EX2 R52, R52 ;  /* 0x0000003400347308 */ /* 0x000e220000000800 */
[----:B-1----:R-:W-:-:S07]  /*40a0*/  FADD.FTZ R9, R51, R0 ;  /* 0x0000000033097221 */ /* 0x002fce0000010000 */
[----:B------:R-:W1:Y:S01]  /*40b0*/  MUFU.EX2 R53, R53 ;  /* 0x0000003500357308 */ /* 0x000e620000000800 */
[----:B--2---:R-:W-:Y:S01]  /*40c0*/  FADD.FTZ R13, R147, R10 ;  /* 0x0000000a930d7221 */ /* 0x004fe20000010000 */
[----:B------:R-:W-:-:S03]  /*40d0*/  F2FP.BF16.F32.PACK_AB R147, R26, R147 ;  /* 0x000000931a93723e */ /* 0x000fc600000010ff */
[----:B------:R-:W-:Y:S01]  /*40e0*/  FADD.FTZ R10, R26, R13 ;  /* 0x0000000d1a0a7221 */ /* 0x000fe20000010000 */
[----:B------:R-:W-:Y:S02]  /*40f0*/  CS2R R26, SRZ ;  /* 0x00000000001a7805 */ /* 0x000fe4000001ff00 */
[----:B------:R-:W2:Y:S01]  /*4100*/  MUFU.EX2 R141, R141 ;  /* 0x0000008d008d7308 */ /* 0x000ea20000000800 */
[C---:B0-----:R-:W-:Y:S01]  /*4110*/  FADD.FTZ R0, R52.reuse, R9 ;  /* 0x0000000934007221 */ /* 0x041fe20000010000 */
[----:B------:R-:W-:Y:S02]  /*4120*/  F2FP.BF16.F32.PACK_AB R146, R52, R51 ;  /* 0x000000333492723e */ /* 0x000fe400000010ff */
[----:B------:R-:W-:-:S04]  /*4130*/  CS2R R50, SRZ ;  /* 0x0000000000327805 */ /* 0x000fc8000001ff00 */
[----:B------:R0:W3:Y:S01]  /*4140*/  MUFU.EX2 R140, R55 ;  /* 0x00000037008c7308 */ /* 0x0000e20000000800 */
[----:B-1----:R-:W-:-:S07]  /*4150*/  FADD.FTZ R9, R53, R0 ;  /* 0x0000000035097221 */ /* 0x002fce0000010000 */
        /* <DEDUP_REMOVED lines=11> */
[----:B------:R-:W1:Y:S01]  /*4210*/  MUFU.EX2 R57, R57 ;  /* 0x0000003900397308 */ /* 0x000e620000000800 */
[----:B0-----:R-:W-:-:S07]  /*4220*/  FADD.FTZ R10, R56, R9 ;  /* 0x00000009380a7221 */ /* 0x001fce0000010000 */
[----:B------:R-:W0:Y:S01]  /*4230*/  MUFU.EX2 R30, R30 ;  /* 0x0000001e001e7308 */ /* 0x000e220000000800 */
[----:B--2---:R-:W-:-:S07]  /*4240*/  FADD.FTZ R9, R143, R0 ;  /* 0x000000008f097221 */ /* 0x004fce0000010000 */
[----:B------:R-:W2:Y:S01]  /*4250*/  MUFU.EX2 R137, R137 ;  /* 0x0000008900897308 */ /* 0x000ea20000000800 */
[C---:B-1----:R-:W-:Y:S01]  /*4260*/  FADD.FTZ R13, R57.reuse, R10 ;  /* 0x0000000a390d7221 */ /* 0x042fe20000010000 */
[----:B------:R-:W-:Y:S02]  /*4270*/  F2FP.BF16.F32.PACK_AB R142, R57, R56 ;  /* 0x00000038398e723e */ /* 0x000fe400000010ff */
[----:B------:R-:W-:-:S04]  /*4280*/  CS2R R56, SRZ ;  /* 0x0000000000387805 */ /* 0x000fc8000001ff00 */
[----:B------:R-:W1:Y:S01]  /*4290*/  MUFU.EX2 R58, R58 ;  /* 0x0000003a003a7308 */ /* 0x000e620000000800 */
[C---:B0-----:R-:W-:Y:S01]  /*42a0*/  FADD.FTZ R10, R30.reuse, R9 ;  /* 0x000000091e0a7221 */ /* 0x041fe20000010000 */
[----:B------:R-:W-:Y:S02]  /*42b0*/  F2FP.BF16.F32.PACK_AB R143, R30, R143 ;  /* 0x0000008f1e8f723e */ /* 0x000fe400000010ff */
[----:B------:R-:W-:-:S04]  /*42c0*/  CS2R R30, SRZ ;  /* 0x00000000001e7805 */ /* 0x000fc8000001ff00 */
[----:B------:R-:W0:Y:S01]  /*42d0*/  MUFU.EX2 R59, R59 ;  /* 0x0000003b003b7308 */ /* 0x000e220000000800 */
[----:B--2---:R-:W-:Y:S01]  /*42e0*/  FADD.FTZ R9, R137, R10 ;  /* 0x0000000a89097221 */ /* 0x004fe20000010000 */
[----:B------:R-:W-:-:S03]  /*42f0*/  F2FP.BF16.F32.PACK_AB R137, R34, R137 ;  /* 0x000000892289723e */ /* 0x000fc600000010ff */
[----:B------:R-:W-:-:S03]  /*4300*/  FADD.FTZ R10, R34, R9 ;  /* 0x00000009220a7221 */ /* 0x000fc60000010000 */
[----:B------:R-:W2:Y:S01]  /*4310*/  MUFU.EX2 R139, R139 ;  /* 0x0000008b008b7308 */ /* 0x000ea20000000800 */
[----:B-1----:R-:W-:-:S07]  /*4320*/  FADD.FTZ R14, R58, R13 ;  /* 0x0000000d3a0e7221 */ /* 0x002fce0000010000 */
[----:B------:R-:W1:Y:S01]  /*4330*/  MUFU.EX2 R35, R35 ;  /* 0x0000002300237308 */ /* 0x000e620000000800 */
[C---:B0-----:R-:W-:Y:S01]  /*4340*/  FADD.FTZ R14, R59.reuse, R14 ;  /* 0x0000000e3b0e7221 */ /* 0x041fe20000010000 */
[----:B------:R-:W-:Y:S02]  /*4350*/  F2FP.BF16.F32.PACK_AB R136, R59, R58 ;  /* 0x0000003a3b88723e */ /* 0x000fe400000010ff */
[----:B------:R-:W-:-:S04]  /*4360*/  CS2R R58, SRZ ;  /* 0x00000000003a7805 */ /* 0x000fc8000001ff00 */
[----:B------:R-:W0:Y:S01]  /*4370*/  MUFU.EX2 R32, R32 ;  /* 0x0000002000207308 */ /* 0x000e220000000800 */
[----:B--2---:R-:W-:Y:S01]  /*4380*/  FADD.FTZ R13, R139, R10 ;  /* 0x0000000a8b0d7221 */ /* 0x004fe20000010000 */
[----:B------:R-:W-:-:S06]  /*4390*/  IMAD.MOV.U32 R10, RZ, RZ, 0x3f800000 ;  /* 0x3f800000ff0a7424 */ /* 0x000fcc00078e00ff */
[----:B------:R-:W2:Y:S01]  /*43a0*/  MUFU.EX2 R0, R8 ;  /* 0x0000000800007308 */ /* 0x000ea20000000800 */
[----:B-1----:R-:W-:-:S04]  /*43b0*/  FADD.FTZ R9, R35, R14 ;  /* 0x0000000e23097221 */ /* 0x002fc80000010000 */
[C---:B0-----:R-:W-:Y:S01]  /*43c0*/  FADD.FTZ R9, R32.reuse, R9 ;  /* 0x0000000920097221 */ /* 0x041fe20000010000 */
[----:B------:R-:W-:Y:S02]  /*43d0*/  F2FP.BF16.F32.PACK_AB R138, R32, R35 ;  /* 0x00000023208a723e */ /* 0x000fe400000010ff */
[----:B------:R-:W-:Y:S02]  /*43e0*/  CS2R R34, SRZ ;  /* 0x0000000000227805 */ /* 0x000fe4000001ff00 */
[----:B------:R-:W-:Y:S01]  /*43f0*/  CS2R R32, SRZ ;  /* 0x0000000000207805 */ /* 0x000fe2000001ff00 */
[C---:B--2---:R-:W-:Y:S01]  /*4400*/  FADD.FTZ R8, R0.reuse, R13 ;  /* 0x0000000d00087221 */ /* 0x044fe20000010000 */
[----:B------:R-:W-:Y:S01]  /*4410*/  F2FP.BF16.F32.PACK_AB R139, R0, R139 ;  /* 0x0000008b008b723e */ /* 0x000fe200000010ff */
[----:B------:R-:W-:Y:S01]  /*4420*/  IMAD.MOV.U32 R0, RZ, RZ, 0x3f800000 ;  /* 0x3f800000ff007424 */ /* 0x000fe200078e00ff */
[----:B------:R-:W-:Y:S06]  /*4430*/  @!P1 BRA `(.L_x_2385) ;  /* 0x0000002800a09947 */ /* 0x000fec0003800000 */
[----:B------:R-:W-:Y:S01]  /*4440*/  MOV R13, R12 ;  /* 0x0000000c000d7202 */ /* 0x000fe20000000f00 */
[----:B------:R-:W-:Y:S01]  /*4450*/  IMAD.MOV.U32 R14, RZ, RZ, R11 ;  /* 0x000000ffff0e7224 */ /* 0x000fe200078e000b */
[----:B------:R-:W-:Y:S01]  /*4460*/  UMOV UR5, UR38 ;  /* 0x0000002600057c82 */ /* 0x000fe20008000000 */
[----:B------:R-:W-:Y:S01]  /*4470*/  IMAD.MOV.U32 R0, RZ, RZ, 0x3f800000 ;  /* 0x3f800000ff007424 */ /* 0x000fe200078e00ff */
[----:B------:R-:W-:Y:S01]  /*4480*/  UMOV UR6, UR39 ;  /* 0x0000002700067c82 */ /* 0x000fe20008000000 */
[----:B------:R-:W-:Y:S01]  /*4490*/  IMAD.MOV.U32 R87, RZ, RZ, RZ ;  /* 0x000000ffff577224 */ /* 0x000fe200078e00ff */
[----:B------:R-:W-:Y:S01]  /*44a0*/  ULDC UR7, c[0x0][0x9d8] ;  /* 0x0002760000077ab9 */ /* 0x000fe20000000800 */
[----:B------:R-:W-:-:S05]  /*44b0*/  ULDC UR34, c[0x0][0x988] ;  /* 0x0002620000227ab9 */ /* 0x000fca0000000800 */
.L_x_2396:
[----:B------:R-:W-:-:S04]  /*44c0*/  UISETP.NE.AND UP0, UPT, UR6, 0x1, UPT ;  /* 0x000000010600788c */ /* 0x000fc8000bf05270 */
[----:B------:R-:W-:-:S04]  /*44d0*/  USEL UR38, URZ, 0x1, UP0 ;  /* 0x000000013f267887 */ /* 0x000fc80008000000 */
[----:B------:R-:W-:Y:S01]  /*44e0*/  ULOP3.LUT UR38, UR5, UR38, URZ, 0x3c, !UPT ;  /* 0x0000002605267292 */ /* 0x000fe2000f8e3c3f */
[----:B------:R-:W-:Y:S11]  /*44f0*/  @!P0 BRA `(.L_x_2386) ;  /* 0x0000000000048947 */ /* 0x000ff60003800000 */
[----:B------:R-:W-:Y:S01]  /*4500*/  BPT.TRAP 0x1 ;  /* 0x000000040000795c */ /* 0x000fe20000300000 */
.L_x_2386:
        /* <DEDUP_REMOVED lines=9> */
.L_x_2387:
[----:B-1----:R-:W-:Y:S05]  /*45a0*/  @P1 BRA `(.L_x_2388) ;  /* 0x0000000000081947 */ /* 0x002fea0003800000 */
[----:B------:R-:W1:Y:S02]  /*45b0*/  SYNCS.PHASECHK.TRANS64.TRYWAIT P1, [UR8+0x2a830], R11 ;  /* 0x02a8300bff0075a7 */ /* 0x000e640008020148 */
[----:B-1----:R-:W-:Y:S05]  /*45c0*/  @!P1 BRA `(.L_x_2389) ;  /* 0x000000ec005c9947 */ /* 0x002fea0003800000 */
.L_x_2388:
        /* <DEDUP_REMOVED lines=86> */
[----:B------:R-:W-:Y:S01]  /*4b30*/  R2UR UR28, R2 ;  /* 0x00000000021c72ca */ /* 0x000fe200000e0000 */
[----:B------:R-:W-:Y:S01]  /*4b40*/  UIADD3 UR30, UR9, 0x4, URZ ;  /* 0x00000004091e7890 */ /* 0x000fe2000fffe03f */
[----:B------:R-:W-:Y:S01]  /*4b50*/  R2UR UR29, R3 ;  /* 0x00000000031d72ca */ /* 0x000fe200000e0000 */
[----:B------:R-:W-:Y:S01]  /*4b60*/  UMOV UR31, 0x40000040 ;  /* 0x40000040001f7882 */ /* 0x000fe20000000000 */
[----:B------:R-:W-:Y:S02]  /*4b70*/  WARPGROUP.DEPBAR.LE gsb0, 0x0 ;  /* 0x00008000000079c5 */ /* 0x000fe40000010000 */
[----:B------:R-:W-:-:S09]  /*4b80*/  WARPGROUP.ARRIVE ;  /* 0x00000000000079c5 */ /* 0x000fd20000000000 */
        /* <DEDUP_REMOVED lines=51> */
.L_x_2390:
[----:B------:R-:W-:Y:S01]  /*4ec0*/  ULEA UR9, UR6, UR40, 0x3 ;  /* 0x0000002806097291 */ /* 0x000fe2000f8e183f */
[----:B------:R-:W-:-:S05]  /*4ed0*/  IMAD.U32 R0, RZ, RZ, UR5 ;  /* 0x00000005ff007e24 */ /* 0x000fca000f8e00ff */
[----:B------:R-:W-:-:S04]  /*4ee0*/  SHF.L.U32 R0, R0, 0x1f, RZ ;  /* 0x0000001f00007819 */ /* 0x000fc800000006ff */
[----:B------:R2:W3:Y:S01]  /*4ef0*/  SYNCS.PHASECHK.TRANS64.TRYWAIT P1, [UR9+0x2a850], R0 ;  /* 0x02a85000ff0075a7 */ /* 0x0004e20008020149 */
[----:B------:R-:W-:Y:S05]  /*4f00*/  @!P0 BRA `(.L_x_2391) ;  /* 0x0000000000048947 */ /* 0x000fea0003800000 */
[----:B------:R-:W-:Y:S01]  /*4f10*/  BPT.TRAP 0x1 ;  /* 0x000000040000795c */ /* 0x000fe20000300000 */
.L_x_2391:
[----:B---3--:R-:W-:Y:S05]  /*4f20*/  @P1 BRA `(.L_x_2392) ;  /* 0x0000000000081947 */ /* 0x008fea0003800000 */
[----:B------:R-:W3:Y:S02]  /*4f30*/  SYNCS.PHASECHK.TRANS64.TRYWAIT P1, [UR9+0x2a850], R0 ;  /* 0x02a85000ff0075a7 */ /* 0x000ee40008020149 */
[----:B---3--:R-:W-:Y:S05]  /*4f40*/  @!P1 BRA `(.L_x_2393) ;  /* 0x000000e400149947 */ /* 0x008fea0003800000 */
.L_x_2392:
        /* <DEDUP_REMOVED lines=37> */
.L_x_2394:
[----:B------:R-:W-:Y:S01]  /*51a0*/  UISETP.NE.AND UP0, UPT, UR61, URZ, UPT ;  /* 0x0000003f3d00728c */ /* 0x000fe2000bf05270 */
[----:B01----:R-:W-:Y:S01]  /*51b0*/  FMUL.FTZ R11, R97, UR7 ;  /* 0x00000007610b7c20 */ /* 0x003fe20008410000 */
[----:B------:R-:W-:Y:S01]  /*51c0*/  FMUL.FTZ R15, R100, UR7 ;  /* 0x00000007640f7c20 */ /* 0x000fe20008410000 */
[----:B------:R-:W-:Y:S01]  /*51d0*/  FMUL.FTZ R10, R88, UR7 ;  /* 0x00000007580a7c20 */ /* 0x000fe20008410000 */
[----:B------:R-:W-:Y:S01]  /*51e0*/  FMUL.FTZ R137, R91, UR7 ;  /* 0x000000075b897c20 */ /* 0x000fe20008410000 */
[----:B------:R0:W-:Y:S01]  /*51f0*/  MUFU.TANH R20, R11 ;  /* 0x0000000b00147308 */ /* 0x0001e20000002400 */
[----:B------:R-:W-:Y:S01]  /*5200*/  PLOP3.LUT P1, PT, PT, PT, UP0, 0x80, 0x0 ;  /* 0x000000000000781c */ /* 0x000fe20003f2f008 */
[----:B--2---:R-:W-:Y:S01]  /*5210*/  FMUL.FTZ R0, R89, UR7 ;  /* 0x0000000759007c20 */ /* 0x004fe20008410000 */
[----:B------:R-:W-:Y:S01]  /*5220*/  PLOP3.LUT P2, PT, PT, PT, UP0, 0x80, 0x0 ;  /* 0x000000000000781c */ /* 0x000fe20003f4f008 */
[----:B------:R-:W-:Y:S01]  /*5230*/  FMUL.FTZ R92, R92, UR7 ;  /* 0x000000075c5c7c20 */ /* 0x000fe20008410000 */
[----:B------:R-:W-:Y:S01]  /*5240*/  FMUL.FTZ R12, R93, UR7 ;  /* 0x000000075d0c7c20 */ /* 0x000fe20008410000 */
[----:B------:R-:W-:Y:S01]  /*5250*/  @UP0 ULDC UR5, c[0x0][0x44c] ;  /* 0x0001130000050ab9 */ /* 0x000fe20000000800 */
[----:B------:R-:W-:Y:S01]  /*5260*/  FMUL.FTZ R96, R96, UR7 ;  /* 0x0000000760607c20 */ /* 0x000fe20008410000 */
[----:B------:R1:W-:Y:S01]  /*5270*/  MUFU.TANH R88, R15 ;  /* 0x0000000f00587308 */ /* 0x0003e20000002400 */
[----:B0-----:R-:W-:-:S02]  /*5280*/  VIADD R11, R18, UR42 ;  /* 0x0000002a120b7c36 */ /* 0x001fc40008000000 */
[----:B------:R-:W-:Y:S01]  /*5290*/  FMUL.FTZ R112, R112, UR7 ;  /* 0x0000000770707c20 */ /* 0x000fe20008410000 */
[----:B------:R-:W-:Y:S01]  /*52a0*/  FMUL.FTZ R139, R94, UR7 ;  /* 0x000000075e8b7c20 */ /* 0x000fe20008410000 */
[----:B------:R-:W-:Y:S01]  /*52b0*/  FMUL.FTZ R104, R104, UR7 ;  /* 0x0000000768687c20 */ /* 0x000fe20008410000 */
[----:B------:R-:W-:Y:S01]  /*52c0*/  FMUL.FTZ R100, R103, UR7 ;  /* 0x0000000767647c20 */ /* 0x000fe20008410000 */
[----:B------:R-:W-:Y:S01]  /*52d0*/  FMUL.FTZ R101, R101, UR7 ;  /* 0x0000000765657c20 */ /* 0x000fe20008410000 */
[----:B------:R-:W-:Y:S01]  /*52e0*/  FMUL.FTZ R109, R109, UR7 ;  /* 0x000000076d6d7c20 */ /* 0x000fe20008410000 */
[----:B------:R-:W0:Y:S01]  /*52f0*/  MUFU.TANH R10, R10 ;  /* 0x0000000a000a7308 */ /* 0x000e220000002400 */
[----:B-1----:R-:W-:Y:S01]  /*5300*/  @P1 IMAD.HI.U32 R15, R11, UR5, RZ ;  /* 0x000000050b0f1c27 */ /* 0x002fe2000f8e00ff */
[----:B------:R-:W-:-:S03]  /*5310*/  @UP0 ULDC UR5, c[0x0][0x450] ;  /* 0x0001140000050ab9 */ /* 0x000fc60000000800 */
[----:B------:R-:W-:Y:S01]  /*5320*/  FMUL.FTZ R108, R108, UR7 ;  /* 0x000000076c6c7c20 */ /* 0x000fe20008410000 */
[----:B------:R-:W-:Y:S01]  /*5330*/  FMUL.FTZ R138, R95, UR7 ;  /* 0x000000075f8a7c20 */ /* 0x000fe20008410000 */
[----:B------:R-:W-:Y:S01]  /*5340*/  FMUL.FTZ R105, R105, UR7 ;  /* 0x0000000769697c20 */ /* 0x000fe20008410000 */
[----:B------:R-:W-:Y:S01]  /*5350*/  @P2 SHF.R.U32.HI R11, RZ, UR5, R15 ;  /* 0x00000005ff0b2c19 */ /* 0x000fe2000801160f */
[----:B------:R-:W-:Y:S01]  /*5360*/  UIMAD UR5, UR4, -0x60, URZ ;  /* 0xffffffa0040578a4 */ /* 0x000fe2000f8e023f */
[----:B------:R-:W-:Y:S01]  /*5370*/  MOV R15, UR41 ;  /* 0x00000029000f7c02 */ /* 0x000fe20008000f00 */
[----:B------:R-:W1:Y:S01]  /*5380*/  MUFU.TANH R0, R0 ;  /* 0x0000000000007308 */ /* 0x000e620000002400 */
[----:B------:R-:W-:Y:S01]  /*5390*/  FMUL.FTZ R97, R98, UR7 ;  /* 0x0000000762617c20 */ /* 0x000fe20008410000 */
[----:B------:R-:W2:Y:S01]  /*53a0*/  SHFL.IDX PT, R91, R11, RZ, 0x1c1f ;  /* 0x001c1fff0b5b7589 */ /* 0x000ea200000e0000 */
[----:B------:R-:W-:Y:S01]  /*53b0*/  FMUL.FTZ R98, R99, UR7 ;  /* 0x0000000763627c20 */ /* 0x000fe20008410000 */
[----:B------:R-:W-:-:S02]  /*53c0*/  IMAD.U32 R140, RZ, RZ, UR5 ;  /* 0x00000005ff8c7e24 */ /* 0x000fc4000f8e00ff */
[----:B------:R-:W-:Y:S01]  /*53d0*/  FMUL.FTZ R136, R90, UR7 ;  /* 0x000000075a887c20 */ /* 0x000fe20008410000 */
[----:B------:R-:W-:Y:S01]  /*53e0*/  FMUL.FTZ R99, R102, UR7 ;  /* 0x0000000766637c20 */ /* 0x000fe20008410000 */
[----:B------:R-:W-:Y:S01]  /*53f0*/  FMUL.FTZ R106, R106, UR7 ;  /* 0x000000076a6a7c20 */ /* 0x000fe20008410000 */
[----:B------:R-:W3:Y:S01]  /*5400*/  MUFU.TANH R92, R92 ;  /* 0x0000005c005c7308 */ /* 0x000ee20000002400 */
[----:B------:R-:W-:Y:S01]  /*5410*/  IADD3 R140, -R17, 0x1, R140 ;  /* 0x00000001118c7810 */ /* 0x000fe20007ffe18c */
[----:B------:R-:W-:Y:S01]  /*5420*/  FMUL.FTZ R102, R107, UR7 ;  /* 0x000000076b667c20 */ /* 0x000fe20008410000 */
[----:B------:R-:W-:Y:S01]  /*5430*/  FMUL.FTZ R116, R116, UR7 ;  /* 0x0000000774747c20 */ /* 0x000fe20008410000 */
[----:B------:R-:W-:Y:S01]  /*5440*/  FMUL.FTZ R117, R117, UR7 ;  /* 0x0000000775757c20 */ /* 0x000fe20008410000 */
[----:B------:R-:W-:Y:S01]  /*5450*/  IADD3 R140, -R15, UR43, R140 ;  /* 0x0000002b0f8c7c10 */ /* 0x000fe2000fffe18c */
        /* <DEDUP_REMOVED lines=11> */
[----:B------:R-:W4:Y:S01]  /*5510*/  SHFL.IDX PT, R11, R11, 0x1, 0x1c1f ;  /* 0x003c1f000b0b7f89 */ /* 0x000f2200000e0000 */
[----:B--2---:R-:W-:Y:S01]  /*5520*/  IMAD.IADD R91, R140, 0x1, R91 ;  /* 0x000000018c5b7824 */ /* 0x004fe200078e025b */
[----:B------:R-:W-:Y:S01]  /*5530*/  UMOV UR14, UR34 ;  /* 0x00000022000e7c82 */ /* 0x000fe20008000000 */
[----:B------:R-:W2:Y:S01]  /*5540*/  S2UR UR6, SR_CgaCtaId ;  /* 0x00000000000679c3 */ /* 0x000ea20000008800 */
[----:B------:R-:W-:-:S02]  /*5550*/  UIADD3 UR8, UR8, 0x2a840, URZ ;  /* 0x0002a84008087890 */ /* 0x000fc4000fffe03f */
[C---:B------:R-:W-:Y:S01]  /*5560*/  ISETP.GT.AND P1, PT, R91.reuse, RZ, PT ;  /* 0x000000ff5b00720c */ /* 0x040fe20003f24270 */
[----:B------:R1:W-:Y:S01]  /*5570*/  MUFU.TANH R94, R112 ;  /* 0x00000070005e7308 */ /* 0x0003e20000002400 */
[C---:B------:R-:W-:Y:S02]  /*5580*/  ISETP.GT.AND P2, PT, R91.reuse, 0x1, PT ;  /* 0x000000015b00780c */ /* 0x040fe40003f44270 */
[----:B0-----:R-:W-:Y:S02]  /*5590*/  FSEL R113, R10, -INF , P1 ;  /* 0xff8000000a717808 */ /* 0x001fe40000800000 */
[----:B------:R-:W-:Y:S02]  /*55a0*/  ISETP.GT.AND P1, PT, R91, 0x8, PT ;  /* 0x000000085b00780c */ /* 0x000fe40003f24270 */
[----:B------:R-:W-:Y:S01]  /*55b0*/  FMNMX.FTZ R21, R113, R14, !PT ;  /* 0x0000000e71157209 */ /* 0x000fe20007810000 */
[----:B------:R0:W-:Y:S01]  /*55c0*/  MUFU.TANH R103, R104 ;  /* 0x0000006800677308 */ /* 0x0001e20000002400 */
[----:B-1----:R-:W-:-:S02]  /*55d0*/  FSEL R112, R0, -INF , P2 ;  /* 0xff80000000707808 */ /* 0x002fc40001000000 */
[----:B------:R-:W-:Y:S02]  /*55e0*/  ISETP.GT.AND P2, PT, R91, 0x9, PT ;  /* 0x000000095b00780c */ /* 0x000fe40003f44270 */
[----:B------:R-:W-:-:S03]  /*55f0*/  FMNMX.FTZ R21, R112, R21, !PT ;  /* 0x0000001570157209 */ /* 0x000fc60007810000 */
[----:B------:R-:W1:Y:S01]  /*5600*/  MUFU.TANH R89, R101 ;  /* 0x0000006500597308 */ /* 0x000e620000002400 */
[----:B0-----:R-:W-:Y:S01]  /*5610*/  FMUL.FTZ R104, R110, UR7 ;  /* 0x000000076e687c20 */ /* 0x001fe20008410000 */
[----:B---3--:R-:W-:Y:S01]  /*5620*/  FSEL R110, R92, -INF , P1 ;  /* 0xff8000005c6e7808 */ /* 0x008fe20000800000 */
[----:B----4-:R-:W-:Y:S01]  /*5630*/  IMAD.IADD R140, R140, 0x1, R11 ;  /* 0x000000018c8c7824 */ /* 0x010fe200078e020b */
[----:B------:R-:W-:Y:S01]  /*5640*/  ISETP.GT.AND P1, PT, R91, 0x10, PT ;  /* 0x000000105b00780c */ /* 0x000fe20003f24270 */
[----:B--2---:R-:W-:Y:S01]  /*5650*/  UPRMT UR8, UR6, 0x654, UR8 ;  /* 0x0000065406087896 */ /* 0x004fe20008000008 */
[----:B------:R-:W-:Y:S02]  /*5660*/  FMNMX.FTZ R0, R110, R21, !PT ;  /* 0x000000156e007209 */ /* 0x000fe40007810000 */
[----:B------:R0:W-:Y:S01]  /*5670*/  MUFU.TANH R93, R109 ;  /* 0x0000006d005d7308 */ /* 0x0001e20000002400 */
[C---:B------:R-:W-:Y:S02]  /*5680*/  ISETP.GT.AND P3, PT, R140.reuse, 0x8, PT ;  /* 0x000000088c00780c */ /* 0x040fe40003f64270 */
[----:B------:R-:W-:-:S03]  /*5690*/  ISETP.GT.AND P4, PT, R140, 0x9, PT ;  /* 0x000000098c00780c */ /* 0x000fc60003f84270 */
[----:B------:R-:W-:Y:S02]  /*56a0*/  SYNCS.ARRIVE.TRANS64.RED.A1T0 RZ, [UR8], RZ ;  /* 0x000000ffffff79a7 */ /* 0x000fe40008100408 */
[----:B------:R5:W-:Y:S01]  /*56b0*/  MUFU.TANH R95, R108 ;  /* 0x0000006c005f7308 */ /* 0x000be20000002400 */
[----:B0-----:R-:W-:Y:S02]  /*56c0*/  FSEL R109, R12, -INF , P2 ;  /* 0xff8000000c6d7808 */ /* 0x001fe40001000000 */
[----:B------:R-:W-:-:S04]  /*56d0*/  ISETP.GT.AND P2, PT, R91, 0x11, PT ;  /* 0x000000115b00780c */ /* 0x000fc80003f44270 */
[----:B------:R-:W-:Y:S01]  /*56e0*/  FSEL R107, R20, -INF , P2 ;  /* 0xff800000146b7808 */ /* 0x000fe20001000000 */
[----:B------:R0:W-:Y:S01]  /*56f0*/  MUFU.TANH R141, R15 ;  /* 0x0000000f008d7308 */ /* 0x0001e20000002400 */
[----:B-----5:R-:W-:Y:S02]  /*5700*/  FSEL R108, R96, -INF , P1 ;  /* 0xff800000606c7808 */ /* 0x020fe40000800000 */
[C---:B------:R-:W-:Y:S02]  /*5710*/  ISETP.GT.AND P1, PT, R91.reuse, 0x18, PT ;  /* 0x000000185b00780c */ /* 0x040fe40003f24270 */
[----:B------:R-:W-:-:S03]  /*5720*/  ISETP.GT.AND P2, PT, R91, 0x19, PT ;  /* 0x000000195b00780c */ /* 0x000fc60003f44270 */
[----:B------:R1:W2:Y:S01]  /*5730*/  MUFU.TANH R90, R105 ;  /* 0x00000069005a7308 */ /* 0x0002a20000002400 */
[----:B0-----:R-:W-:-:S04]  /*5740*/  FMNMX.FTZ R15, R109, R0, !PT ;  /* 0x000000006d0f7209 */ /* 0x001fc80007810000 */
[----:B------:R-:W-:-:S03]  /*5750*/  FMNMX.FTZ R0, R108, R15, !PT ;  /* 0x0000000f6c007209 */ /* 0x000fc60007810000 */
[----:B------:R0:W-:Y:S01]  /*5760*/  MUFU.TANH R101, R106 ;  /* 0x0000006a00657308 */ /* 0x0001e20000002400 */
[----:B------:R-:W-:Y:S02]  /*5770*/  FMNMX.FTZ R15, R107, R0, !PT ;  /* 0x000000006b0f7209 */ /* 0x000fe40007810000 */
[----:B-1----:R-:W-:Y:S02]  /*5780*/  FSEL R105, R89, -INF , P2 ;  /* 0xff80000059697808 */ /* 0x002fe40001000000 */
[----:B------:R-:W-:-:S03]  /*5790*/  ISETP.GT.AND P2, PT, R91, 0x21, PT ;  /* 0x000000215b00780c */ /* 0x000fc60003f44270 */
[----:B------:R-:W1:Y:S01]  /*57a0*/  MUFU.TANH R116, R116 ;  /* 0x0000007400747308 */ /* 0x000e620000002400 */
[----:B0-----:R-:W-:Y:S02]  /*57b0*/  FSEL R106, R88, -INF , P1 ;  /* 0xff800000586a7808 */ /* 0x001fe40000800000 */
[----:B------:R-:W-:Y:S02]  /*57c0*/  ISETP.GT.AND P1, PT, R91, 0x20, PT ;  /* 0x000000205b00780c */ /* 0x000fe40003f24270 */
[----:B------:R-:W-:Y:S02]  /*57d0*/  FMNMX.FTZ R0, R106, R15, !PT ;  /* 0x0000000f6a007209 */ /* 0x000fe40007810000 */
[----:B------:R-:W-:Y:S01]  /*57e0*/  FSEL R103, R103, -INF , P1 ;  /* 0xff80000067677808 */ /* 0x000fe20000800000 */
[----:B------:R-:W0:Y:S01]  /*57f0*/  MUFU.TANH R117, R117 ;  /* 0x0000007500757308 */ /* 0x000e220000002400 */
[----:B------:R-:W-:Y:S02]  /*5800*/  FMNMX.FTZ R0, R105, R0, !PT ;  /* 0x0000000069007209 */ /* 0x000fe40007810000 */
[----:B------:R-:W-:-:S02]  /*5810*/  ISETP.GT.AND P1, PT, R91, 0x28, PT ;  /* 0x000000285b00780c */ /* 0x000fc40003f24270 */
[----:B--2---:R-:W-:Y:S02]  /*5820*/  FSEL R96, R90, -INF , P2 ;  /* 0xff8000005a607808 */ /* 0x004fe40001000000 */
[----:B------:R-:W-:Y:S01]  /*5830*/  FMNMX.FTZ R15, R103, R0, !PT ;  /* 0x00000000670f7209 */ /* 0x000fe20007810000 */
[----:B------:R-:W2:Y:S01]  /*5840*/  MUFU.TANH R10, R120 ;  /* 0x00000078000a7308 */ /* 0x000ea20000002400 */
[----:B------:R-:W-:Y:S02]  /*5850*/  ISETP.GT.AND P2, PT, R91, 0x29, PT ;  /* 0x000000295b00780c */ /* 0x000fe40003f44270 */
[----:B------:R-:W-:Y:S02]  /*5860*/  FSEL R95, R95, -INF , P1 ;  /* 0xff8000005f5f7808 */ /* 0x000fe40000800000 */
[----:B------:R-:W-:Y:S02]  /*5870*/  FMNMX.FTZ R0, R96, R15, !PT ;  /* 0x0000000f60007209 */ /* 0x000fe40007810000 */
[----:B------:R-:W-:Y:S01]  /*5880*/  ISETP.GT.AND P1, PT, R91, 0x30, PT ;  /* 0x000000305b00780c */ /* 0x000fe20003f24270 */
[----:B------:R3:W4:Y:S01]  /*5890*/  MUFU.TANH R12, R121 ;  /* 0x00000079000c7308 */ /* 0x0007220000002400 */
[----:B------:R-:W-:-:S02]  /*58a0*/  FSEL R93, R93, -INF , P2 ;  /* 0xff8000005d5d7808 */ /* 0x000fc40001000000 */
[----:B------:R-:W-:Y:S02]  /*58b0*/  FMNMX.FTZ R0, R95, R0, !PT ;  /* 0x000000005f007209 */ /* 0x000fe40007810000 */
[----:B------:R-:W-:Y:S02]  /*58c0*/  ISETP.GT.AND P2, PT, R91, 0x31, PT ;  /* 0x000000315b00780c */ /* 0x000fe40003f44270 */
[----:B------:R-:W-:Y:S01]  /*58d0*/  FSEL R94, R94, -INF , P1 ;  /* 0xff8000005e5e7808 */ /* 0x000fe20000800000 */
[----:B------:R-:W5:Y:S01]  /*58e0*/  MUFU.TANH R124, R124 ;  /* 0x0000007c007c7308 */ /* 0x000f620000002400 */
[----:B------:R-:W-:Y:S01]  /*58f0*/  FMNMX.FTZ R21, R93, R0, !PT ;  /* 0x000000005d157209 */ /* 0x000fe20007810000 */
[----:B---3--:R-:W-:Y:S01]  /*5900*/  FMUL.FTZ R121, R130, UR7 ;  /* 0x0000000782797c20 */ /* 0x008fe20008410000 */
[----:B------:R-:W-:Y:S02]  /*5910*/  ISETP.GT.AND P1, PT, R91, 0x38, PT ;  /* 0x000000385b00780c */ /* 0x000fe40003f24270 */
[----:B------:R-:W-:-:S02]  /*5920*/  FSEL R15, R141, -INF , P2 ;  /* 0xff8000008d0f7808 */ /* 0x000fc40001000000 */
[----:B------:R-:W-:Y:S01]  /*5930*/  FMNMX.FTZ R0, R94, R21, !PT ;  /* 0x000000155e007209 */ /* 0x000fe20007810000 */
[----:B------:R3:W5:Y:S01]  /*5940*/  MUFU.TANH R88, R125 ;  /* 0x0000007d00587308 */ /* 0x0007620000002400 */
[----:B------:R-:W-:Y:S02]  /*5950*/  ISETP.GT.AND P2, PT, R91, 0x39, PT ;  /* 0x000000395b00780c */ /* 0x000fe40003f44270 */
[----:B-1----:R-:W-:Y:S01]  /*5960*/  FSEL R20, R116, -INF , P1 ;  /* 0xff80000074147808 */ /* 0x002fe20000800000 */
[----:B------:R-:W-:Y:S01]  /*5970*/  FMUL.FTZ R116, R122, UR7 ;  /* 0x000000077a747c20 */ /* 0x000fe20008410000 */
[----:B------:R-:W-:Y:S01]  /*5980*/  FMNMX.FTZ R21, R15, R0, !PT ;  /* 0x000000000f157209 */ /* 0x000fe20007810000 */
[----:B------:R-:W-:Y:S01]  /*5990*/  FMUL.FTZ R122, R131, UR7 ;  /* 0x00000007837a7c20 */ /* 0x000fe20008410000 */
[----:B------:R-:W-:Y:S01]  /*59a0*/  ISETP.GT.AND P1, PT, R91, 0x40, PT ;  /* 0x000000405b00780c */ /* 0x000fe20003f24270 */
[----:B------:R-:W1:Y:S01]  /*59b0*/  MUFU.TANH R128, R128 ;  /* 0x0000008000807308 */ /* 0x000e620000002400 */
[----:B0-----:R-:W-:Y:S01]  /*59c0*/  FSEL R0, R117, -INF , P2 ;  /* 0xff80000075007808 */ /* 0x001fe20001000000 */
[----:B---3--:R-:W-:Y:S01]  /*59d0*/  FMUL.FTZ R125, R135, UR7 ;  /* 0x00000007877d7c20 */ /* 0x008fe20008410000 */
[----:B------:R-:W-:-:S02]  /*59e0*/  FMNMX.FTZ R21, R20, R21, !PT ;  /* 0x0000001514157209 */ /* 0x000fc40007810000 */
[C---:B------:R-:W-:Y:S02]  /*59f0*/  ISETP.GT.AND P2, PT, R91.reuse, 0x41, PT ;  /* 0x000000415b00780c */ /* 0x040fe40003f44270 */
[----:B--2---:R-:W-:Y:S01]  /*5a00*/  FSEL R10, R10, -INF , P1 ;  /* 0xff8000000a0a7808 */ /* 0x004fe20000800000 */
[----:B------:R-:W0:Y:S01]  /*5a10*/  MUFU.TANH R129, R129 ;  /* 0x0000008100817308 */ /* 0x000e220000002400 */
[----:B------:R-:W-:Y:S02]  /*5a20*/  FMNMX.FTZ R21, R0, R21, !PT ;  /* 0x0000001500157209 */ /* 0x000fe40007810000 */
[C---:B------:R-:W-:Y:S02]  /*5a30*/  ISETP.GT.AND P1, PT, R91.reuse, 0x48, PT ;  /* 0x000000485b00780c */ /* 0x040fe40003f24270 */
[----:B----4-:R-:W-:Y:S02]  /*5a40*/  FSEL R12, R12, -INF , P2 ;  /* 0xff8000000c0c7808 */ /* 0x010fe40001000000 */
[----:B------:R-:W-:Y:S01]  /*5a50*/  FMNMX.FTZ R89, R10, R21, !PT ;  /* 0x000000150a597209 */ /* 0x000fe20007810000 */
[----:B------:R-:W2:Y:S01]  /*5a60*/  MUFU.TANH R132, R132 ;  /* 0x0000008400847308 */ /* 0x000ea20000002400 */
[----:B------:R-:W-:-:S02]  /*5a70*/  ISETP.GT.AND P2, PT, R91, 0x49, PT ;  /* 0x000000495b00780c */ /* 0x000fc40003f44270 */
[----:B-----5:R-:W-:Y:S01]  /*5a80*/  FSEL R21, R124, -INF , P1 ;  /* 0xff8000007c157808 */ /* 0x020fe20000800000 */
[----:B------:R-:W-:Y:S01]  /*5a90*/  FMUL.FTZ R124, R111, UR7 ;  /* 0x000000076f7c7c20 */ /* 0x000fe20008410000 */
[----:B------:R-:W-:Y:S02]  /*5aa0*/  FMNMX.FTZ R90, R12, R89, !PT ;  /* 0x000000590c5a7209 */ /* 0x000fe40007810000 */
[----:B------:R-:W-:Y:S01]  /*5ab0*/  ISETP.GT.AND P1, PT, R91, 0x50, PT ;  /* 0x000000505b00780c */ /* 0x000fe20003f24270 */
[----:B------:R-:W3:Y:S01]  /*5ac0*/  MUFU.TANH R133, R133 ;  /* 0x0000008500857308 */ /* 0x000ee20000002400 */
[----:B------:R-:W-:Y:S02]  /*5ad0*/  FSEL R88, R88, -INF , P2 ;  /* 0xff80000058587808 */ /* 0x000fe40001000000 */
[----:B------:R-:W-:Y:S02]  /*5ae0*/  FMNMX.FTZ R117, R21, R90, !PT ;  /* 0x0000005a15757209 */ /* 0x000fe40007810000 */
[----:B------:R-:W-:-:S02]  /*5af0*/  ISETP.GT.AND P2, PT, R91, 0x51, PT ;  /* 0x000000515b00780c */ /* 0x000fc40003f44270 */
[----:B-1----:R-:W-:Y:S01]  /*5b00*/  FSEL R89, R128, -INF , P1 ;  /* 0xff80000080597808 */ /* 0x002fe20000800000 */
[----:B------:R-:W-:Y:S01]  /*5b10*/  FMUL.FTZ R128, R114, UR7 ;  /* 0x0000000772807c20 */ /* 0x000fe20008410000 */
[----:B------:R-:W-:Y:S01]  /*5b20*/  FMNMX.FTZ R92, R88, R117, !PT ;  /* 0x00000075585c7209 */ /* 0x000fe20007810000 */
[----:B------:R-:W-:Y:S01]  /*5b30*/  FMUL.FTZ R117, R119, UR7 ;  /* 0x0000000777757c20 */ /* 0x000fe20008410000 */
[----:B------:R-:W-:Y:S01]  /*5b40*/  ISETP.GT.AND P1, PT, R91, 0x58, PT ;  /* 0x000000585b00780c */ /* 0x000fe20003f24270 */
[----:B------:R-:W-:Y:S01]  /*5b50*/  FMUL.FTZ R119, R126, UR7 ;  /* 0x000000077e777c20 */ /* 0x000fe20008410000 */
[----:B0-----:R-:W-:Y:S01]  /*5b60*/  FSEL R90, R129, -INF , P2 ;  /* 0xff800000815a7808 */ /* 0x001fe20001000000 */
[----:B------:R-:W-:Y:S01]  /*5b70*/  FMUL.FTZ R129, R115, UR7 ;  /* 0x0000000773817c20 */ /* 0x000fe20008410000 */
[----:B------:R-:W-:Y:S01]  /*5b80*/  FMNMX.FTZ R111, R89, R92, !PT ;  /* 0x0000005c596f7209 */ /* 0x000fe20007810000 */
[----:B------:R-:W0:Y:S01]  /*5b90*/  MUFU.TANH R136, R136 ;  /* 0x0000008800887308 */ /* 0x000e220000002400 */
[----:B------:R-:W-:-:S02]  /*5ba0*/  ISETP.GT.AND P2, PT, R91, 0x59, PT ;  /* 0x000000595b00780c */ /* 0x000fc40003f44270 */
[----:B--2---:R-:W-:Y:S02]  /*5bb0*/  FSEL R91, R132, -INF , P1 ;  /* 0xff800000845b7808 */ /* 0x004fe40000800000 */
[----:B------:R-:W-:Y:S02]  /*5bc0*/  FMNMX.FTZ R114, R90, R111, !PT ;  /* 0x0000006f5a727209 */ /* 0x000fe40007810000 */
[----:B---3--:R-:W-:Y:S01]  /*5bd0*/  FSEL R92, R133, -INF , P2 ;  /* 0xff800000855c7808 */ /* 0x008fe20001000000 */
[----:B------:R-:W1:Y:S01]  /*5be0*/  MUFU.TANH R137, R137 ;  /* 0x0000008900897308 */ /* 0x000e620000002400 */
[----:B------:R-:W-:Y:S01]  /*5bf0*/  FMNMX.FTZ R111, R91, R114, !PT ;  /* 0x000000725b6f7209 */ /* 0x000fe20007810000 */
[----:B------:R-:W-:Y:S01]  /*5c00*/  FMUL.FTZ R114, R118, UR7 ;  /* 0x0000000776727c20 */ /* 0x000fe20008410000 */
[----:B------:R-:W-:Y:S01]  /*5c10*/  ISETP.GT.AND P1, PT, R140, RZ, PT ;  /* 0x000000ff8c00720c */ /* 0x000fe20003f24270 */
[----:B------:R-:W-:Y:S01]  /*5c20*/  FMUL.FTZ R118, R123, UR7 ;  /* 0x000000077b767c20 */ /* 0x000fe20008410000 */
[----:B------:R-:W-:Y:S01]  /*5c30*/  FMNMX.FTZ R111, R92, R111, !PT ;  /* 0x0000006f5c6f7209 */ /* 0x000fe20007810000 */
[----:B------:R-:W-:Y:S01]  /*5c40*/  FMUL.FTZ R123, R134, UR7 ;  /* 0x00000007867b7c20 */ /* 0x000fe20008410000 */
[----:B------:R-:W-:Y:S01]  /*5c50*/  ISETP.GT.AND P2, PT, R140, 0x1, PT ;  /* 0x000000018c00780c */ /* 0x000fe20003f44270 */
[----:B------:R-:W2:Y:S01]  /*5c60*/  MUFU.TANH R139, R139 ;  /* 0x0000008b008b7308 */ /* 0x000ea20000002400 */
[----:B0-----:R-:W-:Y:S01]  /*5c70*/  FSEL R136, R136, -INF , P1 ;  /* 0xff80000088887808 */ /* 0x001fe20000800000 */
[----:B------:R-:W0:Y:S06]  /*5c80*/  SHFL.BFLY PT, R120, R111, 0x2, 0x1f ;  /* 0x0c401f006f787f89 */ /* 0x000e2c00000e0000 */
[----:B------:R-:W3:Y:S01]  /*5c90*/  MUFU.TANH R138, R138 ;  /* 0x0000008a008a7308 */ /* 0x000ee20000002400 */
[----:B-1----:R-:W-:-:S02]  /*5ca0*/  FSEL R137, R137, -INF , P2 ;  /* 0xff80000089897808 */ /* 0x002fc40001000000 */
[----:B------:R-:W-:-:S05]  /*5cb0*/  ISETP.GT.AND P2, PT, R140, 0x10, PT ;  /* 0x000000108c00780c */ /* 0x000fca0003f44270 */
[----:B------:R-:W1:Y:S01]  /*5cc0*/  MUFU.TANH R97, R97 ;  /* 0x0000006100617308 */ /* 0x000e620000002400 */
[----:B--2---:R-:W-:Y:S02]  /*5cd0*/  FSEL R139, R139, -INF , P3 ;  /* 0xff8000008b8b7808 */ /* 0x004fe40001800000 */
[----:B------:R-:W-:-:S05]  /*5ce0*/  ISETP.GT.AND P3, PT, R140, 0x11, PT ;  /* 0x000000118c00780c */ /* 0x000fca0003f64270 */
[----:B------:R-:W2:Y:S01]  /*5cf0*/  MUFU.TANH R98, R98 ;  /* 0x0000006200627308 */ /* 0x000ea20000002400 */
[----:B---3--:R-:W-:Y:S02]  /*5d00*/  FSEL R138, R138, -INF , P4 ;  /* 0xff8000008a8a7808 */ /* 0x008fe40002000000 */
[----:B0-----:R-:W-:Y:S01]  /*5d10*/  FMNMX.FTZ R115, R111, R120, !PT ;  /* 0x000000786f737209 */ /* 0x001fe20007810000 */
[----:B------:R-:W-:-:S04]  /*5d20*/  FMUL.FTZ R120, R127, UR7 ;  /* 0x000000077f787c20 */ /* 0x000fc80008410000 */
[----:B------:R-:W0:Y:S01]  /*5d30*/  SHFL.BFLY PT, R126, R115, 0x1, 0x1f ;  /* 0x0c201f00737e7f89 */ /* 0x000e2200000e0000 */
[----:B------:R-:W-:Y:S01]  /*5d40*/  MUFU.TANH R99, R99 ;  /* 0x0000006300637308 */ /* 0x000fe20000002400 */
[----:B-1----:R-:W-:Y:S02]  /*5d50*/  FSEL R111, R97, -INF , P2 ;  /* 0xff800000616f7808 */ /* 0x002fe40001000000 */
[----:B------:R-:W-:-:S05]  /*5d60*/  ISETP.GT.AND P2, PT, R140, 0x18, PT ;  /* 0x000000188c00780c */ /* 0x000fca0003f44270 */
[----:B------:R-:W1:Y:S01]  /*5d70*/  MUFU.TANH R100, R100 ;  /* 0x0000006400647308 */ /* 0x000e620000002400 */
[----:B--2---:R-:W-:Y:S02]  /*5d80*/  FSEL R98, R98, -INF , P3 ;  /* 0xff80000062627808 */ /* 0x004fe40001800000 */
[----:B------:R-:W-:-:S05]  /*5d90*/  ISETP.GT.AND P3, PT, R140, 0x19, PT ;  /* 0x000000198c00780c */ /* 0x000fca0003f64270 */
[----:B------:R-:W2:Y:S01]  /*5da0*/  MUFU.TANH R102, R102 ;  /* 0x0000006600667308 */ /* 0x000ea20000002400 */
[----:B0-----:R-:W-:-:S07]  /*5db0*/  FMNMX.FTZ R11, R115, R126, !PT ;  /* 0x0000007e730b7209 */ /* 0x001fce0007810000 */
[----:B------:R-:W0:Y:S01]  /*5dc0*/  MUFU.TANH R104, R104 ;  /* 0x0000006800687308 */ /* 0x000e220000002400 */
[----:B------:R-:W-:Y:S02]  /*5dd0*/  FMNMX.FTZ R126, R136, R13, !PT ;  /* 0x0000000d887e7209 */ /* 0x000fe40007810000 */
[C---:B------:R-:W-:Y:S01]  /*5de0*/  FSETP.NEU.FTZ.AND P1, PT, R11.reuse, -INF , PT ;  /* 0xff8000000b00780b */ /* 0x040fe20003f3d000 */
[----:B------:R-:W-:Y:S01]  /*5df0*/  FMUL.FTZ R115, R11, UR14 ;  /* 0x0000000e0b737c20 */ /* 0x000fe20008410000 */
[----:B------:R-:W-:Y:S02]  /*5e00*/  FMNMX.FTZ R126, R137, R126, !PT ;  /* 0x0000007e897e7209 */ /* 0x000fe40007810000 */
[----:B-1----:R-:W-:Y:S01]  /*5e10*/  FSEL R100, R100, -INF , P3 ;  /* 0xff80000064647808 */ /* 0x002fe20001800000 */
[----:B------:R-:W1:Y:S01]  /*5e20*/  MUFU.TANH R124, R124 ;  /* 0x0000007c007c7308 */ /* 0x000e620000002400 */
[----:B------:R-:W-:Y:S02]  /*5e30*/  FMNMX.FTZ R127, R139, R126, !PT ;  /* 0x0000007e8b7f7209 */ /* 0x000fe40007810000 */
[----:B------:R-:W-:-:S02]  /*5e40*/  FSEL R115, R115, RZ, P1 ;  /* 0x000000ff73737208 */ /* 0x000fc40000800000 */
[----:B------:R-:W-:Y:S02]  /*5e50*/  FMNMX.FTZ R126, R138, R127, !PT ;  /* 0x0000007f8a7e7209 */ /* 0x000fe40007810000 */
[----:B------:R-:W-:Y:S01]  /*5e60*/  ISETP.GT.AND P3, PT, R140, 0x21, PT ;  /* 0x000000218c00780c */ /* 0x000fe20003f64270 */
[--C-:B------:R-:W-:Y:S01]  /*5e70*/  FFMA.FTZ R97, R113, UR14, -R115.reuse ;  /* 0x0000000e71617c23 */ /* 0x100fe20008010873 */
[----:B------:R-:W-:Y:S01]  /*5e80*/  FMNMX.FTZ R127, R111, R126, !PT ;  /* 0x0000007e6f7f7209 */ /* 0x000fe20007810000 */
[--C-:B------:R-:W-:Y:S01]  /*5e90*/  FFMA.FTZ R156, R112, UR14, -R115.reuse ;  /* 0x0000000e709c7c23 */ /* 0x100fe20008010873 */
[----:B------:R-:W-:Y:S01]  /*5ea0*/  FSEL R113, R99, -INF , P2 ;  /* 0xff80000063717808 */ /* 0x000fe20001000000 */
[----:B------:R-:W3:Y:S01]  /*5eb0*/  MUFU.TANH R128, R128 ;  /* 0x0000008000807308 */ /* 0x000ee20000002400 */
[----:B------:R-:W-:Y:S01]  /*5ec0*/  FMNMX.FTZ R112, R98, R127, !PT ;  /* 0x0000007f62707209 */ /* 0x000fe20007810000 */
[--C-:B------:R-:W-:Y:S01]  /*5ed0*/  FFMA.FTZ R158, R110, UR14, -R115.reuse ;  /* 0x0000000e6e9e7c23 */ /* 0x100fe20008010873 */
[----:B------:R-:W-:Y:S01]  /*5ee0*/  ISETP.GT.AND P2, PT, R140, 0x20, PT ;  /* 0x000000208c00780c */ /* 0x000fe20003f44270 */
[--C-:B------:R-:W-:Y:S01]  /*5ef0*/  FFMA.FTZ R126, R109, UR14, -R115.reuse ;  /* 0x0000000e6d7e7c23 */ /* 0x100fe20008010873 */
[----:B------:R-:W-:Y:S01]  /*5f00*/  FMNMX.FTZ R99, R113, R112, !PT ;  /* 0x0000007071637209 */ /* 0x000fe20007810000 */
[--C-:B------:R-:W-:Y:S01]  /*5f10*/  FFMA.FTZ R152, R108, UR14, -R115.reuse ;  /* 0x0000000e6c987c23 */ /* 0x100fe20008010873 */
[----:B------:R-:W-:Y:S01]  /*5f20*/  FSEL R112, R101, -INF , P2 ;  /* 0xff80000065707808 */ /* 0x000fe20001000000 */
[----:B------:R-:W4:Y:S01]  /*5f30*/  MUFU.TANH R129, R129 ;  /* 0x0000008100817308 */ /* 0x000f220000002400 */
[----:B------:R-:W-:Y:S01]  /*5f40*/  FMNMX.FTZ R99, R100, R99, !PT ;  /* 0x0000006364637209 */ /* 0x000fe20007810000 */
[--C-:B------:R-:W-:Y:S01]  /*5f50*/  FFMA.FTZ R154, R106, UR14, -R115.reuse ;  /* 0x0000000e6a9a7c23 */ /* 0x100fe20008010873 */
[----:B------:R-:W-:Y:S01]  /*5f60*/  ISETP.GT.AND P2, PT, R140, 0x28, PT ;  /* 0x000000288c00780c */ /* 0x000fe20003f44270 */
[--C-:B------:R-:W-:Y:S01]  /*5f70*/  FFMA.FTZ R148, R103, UR14, -R115.reuse ;  /* 0x0000000e67947c23 */ /* 0x100fe20008010873 */
[----:B--2---:R-:W-:Y:S01]  /*5f80*/  FSEL R102, R102, -INF , P3 ;  /* 0xff80000066667808 */ /* 0x004fe20001800000 */
[--C-:B------:R-:W-:Y:S01]  /*5f90*/  FFMA.FTZ R150, R95, UR14, -R115.reuse ;  /* 0x0000000e5f967c23 */ /* 0x100fe20008010873 */
[----:B------:R-:W-:Y:S01]  /*5fa0*/  FMNMX.FTZ R99, R112, R99, !PT ;  /* 0x0000006370637209 */ /* 0x000fe20007810000 */
[----:B------:R-:W2:Y:S01]  /*5fb0*/  MUFU.TANH R114, R114 ;  /* 0x0000007200727308 */ /* 0x000ea20000002400 */
        /* <DEDUP_REMOVED lines=8> */
[----:B-1----:R-:W-:Y:S01]  /*6040*/  FSEL R104, R124, -INF , P3 ;  /* 0xff8000007c687808 */ /* 0x002fe20001800000 */
[--C-:B------:R-:W-:Y:S01]  /*6050*/  FFMA.FTZ R21, R88, UR14, -R115.reuse ;  /* 0x0000000e58157c23 */ /* 0x100fe20008010873 */
[----:B------:R-:W-:Y:S01]  /*6060*/  FMNMX.FTZ R101, R110, R101, !PT ;  /* 0x000000656e657209 */ /* 0x000fe20007810000 */
[--C-:B------:R-:W-:Y:S01]  /*6070*/  FFMA.FTZ R20, R89, UR14, -R115.reuse ;  /* 0x0000000e59147c23 */ /* 0x100fe20008010873 */
[----:B------:R-:W-:Y:S01]  /*6080*/  ISETP.GT.AND P3, PT, R140, 0x31, PT ;  /* 0x000000318c00780c */ /* 0x000fe20003f64270 */
[--C-:B------:R-:W-:Y:S01]  /*6090*/  FFMA.FTZ R88, R91, UR14, -R115.reuse ;  /* 0x0000000e5b587c23 */ /* 0x100fe20008010873 */
[----:B---3--:R-:W-:Y:S01]  /*60a0*/  FSEL R109, R128, -INF , P2 ;  /* 0xff800000806d7808 */ /* 0x008fe20001000000 */
        /* <DEDUP_REMOVED lines=8> */
[----:B------:R-:W3:Y:S01]  /*6130*/  MUFU.TANH R118, R118 ;  /* 0x0000007600767308 */ /* 0x000ee20000002400 */
[----:B------:R-:W-:Y:S01]  /*6140*/  ISETP.GT.AND P3, PT, R140, 0x39, PT ;  /* 0x000000398c00780c */ /* 0x000fe20003f64270 */
[--C-:B------:R-:W-:Y:S01]  /*6150*/  FFMA.FTZ R15, R15, UR14, -R115.reuse ;  /* 0x0000000e0f0f7c23 */ /* 0x100fe20008010873 */
[----:B--2---:R-:W-:Y:S01]  /*6160*/  FSEL R114, R114, -INF , P2 ;  /* 0xff80000072727808 */ /* 0x004fe20001000000 */
[--C-:B------:R-:W-:Y:S01]  /*6170*/  FFMA.FTZ R89, R90, UR14, -R115.reuse ;  /* 0x0000000e5a597c23 */ /* 0x100fe20008010873 */
[----:B------:R-:W-:Y:S01]  /*6180*/  ISETP.GT.AND P2, PT, R140, 0x40, PT ;  /* 0x000000408c00780c */ /* 0x000fe20003f44270 */
[----:B------:R-:W-:Y:S01]  /*6190*/  FFMA.FTZ R91, R92, UR14, -R115 ;  /* 0x0000000e5c5b7c23 */ /* 0x000fe20008010873 */
[----:B0-----:R-:W-:Y:S01]  /*61a0*/  FSEL R117, R117, -INF , P3 ;  /* 0xff80000075757808 */ /* 0x001fe20001800000 */
[----:B------:R0:W-:Y:S01]  /*61b0*/  MUFU.EX2 R99, R126 ;  /* 0x0000007e00637308 */ /* 0x0001e20000000800 */
[----:B------:R-:W-:-:S02]  /*61c0*/  ISETP.GT.AND P3, PT, R140, 0x41, PT ;  /* 0x000000418c00780c */ /* 0x000fc40003f64270 */
[----:B-1----:R-:W-:Y:S02]  /*61d0*/  FSEL R116, R116, -INF , P2 ;  /* 0xff80000074747808 */ /* 0x002fe40001000000 */
[----:B------:R-:W-:-:S03]  /*61e0*/  ISETP.GT.AND P2, PT, R140, 0x48, PT ;  /* 0x000000488c00780c */ /* 0x000fc60003f44270 */
[----:B------:R-:W1:Y:S01]  /*61f0*/  MUFU.TANH R119, R119 ;  /* 0x0000007700777308 */ /* 0x000e620000002400 */
[----:B0-----:R-:W-:Y:S01]  /*6200*/  FFMA.FTZ R126, R107, UR14, -R115 ;  /* 0x0000000e6b7e7c23 */ /* 0x001fe20008010873 */
[----:B------:R-:W-:Y:S02]  /*6210*/  FMNMX.FTZ R107, R108, R101, !PT ;  /* 0x000000656c6b7209 */ /* 0x000fe40007810000 */
[----:B---3--:R-:W-:Y:S02]  /*6220*/  FSEL R118, R118, -INF , P3 ;  /* 0xff80000076767808 */ /* 0x008fe40001800000 */
[----:B------:R-:W-:Y:S02]  /*6230*/  FMNMX.FTZ R124, R114, R107, !PT ;  /* 0x0000006b727c7209 */ /* 0x000fe40007810000 */
[----:B------:R-:W0:Y:S01]  /*6240*/  MUFU.TANH R120, R120 ;  /* 0x0000007800787308 */ /* 0x000e220000002400 */
[----:B------:R-:W-:Y:S02]  /*6250*/  ISETP.GT.AND P3, PT, R140, 0x49, PT ;  /* 0x000000498c00780c */ /* 0x000fe40003f64270 */
[----:B------:R-:W-:-:S04]  /*6260*/  FMNMX.FTZ R107, R117, R124, !PT ;  /* 0x0000007c756b7209 */ /* 0x000fc80007810000 */
[----:B------:R-:W-:Y:S01]  /*6270*/  FMNMX.FTZ R107, R116, R107, !PT ;  /* 0x0000006b746b7209 */ /* 0x000fe20007810000 */
[----:B------:R-:W2:Y:S01]  /*6280*/  MUFU.TANH R121, R121 ;  /* 0x0000007900797308 */ /* 0x000ea20000002400 */
[----:B-1----:R-:W-:Y:S02]  /*6290*/  FSEL R119, R119, -INF , P2 ;  /* 0xff80000077777808 */ /* 0x002fe40001000000 */
[----:B------:R-:W-:Y:S02]  /*62a0*/  FMNMX.FTZ R106, R118, R107, !PT ;  /* 0x0000006b766a7209 */ /* 0x000fe40007810000 */
[----:B------:R-:W-:Y:S02]  /*62b0*/  ISETP.GT.AND P2, PT, R140, 0x50, PT ;  /* 0x000000508c00780c */ /* 0x000fe40003f44270 */
[----:B------:R-:W-:Y:S01]  /*62c0*/  FMNMX.FTZ R107, R119, R106, !PT ;  /* 0x0000006a776b7209 */ /* 0x000fe20007810000 */
[----:B------:R-:W1:Y:S01]  /*62d0*/  MUFU.TANH R122, R122 ;  /* 0x0000007a007a7308 */ /* 0x000e620000002400 */
[----:B0-----:R-:W-:-:S02]  /*62e0*/  FSEL R120, R120, -INF , P3 ;  /* 0xff80000078787808 */ /* 0x001fc40001800000 */
[----:B------:R-:W-:Y:S02]  /*62f0*/  ISETP.GT.AND P3, PT, R140, 0x51, PT ;  /* 0x000000518c00780c */ /* 0x000fe40003f64270 */
[----:B------:R-:W-:-:S03]  /*6300*/  FMNMX.FTZ R106, R120, R107, !PT ;  /* 0x0000006b786a7209 */ /* 0x000fc60007810000 */
[----:B------:R-:W0:Y:S01]  /*6310*/  MUFU.TANH R123, R123 ;  /* 0x0000007b007b7308 */ /* 0x000e220000002400 */
[----:B--2---:R-:W-:Y:S02]  /*6320*/  FSEL R121, R121, -INF , P2 ;  /* 0xff80000079797808 */ /* 0x004fe40001000000 */
[----:B------:R-:W-:Y:S02]  /*6330*/  ISETP.GT.AND P2, PT, R140, 0x58, PT ;  /* 0x000000588c00780c */ /* 0x000fe40003f44270 */
[----:B------:R-:W-:Y:S01]  /*6340*/  FMNMX.FTZ R103, R121, R106, !PT ;  /* 0x0000006a79677209 */ /* 0x000fe20007810000 */
[--C-:B------:R-:W-:Y:S02]  /*6350*/  FFMA.FTZ R106, R96, UR14, -R115.reuse ;  /* 0x0000000e606a7c23 */ /* 0x100fe40008010873 */
[----:B------:R-:W2:Y:S01]  /*6360*/  MUFU.TANH R125, R125 ;  /* 0x0000007d007d7308 */ /* 0x000ea20000002400 */
[----:B-1----:R-:W-:Y:S02]  /*6370*/  FSEL R122, R122, -INF , P3 ;  /* 0xff8000007a7a7808 */ /* 0x002fe40001800000 */
[----:B------:R-:W-:Y:S01]  /*6380*/  ISETP.GT.AND P3, PT, R140, 0x59, PT ;  /* 0x000000598c00780c */ /* 0x000fe20003f64270 */
[----:B------:R-:W-:Y:S01]  /*6390*/  FFMA.FTZ R140, R10, UR14, -R115 ;  /* 0x0000000e0a8c7c23 */ /* 0x000fe20008010873 */
[----:B------:R-:W-:-:S03]  /*63a0*/  FMNMX.FTZ R96, R122, R103, !PT ;  /* 0x000000677a607209 */ /* 0x000fc60007810000 */
[----:B------:R-:W-:Y:S01]  /*63b0*/  MUFU.EX2 R97, R97 ;  /* 0x0000006100617308 */ /* 0x000fe20000000800 */
[----:B0-----:R-:W-:-:S04]  /*63c0*/  FSEL R123, R123, -INF , P2 ;  /* 0xff8000007b7b7808 */ /* 0x001fc80001000000 */
[----:B------:R-:W-:-:S03]  /*63d0*/  FMNMX.FTZ R96, R123, R96, !PT ;  /* 0x000000607b607209 */ /* 0x000fc60007810000 */
[----:B------:R-:W-:Y:S01]  /*63e0*/  MUFU.EX2 R156, R156 ;  /* 0x0000009c009c7308 */ /* 0x000fe20000000800 */
[----:B--2---:R-:W-:-:S04]  /*63f0*/  FSEL R125, R125, -INF , P3 ;  /* 0xff8000007d7d7808 */ /* 0x004fc80001800000 */
[----:B------:R-:W-:-:S03]  /*6400*/  FMNMX.FTZ R96, R125, R96, !PT ;  /* 0x000000607d607209 */ /* 0x000fc60007810000 */
[----:B------:R-:W-:Y:S02]  /*6410*/  MUFU.EX2 R158, R158 ;  /* 0x0000009e009e7308 */ /* 0x000fe40000000800 */
[----:B------:R-:W0:Y:S06]  /*6420*/  SHFL.BFLY PT, R107, R96, 0x2, 0x1f ;  /* 0x0c401f00606b7f89 */ /* 0x000e2c00000e0000 */
[----:B------:R-:W-:Y:S08]  /*6430*/  MUFU.EX2 R152, R152 ;  /* 0x0000009800987308 */ /* 0x000ff00000000800 */
[----:B------:R-:W-:Y:S08]  /*6440*/  MUFU.EX2 R101, R126 ;  /* 0x0000007e00657308 */ /* 0x000ff00000000800 */
[----:B------:R-:W-:Y:S01]  /*6450*/  MUFU.EX2 R154, R154 ;  /* 0x0000009a009a7308 */ /* 0x000fe20000000800 */
[----:B0-----:R-:W-:Y:S01]  /*6460*/  FMNMX.FTZ R0, R96, R107, !PT ;  /* 0x0000006b60007209 */ /* 0x001fe20007810000 */
[----:B------:R-:W-:-:S04]  /*6470*/  FFMA.FTZ R107, R12, UR14, -R115 ;  /* 0x0000000e0c6b7c23 */ /* 0x000fc80008010873 */
[----:B------:R-:W0:Y:S02]  /*6480*/  SHFL.BFLY PT, R127, R0, 0x1, 0x1f ;  /* 0x0c201f00007f7f89 */ /* 0x000e2400000e0000 */
[----:B------:R-:W-:Y:S08]  /*6490*/  MUFU.EX2 R105, R105 ;  /* 0x0000006900697308 */ /* 0x000ff00000000800 */
[----:B------:R-:W-:Y:S08]  /*64a0*/  MUFU.EX2 R148, R148 ;  /* 0x0000009400947308 */ /* 0x000ff00000000800 */
[----:B------:R-:W-:Y:S01]  /*64b0*/  MUFU.EX2 R103, R106 ;  /* 0x0000006a00677308 */ /* 0x000fe20000000800 */
[----:B0-----:R-:W-:-:S07]  /*64c0*/  FMNMX.FTZ R12, R0, R127, !PT ;  /* 0x0000007f000c7209 */ /* 0x001fce0007810000 */
[----:B------:R-:W-:Y:S01]  /*64d0*/  MUFU.EX2 R150, R150 ;  /* 0x0000009600967308 */ /* 0x000fe20000000800 */
[C---:B------:R-:W-:Y:S01]  /*64e0*/  FSETP.NEU.FTZ.AND P2, PT, R12.reuse, -INF , PT ;  /* 0xff8000000c00780b */ /* 0x040fe20003f5d000 */
[----:B------:R-:W-:-:S06]  /*64f0*/  FMUL.FTZ R0, R12, UR14 ;  /* 0x0000000e0c007c20 */ /* 0x000fcc0008410000 */
[----:B------:R-:W-:Y:S01]  /*6500*/  MUFU.EX2 R93, R93 ;  /* 0x0000005d005d7308 */ /* 0x000fe20000000800 */
[----:B------:R-:W-:Y:S02]  /*6510*/  FSEL R115, R0, RZ, P2 ;  /* 0x000000ff00737208 */ /* 0x000fe40001000000 */
[----:B------:R-:W-:-:S03]  /*6520*/  FSEL R0, R12, RZ, P2 ;  /* 0x000000ff0c007208 */ /* 0x000fc60001000000 */
[----:B------:R-:W-:Y:S01]  /*6530*/  FFMA.FTZ R153, R111, UR14, -R115 ;  /* 0x0000000e6f997c23 */ /* 0x000fe20008010873 */
[----:B------:R-:W-:Y:S01]  /*6540*/  FSEL R111, R11, RZ, P1 ;  /* 0x000000ff0b6f7208 */ /* 0x000fe20000800000 */
[----:B------:R-:W-:Y:S01]  /*6550*/  FADD.FTZ R0, -R0, R13 ;  /* 0x0000000d00007221 */ /* 0x000fe20000010100 */
[--C-:B------:R-:W-:Y:S01]  /*6560*/  FFMA.FTZ R157, R136, UR14, -R115.reuse ;  /* 0x0000000e889d7c23 */ /* 0x100fe20008010873 */
[--C-:B------:R-:W-:Y:S01]  /*6570*/  FFMA.FTZ R90, R137, UR14, -R115.reuse ;  /* 0x0000000e895a7c23 */ /* 0x100fe20008010873 */
[--C-:B------:R-:W-:Y:S01]  /*6580*/  FFMA.FTZ R159, R139, UR14, -R115.reuse ;  /* 0x0000000e8b9f7c23 */ /* 0x100fe20008010873 */
[----:B------:R-:W-:Y:S01]  /*6590*/  FADD.FTZ R111, -R111, R14 ;  /* 0x0000000e6f6f7221 */ /* 0x000fe20000010100 */
[----:B------:R-:W-:Y:S01]  /*65a0*/  FMUL.FTZ R0, R0, UR14 ;  /* 0x0000000e00007c20 */ /* 0x000fe20008410000 */
[--C-:B------:R-:W-:Y:S01]  /*65b0*/  FFMA.FTZ R92, R138, UR14, -R115.reuse ;  /* 0x0000000e8a5c7c23 */ /* 0x100fe20008010873 */
[----:B------:R-:W-:Y:S01]  /*65c0*/  MUFU.EX2 R157, R157 ;  /* 0x0000009d009d7308 */ /* 0x000fe20000000800 */
[----:B------:R-:W-:Y:S01]  /*65d0*/  FMUL.FTZ R111, R111, UR14 ;  /* 0x0000000e6f6f7c20 */ /* 0x000fe20008410000 */
[--C-:B------:R-:W-:Y:S01]  /*65e0*/  FFMA.FTZ R94, R98, UR14, -R115.reuse ;  /* 0x0000000e625e7c23 */ /* 0x100fe20008010873 */
[--C-:B------:R-:W-:Y:S01]  /*65f0*/  FFMA.FTZ R155, R113, UR14, -R115.reuse ;  /* 0x0000000e719b7c23 */ /* 0x100fe20008010873 */
[--C-:B------:R-:W-:Y:S01]  /*6600*/  FFMA.FTZ R96, R100, UR14, -R115.reuse ;  /* 0x0000000e64607c23 */ /* 0x100fe20008010873 */
[--C-:B------:R-:W-:Y:S01]  /*6610*/  FFMA.FTZ R14, R104, UR14, -R115.reuse ;  /* 0x0000000e680e7c23 */ /* 0x100fe20008010873 */
[--C-:B------:R-:W-:Y:S01]  /*6620*/  FFMA.FTZ R149, R112, UR14, -R115.reuse ;  /* 0x0000000e70957c23 */ /* 0x100fe20008010873 */
[--C-:B------:R-:W-:Y:S01]  /*6630*/  FFMA.FTZ R98, R102, UR14, -R115.reuse ;  /* 0x0000000e66627c23 */ /* 0x100fe20008010873 */
[----:B------:R-:W0:Y:S01]  /*6640*/  MUFU.EX2 R10, R111 ;  /* 0x0000006f000a7308 */ /* 0x000e220000000800 */
[--C-:B------:R-:W-:Y:S01]  /*6650*/  FFMA.FTZ R151, R110, UR14, -R115.reuse ;  /* 0x0000000e6e977c23 */ /* 0x100fe20008010873 */
        /* <DEDUP_REMOVED lines=9> */
[----:B------:R-:W-:-:S05]  /*66f0*/  FFMA.FTZ R123, R123, UR14, -R115 ;  /* 0x0000000e7b7b7c23 */ /* 0x000fca0008010873 */
        /* <DEDUP_REMOVED lines=8> */
[----:B------:R-:W-:-:S04]  /*6780*/  FADD.FTZ R13, R99, R104 ;  /* 0x00000068630d7221 */ /* 0x000fc80000010000 */
[----:B------:R-:W-:Y:S02]  /*6790*/  FADD.FTZ R104, R152, R13 ;  /* 0x0000000d98687221 */ /* 0x000fe40000010000 */
[----:B------:R-:W2:Y:S01]  /*67a0*/  MUFU.EX2 R153, R153 ;  /* 0x0000009900997308 */ /* 0x000ea20000000800 */
[----:B0-----:R-:W-:Y:S01]  /*67b0*/  FADD.FTZ R9, R159, R8 ;  /* 0x000000089f097221 */ /* 0x001fe20000010000 */
[----:B------:R-:W-:Y:S01]  /*67c0*/  FADD.FTZ R13, R101, R104 ;  /* 0x00000068650d7221 */ /* 0x000fe20000010000 */
[----:B------:R-:W-:-:S03]  /*67d0*/  FFMA.FTZ R104, R118, UR14, -R115 ;  /* 0x0000000e76687c23 */ /* 0x000fc60008010873 */
[----:B------:R-:W-:Y:S02]  /*67e0*/  FADD.FTZ R106, R154, R13 ;  /* 0x0000000d9a6a7221 */ /* 0x000fe40000010000 */
[----:B------:R-:W0:Y:S01]  /*67f0*/  MUFU.EX2 R94, R94 ;  /* 0x0000005e005e7308 */ /* 0x000e220000000800 */
[----:B-1----:R-:W-:Y:S01]  /*6800*/  FADD.FTZ R8, R92, R9 ;  /* 0x000000095c087221 */ /* 0x002fe20000010000 */
[----:B------:R-:W-:-:S04]  /*6810*/  FADD.FTZ R13, R105, R106 ;  /* 0x0000006a690d7221 */ /* 0x000fc80000010000 */
[----:B------:R-:W-:Y:S02]  /*6820*/  FADD.FTZ R106, R148, R13 ;  /* 0x0000000d946a7221 */ /* 0x000fe40000010000 */
[----:B------:R-:W1:Y:S01]  /*6830*/  MUFU.EX2 R155, R155 ;  /* 0x0000009b009b7308 */ /* 0x000e620000000800 */
[----:B--2---:R-:W-:Y:S01]  /*6840*/  FADD.FTZ R9, R153, R8 ;  /* 0x0000000899097221 */ /* 0x004fe20000010000 */
[----:B------:R-:W-:Y:S01]  /*6850*/  FADD.FTZ R13, R103, R106 ;  /* 0x0000006a670d7221 */ /* 0x000fe20000010000 */
[--C-:B------:R-:W-:Y:S01]  /*6860*/  FFMA.FTZ R106, R120, UR14, -R115.reuse ;  /* 0x0000000e786a7c23 */ /* 0x100fe20008010873 */
[----:B------:R-:W-:Y:S02]  /*6870*/  FFMA.FTZ R115, R125, UR14, -R115 ;  /* 0x0000000e7d737c23 */ /* 0x000fe40008010873 */
        /* <DEDUP_REMOVED lines=64> */
.L_x_2395:
[----:B------:R-:W0:Y:S01]  /*6c80*/  S2UR UR5, SR_CgaCtaId ;  /* 0x00000000000579c3 */ /* 0x000e220000008800 */
[----:B------:R-:W-:Y:S01]  /*6c90*/  UISETP.GT.AND UP0, UPT, UR4, UR10, UPT ;  /* 0x0000000a0400728c */ /* 0x000fe2000bf04270 */
[----:B------:R-:W-:Y:S01]  /*6ca0*/  F2FP.BF16.F32.PACK_AB R151, R14, R151 ;  /* 0x000000970e97723e */ /* 0x000fe200000010ff */
[----:B------:R-:W-:Y:S01]  /*6cb0*/  UIADD3 UR9, UR9, 0x2a860, URZ ;  /* 0x0002a86009097890 */ /* 0x000fe2000fffe03f */
[----:B------:R-:W-:Y:S01]  /*6cc0*/  F2FP.BF16.F32.PACK_AB R156, R156, R97 ;  /* 0x000000619c9c723e */ /* 0x000fe200000010ff */
[----:B------:R-:W-:Y:S01]  /*6cd0*/  UIADD3 UR4, UR4, -0x1, URZ ;  /* 0xffffffff04047890 */ /* 0x000fe2000fffe03f */
[----:B------:R-:W-:Y:S01]  /*6ce0*/  F2FP.BF16.F32.PACK_AB R157, R90, R157 ;  /* 0x0000009d5a9d723e */ /* 0x000fe200000010ff */
[----:B------:R-:W-:Y:S01]  /*6cf0*/  UMOV UR6, UR39 ;  /* 0x0000002700067c82 */ /* 0x000fe20008000000 */
[----:B------:R-:W-:Y:S01]  /*6d00*/  PLOP3.LUT P1, PT, PT, PT, UP0, 0x80, 0x0 ;  /* 0x000000000000781c */ /* 0x000fe20003f2f008 */
        /* <DEDUP_REMOVED lines=27> */
.L_x_2385:
[----:B------:R-:W-:-:S06]  /*6ec0*/  UISETP.GE.AND UP0, UPT, UR4, UR60, UPT ;  /* 0x0000003c0400728c */ /* 0x000fcc000bf06270 */
[----:B------:R-:W-:-:S13]  /*6ed0*/  PLOP3.LUT P1, PT, PT, PT, UP0, 0x80, 0x0 ;  /* 0x000000000000781c */ /* 0x000fda0003f2f008 */
[----:B------:R-:W-:Y:S05]  /*6ee0*/  @!P1 BRA `(.L_x_2397) ;  /* 0x0000002000c09947 */ /* 0x000fea0003800000 */
[----:B------:R-:W-:Y:S01]  /*6ef0*/  IMAD.MOV.U32 R13, RZ, RZ, R12 ;  /* 0x000000ffff0d7224 */ /* 0x000fe200078e000c */
[----:B------:R-:W-:Y:S01]  /*6f00*/  UMOV UR5, UR38 ;  /* 0x0000002600057c82 */ /* 0x000fe20008000000 */
[----:B------:R-:W-:Y:S01]  /*6f10*/  IMAD.MOV.U32 R14, RZ, RZ, R11 ;  /* 0x000000ffff0e7224 */ /* 0x000fe200078e000b */
[----:B------:R-:W-:Y:S01]  /*6f20*/  UMOV UR6, UR39 ;  /* 0x0000002700067c82 */ /* 0x000fe20008000000 */
[----:B------:R-:W-:Y:S01]  /*6f30*/  ULDC UR7, c[0x0][0x9d8] ;  /* 0x0002760000077ab9 */ /* 0x000fe20000000800 */
[----:B------:R-:W-:-:S05]  /*6f40*/  ULDC UR10, c[0x0][0x988] ;  /* 0x00026200000a7ab9 */ /* 0x000fca0000000800 */
.L_x_2408:
[----:B------:R-:W-:-:S04]  /*6f50*/  UIADD3 UR9, UR6, 0x1, URZ ;  /* 0x0000000106097890 */ /* 0x000fc8000fffe03f */
[----:B------:R-:W-:-:S04]  /*6f60*/  UISETP.NE.AND UP0, UPT, UR9, 0x2, UPT ;  /* 0x000000020900788c */ /* 0x000fc8000bf05270 */
[----:B------:R-:W-:Y:S02]  /*6f70*/  USEL UR9, UR9, URZ, UP0 ;  /* 0x0000003f09097287 */ /* 0x000fe40008000000 */
[----:B------:R-:W-:-:S04]  /*6f80*/  USEL UR38, URZ, 0x1, UP0 ;  /* 0x000000013f267887 */ /* 0x000fc80008000000 */
[----:B------:R-:W-:Y:S01]  /*6f90*/  ULOP3.LUT UR38, UR5, UR38, URZ, 0x3c, !UPT ;  /* 0x0000002605267292 */ /* 0x000fe2000f8e3c3f */
[----:B------:R-:W-:Y:S01]  /*6fa0*/  UMOV UR39, UR9 ;  /* 0x0000000900277c82 */ /* 0x000fe20008000000 */
[----:B------:R-:W-:Y:S10]  /*6fb0*/  @!P0 BRA `(.L_x_2398) ;  /* 0x0000000000048947 */ /* 0x000ff40003800000 */
[----:B------:R-:W-:Y:S01]  /*6fc0*/  BPT.TRAP 0x1 ;  /* 0x000000040000795c */ /* 0x000fe20000300000 */
.L_x_2398:
[----:B------:R-:W-:Y:S01]  /*6fd0*/  ULEA UR8, UR39, UR40, 0x3 ;  /* 0x0000002827087291 */ /* 0x000fe2000f8e183f */
[----:B------:R-:W-:-:S05]  /*6fe0*/  IMAD.U32 R11, RZ, RZ, UR38 ;  /* 0x00000026ff0b7e24 */ /* 0x000fca000f8e00ff */
[----:B------:R-:W-:-:S04]  /*6ff0*/  SHF.L.U32 R11, R11, 0x1f, RZ ;  /* 0x0000001f0b0b7819 */ /* 0x000fc800000006ff */
[----:B------:R0:W1:Y:S01]  /*7000*/  SYNCS.PHASECHK.TRANS64.TRYWAIT P1, [UR8+0x2a830], R11 ;  /* 0x02a8300bff0075a7 */ /* 0x0000620008020148 */
[----:B------:R-:W-:Y:S05]  /*7010*/  @!P0 BRA `(.L_x_2399) ;  /* 0x0000000000048947 */ /* 0x000fea0003800000 */
[----:B------:R-:W-:Y:S01]  /*7020*/  BPT.TRAP 0x1 ;  /* 0x000000040000795c */ /* 0x000fe20000300000 */
.L_x_2399:
[----:B-1----:R-:W-:Y:S05]  /*7030*/  @P1 BRA `(.L_x_2400) ;  /* 0x0000000000081947 */ /* 0x002fea0003800000 */
[----:B------:R-:W1:Y:S02]  /*7040*/  SYNCS.PHASECHK.TRANS64.TRYWAIT P1, [UR8+0x2a830], R11 ;  /* 0x02a8300bff0075a7 */ /* 0x000e640008020148 */
[----:B-1----:R-:W-:Y:S05]  /*7050*/  @!P1 BRA `(.L_x_2401) ;  /* 0x000000c000e89947 */ /* 0x002fea0003800000 */
.L_x_2400:
        /* <DEDUP_REMOVED lines=143> */
.L_x_2402:
[----:B------:R-:W-:Y:S01]  /*7950*/  ULEA UR8, UR6, UR40, 0x3 ;  /* 0x0000002806087291 */ /* 0x000fe2000f8e183f */
[----:B------:R-:W-:-:S04]  /*7960*/  MOV R0, UR5 ;  /* 0x0000000500007c02 */ /* 0x000fc80008000f00 */
[----:B------:R-:W-:-:S04]  /*7970*/  SHF.L.U32 R0, R0, 0x1f, RZ ;  /* 0x0000001f00007819 */ /* 0x000fc800000006ff */
[----:B------:R2:W3:Y:S01]  /*7980*/  SYNCS.PHASECHK.TRANS64.TRYWAIT P1, [UR8+0x2a850], R0 ;  /* 0x02a85000ff0075a7 */ /* 0x0004e20008020148 */
[----:B------:R-:W-:Y:S05]  /*7990*/  @!P0 BRA `(.L_x_2403) ;  /* 0x0000000000048947 */ /* 0x000fea0003800000 */
[----:B------:R-:W-:Y:S01]  /*79a0*/  BPT.TRAP 0x1 ;  /* 0x000000040000795c */ /* 0x000fe20000300000 */
.L_x_2403:
[----:B---3--:R-:W-:Y:S05]  /*79b0*/  @P1 BRA `(.L_x_2404) ;  /* 0x0000000000081947 */ /* 0x008fea0003800000 */
[----:B------:R-:W3:Y:S02]  /*79c0*/  SYNCS.PHASECHK.TRANS64.TRYWAIT P1, [UR8+0x2a850], R0 ;  /* 0x02a85000ff0075a7 */ /* 0x000ee40008020148 */
[----:B---3--:R-:W-:Y:S05]  /*79d0*/  @!P1 BRA `(.L_x_2405) ;  /* 0x000000b800a09947 */ /* 0x008fea0003800000 */
.L_x_2404:
        /* <DEDUP_REMOVED lines=37> */
.L_x_2406:
        /* <DEDUP_REMOVED lines=58> */
[----:B------:R-:W-:Y:S01]  /*7fd0*/  UMOV UR14, UR10 ;  /* 0x0000000a000e7c82 */ /* 0x000fe20008000000 */
[----:B------:R-:W1:Y:S01]  /*7fe0*/  S2UR UR6, SR_CgaCtaId ;  /* 0x00000000000679c3 */ /* 0x000e620000008800 */
[----:B------:R-:W-:-:S02]  /*7ff0*/  ULEA UR5, UR9, UR40, 0x3 ;  /* 0x0000002809057291 */ /* 0x000fc4000f8e183f */
[----:B------:R-:W3:Y:S01]  /*8000*/  MUFU.TANH R88, R88 ;  /* 0x0000005800587308 */ /* 0x000ee20000002400 */
[----:B--2---:R-:W-:Y:S01]  /*8010*/  FMNMX.FTZ R11, R21, R0, !PT ;  /* 0x00000000150b7209 */ /* 0x004fe20007810000 */
[----:B------:R-:W-:-:S06]  /*8020*/  UIADD3 UR5, UR5, 0x2a840, URZ ;  /* 0x0002a84005057890 */ /* 0x000fcc000fffe03f */
[----:B------:R-:W2:Y:S01]  /*8030*/  MUFU.TANH R140, R140 ;  /* 0x0000008c008c7308 */ /* 0x000ea20000002400 */
[----:B0-----:R-:W-:-:S07]  /*8040*/  FMNMX.FTZ R111, R139, R10, !PT ;  /* 0x0000000a8b6f7209 */ /* 0x001fce0007810000 */
[----:B------:R-:W0:Y:S01]  /*8050*/  MUFU.TANH R89, R89 ;  /* 0x0000005900597308 */ /* 0x000e220000002400 */
[----:B---3--:R-:W-:Y:S01]  /*8060*/  FMNMX.FTZ R0, R88, R11, !PT ;  /* 0x0000000b58007209 */ /* 0x008fe20007810000 */
[----:B-1----:R-:W-:-:S06]  /*8070*/  UPRMT UR5, UR6, 0x654, UR5 ;  /* 0x0000065406057896 */ /* 0x002fcc0008000005 */
[----:B------:R-:W1:Y:S01]  /*8080*/  MUFU.TANH R141, R141 ;  /* 0x0000008d008d7308 */ /* 0x000e620000002400 */
[----:B--2---:R-:W-:Y:S02]  /*8090*/  FMNMX.FTZ R10, R140, R111, !PT ;  /* 0x0000006f8c0a7209 */ /* 0x004fe40007810000 */
        /* <DEDUP_REMOVED lines=25> */
[----:B------:R-:W-:-:S06]  /*8230*/  FMUL.FTZ R111, R131, UR7 ;  /* 0x00000007836f7c20 */ /* 0x000fcc0008410000 */
        /* <DEDUP_REMOVED lines=31> */
[----:B0-----:R-:W-:Y:S01]  /*8430*/  FMNMX.FTZ R10, R116, R121, !PT ;  /* 0x00000079740a7209 */ /* 0x001fe20007810000 */
[----:B------:R-:W-:-:S06]  /*8440*/  FMUL.FTZ R121, R135, UR7 ;  /* 0x0000000787797c20 */ /* 0x000fcc0008410000 */
        /* <DEDUP_REMOVED lines=20> */
[----:B---3--:R-:W-:-:S05]  /*8590*/  FMNMX.FTZ R10, R121, R10, !PT ;  /* 0x0000000a790a7209 */ /* 0x008fca0007810000 */
[----:B------:R-:W0:Y:S01]  /*85a0*/  SHFL.BFLY PT, R125, R10, 0x2, 0x1f ;  /* 0x0c401f000a7d7f89 */ /* 0x000e2200000e0000 */
[----:B--2---:R-:W-:-:S05]  /*85b0*/  FMNMX.FTZ R124, R0, R11, !PT ;  /* 0x0000000b007c7209 */ /* 0x004fca0007810000 */
[----:B------:R-:W1:Y:S01]  /*85c0*/  SHFL.BFLY PT, R11, R124, 0x1, 0x1f ;  /* 0x0c201f007c0b7f89 */ /* 0x000e6200000e0000 */
[----:B0-----:R-:W-:-:S05]  /*85d0*/  FMNMX.FTZ R125, R10, R125, !PT ;  /* 0x0000007d0a7d7209 */ /* 0x001fca0007810000 */
[----:B------:R-:W0:Y:S01]  /*85e0*/  SHFL.BFLY PT, R12, R125, 0x1, 0x1f ;  /* 0x0c201f007d0c7f89 */ /* 0x000e2200000e0000 */
[----:B-1----:R-:W-:-:S05]  /*85f0*/  FMNMX.FTZ R11, R124, R11, !PT ;  /* 0x0000000b7c0b7209 */ /* 0x002fca0007810000 */
[C---:B------:R-:W-:Y:S01]  /*8600*/  FADD.FTZ R14, -R11.reuse, R14 ;  /* 0x0000000e0b0e7221 */ /* 0x040fe20000010100 */
[----:B------:R-:W-:-:S03]  /*8610*/  FMUL.FTZ R126, R11, UR14 ;  /* 0x0000000e0b7e7c20 */ /* 0x000fc60008410000 */
[----:B------:R-:W-:Y:S01]  /*8620*/  FMUL.FTZ R14, R14, UR14 ;  /* 0x0000000e0e0e7c20 */ /* 0x000fe20008410000 */
[--C-:B------:R-:W-:Y:S01]  /*8630*/  FFMA.FTZ R156, R136, UR14, -R126.reuse ;  /* 0x0000000e889c7c23 */ /* 0x100fe2000801087e */
[--C-:B------:R-:W-:Y:S01]  /*8640*/  FFMA.FTZ R158, R138, UR14, -R126.reuse ;  /* 0x0000000e8a9e7c23 */ /* 0x100fe2000801087e */
[--C-:B------:R-:W-:Y:S01]  /*8650*/  FFMA.FTZ R152, R140, UR14, -R126.reuse ;  /* 0x0000000e8c987c23 */ /* 0x100fe2000801087e */
[----:B------:R1:W-:Y:S01]  /*8660*/  MUFU.EX2 R10, R14 ;  /* 0x0000000e000a7308 */ /* 0x0003e20000000800 */
[--C-:B------:R-:W-:Y:S01]  /*8670*/  FFMA.FTZ R127, R141, UR14, -R126.reuse ;  /* 0x0000000e8d7f7c23 */ /* 0x100fe2000801087e */
        /* <DEDUP_REMOVED lines=8> */
[----:B0-----:R-:W-:Y:S01]  /*8700*/  FMNMX.FTZ R12, R125, R12, !PT ;  /* 0x0000000c7d0c7209 */ /* 0x001fe20007810000 */
[--C-:B------:R-:W-:Y:S01]  /*8710*/  FFMA.FTZ R125, R139, UR14, -R126.reuse ;  /* 0x0000000e8b7d7c23 */ /* 0x100fe2000801087e */
[--C-:B------:R-:W-:Y:S01]  /*8720*/  FFMA.FTZ R109, R109, UR14, -R126.reuse ;  /* 0x0000000e6d6d7c23 */ /* 0x100fe2000801087e */
[--C-:B------:R-:W-:Y:S01]  /*8730*/  FFMA.FTZ R146, R112, UR14, -R126.reuse ;  /* 0x0000000e70927c23 */ /* 0x100fe2000801087e */
[--C-:B------:R-:W-:Y:S01]  /*8740*/  FFMA.FTZ R113, R113, UR14, -R126.reuse ;  /* 0x0000000e71717c23 */ /* 0x100fe2000801087e */
[C---:B------:R-:W-:Y:S01]  /*8750*/  FADD.FTZ R0, -R12.reuse, R13 ;  /* 0x0000000d0c007221 */ /* 0x040fe20000010100 */
[----:B-1----:R-:W-:Y:S01]  /*8760*/  FMUL.FTZ R14, R12, UR14 ;  /* 0x0000000e0c0e7c20 */ /* 0x002fe20008410000 */
[----:B------:R-:W-:Y:S01]  /*8770*/  FFMA.FTZ R13, R137, UR14, -R126 ;  /* 0x0000000e890d7c23 */ /* 0x000fe2000801087e */
        /* <DEDUP_REMOVED lines=19> */
[----:B------:R-:W-:Y:S01]  /*88b0*/  FFMA.FTZ R100, R100, UR14, -R14 ;  /* 0x0000000e64647c23 */ /* 0x000fe2000801080e */
[----:B------:R-:W-:Y:S01]  /*88c0*/  FFMA.FTZ R140, R114, UR14, -R126 ;  /* 0x0000000e728c7c23 */ /* 0x000fe2000801087e */
[----:B------:R-:W-:Y:S01]  /*88d0*/  FFMA.FTZ R141, R101, UR14, -R14 ;  /* 0x0000000e658d7c23 */ /* 0x000fe2000801080e */
[----:B------:R-:W-:Y:S01]  /*88e0*/  FFMA.FTZ R115, R115, UR14, -R126 ;  /* 0x0000000e73737c23 */ /* 0x000fe2000801087e */
[----:B------:R-:W-:Y:S01]  /*88f0*/  FFMA.FTZ R102, R102, UR14, -R14 ;  /* 0x0000000e66667c23 */ /* 0x000fe2000801080e */
[----:B------:R-:W1:Y:S01]  /*8900*/  MUFU.EX2 R157, R157 ;  /* 0x0000009d009d7308 */ /* 0x000e620000000800 */
[----:B0-----:R-:W-:Y:S01]  /*8910*/  FFMA.FTZ R9, R10, R9, R13 ;  /* 0x000000090a097223 */ /* 0x001fe2000001000d */
[----:B------:R-:W-:Y:S01]  /*8920*/  FFMA.FTZ R142, R116, UR14, -R126 ;  /* 0x0000000e748e7c23 */ /* 0x000fe2000801087e */
[----:B------:R-:W-:Y:S01]  /*8930*/  FFMA.FTZ R143, R103, UR14, -R14 ;  /* 0x0000000e678f7c23 */ /* 0x000fe2000801080e */
[----:B------:R-:W-:Y:S01]  /*8940*/  FFMA.FTZ R117, R117, UR14, -R126 ;  /* 0x0000000e75757c23 */ /* 0x000fe2000801087e */
[----:B------:R-:W-:Y:S01]  /*8950*/  FADD.FTZ R9, R156, R9 ;  /* 0x000000099c097221 */ /* 0x000fe20000010000 */
[----:B------:R-:W-:Y:S01]  /*8960*/  FFMA.FTZ R104, R104, UR14, -R14 ;  /* 0x0000000e68687c23 */ /* 0x000fe2000801080e */
[----:B------:R-:W-:Y:S01]  /*8970*/  FFMA.FTZ R136, R118, UR14, -R126 ;  /* 0x0000000e76887c23 */ /* 0x000fe2000801087e */
[----:B------:R-:W0:Y:S01]  /*8980*/  MUFU.EX2 R20, R20 ;  /* 0x0000001400147308 */ /* 0x000e220000000800 */
[----:B------:R-:W-:Y:S01]  /*8990*/  FADD.FTZ R106, R158, R9 ;  /* 0x000000099e6a7221 */ /* 0x000fe20000010000 */
[----:B------:R-:W-:Y:S01]  /*89a0*/  FFMA.FTZ R110, R110, UR14, -R14 ;  /* 0x0000000e6e6e7c23 */ /* 0x000fe2000801080e */
[----:B------:R-:W-:Y:S01]  /*89b0*/  FFMA.FTZ R119, R119, UR14, -R126 ;  /* 0x0000000e77777c23 */ /* 0x000fe2000801087e */
[----:B------:R-:W-:Y:S01]  /*89c0*/  FFMA.FTZ R111, R111, UR14, -R14 ;  /* 0x0000000e6f6f7c23 */ /* 0x000fe2000801080e */
[----:B------:R-:W-:Y:S01]  /*89d0*/  FFMA.FTZ R138, R122, UR14, -R126 ;  /* 0x0000000e7a8a7c23 */ /* 0x000fe2000801087e */
[----:B------:R-:W-:Y:S01]  /*89e0*/  FFMA.FTZ R120, R120, UR14, -R14 ;  /* 0x0000000e78787c23 */ /* 0x000fe2000801080e */
[----:B------:R-:W-:Y:S01]  /*89f0*/  FFMA.FTZ R123, R123, UR14, -R126 ;  /* 0x0000000e7b7b7c23 */ /* 0x000fe2000801087e */
[----:B------:R-:W2:Y:S01]  /*8a00*/  MUFU.EX2 R159, R159 ;  /* 0x0000009f009f7308 */ /* 0x000ea20000000800 */
[----:B-1----:R-:W-:Y:S01]  /*8a10*/  FFMA.FTZ R15, R0, R8, R157 ;  /* 0x00000008000f7223 */ /* 0x002fe2000001009d */
[----:B------:R-:W-:-:S06]  /*8a20*/  FFMA.FTZ R14, R121, UR14, -R14 ;  /* 0x0000000e790e7c23 */ /* 0x000fcc000801080e */
        /* <DEDUP_REMOVED lines=88> */
.L_x_2407:
        /* <DEDUP_REMOVED lines=36> */
.L_x_2397:
        /* <DEDUP_REMOVED lines=67> */
.L_x_2409:
[----:B------:R-:W-:Y:S01]  /*9620*/  ULEA UR5, UR39, UR40, 0x3 ;  /* 0x0000002827057291 */ /* 0x000fe2000f8e183f */
[----:B------:R-:W-:-:S05]  /*9630*/  IMAD.U32 R0, RZ, RZ, UR38 ;  /* 0x00000026ff007e24 */ /* 0x000fca000f8e00ff */
[----:B------:R-:W-:-:S04]  /*9640*/  SHF.L.U32 R0, R0, 0x1f, RZ ;  /* 0x0000001f00007819 */ /* 0x000fc800000006ff */
[----:B------:R0:W1:Y:S01]  /*9650*/  SYNCS.PHASECHK.TRANS64.TRYWAIT P1, [UR5+0x2a850], R0 ;  /* 0x02a85000ff0075a7 */ /* 0x0000620008020145 */
[----:B------:R-:W-:Y:S05]  /*9660*/  @!P0 BRA `(.L_x_2410) ;  /* 0x0000000000048947 */ /* 0x000fea0003800000 */
[----:B------:R-:W-:Y:S01]  /*9670*/  BPT.TRAP 0x1 ;  /* 0x000000040000795c */ /* 0x000fe20000300000 */
.L_x_2410:
[----:B-1----:R-:W-:Y:S05]  /*9680*/  @P1 BRA `(.L_x_2411) ;  /* 0x0000000000081947 */ /* 0x002fea0003800000 */
[----:B------:R-:W1:Y:S02]  /*9690*/  SYNCS.PHASECHK.TRANS64.TRYWAIT P1, [UR5+0x2a850], R0 ;  /* 0x02a85000ff0075a7 */ /* 0x000e640008020145 */
[----:B-1----:R-:W-:Y:S05]  /*96a0*/  @!P1 BRA `(.L_x_2412) ;  /* 0x0000009c00849947 */ /* 0x002fea0003800000 */
.L_x_2411:
[----:B------:R-:W-:Y:S01]  /*96b0*/  UIADD3 UR40, UR40, 0x400, URZ ;  /* 0x0000040028287890 */ /* 0x000fe2000fffe03f */
[----:B------:R-:W-:Y:S01]  /*96c0*/  WARPGROUP.ARRIVE ;  /* 0x00000000000079c5 */ /* 0x000fe20000000000 */
[----:B------:R-:W-:Y:S01]  /*96d0*/  UMOV UR7, 0x40000040 ;  /* 0x4000004000077882 */ /* 0x000fe20000000000 */
[----:B01----:R-:W0:Y:S01]  /*96e0*/  SHFL.BFLY PT, R0, R9, 0x2, 0x1f ;  /* 0x0c401f0009007f89 */ /* 0x003e2200000e0000 */
[----:B------:R-:W-:Y:S01]  /*96f0*/  USHF.R.U32.HI UR40, URZ, 0x4, UR40 ;  /* 0x000000043f287899 */ /* 0x000fe20008011628 */
[----:B------:R-:W-:Y:S02]  /*9700*/  IMAD.U32 R7, RZ, RZ, UR14 ;  /* 0x0000000eff077e24 */ /* 0x000fe4000f8e00ff */
[----:B------:R-:W1:Y:S01]  /*9710*/  SHFL.BFLY PT, R3, R8, 0x2, 0x1f ;  /* 0x0c401f0008037f89 */ /* 0x000e6200000e0000 */
[----:B------:R-:W-:Y:S01]  /*9720*/  ULOP3.LUT UR40, UR40, 0x3fff, URZ, 0xc0, !UPT ;  /* 0x00003fff28287892 */ /* 0x000fe2000f8ec03f */
[----:B------:R-:W-:-:S03]  /*9730*/  IMAD.MOV.U32 R96, RZ, RZ, -0x800000 ;  /* 0xff800000ff607424 */ /* 0x000fc600078e00ff */
[----:B------:R-:W-:-:S04]  /*9740*/  ULOP3.LUT UR4, UR40, 0x3000000, URZ, 0xfc, !UPT ;  /* 0x0300000028047892 */ /* 0x000fc8000f8efc3f */
[----:B------:R-:W-:-:S07]  /*9750*/  UIMAD UR4, UR39, 0x600, UR4 ;  /* 0x00000600270478a4 */ /* 0x000fce000f8e0204 */
[----:B------:R-:W-:Y:S02]  /*9760*/  UMOV UR6, UR4 ;  /* 0x0000000400067c82 */ /* 0x000fe40008000000 */
[----:B------:R-:W-:Y:S01]  /*9770*/  HGMMA.64x128x16.F32.BF16 R24, R156, gdesc[UR4].tnspB, R24, gsb0 ;  /* 0x41e000049c187df0 */ /* 0x000fe20008001818 */
[----:B------:R-:W-:Y:S01]  /*9780*/  UIADD3 UR6, UR4, 0x80, URZ ;  /* 0x0000008004067890 */ /* 0x000fe2000fffe03f */
[----:B0-----:R-:W-:Y:S01]  /*9790*/  FADD.FTZ R0, R0, R9 ;  /* 0x0000000900007221 */ /* 0x001fe20000010000 */
[----:B------:R-:W-:Y:S01]  /*97a0*/  UMOV UR7, 0x40000040 ;  /* 0x4000004000077882 */ /* 0x000fe20000000000 */
[----:B-1----:R-:W-:Y:S01]  /*97b0*/  FADD.FTZ R2, R3, R8 ;  /* 0x0000000803027221 */ /* 0x002fe20000010000 */
[----:B------:R-:W-:Y:S02]  /*97c0*/  IMAD.U32 R8, RZ, RZ, UR14 ;  /* 0x0000000eff087e24 */ /* 0x000fe4000f8e00ff */
[----:B------:R-:W0:Y:S04]  /*97d0*/  SHFL.BFLY PT, R3, R0, 0x1, 0x1f ;  /* 0x0c201f0000037f89 */ /* 0x000e2800000e0000 */
[----:B------:R-:W1:Y:S01]  /*97e0*/  SHFL.BFLY PT, R5, R2, 0x1, 0x1f ;  /* 0x0c201f0002057f89 */ /* 0x000e6200000e0000 */
[----:B0-----:R-:W-:Y:S01]  /*97f0*/  FADD.FTZ R10, R0, R3 ;  /* 0x00000003000a7221 */ /* 0x001fe20000010000 */
[----:B------:R-:W-:-:S02]  /*9800*/  IMAD.MOV.U32 R0, RZ, RZ, -0x800000 ;  /* 0xff800000ff007424 */ /* 0x000fc400078e00ff */
[----:B-1----:R-:W-:Y:S02]  /*9810*/  FADD.FTZ R13, R2, R5 ;  /* 0x00000005020d7221 */ /* 0x002fe40000010000 */
[----:B------:R-:W-:Y:S02]  /*9820*/  FSETP.NE.FTZ.AND P1, PT, R10, RZ, PT ;  /* 0x000000ff0a00720b */ /* 0x000fe40003f35000 */
[----:B------:R-:W-:Y:S02]  /*9830*/  CS2R R4, SRZ ;  /* 0x0000000000047805 */ /* 0x000fe4000001ff00 */
        /* <DEDUP_REMOVED lines=35> */
[----:B0-23--:R-:W-:Y:S05]  /*9a70*/  @!P0 BRA `(.L_x_2413) ;  /* 0x0000000000048947 */ /* 0x00dfea0003800000 */
[----:B------:R-:W-:Y:S01]  /*9a80*/  BPT.TRAP 0x1 ;  /* 0x000000040000795c */ /* 0x000fe20000300000 */
.L_x_2413:
        /* <DEDUP_REMOVED lines=18> */
[-C--:B------:R-:W-:Y:S01]  /*9bb0*/  FMUL.FTZ R49, R49, R4.reuse ;  /* 0x0000000431317220 */ /* 0x080fe20000410000 */
[----:B------:R-:W-:Y:S01]  /*9bc0*/  MOV R180, UR6 ;  /* 0x0000000600b47c02 */ /* 0x000fe20008000f00 */
        /* <DEDUP_REMOVED lines=57> */
.L_x_2377:
        /* <DEDUP_REMOVED lines=12> */
[----:B------:R-:W-:Y:S01]  /*a020*/  ULDC.64 UR10, c[0x0][0xc00] ;  /* 0x00030000000a7ab9 */ /* 0x000fe20000000a00 */
[----:B------:R-:W-:Y:S02]  /*a030*/  R2UR UR14, R161 ;  /* 0x00000000a10e72ca */ /* 0x000fe400000e0000 */
[----:B------:R-:W-:Y:S02]  /*a040*/  R2UR UR13, R179 ;  /* 0x00000000b30d72ca */ /* 0x000fe400000e0000 */
[----:B------:R-:W-:Y:S02]  /*a050*/  R2UR UR15, R160 ;  /* 0x00000000a00f72ca */ /* 0x000fe400000e0000 */
[----:B------:R-:W-:-:S07]  /*a060*/  R2UR UR19, R177 ;  /* 0x00000000b11372ca */ /* 0x000fce00000e0000 */
[----:B------:R-:W-:Y:S02]  /*a070*/  USHF.L.U32 UR4, UR14, 0x2, URZ ;  /* 0x000000020e047899 */ /* 0x000fe4000800063f */
[----:B------:R-:W-:Y:S02]  /*a080*/  USHF.L.U64.HI UR12, UR14, 0x2, UR13 ;  /* 0x000000020e0c7899 */ /* 0x000fe4000801020d */
[----:B------:R-:W-:-:S04]  /*a090*/  UIADD3 UR7, UP0, UR4, UR10, URZ ;  /* 0x0000000a04077290 */ /* 0x000fc8000ff1e03f */
[----:B------:R-:W-:Y:S01]  /*a0a0*/  UIADD3.X UR8, UR12, UR11, URZ, UP0, !UPT ;  /* 0x0000000b0c087290 */ /* 0x000fe200087fe43f */
        /* <DEDUP_REMOVED lines=26> */
[----:B------:R-:W-:Y:S02]  /*a250*/  LOP3.LUT R30, R7, R8, RZ, 0x3c, !PT ;  /* 0x00000008071e7212 */ /* 0x000fe400078e3cff */
[----:B------:R-:W-:Y:S02]  /*a260*/  SHF.R.U64 R6, R6, 0x3, RZ ;  /* 0x0000000306067819 */ /* 0x000fe400000012ff */
[----:B------:R-:W-:-:S02]  /*a270*/  SHF.R.U64 R10, R10, 0x3, RZ ;  /* 0x000000030a0a7819 */ /* 0x000fc400000012ff */
[----:B------:R-:W-:Y:S02]  /*a280*/  LOP3.LUT R8, R101, 0x380, RZ, 0xc0, !PT ;  /* 0x0000038065087812 */ /* 0x000fe400078ec0ff */
[----:B------:R-:W-:Y:S02]  /*a290*/  SHF.R.U64 R12, R12, 0x3, RZ ;  /* 0x000000030c0c7819 */ /* 0x000fe400000012ff */
[----:B------:R-:W-:Y:S02]  /*a2a0*/  LOP3.LUT R32, R6, R23, RZ, 0x3c, !PT ;  /* 0x0000001706207212 */ /* 0x000fe400078e3cff */
[----:B------:R-:W-:Y:S02]  /*a2b0*/  LOP3.LUT R28, R10, R35, RZ, 0x3c, !PT ;  /* 0x000000230a1c7212 */ /* 0x000fe400078e3cff */
[----:B------:R-:W-:Y:S02]  /*a2c0*/  SHF.R.U64 R8, R8, 0x3, RZ ;  /* 0x0000000308087819 */ /* 0x000fe400000012ff */
[----:B------:R-:W-:-:S02]  /*a2d0*/  LOP3.LUT R10, R103, 0x380, RZ, 0xc0, !PT ;  /* 0x00000380670a7812 */ /* 0x000fc400078ec0ff */
[----:B------:R-:W-:Y:S02]  /*a2e0*/  LOP3.LUT R23, R34, 0x380, RZ, 0xc0, !PT ;  /* 0x0000038022177812 */ /* 0x000fe400078ec0ff */
[----:B------:R-:W-:Y:S02]  /*a2f0*/  LOP3.LUT R14, R12, R99, RZ, 0x3c, !PT ;  /* 0x000000630c0e7212 */ /* 0x000fe400078e3cff */
[----:B------:R-:W-:Y:S02]  /*a300*/  LOP3.LUT R12, R8, R101, RZ, 0x3c, !PT ;  /* 0x00000065080c7212 */ /* 0x000fe400078e3cff */
[----:B------:R-:W-:Y:S02]  /*a310*/  SHF.R.U64 R10, R10, 0x3, RZ ;  /* 0x000000030a0a7819 */ /* 0x000fe400000012ff */
[----:B------:R-:W-:Y:S02]  /*a320*/  SHF.R.U64 R23, R23, 0x3, RZ ;  /* 0x0000000317177819 */ /* 0x000fe400000012ff */
[----:B------:R-:W-:-:S02]  /*a330*/  MOV R26, R4 ;  /* 0x00000004001a7202 */ /* 0x000fc40000000f00 */
[----:B------:R-:W-:Y:S02]  /*a340*/  F2FP.BF16.F32.PACK_AB R4, R3, R2 ;  /* 0x000000020304723e */ /* 0x000fe400000010ff */
[----:B------:R-:W-:Y:S02]  /*a350*/  F2FP.BF16.F32.PACK_AB R5, R91, R90 ;  /* 0x0000005a5b05723e */ /* 0x000fe400000010ff */
[----:B------:R-:W-:Y:S02]  /*a360*/  F2FP.BF16.F32.PACK_AB R6, R21, R20 ;  /* 0x000000141506723e */ /* 0x000fe400000010ff */
[----:B------:R-:W-:Y:S02]  /*a370*/  F2FP.BF16.F32.PACK_AB R7, R93, R92 ;  /* 0x0000005c5d07723e */ /* 0x000fe400000010ff */
[----:B------:R-:W-:Y:S02]  /*a380*/  MOV R99, R14 ;  /* 0x0000000e00637202 */ /* 0x000fe40000000f00 */
[----:B------:R-:W-:Y:S01]  /*a390*/  MOV R98, R12 ;  /* 0x0000000c00627202 */ /* 0x000fe20000000f00 */
[----:B------:R0:W-:Y:S01]  /*a3a0*/  STSM.16.M88.4 [R26], R4 ;  /* 0x000000041a007844 */ /* 0x0001e20000000200 */
[----:B------:R-:W-:-:S02]  /*a3b0*/  LOP3.LUT R10, R10, R103, RZ, 0x3c, !PT ;  /* 0x000000670a0a7212 */ /* 0x000fc400078e3cff */
        /* <DEDUP_REMOVED lines=15> */
[----:B------:R-:W-:Y:S01]  /*a4b0*/  STSM.16.M88.4 [R101], R28 ;  /* 0x0000001c65007844 */ /* 0x000fe20000000200 */
[----:B------:R-:W-:Y:S02]  /*a4c0*/  F2FP.BF16.F32.PACK_AB R34, R53, R52 ;  /* 0x000000343522723e */ /* 0x000fe400000010ff */
        /* <DEDUP_REMOVED lines=14> */
[----:B------:R-:W-:Y:S01]  /*a5b0*/  F2FP.BF16.F32.PACK_AB R12, R73, R72 ;  /* 0x00000048490c723e */ /* 0x000fe200000010ff */
[----:B------:R-:W-:Y:S01]  /*a5c0*/  ULDC.64 UR8, c[0x0][0xc08] ;  /* 0x0003020000087ab9 */ /* 0x000fe20000000a00 */
        /* <DEDUP_REMOVED lines=13> */
[----:B------:R-:W-:-:S07]  /*a6a0*/  ISETP.NE.AND.EX P0, PT, RZ, UR11, PT, P0 ;  /* 0x0000000bff007c0c */ /* 0x000fce000bf05300 */
        /* <DEDUP_REMOVED lines=20> */
[----:B------:R-:W-:Y:S01]  /*a7f0*/  VIADD R11, R18, UR42 ;  /* 0x0000002a120b7c36 */ /* 0x000fe20008000000 */
[----:B------:R-:W-:Y:S01]  /*a800*/  UISETP.NE.U32.AND UP0, UPT, UR10, URZ, UPT ;  /* 0x0000003f0a00728c */ /* 0x000fe2000bf05070 */
[----:B------:R0:W5:Y:S01]  /*a810*/  @P4 LDG.E R23, desc[UR36][R4.64] ;  /* 0x0000002404174981 */ /* 0x000162000c1e1900 */
[----:B------:R-:W-:Y:S01]  /*a820*/  UMOV UR4, URZ ;  /* 0x0000003f00047c82 */ /* 0x000fe20008000000 */
[----:B------:R-:W-:Y:S01]  /*a830*/  USEL UR16, UR15, URZ, UP1 ;  /* 0x0000003f0f107287 */ /* 0x000fe20008800000 */
[----:B------:R-:W-:Y:S01]  /*a840*/  IMAD.MOV.U32 R7, RZ, RZ, R11 ;  /* 0x000000ffff077224 */ /* 0x000fe200078e000b */
[----:B------:R-:W-:-:S04]  /*a850*/  UISETP.NE.AND.EX UP0, UPT, UR11, URZ, UPT, UP0 ;  /* 0x0000003f0b00728c */ /* 0x000fc8000bf05300 */
[----:B------:R-:W-:Y:S01]  /*a860*/  USEL UR7, UR14, URZ, !UP0 ;  /* 0x0000003f0e077287 */ /* 0x000fe2000c000000 */
[----:B------:R-:W-:Y:S01]  /*a870*/  ULDC.64 UR10, c[0x0][UR18+0x220] ;  /* 0x00008800120a7abb */ /* 0x000fe20008000a00 */
[----:B------:R-:W-:Y:S01]  /*a880*/  USEL UR17, UR13, URZ, !UP0 ;  /* 0x0000003f0d117287 */ /* 0x000fe2000c000000 */
[----:B0-----:R-:W-:Y:S01]  /*a890*/  @P1 IMAD.HI.U32 R4, R11, R6, RZ ;  /* 0x000000060b041227 */ /* 0x001fe200078e00ff */
[----:B------:R-:W-:Y:S01]  /*a8a0*/  ULDC.64 UR8, c[0x0][UR18+0x218] ;  /* 0x0000860012087abb */ /* 0x000fe20008000a00 */
[----:B------:R-:W-:Y:S01]  /*a8b0*/  UIMAD UR11, UR11, UR7, URZ ;  /* 0x000000070b0b72a4 */ /* 0x000fe2000f8e023f */
[----:B------:R-:W-:Y:S01]  /*a8c0*/  ULDC.64 UR12, c[0x0][UR18+0x228] ;  /* 0x00008a00120c7abb */ /* 0x000fe20008000a00 */
[----:B------:R-:W-:Y:S02]  /*a8d0*/  UIMAD.WIDE.U32 UR14, UR8, UR19, URZ ;  /* 0x00000013080e72a5 */ /* 0x000fe4000f8e003f */
[----:B------:R-:W-:Y:S01]  /*a8e0*/  UIMAD UR19, UR9, UR19, URZ ;  /* 0x00000013091372a4 */ /* 0x000fe2000f8e023f */
[----:B-1----:R-:W-:Y:S01]  /*a8f0*/  @P1 SHF.R.U32.HI R7, RZ, R9, R4 ;  /* 0x00000009ff071219 */ /* 0x002fe20000011604 */
[----:B------:R-:W-:-:S02]  /*a900*/  UIMAD.WIDE.U32 UR20, UR12, UR16, URZ ;  /* 0x000000100c1472a5 */ /* 0x000fc4000f8e003f */
[----:B------:R-:W-:Y:S02]  /*a910*/  UIMAD.WIDE.U32 UR8, UR10, UR7, URZ ;  /* 0x000000070a0872a5 */ /* 0x000fe4000f8e003f */
[----:B------:R-:W-:Y:S01]  /*a920*/  UIMAD UR12, UR13, UR16, URZ ;  /* 0x000000100d0c72a4 */ /* 0x000fe2000f8e023f */
[----:B------:R-:W-:Y:S01]  /*a930*/  IMAD.MOV R9, RZ, RZ, -R7 ;  /* 0x000000ffff097224 */ /* 0x000fe200078e0a07 */
[----:B------:R-:W-:Y:S01]  /*a940*/  UIMAD UR11, UR10, UR17, UR11 ;  /* 0x000000110a0b72a4 */ /* 0x000fe2000f8e020b */
[----:B------:R-:W-:Y:S01]  /*a950*/  MOV R4, UR20 ;  /* 0x0000001400047c02 */ /* 0x000fe20008000f00 */
[----:B------:R-:W-:Y:S02]  /*a960*/  UIADD3 UR12, UR21, UR12, URZ ;  /* 0x0000000c150c7290 */ /* 0x000fe4000fffe03f */
[----:B------:R-:W-:Y:S01]  /*a970*/  IMAD.U32 R5, RZ, RZ, UR21 ;  /* 0x00000015ff057e24 */ /* 0x000fe2000f8e00ff */
[----:B------:R-:W-:Y:S01]  /*a980*/  UIADD3 UR10, UR9, UR11, URZ ;  /* 0x0000000b090a7290 */ /* 0x000fe2000fffe03f */
[----:B------:R-:W-:Y:S01]  /*a990*/  IMAD R9, R26, R9, R11 ;  /* 0x000000091a097224 */ /* 0x000fe200078e020b */
[----:B------:R-:W-:Y:S01]  /*a9a0*/  UIADD3 UR19, UR15, UR19, URZ ;  /* 0x000000130f137290 */ /* 0x000fe2000fffe03f */
[----:B------:R-:W-:Y:S01]  /*a9b0*/  SHF.R.S32.HI R5, RZ, 0x1f, R7 ;  /* 0x0000001fff057819 */ /* 0x000fe20000011407 */
[----:B------:R-:W-:Y:S01]  /*a9c0*/  IMAD.U32 R8, RZ, RZ, UR12 ;  /* 0x0000000cff087e24 */ /* 0x000fe2000f8e00ff */
[----:B------:R-:W-:Y:S01]  /*a9d0*/  ULDC.64 UR12, c[0x0][0xba8] ;  /* 0x0002ea00000c7ab9 */ /* 0x000fe20000000a00 */
[----:B------:R-:W-:Y:S01]  /*a9e0*/  SHF.R.S32.HI R6, RZ, 0x1f, R9 ;  /* 0x0000001fff067819 */ /* 0x000fe20000011409 */
[----:B------:R-:W-:Y:S01]  /*a9f0*/  @!UP1 ULDC UR12, c[0x0][0xb50] ;  /* 0x0002d400000c9ab9 */ /* 0x000fe20000000800 */
[----:B------:R-:W-:Y:S01]  /*aa00*/  @!UP1 ULDC UR13, c[0x0][0xb54] ;  /* 0x0002d500000d9ab9 */ /* 0x000fe20000000800 */
[----:B--2---:R-:W-:-:S13]  /*aa10*/  @P0 R2UR UR4, R34 ;  /* 0x00000000220402ca */ /* 0x004fda00000e0000 */
[----:B------:R-:W-:Y:S02]  /*aa20*/  UIADD3 UR14, UP0, UP2, UR8, UR14, UR4 ;  /* 0x0000000e080e7290 */ /* 0x000fe4000fa1e004 */
[----:B------:R-:W-:Y:S01]  /*aa30*/  USHF.R.S32.HI UR11, URZ, 0x1f, UR4 ;  /* 0x0000001f3f0b7899 */ /* 0x000fe20008011404 */
[----:B------:R-:W-:-:S03]  /*aa40*/  ULDC.64 UR8, c[0x0][UR18+0x210] ;  /* 0x0000840012087abb */ /* 0x000fc60008000a00 */
[----:B------:R-:W-:Y:S01]  /*aa50*/  UIADD3.X UR10, UR10, UR19, UR11, UP0, UP2 ;  /* 0x000000130a0a7290 */ /* 0x000fe200087e440b */
[----:B------:R-:W-:Y:S01]  /*aa60*/  IADD3 R4, P2, P3, R7, UR14, R4 ;  /* 0x0000000e07047c10 */ /* 0x000fe2000fb5e004 */
[----:B------:R-:W-:-:S04]  /*aa70*/  IMAD R7, R9, UR9, RZ ;  /* 0x0000000909077c24 */ /* 0x000fc8000f8e02ff */
[----:B------:R-:W-:Y:S01]  /*aa80*/  IADD3.X R5, R5, UR10, R8, P2, P3 ;  /* 0x0000000a05057c10 */ /* 0x000fe200097e6408 */
[----:B------:R-:W-:Y:S02]  /*aa90*/  IMAD R7, R6, UR8, R7 ;  /* 0x0000000806077c24 */ /* 0x000fe4000f8e0207 */
        /* <DEDUP_REMOVED lines=9> */
.L_x_2416:
[----:B------:R-:W-:Y:S01]  /*ab30*/  SHFL.IDX PT, R4, R9, RZ, 0x1c1f ;  /* 0x001c1fff09047589 */ /* 0x000fe200000e0000 */
[----:B------:R-:W-:Y:S01]  /*ab40*/  VIADD R12, R198, UR42 ;  /* 0x0000002ac60c7c36 */ /* 0x000fe20008000000 */
[----:B------:R-:W-:Y:S01]  /*ab50*/  LOP3.LUT P0, RZ, R181, 0x3, RZ, 0xc0, !PT ;  /* 0x00000003b5ff7812 */ /* 0x000fe2000780c0ff */
[----:B-----5:R-:W-:Y:S01]  /*ab60*/  IMAD R23, R23, R26, RZ ;  /* 0x0000001a17177224 */ /* 0x020fe200078e02ff */
[----:B------:R-:W0:Y:S01]  /*ab70*/  SHFL.IDX PT, R5, R10, RZ, 0x1c1f ;  /* 0x001c1fff0a057589 */ /* 0x000e2200000e0000 */
[C---:B------:R-:W-:Y:S01]  /*ab80*/  VIADD R8, R12.reuse, 0x8 ;  /* 0x000000080c087836 */ /* 0x040fe20000000000 */
[----:B------:R-:W-:Y:S02]  /*ab90*/  PLOP3.LUT P3, PT, PT, PT, UP1, 0x80, 0x0 ;  /* 0x000000000000781c */ /* 0x000fe40003f6f018 */
[----:B------:R-:W-:Y:S01]  /*aba0*/  SHFL.IDX PT, R6, R9, 0x1, 0x1c1f ;  /* 0x003c1f0009067f89 */ /* 0x000fe200000e0000 */
[-C--:B------:R-:W-:Y:S02]  /*abb0*/  ISETP.GE.OR P2, PT, R12, R23.reuse, P0 ;  /* 0x000000170c00720c */ /* 0x080fe40000746670 */
[-C--:B------:R-:W-:Y:S01]  /*abc0*/  ISETP.GE.OR P0, PT, R8, R23.reuse, P0 ;  /* 0x000000170800720c */ /* 0x080fe20000706670 */
[----:B------:R-:W1:Y:S10]  /*abd0*/  SHFL.IDX PT, R7, R10, 0x1, 0x1c1f ;  /* 0x003c1f000a077f89 */ /* 0x000e7400000e0000 */
[----:B0-----:R0:W-:Y:S01]  /*abe0*/  @!P2 ST.E desc[UR36][R4.64], R96 ;  /* 0x000000600400a985 */ /* 0x0011e2000c101924 */
[----:B------:R-:W-:-:S03]  /*abf0*/  ISETP.GE.AND P2, PT, R12, R23, PT ;  /* 0x000000170c00720c */ /* 0x000fc60003f46270 */
[----:B-1----:R0:W-:Y:S01]  /*ac00*/  @!P0 ST.E desc[UR36][R6.64], R0 ;  /* 0x0000000006008985 */ /* 0x0021e2000c101924 */
[----:B------:R-:W-:Y:S01]  /*ac10*/  ISETP.GE.AND P0, PT, R8, R23, PT ;  /* 0x000000170800720c */ /* 0x000fe20003f06270 */
[----:B------:R-:W-:-:S12]  /*ac20*/  @P3 BRA `(.L_x_2417) ;  /* 0x00000008008c3947 */ /* 0x000fd80003800000 */
[----:B------:R-:W-:Y:S01]  /*ac30*/  IMAD R3, R178, 0x40, R16 ;  /* 0x00000040b2037824 */ /* 0x000fe200078e0210 */
[----:B------:R-:W-:Y:S01]  /*ac40*/  ULDC.64 UR12, c[0x0][0xaa0] ;  /* 0x0002a800000c7ab9 */ /* 0x000fe20000000a00 */
[----:B------:R-:W-:Y:S02]  /*ac50*/  R2UR UR14, R177 ;  /* 0x00000000b10e72ca */ /* 0x000fe400000e0000 */
[----:B------:R-:W-:-:S03]  /*ac60*/  IMAD.WIDE R24, R3, 0x2, R24 ;  /* 0x0000000203187825 */ /* 0x000fc600078e0218 */
[C---:B------:R-:W-:Y:S02]  /*ac70*/  IADD3 R9, P6, R24.reuse, 0x1000, RZ ;  /* 0x0000100018097810 */ /* 0x040fe40007fde0ff */
[C---:B------:R-:W-:Y:S02]  /*ac80*/  IADD3 R13, P5, R24.reuse, 0x2000, RZ ;  /* 0x00002000180d7810 */ /* 0x040fe40007fbe0ff */
[----:B------:R-:W-:Y:S02]  /*ac90*/  LOP3.LUT R8, R9, 0x380, RZ, 0xc0, !PT ;  /* 0x0000038009087812 */ /* 0x000fe400078ec0ff */
[----:B------:R-:W-:Y:S02]  /*aca0*/  IADD3 R29, P4, R24, 0x3000, RZ ;  /* 0x00003000181d7810 */ /* 0x000fe40007f9e0ff */
[----:B------:R-:W-:Y:S02]  /*acb0*/  SHF.R.U64 R8, R8, 0x3, RZ ;  /* 0x0000000308087819 */ /* 0x000fe400000012ff */
[----:B------:R-:W-:-:S02]  /*acc0*/  IADD3 R33, P3, R24, 0x4000, RZ ;  /* 0x0000400018217810 */ /* 0x000fc40007f7e0ff */
[----:B------:R-:W-:Y:S02]  /*acd0*/  LOP3.LUT R8, R8, R9, RZ, 0x3c, !PT ;  /* 0x0000000908087212 */ /* 0x000fe400078e3cff */
[----:B------:R-:W-:Y:S02]  /*ace0*/  IADD3.X R9, RZ, R25, RZ, P6, !PT ;  /* 0x00000019ff097210 */ /* 0x000fe400037fe4ff */
[C---:B------:R-:W-:Y:S02]  /*acf0*/  IADD3 R3, P6, R24.reuse, 0x7000, RZ ;  /* 0x0000700018037810 */ /* 0x040fe40007fde0ff */
[C---:B------:R-:W-:Y:S02]  /*ad00*/  IADD3 R37, P2, R24.reuse, 0x5000, RZ ;  /* 0x0000500018257810 */ /* 0x040fe40007f5e0ff */
[C---:B------:R-:W-:Y:S01]  /*ad10*/  IADD3 R41, P0, R24.reuse, 0x6000, RZ ;  /* 0x0000600018297810 */ /* 0x040fe20007f1e0ff */
[----:B------:R-:W-:Y:S01]  /*ad20*/  IMAD.X R45, RZ, RZ, R25, P6 ;  /* 0x000000ffff2d7224 */ /* 0x000fe200030e0619 */
[----:B0-----:R-:W-:Y:S01]  /*ad30*/  LOP3.LUT R5, R24, 0x380, RZ, 0xc0, !PT ;  /* 0x0000038018057812 */ /* 0x001fe200078ec0ff */
[----:B------:R-:W-:Y:S01]  /*ad40*/  UIMAD UR10, UR11, UR12, URZ ;  /* 0x0000000c0b0a72a4 */ /* 0x000fe2000f8e023f */
[----:B------:R-:W-:Y:S01]  /*ad50*/  LOP3.LUT R0, R3, 0x380, RZ, 0xc0, !PT ;  /* 0x0000038003007812 */ /* 0x000fe200078ec0ff */
[----:B------:R-:W-:Y:S01]  /*ad60*/  UIMAD.WIDE.U32 UR8, UR4, UR12, URZ ;  /* 0x0000000c040872a5 */ /* 0x000fe2000f8e003f */
[----:B------:R-:W-:Y:S01]  /*ad70*/  LOP3.LUT R12, R13, 0x380, RZ, 0xc0, !PT ;  /* 0x000003800d0c7812 */ /* 0x000fe200078ec0ff */
[----:B------:R-:W5:Y:S01]  /*ad80*/  LD.E.128 R8, desc[UR36][R8.64] ;  /* 0x0000002408087980 */ /* 0x000f62000c101d00 */
[----:B------:R-:W-:-:S02]  /*ad90*/  LOP3.LUT R28, R29, 0x380, RZ, 0xc0, !PT ;  /* 0x000003801d1c7812 */ /* 0x000fc400078ec0ff */
[----:B------:R-:W-:Y:S02]  /*ada0*/  LOP3.LUT R32, R33, 0x380, RZ, 0xc0, !PT ;  /* 0x0000038021207812 */ /* 0x000fe400078ec0ff */
[----:B------:R-:W-:Y:S02]  /*adb0*/  LOP3.LUT R36, R37, 0x380, RZ, 0xc0, !PT ;  /* 0x0000038025247812 */ /* 0x000fe400078ec0ff */
[----:B------:R-:W-:Y:S02]  /*adc0*/  LOP3.LUT R40, R41, 0x380, RZ, 0xc0, !PT ;  /* 0x0000038029287812 */ /* 0x000fe400078ec0ff */
[----:B------:R-:W-:Y:S02]  /*add0*/  SHF.R.U64 R5, R5, 0x3, RZ ;  /* 0x0000000305057819 */ /* 0x000fe400000012ff */
[----:B------:R-:W-:Y:S02]  /*ade0*/  SHF.R.U64 R0, R0, 0x3, RZ ;  /* 0x0000000300007819 */ /* 0x000fe400000012ff */
[----:B------:R-:W-:-:S02]  /*adf0*/  SHF.R.U64 R12, R12, 0x3, RZ ;  /* 0x000000030c0c7819 */ /* 0x000fc400000012ff */
[----:B------:R-:W-:Y:S02]  /*ae00*/  SHF.R.U64 R28, R28, 0x3, RZ ;  /* 0x000000031c1c7819 */ /* 0x000fe400000012ff */
[----:B------:R-:W-:Y:S02]  /*ae10*/  SHF.R.U64 R32, R32, 0x3, RZ ;  /* 0x0000000320207819 */ /* 0x000fe400000012ff */
[----:B------:R-:W-:Y:S02]  /*ae20*/  SHF.R.U64 R36, R36, 0x3, RZ ;  /* 0x0000000324247819 */ /* 0x000fe400000012ff */
[----:B------:R-:W-:Y:S02]  /*ae30*/  SHF.R.U64 R40, R40, 0x3, RZ ;  /* 0x0000000328287819 */ /* 0x000fe400000012ff */
[----:B------:R-:W-:Y:S02]  /*ae40*/  LOP3.LUT R24, R5, R24, RZ, 0x3c, !PT ;  /* 0x0000001805187212 */ /* 0x000fe400078e3cff */
[----:B------:R-:W-:-:S02]  /*ae50*/  LOP3.LUT R44, R0, R3, RZ, 0x3c, !PT ;  /* 0x00000003002c7212 */ /* 0x000fc400078e3cff */
[----:B------:R-:W0:Y:S01]  /*ae60*/  @P1 LDC R3, c[0x0][0xbec] ;  /* 0x0002fb00ff031b82 */ /* 0x000e220000000800 */
        /* <DEDUP_REMOVED lines=10> */
[----:B------:R1:W5:Y:S01]  /*af10*/  LD.E.128 R4, desc[UR36][R24.64] ;  /* 0x0000002418047980 */ /* 0x000362000c101d00 */
[----:B------:R-:W-:Y:S01]  /*af20*/  UIMAD UR10, UR4, UR13, UR10 ;  /* 0x0000000d040a72a4 */ /* 0x000fe2000f8e020a */
[----:B------:R-:W-:-:S02]  /*af30*/  IMAD R0, R22, 0x20, R178 ;  /* 0x0000002016007824 */ /* 0x000fc400078e02b2 */
[----:B------:R-:W5:Y:S04]  /*af40*/  LD.E.128 R12, desc[UR36][R12.64] ;  /* 0x000000240c0c7980 */ /* 0x000f68000c101d00 */
[----:B------:R-:W5:Y:S01]  /*af50*/  LD.E.128 R28, desc[UR36][R28.64] ;  /* 0x000000241c1c7980 */ /* 0x000f62000c101d00 */
[----:B-1----:R-:W1:Y:S01]  /*af60*/  @P1 LDC R25, c[0x0][0xbf0] ;  /* 0x0002fc00ff191b82 */ /* 0x002e620000000800 */
[----:B------:R-:W-:Y:S01]  /*af70*/  UIADD3 UR9, UR9, UR10, URZ ;  /* 0x0000000a09097290 */ /* 0x000fe2000fffe03f */
[----:B------:R-:W-:Y:S01]  /*af80*/  IADD3 R20, R0, UR42, RZ ;  /* 0x0000002a00147c10 */ /* 0x000fe2000fffe0ff */
[----:B------:R-:W5:Y:S01]  /*af90*/  LD.E.128 R32, desc[UR36][R32.64] ;  /* 0x0000002420207980 */ /* 0x000f62000c101d00 */
[----:B------:R-:W-:Y:S02]  /*afa0*/  ULDC.64 UR10, c[0x0][0xae8] ;  /* 0x0002ba00000a7ab9 */ /* 0x000fe40000000a00 */
[----:B------:R-:W-:Y:S01]  /*afb0*/  UIMAD.WIDE.U32 UR8, UR14, UR10, UR8 ;  /* 0x0000000a0e0872a5 */ /* 0x000fe2000f8e0008 */
[----:B------:R-:W5:Y:S01]  /*afc0*/  LD.E.128 R36, desc[UR36][R36.64] ;  /* 0x0000002424247980 */ /* 0x000f62000c101d00 */
[----:B------:R-:W-:Y:S01]  /*afd0*/  USHF.R.S32.HI UR4, URZ, 0x1f, UR7 ;  /* 0x0000001f3f047899 */ /* 0x000fe20008011407 */
[----:B0-----:R-:W-:Y:S01]  /*afe0*/  @P1 IMAD.HI.U32 R0, R20, R3, RZ ;  /* 0x0000000314001227 */ /* 0x001fe200078e00ff */
[----:B------:R-:W-:Y:S01]  /*aff0*/  UIMAD UR9, UR14, UR11, UR9 ;  /* 0x0000000b0e0972a4 */ /* 0x000fe2000f8e0209 */
[----:B------:R-:W5:Y:S02]  /*b000*/  LD.E.128 R40, desc[UR36][R40.64] ;  /* 0x0000002428287980 */ /* 0x000f64000c101d00 */
[----:B------:R-:W-:-:S02]  /*b010*/  ULDC.64 UR10, c[0x0][0xaf0] ;  /* 0x0002bc00000a7ab9 */ /* 0x000fc40000000a00 */
[----:B------:R-:W-:Y:S01]  /*b020*/  UIMAD UR4, UR4, UR10, URZ ;  /* 0x0000000a040472a4 */ /* 0x000fe2000f8e023f */
[----:B------:R-:W-:Y:S01]  /*b030*/  IMAD.MOV.U32 R21, RZ, RZ, R20 ;  /* 0x000000ffff157224 */ /* 0x000fe200078e0014 */
[----:B------:R-:W-:Y:S01]  /*b040*/  UIMAD.WIDE.U32 UR8, UR7, UR10, UR8 ;  /* 0x0000000a070872a5 */ /* 0x000fe2000f8e0008 */
[----:B------:R-:W5:Y:S01]  /*b050*/  LD.E.128 R44, desc[UR36][R44.64] ;  /* 0x000000242c2c7980 */ /* 0x000f62000c101d00 */
[----:B------:R-:W-:-:S03]  /*b060*/  UIMAD UR4, UR7, UR11, UR4 ;  /* 0x0000000b070472a4 */ /* 0x000fc6000f8e0204 */
[----:B------:R-:W-:Y:S01]  /*b070*/  ULDC.64 UR10, c[0x0][0xae0] ;  /* 0x0002b800000a7ab9 */ /* 0x000fe20000000a00 */
[----:B-1----:R-:W-:Y:S01]  /*b080*/  @P1 SHF.R.U32.HI R21, RZ, R25, R0 ;  /* 0x00000019ff151219 */ /* 0x002fe20000011600 */
[----:B------:R-:W-:Y:S02]  /*b090*/  UIADD3 UR4, UR9, UR4, URZ ;  /* 0x0000000409047290 */ /* 0x000fe4000fffe03f */
[----:B------:R-:W-:Y:S01]  /*b0a0*/  IMAD.U32 R3, RZ, RZ, UR9 ;  /* 0x00000009ff037e24 */ /* 0x000fe2000f8e00ff */
[----:B------:R-:W-:Y:S01]  /*b0b0*/  @!PT LDS RZ, [RZ] ;  /* 0x00000000fffff984 */ /* 0x000fe20000000800 */
[----:B------:R-:W-:Y:S01]  /*b0c0*/  @!PT LDS RZ, [RZ] ;  /* 0x00000000fffff984 */ /* 0x000fe20000000800 */
[----:B------:R-:W-:Y:S01]  /*b0d0*/  @!PT LDS RZ, [RZ] ;  /* 0x00000000fffff984 */ /* 0x000fe20000000800 */
[----:B------:R-:W-:Y:S01]  /*b0e0*/  @!PT LDS RZ, [RZ] ;  /* 0x00000000fffff984 */ /* 0x000fe20000000800 */
[----:B------:R0:W-:Y:S06]  /*b0f0*/  MEMBAR.ALL.CTA ;  /* 0x0000000000007992 */ /* 0x0001ec0000008000 */
[----:B0-----:R-:W0:Y:S01]  /*b100*/  FENCE.VIEW.ASYNC.S ;  /* 0x00000000000073c6 */ /* 0x001e220000000000 */
[--C-:B------:R-:W-:Y:S01]  /*b110*/  SHF.R.S32.HI R0, RZ, 0x1f, R21.reuse ;  /* 0x0000001fff007819 */ /* 0x100fe20000011415 */
[----:B------:R-:W-:-:S02]  /*b120*/  IMAD.MOV R25, RZ, RZ, -R21 ;  /* 0x000000ffff197224 */ /* 0x000fc400078e0a15 */
[----:B------:R-:W-:Y:S01]  /*b130*/  IMAD.U32 R2, RZ, RZ, UR8 ;  /* 0x00000008ff027e24 */ /* 0x000fe2000f8e00ff */
[----:B------:R-:W-:Y:S01]  /*b140*/  ULDC.64 UR8, c[0x0][0xad8] ;  /* 0x0002b60000087ab9 */ /* 0x000fe20000000a00 */
[----:B------:R-:W-:Y:S02]  /*b150*/  IMAD R0, R0, UR10, RZ ;  /* 0x0000000a00007c24 */ /* 0x000fe4000f8e02ff */
[----:B------:R-:W-:Y:S02]  /*b160*/  IMAD R25, R26, R25, R20 ;  /* 0x000000191a197224 */ /* 0x000fe400078e0214 */
[----:B------:R-:W-:Y:S02]  /*b170*/  IMAD.U32 R3, RZ, RZ, UR4 ;  /* 0x00000004ff037e24 */ /* 0x000fe4000f8e00ff */
[C---:B------:R-:W-:Y:S01]  /*b180*/  IMAD R49, R21.reuse, UR11, R0 ;  /* 0x0000000b15317c24 */ /* 0x040fe2000f8e0200 */
[----:B------:R-:W-:Y:S01]  /*b190*/  SHF.R.S32.HI R0, RZ, 0x1f, R25 ;  /* 0x0000001fff007819 */ /* 0x000fe20000011419 */
[----:B------:R-:W-:-:S04]  /*b1a0*/  IMAD.WIDE.U32 R2, R21, UR10, R2 ;  /* 0x0000000a15027c25 */ /* 0x000fc8000f8e0002 */
[----:B------:R-:W-:Y:S02]  /*b1b0*/  IMAD.IADD R3, R3, 0x1, R49 ;  /* 0x0000000103037824 */ /* 0x000fe400078e0231 */
[----:B------:R-:W-:Y:S02]  /*b1c0*/  IMAD R20, R0, UR8, RZ ;  /* 0x0000000800147c24 */ /* 0x000fe4000f8e02ff */
[----:B------:R-:W-:Y:S02]  /*b1d0*/  VIADD R26, R178, UR42 ;  /* 0x0000002ab21a7c36 */ /* 0x000fe40008000000 */
        /* <DEDUP_REMOVED lines=21> */
[CC--:B-1----:R-:W-:Y:S02]  /*b330*/  @!P2 LEA R2, P4, R16.reuse, R20.reuse, 0x1 ;  /* 0x000000141002a211 */ /* 0x0c2fe400078808ff */
[C---:B------:R-:W-:Y:S02]  /*b340*/  @!P3 LEA R20, P5, R19.reuse, R20, 0x1 ;  /* 0x000000141314b211 */ /* 0x040fe400078a08ff */
[-C--:B--2---:R-:W-:Y:S02]  /*b350*/  @!P2 LEA.HI.X R3, R16, R0.reuse, R202, 0x1, P4 ;  /* 0x000000001003a211 */ /* 0x084fe400020f0cca */
[----:B------:R-:W-:-:S03]  /*b360*/  @!P3 LEA.HI.X R21, R19, R0, R201, 0x1, P5 ;  /* 0x000000001315b211 */ /* 0x000fc600028f0cc9 */
[----:B-----5:R3:W-:Y:S04]  /*b370*/  @!P2 ST.E.128 desc[UR36][R2.64], R4 ;  /* 0x000000040200a985 */ /* 0x0207e8000c101d24 */
[----:B------:R3:W-:Y:S02]  /*b380*/  @!P3 ST.E.128 desc[UR36][R20.64], R32 ;  /* 0x000000201400b985 */ /* 0x0007e4000c101d24 */
.L_x_2419:
[----:B------:R-:W-:Y:S05]  /*b390*/  BSYNC B1 ;  /* 0x0000000000017941 */ /* 0x000fea0003800000 */
.L_x_2418:
[----:B--2---:R2:W4:Y:S01]  /*b3a0*/  SHFL.IDX PT, R0, R25, 0x1, 0x181f ;  /* 0x00381f0019007f89 */ /* 0x00452200000e0000 */
        /* <DEDUP_REMOVED lines=12> */
.L_x_2421:
[----:B------:R-:W-:Y:S05]  /*b470*/  BSYNC B1 ;  /* 0x0000000000017941 */ /* 0x000fea0003800000 */
.L_x_2420:
        /* <DEDUP_REMOVED lines=13> */
.L_x_2423:
[----:B------:R-:W-:Y:S05]  /*b550*/  BSYNC B1 ;  /* 0x0000000000017941 */ /* 0x000fea0003800000 */
.L_x_2422:
[----:B0-----:R-:W-:Y:S01]  /*b560*/  VIADD R0, R26, 0x60 ;  /* 0x000000601a007836 */ /* 0x001fe20000000000 */
[----:B--2-4-:R-:W4:Y:S04]  /*b570*/  SHFL.IDX PT, R25, R25, 0x3, 0x181f ;  /* 0x00781f0019197f89 */ /* 0x014f2800000e0000 */
[----:B------:R-:W-:Y:S01]  /*b580*/  ISETP.GE.AND P0, PT, R0, R23, PT ;  /* 0x000000170000720c */ /* 0x000fe20003f06270 */
[----:B------:R-:W0:-:S12]  /*b590*/  SHFL.IDX PT, R24, R24, 0x3, 0x181f ;  /* 0x00781f0018187f89 */ /* 0x000e1800000e0000 */
        /* <DEDUP_REMOVED lines=12> */
.L_x_2417:
        /* <DEDUP_REMOVED lines=12> */
[----:B------:R-:W-:Y:S01]  /*b720*/  BSSY B1, `(.L_x_2425) ;  /* 0x0000067000017945 */ /* 0x000fe20003800000 */
[----:B------:R-:W-:Y:S01]  /*b730*/  ULDC.64 UR10, c[0x0][0xb38] ;  /* 0x0002ce00000a7ab9 */ /* 0x000fe20000000a00 */
[----:B------:R-:W-:Y:S01]  /*b740*/  PRMT R97, RZ, 0x654, R97 ;  /* 0x00000654ff617816 */ /* 0x000fe20000000061 */
[----:B------:R-:W-:-:S04]  /*b750*/  UIMAD.WIDE.U32 UR8, UR15, UR10, UR8 ;  /* 0x0000000a0f0872a5 */ /* 0x000fc8000f8e0008 */
[----:B------:R-:W-:Y:S01]  /*b760*/  UIMAD UR9, UR15, UR11, UR9 ;  /* 0x0000000b0f0972a4 */ /* 0x000fe2000f8e0209 */
[----:B------:R2:W-:Y:S02]  /*b770*/  SYNCS.ARRIVE.TRANS64.RED.A1T0 RZ, [R97+URZ], RZ ;  /* 0x000000ff61ff79a7 */ /* 0x0005e4000810043f */
[----:B------:R-:W-:Y:S02]  /*b780*/  ULDC.64 UR10, c[0x0][0xb40] ;  /* 0x0002d000000a7ab9 */ /* 0x000fe40000000a00 */
[----:B------:R-:W-:Y:S02]  /*b790*/  UIMAD UR4, UR4, UR10, URZ ;  /* 0x0000000a040472a4 */ /* 0x000fe4000f8e023f */
[----:B------:R-:W-:Y:S01]  /*b7a0*/  UIMAD.WIDE.U32 UR8, UR7, UR10, UR8 ;  /* 0x0000000a070872a5 */ /* 0x000fe2000f8e0008 */
[----:B0-----:R-:W-:Y:S01]  /*b7b0*/  @P1 IMAD.HI.U32 R0, R11, R0, RZ ;  /* 0x000000000b001227 */ /* 0x001fe200078e00ff */
[----:B------:R-:W-:-:S03]  /*b7c0*/  UIMAD UR4, UR7, UR11, UR4 ;  /* 0x0000000b070472a4 */ /* 0x000fc6000f8e0204 */
[----:B------:R-:W-:Y:S01]  /*b7d0*/  ULDC.64 UR10, c[0x0][0xb48] ;  /* 0x0002d200000a7ab9 */ /* 0x000fe20000000a00 */
[----:B------:R-:W-:Y:S01]  /*b7e0*/  UIADD3 UR9, UR9, UR4, URZ ;  /* 0x0000000409097290 */ /* 0x000fe2000fffe03f */
[----:B-1----:R-:W-:-:S03]  /*b7f0*/  @P1 SHF.R.U32.HI R7, RZ, R5, R0 ;  /* 0x00000005ff071219 */ /* 0x002fc60000011600 */
[----:B------:R-:W-:Y:S01]  /*b800*/  UIMAD.WIDE.U32 UR8, UR14, UR10, UR8 ;  /* 0x0000000a0e0872a5 */ /* 0x000fe2000f8e0008 */
[--C-:B------:R-:W-:Y:S01]  /*b810*/  SHF.R.S32.HI R0, RZ, 0x1f, R7.reuse ;  /* 0x0000001fff007819 */ /* 0x100fe20000011407 */
[----:B------:R-:W-:Y:S02]  /*b820*/  IMAD.MOV R9, RZ, RZ, -R7 ;  /* 0x000000ffff097224 */ /* 0x000fe400078e0a07 */
        /* <DEDUP_REMOVED lines=86> */
.L_x_2426:
[----:B------:R-:W-:Y:S05]  /*bd90*/  BSYNC B1 ;  /* 0x0000000000017941 */ /* 0x000fea0003800000 */
.L_x_2425:
        /* <DEDUP_REMOVED lines=69> */
.L_x_2415:
[----:B------:R-:W-:Y:S01]  /*c1f0*/  R2UR UR4, R161 ;  /* 0x00000000a10472ca */ /* 0x000fe200000e0000 */
[----:B------:R-:W-:Y:S01]  /*c200*/  ULDC.64 UR8, c[0x0][0xc00] ;  /* 0x0003000000087ab9 */ /* 0x000fe20000000a00 */
[----:B------:R-:W-:Y:S01]  /*c210*/  R2UR UR7, R23 ;  /* 0x00000000170772ca */ /* 0x000fe200000e0000 */
[----:B------:R-:W-:-:S04]  /*c220*/  UISETP.NE.U32.AND UP0, UPT, UR8, URZ, UPT ;  /* 0x0000003f0800728c */ /* 0x000fc8000bf05070 */
[----:B------:R-:W-:-:S03]  /*c230*/  UISETP.NE.AND.EX UP0, UPT, UR9, URZ, UPT, UP0 ;  /* 0x0000003f0900728c */ /* 0x000fc6000bf05300 */
[----:B------:R-:W-:-:S03]  /*c240*/  ULDC.64 UR8, c[0x0][0xc00] ;  /* 0x0003000000087ab9 */ /* 0x000fc60000000a00 */
[----:B------:R-:W-:Y:S01]  /*c250*/  UIMAD.WIDE UR8, UR4, 0x4, UR8 ;  /* 0x00000004040878a5 */ /* 0x000fe2000f8e0208 */
[----:B------:R-:W-:-:S05]  /*c260*/  PLOP3.LUT P1, PT, PT, PT, UP0, 0x80, 0x0 ;  /* 0x000000000000781c */ /* 0x000fca0003f2f008 */
[----:B------:R-:W-:Y:S02]  /*c270*/  IMAD.U32 R2, RZ, RZ, UR8 ;  /* 0x00000008ff027e24 */ /* 0x000fe4000f8e00ff */
[----:B------:R-:W-:Y:S01]  /*c280*/  IMAD.U32 R3, RZ, RZ, UR9 ;  /* 0x00000009ff037e24 */ /* 0x000fe2000f8e00ff */
[----:B------:R-:W-:Y:S02]  /*c290*/  ULDC.64 UR8, c[0x0][0xc08] ;  /* 0x0003020000087ab9 */ /* 0x000fe40000000a00 */
[----:B------:R-:W-:-:S03]  /*c2a0*/  UISETP.NE.U32.AND UP1, UPT, UR8, URZ, UPT ;  /* 0x0000003f0800728c */ /* 0x000fc6000bf25070 */
[----:B------:R-:W2:Y:S01]  /*c2b0*/  @P1 LDG.E R6, desc[UR36][R2.64] ;  /* 0x0000002402061981 */ /* 0x000ea2000c1e1900 */
[----:B------:R-:W-:-:S06]  /*c2c0*/  UISETP.NE.AND.EX UP1, UPT, UR9, URZ, UPT, UP1 ;  /* 0x0000003f0900728c */ /* 0x000fcc000bf25310 */
[----:B------:R-:W-:-:S05]  /*c2d0*/  PLOP3.LUT P2, PT, PT, PT, UP1, 0x80, 0x0 ;  /* 0x000000000000781c */ /* 0x000fca0003f4f018 */
[----:B------:R-:W-:Y:S02]  /*c2e0*/  @UP1 ULDC.64 UR8, c[0x0][0xc08] ;  /* 0x0003020000081ab9 */ /* 0x000fe40000000a00 */
[----:B------:R-:W-:-:S03]  /*c2f0*/  @UP1 UIMAD.WIDE UR8, UR4, 0x4, UR8 ;  /* 0x00000004040818a5 */ /* 0x000fc6000f8e0208 */
[----:B------:R-:W-:Y:S02]  /*c300*/  ULDC UR4, c[0x0][0xa88] ;  /* 0x0002a20000047ab9 */ /* 0x000fe40000000800 */
[----:B------:R-:W-:Y:S01]  /*c310*/  IMAD.U32 R0, RZ, RZ, UR4 ;  /* 0x00000004ff007e24 */ /* 0x000fe2000f8e00ff */
[----:B------:R-:W-:Y:S01]  /*c320*/  MOV R4, UR8 ;  /* 0x0000000800047c02 */ /* 0x000fe20008000f00 */
        /* <DEDUP_REMOVED lines=14> */
.L_x_2427:
[----:B------:R-:W-:Y:S01]  /*c410*/  R2UR UR7, R161 ;  /* 0x00000000a10772ca */ /* 0x000fe200000e0000 */
[----:B------:R-:W-:Y:S01]  /*c420*/  BSSY B1, `(.L_x_2428) ;  /* 0x000003d000017945 */ /* 0x000fe20003800000 */
[----:B------:R-:W-:-:S11]  /*c430*/  R2UR UR8, R179 ;  /* 0x00000000b30872ca */ /* 0x000fd600000e0000 */
[----:B------:R-:W-:Y:S02]  /*c440*/  USEL UR7, UR7, URZ, !UP0 ;  /* 0x0000003f07077287 */ /* 0x000fe4000c000000 */
[----:B------:R-:W-:Y:S01]  /*c450*/  USEL UR10, UR8, URZ, !UP0 ;  /* 0x0000003f080a7287 */ /* 0x000fe2000c000000 */
[----:B------:R-:W-:Y:S11]  /*c460*/  @P0 BRA `(.L_x_2429) ;  /* 0x0000000000e00947 */ /* 0x000ff60003800000 */
[----:B------:R-:W0:Y:S01]  /*c470*/  S2R R3, SR_TID.X ;  /* 0x0000000000037919 */ /* 0x000e220000002100 */
[----:B------:R-:W1:Y:S01]  /*c480*/  LDC R9, c[0x0][0xbe8] ;  /* 0x0002fa00ff097b82 */ /* 0x000e620000000800 */
[----:B------:R-:W-:Y:S02]  /*c490*/  IMAD.U32 R4, RZ, RZ, UR42 ;  /* 0x0000002aff047e24 */ /* 0x000fe4000f8e00ff */
[----:B-1---5:R-:W-:-:S03]  /*c4a0*/  IMAD R2, R0, R9, RZ ;  /* 0x0000000900027224 */ /* 0x022fc600078e02ff */
        /* <DEDUP_REMOVED lines=17> */
[----:B------:R-:W-:Y:S02]  /*c5c0*/  UIMAD.WIDE.U32 UR16, UR8, UR19, URZ ;  /* 0x00000013081072a5 */ /* 0x000fe4000f8e003f */
[----:B------:R-:W-:Y:S01]  /*c5d0*/  UIMAD UR13, UR13, UR7, URZ ;  /* 0x000000070d0d72a4 */ /* 0x000fe2000f8e023f */
[----:B0-----:R-:W-:Y:S01]  /*c5e0*/  @P0 IMAD.HI.U32 R2, R4, R3, RZ ;  /* 0x0000000304020227 */ /* 0x001fe200078e00ff */
[----:B------:R-:W-:Y:S02]  /*c5f0*/  UIMAD UR19, UR9, UR19, URZ ;  /* 0x00000013091372a4 */ /* 0x000fe4000f8e023f */
[----:B------:R-:W-:Y:S02]  /*c600*/  UIMAD.WIDE.U32 UR8, UR12, UR7, URZ ;  /* 0x000000070c0872a5 */ /* 0x000fe4000f8e003f */
[----:B------:R-:W-:-:S02]  /*c610*/  UIMAD.WIDE.U32 UR22, UR14, UR11, URZ ;  /* 0x0000000b0e1672a5 */ /* 0x000fc4000f8e003f */
[----:B------:R-:W-:Y:S01]  /*c620*/  UIMAD UR11, UR15, UR11, URZ ;  /* 0x0000000b0f0b72a4 */ /* 0x000fe2000f8e023f */
[----:B-1----:R-:W-:Y:S01]  /*c630*/  @P0 SHF.R.U32.HI R5, RZ, R7, R2 ;  /* 0x00000007ff050219 */ /* 0x002fe20000011602 */
[----:B------:R-:W-:Y:S02]  /*c640*/  UIMAD UR13, UR12, UR10, UR13 ;  /* 0x0000000a0c0d72a4 */ /* 0x000fe4000f8e020d */
[----:B------:R-:W-:Y:S01]  /*c650*/  UIADD3 UR16, UP1, UP2, UR8, UR16, UR4 ;  /* 0x0000001008107290 */ /* 0x000fe2000fa3e004 */
[----:B------:R-:W-:Y:S01]  /*c660*/  IMAD.U32 R2, RZ, RZ, UR22 ;  /* 0x00000016ff027e24 */ /* 0x000fe2000f8e00ff */
[----:B------:R-:W-:Y:S01]  /*c670*/  UIADD3 UR8, UR23, UR11, URZ ;  /* 0x0000000b17087290 */ /* 0x000fe2000fffe03f */
[--C-:B------:R-:W-:Y:S01]  /*c680*/  IMAD.MOV R7, RZ, RZ, -R5.reuse ;  /* 0x000000ffff077224 */ /* 0x100fe200078e0a05 */
[----:B------:R-:W-:Y:S01]  /*c690*/  UIADD3 UR19, UR17, UR19, URZ ;  /* 0x0000001311137290 */ /* 0x000fe2000fffe03f */
[----:B------:R-:W-:Y:S01]  /*c6a0*/  MOV R3, UR23 ;  /* 0x0000001700037c02 */ /* 0x000fe20008000f00 */
[----:B------:R-:W-:Y:S01]  /*c6b0*/  UIADD3 UR11, UR9, UR13, URZ ;  /* 0x0000000d090b7290 */ /* 0x000fe2000fffe03f */
[----:B------:R-:W-:Y:S01]  /*c6c0*/  IMAD R7, R9, R7, R4 ;  /* 0x0000000709077224 */ /* 0x000fe200078e0204 */
[----:B------:R-:W-:Y:S01]  /*c6d0*/  IADD3 R2, P0, P1, R5, UR16, R2 ;  /* 0x0000001005027c10 */ /* 0x000fe2000f91e002 */
[----:B------:R-:W-:Y:S01]  /*c6e0*/  IMAD.U32 R6, RZ, RZ, UR8 ;  /* 0x00000008ff067e24 */ /* 0x000fe2000f8e00ff */
[----:B------:R-:W-:Y:S01]  /*c6f0*/  UIADD3.X UR11, UR11, UR19, UR20, UP1, UP2 ;  /* 0x000000130b0b7290 */ /* 0x000fe20008fe4414 */
[----:B------:R-:W-:Y:S01]  /*c700*/  SHF.R.S32.HI R5, RZ, 0x1f, R5 ;  /* 0x0000001fff057819 */ /* 0x000fe20000011405 */
[----:B------:R-:W-:Y:S01]  /*c710*/  ULDC.64 UR8, c[0x0][UR18+0x210] ;  /* 0x0000840012087abb */ /* 0x000fe20008000a00 */
[----:B------:R-:W-:Y:S01]  /*c720*/  SHF.R.S32.HI R4, RZ, 0x1f, R7 ;  /* 0x0000001fff047819 */ /* 0x000fe20000011407 */
[----:B------:R-:W-:Y:S01]  /*c730*/  IMAD R9, R7, UR9, RZ ;  /* 0x0000000907097c24 */ /* 0x000fe2000f8e02ff */
[----:B------:R-:W-:Y:S01]  /*c740*/  ULDC.64 UR12, c[0x0][0xba8] ;  /* 0x0002ea00000c7ab9 */ /* 0x000fe20000000a00 */
[----:B------:R-:W-:Y:S01]  /*c750*/  IADD3.X R3, R5, UR11, R6, P0, P1 ;  /* 0x0000000b05037c10 */ /* 0x000fe200087e2406 */
[----:B------:R-:W-:Y:S01]  /*c760*/  @!UP0 ULDC UR12, c[0x0][0xb50] ;  /* 0x0002d400000c8ab9 */ /* 0x000fe20000000800 */
[----:B------:R-:W-:Y:S01]  /*c770*/  IMAD R9, R4, UR8, R9 ;  /* 0x0000000804097c24 */ /* 0x000fe2000f8e0209 */
[----:B------:R-:W-:Y:S01]  /*c780*/  @!UP0 ULDC UR13, c[0x0][0xb54] ;  /* 0x0002d500000d8ab9 */ /* 0x000fe20000000800 */
[----:B------:R-:W-:-:S04]  /*c790*/  IMAD.WIDE.U32 R2, R7, UR8, R2 ;  /* 0x0000000807027c25 */ /* 0x000fc8000f8e0002 */
[----:B------:R-:W-:Y:S01]  /*c7a0*/  IMAD.IADD R3, R3, 0x1, R9 ;  /* 0x0000000103037824 */ /* 0x000fe200078e0209 */
[----:B------:R-:W-:-:S04]  /*c7b0*/  LEA R4, P0, R2, UR12, 0x2 ;  /* 0x0000000c02047c11 */ /* 0x000fc8000f8010ff */
[----:B------:R-:W-:Y:S01]  /*c7c0*/  LEA.HI.X R5, R2, UR13, R3, 0x2, P0 ;  /* 0x0000000d02057c11 */ /* 0x000fe200080f1403 */
[----:B------:R-:W-:-:S05]  /*c7d0*/  IMAD.MOV.U32 R3, RZ, RZ, -0x800000 ;  /* 0xff800000ff037424 */ /* 0x000fca00078e00ff */
[----:B------:R0:W-:Y:S03]  /*c7e0*/  STG.E desc[UR36][R4.64], R3 ;  /* 0x0000000304007986 */ /* 0x0001e6000c101924 */
.L_x_2429:
[----:B------:R-:W-:Y:S05]  /*c7f0*/  BSYNC B1 ;  /* 0x0000000000017941 */ /* 0x000fea0003800000 */
.L_x_2428:
[----:B------:R-:W-:-:S13]  /*c800*/  R2UR UR8, R23 ;  /* 0x00000000170872ca */ /* 0x000fda00000e0000 */
[----:B------:R-:W-:-:S06]  /*c810*/  UISETP.GT.AND UP0, UPT, UR8, 0x1, UPT ;  /* 0x000000010800788c */ /* 0x000fcc000bf04270 */
[----:B------:R-:W-:-:S13]  /*c820*/  PLOP3.LUT P0, PT, PT, PT, UP0, 0x80, 0x0 ;  /* 0x000000000000781c */ /* 0x000fda0003f0f008 */
[----:B------:R-:W-:Y:S05]  /*c830*/  @P0 BRA `(.L_x_2424) ;  /* 0x0000000400a80947 */ /* 0x000fea0003800000 */
[----:B------:R-:W1:Y:S01]  /*c840*/  LDC R11, c[0x0][0xbe8] ;  /* 0x0002fa00ff0b7b82 */ /* 0x000e620000000800 */
[----:B------:R-:W-:Y:S01]  /*c850*/  ULDC.64 UR12, c[0x0][0xaa0] ;  /* 0x0002a800000c7ab9 */ /* 0x000fe20000000a00 */
[----:B------:R-:W-:Y:S01]  /*c860*/  R2UR UR14, R177 ;  /* 0x00000000b10e72ca */ /* 0x000fe200000e0000 */
[----:B------:R-:W-:Y:S01]  /*c870*/  UIMAD UR11, UR20, UR12, URZ ;  /* 0x0000000c140b72a4 */ /* 0x000fe2000f8e023f */
[----:B------:R-:W-:Y:S01]  /*c880*/  IMAD R2, R22, 0x20, R178 ;  /* 0x0000002016027824 */ /* 0x000fe200078e02b2 */
[----:B------:R-:W-:Y:S01]  /*c890*/  UIMAD.WIDE.U32 UR8, UR4, UR12, URZ ;  /* 0x0000000c040872a5 */ /* 0x000fe2000f8e003f */
[----:B------:R-:W-:Y:S01]  /*c8a0*/  BSSY B1, `(.L_x_2430) ;  /* 0x0000039000017945 */ /* 0x000fe20003800000 */
[----:B------:R-:W-:Y:S01]  /*c8b0*/  UIMAD UR11, UR4, UR13, UR11 ;  /* 0x0000000d040b72a4 */ /* 0x000fe2000f8e020b */
[----:B------:R-:W-:Y:S02]  /*c8c0*/  VIADD R6, R2, UR42 ;  /* 0x0000002a02067c36 */ /* 0x000fe40008000000 */
[----:B------:R-:W-:Y:S01]  /*c8d0*/  ULDC.64 UR12, c[0x0][0xae8] ;  /* 0x0002ba00000c7ab9 */ /* 0x000fe20000000a00 */
[----:B------:R-:W-:Y:S01]  /*c8e0*/  UIADD3 UR9, UR9, UR11, URZ ;  /* 0x0000000b09097290 */ /* 0x000fe2000fffe03f */
[----:B0-----:R-:W-:-:S03]  /*c8f0*/  IMAD.MOV.U32 R5, RZ, RZ, R6 ;  /* 0x000000ffff057224 */ /* 0x001fc600078e0006 */
[----:B------:R-:W-:-:S04]  /*c900*/  UIMAD.WIDE.U32 UR8, UR14, UR12, UR8 ;  /* 0x0000000c0e0872a5 */ /* 0x000fc8000f8e0008 */
[----:B------:R-:W-:-:S03]  /*c910*/  UIMAD UR9, UR14, UR13, UR9 ;  /* 0x0000000d0e0972a4 */ /* 0x000fc6000f8e0209 */
[----:B------:R-:W-:Y:S01]  /*c920*/  ULDC.64 UR12, c[0x0][0xaf0] ;  /* 0x0002bc00000c7ab9 */ /* 0x000fe20000000a00 */
[----:B-1----:R-:W-:Y:S01]  /*c930*/  ISETP.NE.AND P0, PT, R11, 0x1, PT ;  /* 0x000000010b00780c */ /* 0x002fe20003f05270 */
[----:B------:R-:W-:Y:S02]  /*c940*/  UIMAD UR10, UR10, UR12, URZ ;  /* 0x0000000c0a0a72a4 */ /* 0x000fe4000f8e023f */
[----:B------:R-:W-:Y:S02]  /*c950*/  UIMAD.WIDE.U32 UR8, UR7, UR12, UR8 ;  /* 0x0000000c070872a5 */ /* 0x000fe4000f8e0008 */
[----:B------:R-:W-:-:S03]  /*c960*/  UIMAD UR4, UR7, UR13, UR10 ;  /* 0x0000000d070472a4 */ /* 0x000fc6000f8e020a */
[----:B------:R-:W-:Y:S01]  /*c970*/  ULDC.64 UR10, c[0x0][0xae0] ;  /* 0x0002b800000a7ab9 */ /* 0x000fe20000000a00 */
[----:B------:R-:W-:-:S04]  /*c980*/  UIADD3 UR4, UR9, UR4, URZ ;  /* 0x0000000409047290 */ /* 0x000fc8000fffe03f */
        /* <DEDUP_REMOVED lines=17> */
[----:B------:R-:W-:Y:S02]  /*caa0*/  VIADD R6, R178, UR42 ;  /* 0x0000002ab2067c36 */ /* 0x000fe40008000000 */
[----:B-----5:R-:W-:Y:S02]  /*cab0*/  IMAD R11, R0, R11, RZ ;  /* 0x0000000b000b7224 */ /* 0x020fe400078e02ff */
[C---:B------:R-:W-:Y:S02]  /*cac0*/  IMAD R5, R7.reuse, UR9, R4 ;  /* 0x0000000907057c24 */ /* 0x040fe4000f8e0204 */
[----:B------:R-:W-:Y:S01]  /*cad0*/  IMAD.WIDE.U32 R2, R7, UR8, R2 ;  /* 0x0000000807027c25 */ /* 0x000fe2000f8e0002 */
[----:B------:R-:W-:Y:S01]  /*cae0*/  ISETP.GE.AND P2, PT, R6, R11, PT ;  /* 0x0000000b0600720c */ /* 0x000fe20003f46270 */
[----:B------:R-:W-:-:S02]  /*caf0*/  ULDC.64 UR8, c[0x0][0xa80] ;  /* 0x0002a00000087ab9 */ /* 0x000fc40000000a00 */
[----:B------:R-:W-:Y:S01]  /*cb00*/  VIADD R0, R6, 0x20 ;  /* 0x0000002006007836 */ /* 0x000fe20000000000 */
[----:B------:R-:W-:Y:S01]  /*cb10*/  LEA R4, P3, R2, UR8, 0x1 ;  /* 0x0000000802047c11 */ /* 0x000fe2000f8608ff */
[----:B------:R-:W-:-:S03]  /*cb20*/  IMAD.IADD R3, R3, 0x1, R5 ;  /* 0x0000000103037824 */ /* 0x000fc600078e0205 */
[-C--:B------:R-:W-:Y:S01]  /*cb30*/  ISETP.GE.AND P1, PT, R0, R11.reuse, PT ;  /* 0x0000000b0000720c */ /* 0x080fe20003f26270 */
[----:B------:R-:W-:Y:S01]  /*cb40*/  VIADD R0, R6, 0x40 ;  /* 0x0000004006007836 */ /* 0x000fe20000000000 */
[----:B------:R-:W-:Y:S02]  /*cb50*/  LEA.HI.X R5, R2, UR9, R3, 0x1, P3 ;  /* 0x0000000902057c11 */ /* 0x000fe400098f0c03 */
[----:B------:R0:W1:Y:S02]  /*cb60*/  SHFL.IDX PT, R2, R4, RZ, 0x181f ;  /* 0x00181fff04027589 */ /* 0x00006400000e0000 */
[----:B------:R-:W-:Y:S02]  /*cb70*/  ISETP.GE.AND P0, PT, R0, R11, PT ;  /* 0x0000000b0000720c */ /* 0x000fe40003f06270 */
[----:B------:R0:W2:Y:S01]  /*cb80*/  SHFL.IDX PT, R0, R5, RZ, 0x181f ;  /* 0x00181fff05007589 */ /* 0x0000a200000e0000 */
[----:B------:R-:W-:Y:S10]  /*cb90*/  @P2 BRA `(.L_x_2431) ;  /* 0x0000000000242947 */ /* 0x000ff40003800000 */
[----:B------:R-:W-:Y:S02]  /*cba0*/  ULDC UR4, c[0x0][0xac8] ;  /* 0x0002b20000047ab9 */ /* 0x000fe40000000800 */
[----:B------:R-:W-:Y:S02]  /*cbb0*/  ISETP.GE.AND P4, PT, R16, UR4, PT ;  /* 0x0000000410007c0c */ /* 0x000fe4000bf86270 */
[----:B------:R-:W-:-:S11]  /*cbc0*/  ISETP.GE.AND P5, PT, R19, UR4, PT ;  /* 0x0000000413007c0c */ /* 0x000fd6000bfa6270 */
[CC--:B-1----:R-:W-:Y:S02]  /*cbd0*/  @!P4 LEA R8, P2, R16.reuse, R2.reuse, 0x1 ;  /* 0x000000021008c211 */ /* 0x0c2fe400078408ff */
[C---:B------:R-:W-:Y:S02]  /*cbe0*/  @!P5 LEA R2, P3, R19.reuse, R2, 0x1 ;  /* 0x000000021302d211 */ /* 0x040fe400078608ff */
[-C--:B--2---:R-:W-:Y:S02]  /*cbf0*/  @!P4 LEA.HI.X R9, R16, R0.reuse, R202, 0x1, P2 ;  /* 0x000000001009c211 */ /* 0x084fe400010f0cca */
[----:B------:R-:W-:-:S03]  /*cc00*/  @!P5 LEA.HI.X R3, R19, R0, R201, 0x1, P3 ;  /* 0x000000001303d211 */ /* 0x000fc600018f0cc9 */
[----:B------:R3:W-:Y:S04]  /*cc10*/  @!P4 ST.E.128 desc[UR36][R8.64], RZ ;  /* 0x000000ff0800c985 */ /* 0x0007e8000c101d24 */
[----:B------:R3:W-:Y:S02]  /*cc20*/  @!P5 ST.E.128 desc[UR36][R2.64], RZ ;  /* 0x000000ff0200d985 */ /* 0x0007e4000c101d24 */
.L_x_2431:
[----:B------:R-:W-:Y:S05]  /*cc30*/  BSYNC B1 ;  /* 0x0000000000017941 */ /* 0x000fea0003800000 */
.L_x_2430:
[----:B--2---:R2:W4:Y:S01]  /*cc40*/  SHFL.IDX PT, R0, R5, 0x1, 0x181f ;  /* 0x00381f0005007f89 */ /* 0x00452200000e0000 */
[----:B------:R-:W-:Y:S03]  /*cc50*/  BSSY B1, `(.L_x_2432) ;  /* 0x000000c000017945 */ /* 0x000fe60003800000 */
[----:B-1-3--:R2:W1:Y:S01]  /*cc60*/  SHFL.IDX PT, R2, R4, 0x1, 0x181f ;  /* 0x00381f0004027f89 */ /* 0x00a46200000e0000 */
[----:B------:R-:W-:Y:S05]  /*cc70*/  @P1 BRA `(.L_x_2433) ;  /* 0x0000000000241947 */ /* 0x000fea0003800000 */
[----:B------:R-:W-:Y:S02]  /*cc80*/  ULDC UR4, c[0x0][0xac8] ;  /* 0x0002b20000047ab9 */ /* 0x000fe40000000800 */
[----:B------:R-:W-:Y:S02]  /*cc90*/  ISETP.GE.AND P3, PT, R16, UR4, PT ;  /* 0x0000000410007c0c */ /* 0x000fe4000bf66270 */
[----:B------:R-:W-:-:S11]  /*cca0*/  ISETP.GE.AND P4, PT, R19, UR4, PT ;  /* 0x0000000413007c0c */ /* 0x000fd6000bf86270 */
[CC--:B-1----:R-:W-:Y:S02]  /*ccb0*/  @!P3 LEA R8, P1, R16.reuse, R2.reuse, 0x1 ;  /* 0x000000021008b211 */ /* 0x0c2fe400078208ff */
[C---:B------:R-:W-:Y:S02]  /*ccc0*/  @!P4 LEA R2, P2, R19.reuse, R2, 0x1 ;  /* 0x000000021302c211 */ /* 0x040fe400078408ff */
[-C--:B----4-:R-:W-:Y:S02]  /*ccd0*/  @!P3 LEA.HI.X R9, R16, R0.reuse, R202, 0x1, P1 ;  /* 0x000000001009b211 */ /* 0x090fe400008f0cca */
[----:B------:R-:W-:-:S03]  /*cce0*/  @!P4 LEA.HI.X R3, R19, R0, R201, 0x1, P2 ;  /* 0x000000001303c211 */ /* 0x000fc600010f0cc9 */
[----:B------:R3:W-:Y:S04]  /*ccf0*/  @!P3 ST.E.128 desc[UR36][R8.64], RZ ;  /* 0x000000ff0800b985 */ /* 0x0007e8000c101d24 */
[----:B------:R3:W-:Y:S02]  /*cd00*/  @!P4 ST.E.128 desc[UR36][R2.64], RZ ;  /* 0x000000ff0200c985 */ /* 0x0007e4000c101d24 */
.L_x_2433:
[----:B------:R-:W-:Y:S05]  /*cd10*/  BSYNC B1 ;  /* 0x0000000000017941 */ /* 0x000fea0003800000 */
.L_x_2432:
[----:B----4-:R4:W0:Y:S01]  /*cd20*/  SHFL.IDX PT, R0, R5, 0x2, 0x181f ;  /* 0x00581f0005007f89 */ /* 0x01082200000e0000 */
        /* <DEDUP_REMOVED lines=8> */
[-C--:B0-----:R-:W-:Y:S02]  /*cdb0*/  @!P2 LEA.HI.X R9, R16, R0.reuse, R202, 0x1, P0 ;  /* 0x000000001009a211 */ /* 0x081fe400000f0cca */
[----:B------:R-:W-:-:S03]  /*cdc0*/  @!P3 LEA.HI.X R3, R19, R0, R201, 0x1, P1 ;  /* 0x000000001303b211 */ /* 0x000fc600008f0cc9 */
[----:B------:R3:W-:Y:S04]  /*cdd0*/  @!P2 ST.E.128 desc[UR36][R8.64], RZ ;  /* 0x000000ff0800a985 */ /* 0x0007e8000c101d24 */
[----:B------:R3:W-:Y:S02]  /*cde0*/  @!P3 ST.E.128 desc[UR36][R2.64], RZ ;  /* 0x000000ff0200b985 */ /* 0x0007e4000c101d24 */
.L_x_2435:
[----:B------:R-:W-:Y:S05]  /*cdf0*/  BSYNC B1 ;  /* 0x0000000000017941 */ /* 0x000fea0003800000 */
.L_x_2434:
[----:B0-----:R-:W-:Y:S01]  /*ce00*/  IADD3 R0, R6, 0x60, RZ ;  /* 0x0000006006007810 */ /* 0x001fe20007ffe0ff */
[----:B--2-4-:R-:W2:Y:S03]  /*ce10*/  SHFL.IDX PT, R5, R5, 0x3, 0x181f ;  /* 0x00781f0005057f89 */ /* 0x014ea600000e0000 */
[----:B------:R-:W-:Y:S01]  /*ce20*/  ISETP.GE.AND P0, PT, R0, R11, PT ;  /* 0x0000000b0000720c */ /* 0x000fe20003f06270 */
[----:B-1-3--:R1:W3:-:S12]  /*ce30*/  SHFL.IDX PT, R2, R4, 0x3, 0x181f ;  /* 0x00781f0004027f89 */ /* 0x00a2d800000e0000 */
[----:B-1----:R-:W-:Y:S05]  /*ce40*/  @P0 BRA `(.L_x_2424) ;  /* 0x0000000000240947 */ /* 0x002fea0003800000 */
[----:B------:R-:W-:Y:S02]  /*ce50*/  ULDC UR4, c[0x0][0xac8] ;  /* 0x0002b20000047ab9 */ /* 0x000fe40000000800 */
[----:B------:R-:W-:Y:S02]  /*ce60*/  ISETP.GE.AND P2, PT, R16, UR4, PT ;  /* 0x0000000410007c0c */ /* 0x000fe4000bf46270 */
[----:B------:R-:W-:-:S11]  /*ce70*/  ISETP.GE.AND P3, PT, R19, UR4, PT ;  /* 0x0000000413007c0c */ /* 0x000fd6000bf66270 */
[CC--:B---3--:R-:W-:Y:S02]  /*ce80*/  @!P2 LEA R6, P0, R16.reuse, R2.reuse, 0x1 ;  /* 0x000000021006a211 */ /* 0x0c8fe400078008ff */
[C---:B------:R-:W-:Y:S02]  /*ce90*/  @!P3 LEA R2, P1, R19.reuse, R2, 0x1 ;  /* 0x000000021302b211 */ /* 0x040fe400078208ff */
[-C--:B--2---:R-:W-:Y:S02]  /*cea0*/  @!P2 LEA.HI.X R7, R16, R5.reuse, R202, 0x1, P0 ;  /* 0x000000051007a211 */ /* 0x084fe400000f0cca */
[----:B------:R-:W-:-:S03]  /*ceb0*/  @!P3 LEA.HI.X R3, R19, R5, R201, 0x1, P1 ;  /* 0x000000051303b211 */ /* 0x000fc600008f0cc9 */
[----:B------:R1:W-:Y:S04]  /*cec0*/  @!P2 ST.E.128 desc[UR36][R6.64], RZ ;  /* 0x000000ff0600a985 */ /* 0x0003e8000c101d24 */
[----:B------:R1:W-:Y:S02]  /*ced0*/  @!P3 ST.E.128 desc[UR36][R2.64], RZ ;  /* 0x000000ff0200b985 */ /* 0x0003e4000c101d24 */
.L_x_2424:
[----:B------:R-:W-:Y:S05]  /*cee0*/  BSYNC B0 ;  /* 0x0000000000007941 */ /* 0x000fea0003800000 */
.L_x_2414:
[----:B------:R-:W-:Y:S02]  /*cef0*/  ULDC UR4, c[0x0][0xc3c] ;  /* 0x00030f0000047ab9 */ /* 0x000fe40000000800 */
[----:B------:R-:W-:-:S13]  /*cf00*/  ISETP.GE.AND P0, PT, R27, UR4, PT ;  /* 0x000000041b007c0c */ /* 0x000fda000bf06270 */
[----:B------:R-:W-:Y:S05]  /*cf10*/  @!P0 BRA `(.L_x_2436) ;  /* 0xffffff40000c8947 */ /* 0x000fea000383ffff */
[----:B------:R-:W-:Y:S05]  /*cf20*/  EXIT ;  /* 0x000000000000794d */ /* 0x000fea0003800000 */
.L_x_2371:
        /* <DEDUP_REMOVED lines=16> */
.L_x_2437:
        /* <DEDUP_REMOVED lines=38> */
[----:B-1----:R-:W-:Y:S02]  /*d290*/  ISETP.GT.AND P6, PT, R6, UR6, PT ;  /* 0x0000000606007c0c */ /* 0x002fe4000bfc4270 */
[----:B------:R-:W-:-:S11]  /*d2a0*/  MOV R3, R6 ;  /* 0x0000000600037202 */ /* 0x000fd60000000f00 */
[----:B------:R-:W-:Y:S05]  /*d2b0*/  @P6 BRA `(.L_x_2439) ;  /* 0x0000000000986947 */ /* 0x000fea0003800000 */
[----:B------:R-:W-:Y:S01]  /*d2c0*/  IMAD.MOV.U32 R6, RZ, RZ, R3 ;  /* 0x000000ffff067224 */ /* 0x000fe200078e0003 */
[----:B------:R-:W-:Y:S01]  /*d2d0*/  UMOV UR4, URZ ;  /* 0x0000003f00047c82 */ /* 0x000fe20008000000 */
[----:B------:R-:W-:-:S05]  /*d2e0*/  ULDC UR5, c[0x0][0xc38] ;  /* 0x00030e0000057ab9 */ /* 0x000fca0000000800 */
.L_x_2441:
        /* <DEDUP_REMOVED lines=35> */
.L_x_2439:
        /* <DEDUP_REMOVED lines=13> */
.L_x_2442:
        /* <DEDUP_REMOVED lines=14> */
[----:B0-----:R-:W-:Y:S01]  /*d6d0*/  IMAD.MOV.U32 R2, RZ, RZ, RZ ;  /* 0x000000ffff027224 */ /* 0x001fe200078e00ff */
[----:B-1----:R-:W-:-:S05]  /*d6e0*/  IADD3 R11, RZ, -R3, RZ ;  /* 0x80000003ff0b7210 */ /* 0x002fca0007ffe0ff */
        /* <DEDUP_REMOVED lines=16> */
[----:B------:R-:W-:Y:S02]  /*d7f0*/  IABS R2, R9 ;  /* 0x0000000900027213 */ /* 0x000fe40000000000 */
[----:B0-----:R-:W-:Y:S01]  /*d800*/  IADD3 R11, RZ, -R3, RZ ;  /* 0x80000003ff0b7210 */ /* 0x001fe20007ffe0ff */
        /* <DEDUP_REMOVED lines=19> */
[----:B------:R-:W-:-:S06]  /*d940*/  @P0 IADD3 R2, R2, 0x1, RZ ;  /* 0x0000000102020810 */ /* 0x000fcc0007ffe0ff */
        /* <DEDUP_REMOVED lines=8> */
.L_x_2443:
[----:B------:R-:W0:Y:S02]  /*d9d0*/  LDC.64 R2, c[0x0][0xc90] ;  /* 0x00032400ff027b82 */ /* 0x000e240000000a00 */
[----:B0-----:R-:W-:-:S05]  /*d9e0*/  IMAD.WIDE R2, R19, 0x4, R2 ;  /* 0x0000000413027825 */ /* 0x001fca00078e0202 */
[----:B------:R0:W2:Y:S01]  /*d9f0*/  LDG.E R11, desc[UR36][R2.64] ;  /* 0x00000024020b7981 */ /* 0x0000a2000c1e1900 */
[----:B------:R-:W-:Y:S02]  /*da00*/  IABS R13, R5 ;  /* 0x00000005000d7213 */ /* 0x000fe40000000000 */
[----:B0-----:R-:W-:Y:S01]  /*da10*/  MOV R2, RZ ;  /* 0x000000ff00027202 */ /* 0x001fe20000000f00 */
        /* <DEDUP_REMOVED lines=23> */
[----:B------:R-:W-:Y:S01]  /*db90*/  IMAD R13, R11, R2, RZ ;  /* 0x000000020b0d7224 */ /* 0x000fe200078e02ff */
[----:B------:R-:W-:-:S03]  /*dba0*/  IADD3 R2, -R2, RZ, RZ ;  /* 0x000000ff02027210 */ /* 0x000fc60007ffe1ff */
        /* <DEDUP_REMOVED lines=28> */
[----:B------:R-:W-:Y:S02]  /*dd70*/  @!P2 IADD3 R2, -R2, RZ, RZ ;  /* 0x000000ff0202a210 */ /* 0x000fe40007ffe1ff */
[----:B------:R-:W-:-:S05]  /*dd80*/  @!P1 LOP3.LUT R2, RZ, R11, RZ, 0x33, !PT ;  /* 0x0000000bff029212 */ /* 0x000fca00078e33ff */
[----:B------:R-:W-:-:S07]  /*dd90*/  IMAD R18, R2, R18, R3 ;  /* 0x0000001202127224 */ /* 0x000fce00078e0203 */
.L_x_2444:
[----:B------:R-:W-:-:S05]  /*dda0*/  LOP3.LUT R17, RZ, R2, RZ, 0x33, !PT ;  /* 0x00000002ff117212 */ /* 0x000fca00078e33ff */
[----:B------:R-:W-:Y:S01]  /*ddb0*/  IMAD.IADD R17, R0, 0x1, R17 ;  /* 0x0000000100117824 */ /* 0x000fe200078e0211 */
[----:B------:R-:W-:Y:S06]  /*ddc0*/  BRA `(.L_x_2445) ;  /* 0x0000000000147947 */ /* 0x000fec0003800000 */
.L_x_2440:
[----:B------:R-:W-:Y:S01]  /*ddd0*/  ULDC UR4, c[0x0][0xc3c] ;  /* 0x00030f0000047ab9 */ /* 0x000fe20000000800 */
[----:B------:R-:W-:Y:S02]  /*dde0*/  IMAD.MOV.U32 R17, RZ, RZ, RZ ;  /* 0x000000ffff117224 */ /* 0x000fe400078e00ff */
[----:B------:R-:W-:Y:S02]  /*ddf0*/  IMAD.U32 R16, RZ, RZ, UR6 ;  /* 0x00000006ff107e24 */ /* 0x000fe4000f8e00ff */
[----:B------:R-:W-:Y:S02]  /*de00*/  IMAD.MOV.U32 R18, RZ, RZ, RZ ;  /* 0x000000ffff127224 */ /* 0x000fe400078e00ff */
[----:B------:R-:W-:-:S07]  /*de10*/  IMAD.U32 R19, RZ, RZ, UR4 ;  /* 0x00000004ff137e24 */ /* 0x000fce000f8e00ff */
.L_x_2445:
[----:B------:R-:W-:-:S13]  /*de20*/  ISETP.NE.AND P0, PT, R7, RZ, PT ;  /* 0x000000ff0700720c */ /* 0x000fda0003f05270 */
[----:B------:R-:W0:Y:S01]  /*de30*/  @!P0 S2R R3, SR_CgaCtaId ;  /* 0x0000000000038919 */ /* 0x000e220000008800 */
[----:B------:R-:W-:-:S04]  /*de40*/  @!P0 MOV R0, 0x400 ;  /* 0x0000040000008802 */ /* 0x000fc80000000f00 */
[----:B0-----:R-:W-:-:S05]  /*de50*/  @!P0 LEA R0, R3, R0, 0x18 ;  /* 0x0000000003008211 */ /* 0x001fca00078ec0ff */
[----:B------:R1:W-:Y:S01]  /*de60*/  @!P0 STS.128 [R0+0x2a8d0], R16 ;  /* 0x02a8d01000008388 */ /* 0x0003e20000000c00 */
[----:B------:R-:W-:Y:S06]  /*de70*/  BAR.ARV 0x5, 0x180 ;  /* 0x0146000000007b1d */ /* 0x000fec0000002000 */
.L_x_2438:
[----:B------:R2:W-:Y:S01]  /*de80*/  STL [R1+0x14], RZ ;  /* 0x000014ff01007387 */ /* 0x0005e20000100800 */
[----:B------:R-:W-:Y:S01]  /*de90*/  ULDC UR4, c[0x0][0xc3c] ;  /* 0x00030f0000047ab9 */ /* 0x000fe20000000800 */
[----:B------:R-:W-:Y:S01]  /*dea0*/  IMAD.MOV.U32 R28, RZ, RZ, 0x1 ;  /* 0x00000001ff1c7424 */ /* 0x000fe200078e00ff */
[----:B0-----:R-:W-:Y:S02]  /*deb0*/  ISETP.GE.AND P0, PT, R19, UR4, PT ;  /* 0x0000000413007c0c */ /* 0x001fe4000bf06270 */
[----:B------:R-:W-:-:S11]  /*dec0*/  MOV R27, RZ ;  /* 0x000000ff001b7202 */ /* 0x000fd60000000f00 */
        /* <DEDUP_REMOVED lines=9> */
[C---:B-1----:R-:W-:Y:S02]  /*df60*/  LOP3.LUT R4, R5.reuse, 0x7f, RZ, 0xc0, !PT ;  /* 0x0000007f05047812 */ /* 0x042fe400078ec0ff */
[----:B--2---:R-:W-:Y:S01]  /*df70*/  R2UR UR4, R0 ;  /* 0x00000000000472ca */ /* 0x004fe200000e0000 */
[----:B------:R-:W-:-:S05]  /*df80*/  IMAD.SHL.U32 R0, R5, 0x8, RZ ;  /* 0x0000000805007824 */ /* 0x000fca00078e00ff */
        /* <DEDUP_REMOVED lines=14> */
.L_x_2511:
[----:B0-----:R-:W0:Y:S02]  /*e070*/  LDC.64 R30, c[0x0][0xc88] ;  /* 0x00032200ff1e7b82 */ /* 0x001e240000000a00 */
[----:B0-----:R-:W-:-:S06]  /*e080*/  IMAD.WIDE R30, R19, 0x4, R30 ;  /* 0x00000004131e7825 */ /* 0x001fcc00078e021e */
[----:B------:R-:W2:Y:S01]  /*e090*/  LDG.E R30, desc[UR36][R30.64] ;  /* 0x000000241e1e7981 */ /* 0x000ea2000c1e1900 */
        /* <DEDUP_REMOVED lines=13> */
[----:B-1----:R1:W5:Y:S01]  /*e170*/  @P0 LDG.E R37, desc[UR36][R2.64] ;  /* 0x0000002402250981 */ /* 0x002362000c1e1900 */
        /* <DEDUP_REMOVED lines=31> */
.L_x_2447:
        /* <DEDUP_REMOVED lines=9> */
.L_x_2448:
        /* <DEDUP_REMOVED lines=9> */
.L_x_2449:
[----:B------:R-:W4:Y:S01]  /*e490*/  LDL R4, [R1+0x4] ;  /* 0x0000040001047983 */ /* 0x000f220000100800 */
[----:B012---:R-:W0:Y:S01]  /*e4a0*/  LDC R0, c[0x0][0x448] ;  /* 0x00011200ff007b82 */ /* 0x007e220000000800 */
[----:B-----5:R-:W-:Y:S01]  /*e4b0*/  IMAD.IADD R34, R34, 0x1, -R37 ;  /* 0x0000000122227824 */ /* 0x020fe200078e0a25 */
[----:B------:R-:W-:Y:S01]  /*e4c0*/  LOP3.LUT R23, R23, 0xffffff7f, RZ, 0xc0, !PT ;  /* 0xffffff7f17177812 */ /* 0x000fe200078ec0ff */
[----:B------:R-:W-:Y:S01]  /*e4d0*/  BSSY B0, `(.L_x_2450) ;  /* 0x0000038000007945 */ /* 0x000fe20003800000 */
[----:B0-----:R-:W-:Y:S01]  /*e4e0*/  ISETP.NE.AND P0, PT, R0, 0x1, PT ;  /* 0x000000010000780c */ /* 0x001fe20003f05270 */
[----:B------:R-:W-:-:S05]  /*e4f0*/  IMAD.SHL.U32 R0, R17, 0x80, RZ ;  /* 0x0000008011007824 */ /* 0x000fca00078e00ff */
[----:B------:R-:W-:-:S07]  /*e500*/  IADD3 R0, R0, 0x7f, RZ ;  /* 0x0000007f00007810 */ /* 0x000fce0007ffe0ff */
[----:B---3--:R-:W0:Y:S01]  /*e510*/  @P0 LDC R3, c[0x0][0x44c] ;  /* 0x00011300ff030b82 */ /* 0x008e220000000800 */
[----:B------:R-:W-:-:S07]  /*e520*/  @P0 LOP3.LUT R23, R23, 0x80, RZ, 0xfc, !PT ;  /* 0x0000008017170812 */ /* 0x000fce00078efcff */
[----:B------:R-:W1:Y:S01]  /*e530*/  @P0 LDC R5, c[0x0][0x450] ;  /* 0x00011400ff050b82 */ /* 0x000e620000000800 */
[----:B0-----:R-:W-:-:S05]  /*e540*/  @P0 IMAD.HI.U32 R2, R0, R3, RZ ;  /* 0x0000000300020227 */ /* 0x001fca00078e00ff */
[----:B-1----:R-:W-:Y:S01]  /*e550*/  @P0 SHF.R.U32.HI R0, RZ, R5, R2 ;  /* 0x00000005ff000219 */ /* 0x002fe20000011602 */
[----:B------:R-:W-:-:S04]  /*e560*/  VIADD R2, R34, 0x5f ;  /* 0x0000005f22027836 */ /* 0x000fc80000000000 */
[----:B------:R-:W-:Y:S01]  /*e570*/  IMAD.HI R2, R2, 0x2aaaaaab, RZ ;  /* 0x2aaaaaab02027827 */ /* 0x000fe200078e02ff */
[----:B----4-:R-:W-:-:S05]  /*e580*/  IADD3 R3, R34, 0x60, -R4 ;  /* 0x0000006022037810 */ /* 0x010fca0007ffe804 */
[----:B------:R-:W-:Y:S01]  /*e590*/  IMAD.IADD R0, R3, 0x1, R0 ;  /* 0x0000000103007824 */ /* 0x000fe200078e0200 */
[----:B------:R-:W-:-:S03]  /*e5a0*/  SHF.R.U32.HI R3, RZ, 0x1f, R2 ;  /* 0x0000001fff037819 */ /* 0x000fc60000011602 */
[----:B------:R-:W-:Y:S01]  /*e5b0*/  IMAD.HI R4, R0, 0x2aaaaaab, RZ ;  /* 0x2aaaaaab00047827 */ /* 0x000fe200078e02ff */
[----:B------:R-:W-:Y:S02]  /*e5c0*/  LEA.HI.SX32 R0, R2, R3, 0x1c ;  /* 0x0000000302007211 */ /* 0x000fe400078fe2ff */
[----:B------:R-:W-:Y:S02]  /*e5d0*/  LOP3.LUT R2, R18, 0xff000000, RZ, 0xc0, !PT ;  /* 0xff00000012027812 */ /* 0x000fe400078ec0ff */
[----:B------:R-:W-:Y:S02]  /*e5e0*/  SHF.R.U32.HI R3, RZ, 0x1f, R4 ;  /* 0x0000001fff037819 */ /* 0x000fe40000011604 */
[----:B------:R-:W-:Y:S02]  /*e5f0*/  SHF.R.U32.HI R2, RZ, 0x8, R2 ;  /* 0x00000008ff027819 */ /* 0x000fe40000011602 */
[----:B------:R-:W-:-:S04]  /*e600*/  LEA.HI.SX32 R3, R4, R3, 0x1c ;  /* 0x0000000304037211 */ /* 0x000fc800078fe2ff */
[----:B------:R-:W-:Y:S02]  /*e610*/  VIMNMX R0, R0, R3, PT ;  /* 0x0000000300007248 */ /* 0x000fe40003fe0100 */
[----:B------:R-:W-:Y:S02]  /*e620*/  LOP3.LUT R3, R18, 0xff0000, RZ, 0xc0, !PT ;  /* 0x00ff000012037812 */ /* 0x000fe400078ec0ff */
[----:B------:R-:W-:Y:S02]  /*e630*/  ISETP.GE.AND P0, PT, R0, 0x1, PT ;  /* 0x000000010000780c */ /* 0x000fe40003f06270 */
[----:B------:R-:W-:Y:S01]  /*e640*/  LEA.HI R2, R3, R2, RZ, 0x10 ;  /* 0x0000000203027211 */ /* 0x000fe200078f80ff */
[----:B------:R-:W-:-:S03]  /*e650*/  IMAD.MOV.U32 R3, RZ, RZ, RZ ;  /* 0x000000ffff037224 */ /* 0x000fc600078e00ff */
[----:B------:R-:W-:-:S07]  /*e660*/  LOP3.LUT R36, R2, 0xff, RZ, 0xc0, !PT ;  /* 0x000000ff02247812 */ /* 0x000fce00078ec0ff */
[----:B------:R-:W-:Y:S05]  /*e670*/  @!P0 BRA `(.L_x_2451) ;  /* 0x0000000000748947 */ /* 0x000fea0003800000 */
[----:B------:R-:W-:-:S04]  /*e680*/  SHF.R.U32.HI R4, RZ, 0x10, R2 ;  /* 0x00000010ff047819 */ /* 0x000fc80000011602 */
[----:B------:R-:W-:-:S13]  /*e690*/  ISETP.NE.AND P0, PT, R4, RZ, PT ;  /* 0x000000ff0400720c */ /* 0x000fda0003f05270 */
[----:B------:R-:W0:Y:S02]  /*e6a0*/  @!P0 LDC R4, c[0x0][0x9f0] ;  /* 0x00027c00ff048b82 */ /* 0x000e240000000800 */
[-C--:B0-----:R-:W-:Y:S02]  /*e6b0*/  IABS R6, R4.reuse ;  /* 0x0000000400067213 */ /* 0x081fe40000000000 */
[----:B------:R-:W-:Y:S02]  /*e6c0*/  IADD3 R5, R4, -0x1, R0 ;  /* 0xffffffff04057810 */ /* 0x000fe40007ffe000 */
[----:B------:R-:W0:Y:S02]  /*e6d0*/  I2F.RP R8, R6 ;  /* 0x0000000600087306 */ /* 0x000e240000209400 */
[----:B------:R-:W-:-:S04]  /*e6e0*/  LOP3.LUT R2, R5, R4, RZ, 0x3c, !PT ;  /* 0x0000000405027212 */ /* 0x000fc800078e3cff */
[----:B------:R-:W-:Y:S02]  /*e6f0*/  ISETP.GE.AND P2, PT, R2, RZ, PT ;  /* 0x000000ff0200720c */ /* 0x000fe40003f46270 */
[----:B0-----:R-:W0:Y:S02]  /*e700*/  MUFU.RCP R8, R8 ;  /* 0x0000000800087308 */ /* 0x001e240000001000 */
[----:B0-----:R-:W-:-:S06]  /*e710*/  VIADD R3, R8, 0xffffffe ;  /* 0x0ffffffe08037836 */ /* 0x001fcc0000000000 */
[----:B------:R-:W0:Y:S02]  /*e720*/  F2I.FTZ.U32.TRUNC.NTZ R3, R3 ;  /* 0x0000000300037305 */ /* 0x000e24000021f000 */
[----:B0-----:R-:W-:-:S04]  /*e730*/  IMAD.MOV R2, RZ, RZ, -R3 ;  /* 0x000000ffff027224 */ /* 0x001fc800078e0a03 */
[----:B------:R-:W-:Y:S02]  /*e740*/  IMAD R7, R2, R6, RZ ;  /* 0x0000000602077224 */ /* 0x000fe400078e02ff */
[----:B------:R-:W-:-:S04]  /*e750*/  IMAD.MOV.U32 R2, RZ, RZ, RZ ;  /* 0x000000ffff027224 */ /* 0x000fc800078e00ff */
[----:B------:R-:W-:Y:S01]  /*e760*/  IMAD.HI.U32 R7, R3, R7, R2 ;  /* 0x0000000703077227 */ /* 0x000fe200078e0002 */
[----:B------:R-:W-:Y:S02]  /*e770*/  IABS R2, R5 ;  /* 0x0000000500027213 */ /* 0x000fe40000000000 */
[----:B------:R-:W-:-:S03]  /*e780*/  IABS R5, R4 ;  /* 0x0000000400057213 */ /* 0x000fc60000000000 */
[----:B------:R-:W-:Y:S01]  /*e790*/  IMAD.HI.U32 R7, R7, R2, RZ ;  /* 0x0000000207077227 */ /* 0x000fe200078e00ff */
[----:B------:R-:W-:-:S05]  /*e7a0*/  IADD3 R3, RZ, -R5, RZ ;  /* 0x80000005ff037210 */ /* 0x000fca0007ffe0ff */
        /* <DEDUP_REMOVED lines=10> */
.L_x_2451:
[----:B------:R-:W-:Y:S05]  /*e850*/  BSYNC B0 ;  /* 0x0000000000007941 */ /* 0x000fea0003800000 */
.L_x_2450:
        /* <DEDUP_REMOVED lines=23> */
.L_x_2453:
        /* <DEDUP_REMOVED lines=20> */
.L_x_2456:
[----:B------:R-:W-:Y:S05]  /*eb10*/  BSYNC B6 ;  /* 0x0000000000067941 */ /* 0x000fea0003800000 */
.L_x_2455:
[----:B------:R-:W-:Y:S01]  /*eb20*/  IADD3 R0, R22, 0x400, RZ ;  /* 0x0000040016007810 */ /* 0x000fe20007ffe0ff */
[----:B------:R-:W-:Y:S03]  /*eb30*/  BSSY B6, `(.L_x_2457) ;  /* 0x0000022000067945 */ /* 0x000fe60003800000 */
        /* <DEDUP_REMOVED lines=18> */
.L_x_2459:
        /* <DEDUP_REMOVED lines=15> */
.L_x_2458:
[----:B------:R-:W-:Y:S05]  /*ed50*/  BSYNC B6 ;  /* 0x0000000000067941 */ /* 0x000fea0003800000 */
.L_x_2457:
[----:B------:R-:W-:Y:S01]  /*ed60*/  ULDC.64 UR4, c[0x0][0x9f8] ;  /* 0x00027e0000047ab9 */ /* 0x000fe20000000a00 */
[----:B------:R-:W0:Y:S01]  /*ed70*/  S2R R2, SR_TID.X ;  /* 0x0000000000027919 */ /* 0x000e220000002100 */
[----:B------:R-:W-:Y:S01]  /*ed80*/  ISETP.NE.U32.AND P0, PT, RZ, UR4, PT ;  /* 0x00000004ff007c0c */ /* 0x000fe2000bf05070 */
[----:B------:R-:W1:Y:S03]  /*ed90*/  LDC R5, c[0x0][0x430] ;  /* 0x00010c00ff057b82 */ /* 0x000e660000000800 */
[----:B------:R-:W-:-:S13]  /*eda0*/  ISETP.NE.AND.EX P0, PT, RZ, UR5, PT, P0 ;  /* 0x00000005ff007c0c */ /* 0x000fda000bf05300 */
[----:B------:R-:W-:Y:S01]  /*edb0*/  @P0 IADD3 R24, P1, R24, UR4, RZ ;  /* 0x0000000418180c10 */ /* 0x000fe2000ff3e0ff */
[----:B------:R-:W2:Y:S01]  /*edc0*/  S2R R21, SR_TID.X ;  /* 0x0000000000157919 */ /* 0x000ea20000002100 */
[----:B------:R-:W-:Y:S01]  /*edd0*/  LOP3.LUT R23, R23, 0xffffffdf, RZ, 0xc0, !PT ;  /* 0xffffffdf17177812 */ /* 0x000fe200078ec0ff */
[----:B------:R-:W-:Y:S01]  /*ede0*/  ULDC UR4, c[0x0][0x320] ;  /* 0x0000c80000047ab9 */ /* 0x000fe20000000800 */
[----:B------:R-:W-:-:S05]  /*edf0*/  @P0 IADD3.X R25, R25, UR5, RZ, P1, !PT ;  /* 0x0000000519190c10 */ /* 0x000fca0008ffe4ff */
[----:B------:R3:W4:Y:S01]  /*ee00*/  @P0 LDG.E R31, desc[UR36][R24.64] ;  /* 0x00000024181f0981 */ /* 0x000722000c1e1900 */
[----:B-1----:R-:W-:Y:S01]  /*ee10*/  ISETP.NE.AND P2, PT, R5, 0x1, PT ;  /* 0x000000010500780c */ /* 0x002fe20003f45270 */
[----:B------:R-:W1:Y:S01]  /*ee20*/  S2R R26, SR_TID.X ;  /* 0x00000000001a7919 */ /* 0x000e620000002100 */
[----:B0-----:R-:W-:-:S04]  /*ee30*/  LOP3.LUT R2, R2, 0x7f, RZ, 0xc0, !PT ;  /* 0x0000007f02027812 */ /* 0x001fc800078ec0ff */
[----:B------:R-:W-:Y:S01]  /*ee40*/  SHF.R.U32.HI R2, RZ, 0x3, R2 ;  /* 0x00000003ff027819 */ /* 0x000fe20000011602 */
[----:B---3--:R-:W-:-:S06]  /*ee50*/  VIADD R25, R29, 0xffffffff ;  /* 0xffffffff1d197836 */ /* 0x008fcc0000000000 */
[----:B------:R-:W0:Y:S01]  /*ee60*/  @P2 LDC R3, c[0x0][0x434] ;  /* 0x00010d00ff032b82 */ /* 0x000e220000000800 */
[----:B------:R-:W-:Y:S01]  /*ee70*/  @P2 LOP3.LUT R23, R23, 0x20, RZ, 0xfc, !PT ;  /* 0x0000002017172812 */ /* 0x000fe200078efcff */
[----:B--2---:R-:W-:-:S05]  /*ee80*/  IMAD.SHL.U32 R20, R21, 0x10, RZ ;  /* 0x0000001015147824 */ /* 0x004fca00078e00ff */
[----:B------:R-:W-:Y:S02]  /*ee90*/  LOP3.LUT R20, R2, 0x70, R20, 0xf8, !PT ;  /* 0x0000007002147812 */ /* 0x000fe400078ef814 */
[----:B------:R-:W2:Y:S03]  /*eea0*/  @P2 LDC R2, c[0x0][0x438] ;  /* 0x00010e00ff022b82 */ /* 0x000ea60000000800 */
[----:B------:R-:W-:Y:S02]  /*eeb0*/  IMAD R4, R25, 0x60, R20 ;  /* 0x0000006019047824 */ /* 0x000fe400078e0214 */
[----:B-1----:R-:W-:Y:S02]  /*eec0*/  IMAD.SHL.U32 R9, R26, 0x8, RZ ;  /* 0x000000081a097824 */ /* 0x002fe400078e00ff */
[C---:B------:R-:W-:Y:S01]  /*eed0*/  IMAD.IADD R0, R4.reuse, 0x1, R37 ;  /* 0x0000000104007824 */ /* 0x040fe200078e0225 */
[----:B------:R-:W-:-:S02]  /*eee0*/  ISETP.GE.AND P0, PT, R4, R34, PT ;  /* 0x000000220400720c */ /* 0x000fc40003f06270 */
[----:B------:R-:W-:Y:S01]  /*eef0*/  LOP3.LUT R9, R9, 0x38, RZ, 0xc0, !PT ;  /* 0x0000003809097812 */ /* 0x000fe200078ec0ff */
[----:B0-----:R-:W-:Y:S01]  /*ef00*/  @P2 IMAD.HI.U32 R3, R0, R3, RZ ;  /* 0x0000000300032227 */ /* 0x001fe200078e00ff */
[----:B------:R-:W-:Y:S02]  /*ef10*/  ISETP.GT.U32.OR P0, PT, R20, 0x5f, P0 ;  /* 0x0000005f1400780c */ /* 0x000fe40000704470 */
[C---:B------:R-:W-:Y:S01]  /*ef20*/  LOP3.LUT R8, R9.reuse, 0x40, RZ, 0xfc, !PT ;  /* 0x0000004009087812 */ /* 0x040fe200078efcff */
[----:B------:R-:W-:Y:S01]  /*ef30*/  IMAD.MOV.U32 R4, RZ, RZ, R0 ;  /* 0x000000ffff047224 */ /* 0x000fe200078e0000 */
[----:B------:R-:W-:Y:S02]  /*ef40*/  ISETP.GE.AND P1, PT, R9, UR4, PT ;  /* 0x0000000409007c0c */ /* 0x000fe4000bf26270 */
[----:B--2---:R-:W-:Y:S02]  /*ef50*/  @P2 SHF.R.U32.HI R4, RZ, R2, R3 ;  /* 0x00000002ff042219 */ /* 0x004fe40000011603 */
[----:B------:R-:W-:Y:S01]  /*ef60*/  ISETP.GE.AND P2, PT, R8, UR4, PT ;  /* 0x0000000408007c0c */ /* 0x000fe2000bf46270 */
[----:B------:R-:W-:Y:S01]  /*ef70*/  ULDC UR4, c[0x0][0x2f4] ;  /* 0x0000bd0000047ab9 */ /* 0x000fe20000000800 */
[----:B------:R-:W-:-:S02]  /*ef80*/  IADD3 R3, -R4, RZ, RZ ;  /* 0x000000ff04037210 */ /* 0x000fc40007ffe1ff */
[----:B------:R-:W-:-:S03]  /*ef90*/  SEL R29, RZ, 0xffffffff, P2 ;  /* 0xffffffffff1d7807 */ /* 0x000fc60001000000 */
[----:B------:R-:W-:Y:S01]  /*efa0*/  IMAD R0, R5, R3, R0 ;  /* 0x0000000305007224 */ /* 0x000fe200078e0200 */
[----:B------:R-:W-:Y:S01]  /*efb0*/  SEL R5, RZ, 0x1, P1 ;  /* 0x00000001ff057807 */ /* 0x000fe20000800000 */
[----:B------:R-:W0:Y:S01]  /*efc0*/  @!P0 LDC.64 R2, c[0x0][0x428] ;  /* 0x00010a00ff028b82 */ /* 0x000e220000000a00 */
[----:B------:R-:W-:-:S05]  /*efd0*/  IMAD.SHL.U32 R29, R29, 0x2, RZ ;  /* 0x000000021d1d7824 */ /* 0x000fca00078e00ff */
[----:B------:R-:W-:Y:S02]  /*efe0*/  LOP3.LUT R29, R29, 0x2, R5, 0xe2, !PT ;  /* 0x000000021d1d7812 */ /* 0x000fe400078ee205 */
[----:B------:R-:W-:Y:S02]  /*eff0*/  @!P0 SHF.R.S32.HI R5, RZ, 0x1f, R4 ;  /* 0x0000001fff058819 */ /* 0x000fe40000011404 */
[----:B------:R-:W-:Y:S02]  /*f000*/  ISETP.GE.AND P2, PT, R9, UR4, PT ;  /* 0x0000000409007c0c */ /* 0x000fe4000bf46270 */
[----:B------:R-:W-:Y:S02]  /*f010*/  LOP3.LUT R23, R23, 0xfffffffb, RZ, 0xc0, !PT ;  /* 0xfffffffb17177812 */ /* 0x000fe400078ec0ff */
[----:B------:R-:W-:-:S09]  /*f020*/  LOP3.LUT R7, R9, 0x80, RZ, 0xfc, !PT ;  /* 0x0000008009077812 */ /* 0x000fd200078efcff */
[----:B------:R-:W-:-:S04]  /*f030*/  @P2 LOP3.LUT R23, R23, 0x4, RZ, 0xfc, !PT ;  /* 0x0000000417172812 */ /* 0x000fc800078efcff */
[----:B------:R-:W-:Y:S01]  /*f040*/  LOP3.LUT R23, R23, 0xfffffffd, RZ, 0xc0, !PT ;  /* 0xfffffffd17177812 */ /* 0x000fe200078ec0ff */
[----:B------:R-:W-:Y:S01]  /*f050*/  UMOV UR5, 0xffffffff ;  /* 0xffffffff00057882 */ /* 0x000fe20000000000 */
[----:B------:R-:W-:Y:S02]  /*f060*/  LOP3.LUT R26, R18, 0xffff, RZ, 0xc0, !PT ;  /* 0x0000ffff121a7812 */ /* 0x000fe400078ec0ff */
[----:B----4-:R-:W-:Y:S01]  /*f070*/  SHF.R.S32.HI R6, RZ, 0x1f, R31 ;  /* 0x0000001fff067819 */ /* 0x010fe2000001141f */
[----:B0-----:R-:W-:-:S04]  /*f080*/  @!P0 IMAD.WIDE.U32 R4, R31, R2, R4 ;  /* 0x000000021f048225 */ /* 0x001fc800078e0004 */
[----:B------:R0:W-:Y:S02]  /*f090*/  STL [R1], R6 ;  /* 0x0000000601007387 */ /* 0x0001e40000100800 */
[----:B0-----:R-:W-:-:S04]  /*f0a0*/  @!P0 IMAD R6, R6, R2, RZ ;  /* 0x0000000206068224 */ /* 0x001fc800078e02ff */
[----:B------:R-:W-:Y:S02]  /*f0b0*/  @!P0 IMAD R6, R31, R3, R6 ;  /* 0x000000031f068224 */ /* 0x000fe400078e0206 */
[----:B------:R-:W0:Y:S02]  /*f0c0*/  @!P0 LDC.64 R2, c[0x0][0x418] ;  /* 0x00010600ff028b82 */ /* 0x000e240000000a00 */
[----:B------:R-:W-:Y:S01]  /*f0d0*/  @!P0 IMAD.IADD R6, R5, 0x1, R6 ;  /* 0x0000000105068824 */ /* 0x000fe200078e0206 */
[----:B0-----:R-:W-:-:S04]  /*f0e0*/  @!P0 LEA R2, P1, R4, R2, 0x2 ;  /* 0x0000000204028211 */ /* 0x001fc800078210ff */
[----:B------:R-:W-:Y:S01]  /*f0f0*/  @!P0 LEA.HI.X R3, R4, R3, R6, 0x2, P1 ;  /* 0x0000000304038211 */ /* 0x000fe200008f1406 */
[----:B------:R-:W-:Y:S01]  /*f100*/  IMAD.MOV.U32 R4, RZ, RZ, RZ ;  /* 0x000000ffff047224 */ /* 0x000fe200078e00ff */
[----:B------:R-:W-:-:S05]  /*f110*/  ISETP.GE.AND P1, PT, R8, UR4, PT ;  /* 0x0000000408007c0c */ /* 0x000fca000bf26270 */
[----:B------:R0:W5:Y:S01]  /*f120*/  @!P0 LDG.E R4, desc[UR36][R2.64] ;  /* 0x0000002402048981 */ /* 0x000162000c1e1900 */
[----:B------:R-:W-:-:S07]  /*f130*/  ISETP.GE.AND P0, PT, R7, UR4, PT ;  /* 0x0000000407007c0c */ /* 0x000fce000bf06270 */
[----:B------:R-:W-:Y:S01]  /*f140*/  @P1 LOP3.LUT R23, R23, 0x2, RZ, 0xfc, !PT ;  /* 0x0000000217171812 */ /* 0x000fe200078efcff */
[----:B0-----:R-:W-:-:S03]  /*f150*/  IMAD.U32 R2, RZ, RZ, UR38 ;  /* 0x00000026ff027e24 */ /* 0x001fc6000f8e00ff */
[----:B------:R-:W-:-:S04]  /*f160*/  LOP3.LUT R23, R23, 0xfffffffe, RZ, 0xc0, !PT ;  /* 0xfffffffe17177812 */ /* 0x000fc800078ec0ff */
[----:B------:R-:W-:Y:S01]  /*f170*/  @P0 LOP3.LUT R23, R23, 0x1, RZ, 0xfc, !PT ;  /* 0x0000000117170812 */ /* 0x000fe200078efcff */
[----:B------:R-:W-:Y:S06]  /*f180*/  BRA.DIV UR5, `(.L_x_2460) ;  /* 0x0000004205e47947 */ /* 0x000fec000b800000 */
.L_x_2528:
        /* <DEDUP_REMOVED lines=8> */
.L_x_2461:
[----:B------:R-:W-:Y:S01]  /*f210*/  SHF.R.S32.HI R5, RZ, 0x1f, R0 ;  /* 0x0000001fff057819 */ /* 0x000fe20000011400 */
[----:B------:R-:W-:Y:S01]  /*f220*/  ULDC.64 UR4, c[0x0][0x328] ;  /* 0x0000ca0000047ab9 */ /* 0x000fe20000000a00 */
[----:B------:R-:W-:Y:S01]  /*f230*/  ULDC.64 UR6, c[0x0][0x318] ;  /* 0x0000c60000067ab9 */ /* 0x000fe20000000a00 */
[----:B------:R-:W-:Y:S01]  /*f240*/  IMAD.WIDE.U32 R2, R0, UR4, RZ ;  /* 0x0000000400027c25 */ /* 0x000fe2000f8e00ff */
        /* <DEDUP_REMOVED lines=19> */
.L_x_2529:
[----:B------:R-:W-:Y:S05]  /*f380*/  BSYNC B0 ;  /* 0x0000000000007941 */ /* 0x000fea0003800000 */
.L_x_2462:
        /* <DEDUP_REMOVED lines=11> */
[----:B------:R-:W-:Y:S01]  /*f440*/  IADD3 R3, R3, R5, RZ ;  /* 0x0000000503037210 */ /* 0x000fe20007ffe0ff */
[----:B------:R-:W-:Y:S02]  /*f450*/  IMAD R5, R27, 0x4800, R32 ;  /* 0x000048001b057824 */ /* 0x000fe400078e0220 */
        /* <DEDUP_REMOVED lines=8> */
[----:B-1----:R-:W-:Y:S02]  /*f4e0*/  LOP3.LUT R8, R8, 0x7f, RZ, 0xc0, !PT ;  /* 0x0000007f08087812 */ /* 0x002fe400078ec0ff */
[C---:B------:R-:W-:Y:S02]  /*f4f0*/  LEA R4, P0, R2.reuse, UR6, 0x1 ;  /* 0x0000000602047c11 */ /* 0x040fe4000f8008ff */
[----:B------:R-:W-:Y:S02]  /*f500*/  SHF.R.U32.HI R9, RZ, 0x3, R8 ;  /* 0x00000003ff097819 */ /* 0x000fe40000011608 */
[----:B------:R-:W0:Y:S01]  /*f510*/  S2R R8, SR_TID.X ;  /* 0x0000000000087919 */ /* 0x000e220000002100 */
[----:B------:R-:W-:Y:S02]  /*f520*/  LEA.HI.X R0, R2, UR7, R0, 0x1, P0 ;  /* 0x0000000702007c11 */ /* 0x000fe400080f0c00 */
[----:B------:R-:W-:-:S05]  /*f530*/  IMAD.IADD R6, R6, 0x1, -R9 ;  /* 0x0000000106067824 */ /* 0x000fca00078e0a09 */
        /* <DEDUP_REMOVED lines=66> */
.L_x_2543:
        /* <DEDUP_REMOVED lines=12> */
.L_x_2465:
        /* <DEDUP_REMOVED lines=10> */
.L_x_2466:
        /* <DEDUP_REMOVED lines=24> */
[----:B------:R-:W-:Y:S01]  /*fc40*/  MOV R8, 0x70 ;  /* 0x0000007000087802 */ /* 0x000fe20000000f00 */
[----:B------:R-:W0:Y:S01]  /*fc50*/  LDC.64 R2, c[0x4][R2] ;  /* 0x0100000002027b82 */ /* 0x000e220000000a00 */
[----:B------:R-:W-:Y:S02]  /*fc60*/  IMAD.U32 R5, RZ, RZ, UR7 ;  /* 0x00000007ff057e24 */ /* 0x000fe4000f8e00ff */
[----:B------:R-:W-:Y:S02]  /*fc70*/  IMAD.U32 R6, RZ, RZ, UR8 ;  /* 0x00000008ff067e24 */ /* 0x000fe4000f8e00ff */
[----:B--2---:R-:W-:-:S02]  /*fc80*/  IMAD.U32 R7, RZ, RZ, UR9 ;  /* 0x00000009ff077e24 */ /* 0x004fc4000f8e00ff */
[----:B------:R-:W-:Y:S02]  /*fc90*/  IMAD.U32 R10, RZ, RZ, UR4 ;  /* 0x00000004ff0a7e24 */ /* 0x000fe4000f8e00ff */
[----:B------:R-:W-:Y:S02]  /*fca0*/  IMAD.U32 R11, RZ, RZ, UR5 ;  /* 0x00000005ff0b7e24 */ /* 0x000fe4000f8e00ff */
[----:B------:R-:W-:Y:S02]  /*fcb0*/  IMAD.MOV.U32 R12, RZ, RZ, 0x1 ;  /* 0x00000001ff0c7424 */ /* 0x000fe400078e00ff */
[----:B------:R-:W-:-:S07]  /*fcc0*/  IMAD.MOV.U32 R13, RZ, RZ, RZ ;  /* 0x000000ffff0d7224 */ /* 0x000fce00078e00ff */
[----:B------:R-:W-:-:S07]  /*fcd0*/  LEPC R20, `(.L_x_2468) ;  /* 0x000000001014794e */ /* 0x000fce0000000000 */
[----:B0-----:R-:W-:Y:S05]  /*fce0*/  CALL.ABS.NOINC R2 ;  /* 0x0000000002007343 */ /* 0x001fea0003c00000 */
.L_x_2468:
[----:B------:R-:W-:Y:S05]  /*fcf0*/  BSYNC B6 ;  /* 0x0000000000067941 */ /* 0x000fea0003800000 */
.L_x_2467:
[----:B------:R-:W3:Y:S01]  /*fd00*/  LDL.LU R2, [R1+0x18] ;  /* 0x0000180001027983 */ /* 0x000ee20000300800 */
[----:B------:R-:W-:Y:S01]  /*fd10*/  ULDC.64 UR6, c[0x0][0x2e0] ;  /* 0x0000b80000067ab9 */ /* 0x000fe20000000a00 */
[----:B------:R-:W-:Y:S01]  /*fd20*/  IMAD.MOV.U32 R3, RZ, RZ, R35 ;  /* 0x000000ffff037224 */ /* 0x000fe200078e0023 */
[----:B------:R-:W-:Y:S01]  /*fd30*/  ULDC.64 UR4, c[0x0][0x2d8] ;  /* 0x0000b60000047ab9 */ /* 0x000fe20000000a00 */
[----:B------:R-:W4:Y:S04]  /*fd40*/  LDL.LU.64 R20, [R1+0x8] ;  /* 0x0000080001147983 */ /* 0x000f280000300a00 */
[----:B------:R0:W5:Y:S01]  /*fd50*/  LDL R10, [R1+0x4] ;  /* 0x00000400010a7983 */ /* 0x0001620000100800 */
[----:B------:R-:W1:Y:S02]  /*fd60*/  S2R R11, SR_TID.X ;  /* 0x00000000000b7919 */ /* 0x000e640000002100 */
[----:B-1----:R-:W-:-:S05]  /*fd70*/  IMAD.SHL.U32 R8, R11, 0x8, RZ ;  /* 0x000000080b087824 */ /* 0x002fca00078e00ff */
[----:B------:R-:W-:Y:S01]  /*fd80*/  LOP3.LUT R8, R8, 0x38, RZ, 0xc0, !PT ;  /* 0x0000003808087812 */ /* 0x000fe200078ec0ff */
[----:B---3--:R-:W-:Y:S02]  /*fd90*/  IMAD.MOV.U32 R0, RZ, RZ, R2 ;  /* 0x000000ffff007224 */ /* 0x008fe400078e0002 */
[----:B----4-:R-:W-:Y:S01]  /*fda0*/  IMAD.MOV.U32 R2, RZ, RZ, R20 ;  /* 0x000000ffff027224 */ /* 0x010fe200078e0014 */
[----:B------:R-:W1:Y:S01]  /*fdb0*/  S2R R21, SR_TID.X ;  /* 0x0000000000157919 */ /* 0x000e620000002100 */
[----:B------:R-:W3:Y:S01]  /*fdc0*/  LDC R20, c[0x0][0x448] ;  /* 0x00011200ff147b82 */ /* 0x000ee20000000800 */
[----:B------:R-:W-:Y:S02]  /*fdd0*/  IMAD R4, R0, UR6, RZ ;  /* 0x0000000600047c24 */ /* 0x000fe4000f8e02ff */
[----:B------:R-:W-:-:S04]  /*fde0*/  IMAD.WIDE.U32 R2, R26, UR4, R2 ;  /* 0x000000041a027c25 */ /* 0x000fc8000f8e0002 */
[----:B------:R-:W-:Y:S01]  /*fdf0*/  IMAD R3, R26, UR5, R3 ;  /* 0x000000051a037c24 */ /* 0x000fe2000f8e0203 */
[----:B------:R-:W-:Y:S01]  /*fe00*/  ULDC.64 UR4, c[0x0][0x2d0] ;  /* 0x0000b40000047ab9 */ /* 0x000fe20000000a00 */
[C---:B------:R-:W-:Y:S02]  /*fe10*/  IMAD R4, R30.reuse, UR7, R4 ;  /* 0x000000071e047c24 */ /* 0x040fe4000f8e0204 */
[----:B------:R-:W-:Y:S01]  /*fe20*/  IMAD.WIDE.U32 R2, R30, UR6, R2 ;  /* 0x000000061e027c25 */ /* 0x000fe2000f8e0002 */
[----:B---3--:R-:W-:Y:S02]  /*fe30*/  ISETP.NE.AND P6, PT, R20, 0x1, PT ;  /* 0x000000011400780c */ /* 0x008fe40003fc5270 */
[----:B------:R-:W3:Y:S01]  /*fe40*/  S2R R20, SR_TID.X ;  /* 0x0000000000147919 */ /* 0x000ee20000002100 */
[----:B-1----:R-:W-:-:S04]  /*fe50*/  LOP3.LUT R21, R21, 0x7f, RZ, 0xc0, !PT ;  /* 0x0000007f15157812 */ /* 0x002fc800078ec0ff */
[----:B------:R-:W-:-:S06]  /*fe60*/  SHF.R.U32.HI R21, RZ, 0x3, R21 ;  /* 0x00000003ff157819 */ /* 0x000fcc0000011615 */
[----:B--2---:R-:W1:Y:S08]  /*fe70*/  @P6 LDC R7, c[0x0][0x44c] ;  /* 0x00011300ff076b82 */ /* 0x004e700000000800 */
[----:B------:R-:W2:Y:S01]  /*fe80*/  @P6 LDC R6, c[0x0][0x450] ;  /* 0x00011400ff066b82 */ /* 0x000ea20000000800 */
[----:B---3--:R-:W-:-:S05]  /*fe90*/  IMAD.SHL.U32 R20, R20, 0x10, RZ ;  /* 0x0000001014147824 */ /* 0x008fca00078e00ff */
[----:B------:R-:W-:-:S05]  /*fea0*/  LOP3.LUT R20, R21, 0x70, R20, 0xf8, !PT ;  /* 0x0000007015147812 */ /* 0x000fca00078ef814 */
[----:B------:R-:W-:-:S04]  /*feb0*/  IMAD R5, R17, 0x80, R20 ;  /* 0x0000008011057824 */ /* 0x000fc800078e0214 */
[----:B-1----:R-:W-:Y:S01]  /*fec0*/  @P6 IMAD.HI.U32 R7, R5, R7, RZ ;  /* 0x0000000705076227 */ /* 0x002fe200078e00ff */
[----:B------:R-:W-:-:S04]  /*fed0*/  MOV R0, R5 ;  /* 0x0000000500007202 */ /* 0x000fc80000000f00 */
[----:B--2---:R-:W-:Y:S02]  /*fee0*/  @P6 SHF.R.U32.HI R0, RZ, R6, R7 ;  /* 0x00000006ff006219 */ /* 0x004fe40000011607 */
[----:B------:R-:W1:Y:S01]  /*fef0*/  LDC R6, c[0x0][0x448] ;  /* 0x00011200ff067b82 */ /* 0x000e620000000800 */
[----:B------:R-:W-:Y:S02]  /*ff00*/  IMAD.IADD R3, R3, 0x1, R4 ;  /* 0x0000000103037824 */ /* 0x000fe400078e0204 */
[----:B------:R-:W-:Y:S02]  /*ff10*/  IMAD.MOV R4, RZ, RZ, -R0 ;  /* 0x000000ffff047224 */ /* 0x000fe400078e0a00 */
[----:B------:R-:W-:-:S04]  /*ff20*/  IMAD.WIDE.U32 R2, R0, UR4, R2 ;  /* 0x0000000400027c25 */ /* 0x000fc8000f8e0002 */
[----:B-1----:R-:W-:Y:S01]  /*ff30*/  IMAD R4, R6, R4, R5 ;  /* 0x0000000406047224 */ /* 0x002fe200078e0205 */
[----:B------:R-:W-:-:S05]  /*ff40*/  SHF.R.S32.HI R5, RZ, 0x1f, R0 ;  /* 0x0000001fff057819 */ /* 0x000fca0000011400 */
[----:B------:R-:W-:-:S04]  /*ff50*/  IMAD R5, R5, UR4, RZ ;  /* 0x0000000405057c24 */ /* 0x000fc8000f8e02ff */
[----:B------:R-:W-:Y:S01]  /*ff60*/  IMAD R5, R0, UR5, R5 ;  /* 0x0000000500057c24 */ /* 0x000fe2000f8e0205 */
[----:B------:R-:W-:Y:S01]  /*ff70*/  SHF.R.S32.HI R0, RZ, 0x1f, R4 ;  /* 0x0000001fff007819 */ /* 0x000fe20000011404 */
[----:B------:R-:W-:Y:S02]  /*ff80*/  ULDC.64 UR4, c[0x0][0x2c8] ;  /* 0x0000b20000047ab9 */ /* 0x000fe40000000a00 */
[----:B------:R-:W-:Y:S02]  /*ff90*/  IMAD.IADD R3, R3, 0x1, R5 ;  /* 0x0000000103037824 */ /* 0x000fe400078e0205 */
[----:B------:R-:W-:Y:S02]  /*ffa0*/  IMAD R5, R0, UR4, RZ ;  /* 0x0000000400057c24 */ /* 0x000fe4000f8e02ff */
[----:B------:R-:W-:Y:S02]  /*ffb0*/  IMAD.SHL.U32 R21, R11, 0x8, RZ ;  /* 0x000000080b157824 */ /* 0x000fe400078e00ff */
[----:B------:R-:W-:-:S02]  /*ffc0*/  IMAD R0, R4, UR5, R5 ;  /* 0x0000000504007c24 */ /* 0x000fc4000f8e0205 */
[----:B------:R-:W-:Y:S01]  /*ffd0*/  IMAD.WIDE.U32 R2, R4, UR4, R2 ;  /* 0x0000000404027c25 */ /* 0x000fe2000f8e0002 */
        /* <DEDUP_REMOVED lines=14> */
[----:B0-----:R-:W-:Y:S10]  /*100c0*/  BRA.DIV UR5, `(.L_x_2469) ;  /* 0x0000003e05807947 */ /* 0x001ff4000b800000 */
[----:B------:R-:W0:Y:S01]  /*100d0*/  SHFL.IDX PT, R14, R0, RZ, 0x181f ;  /* 0x00181fff000e7589 */ /* 0x000e2200000e0000 */
[----:B-----5:R-:W-:Y:S02]  /*100e0*/  IMAD R5, R10, R6, RZ ;  /* 0x000000060a057224 */ /* 0x020fe400078e02ff */
[----:B------:R-:W-:Y:S01]  /*100f0*/  IMAD R17, R17, 0x80, R9 ;  /* 0x0000008011117824 */ /* 0x000fe200078e0209 */
[----:B------:R-:W1:Y:S03]  /*10100*/  SHFL.IDX PT, R2, R4, RZ, 0x181f ;  /* 0x00181fff04027589 */ /* 0x000e6600000e0000 */
[C---:B------:R-:W-:Y:S01]  /*10110*/  VIADD R6, R17.reuse, 0x10 ;  /* 0x0000001011067836 */ /* 0x040fe20000000000 */
[----:B------:R-:W-:-:S13]  /*10120*/  ISETP.GE.AND P1, PT, R17, R5, PT ;  /* 0x000000051100720c */ /* 0x000fda0003f26270 */
[----:B0-----:R-:W-:-:S04]  /*10130*/  @!P1 LEA R14, P4, R8, R14, 0x1 ;  /* 0x0000000e080e9211 */ /* 0x001fc800078808ff */
[----:B-1----:R-:W-:Y:S01]  /*10140*/  @!P1 IADD3.X R3, RZ, R2, RZ, P4, !PT ;  /* 0x00000002ff039210 */ /* 0x002fe200027fe4ff */
[----:B------:R-:W-:Y:S02]  /*10150*/  @!P1 IMAD.MOV.U32 R2, RZ, RZ, R14 ;  /* 0x000000ffff029224 */ /* 0x000fe400078e000e */
[----:B------:R-:W0:Y:S04]  /*10160*/  SHFL.IDX PT, R14, R0, 0x1, 0x181f ;  /* 0x00381f00000e7f89 */ /* 0x000e2800000e0000 */
[----:B------:R-:W-:Y:S04]  /*10170*/  @!P1 LDGSTS.E.BYPASS.LTC128B.128 [R33+0xc400], desc[UR36][R2.64], !P3 ;  /* 0x0c40000002219fae */ /* 0x000fe8000d901d64 */
[----:B------:R-:W-:Y:S04]  /*10180*/  @!P1 LDGSTS.E.BYPASS.LTC128B.128 [R33+0x10400], desc[UR36][R2.64+0x80], !P2 ;  /* 0x1040008002219fae */ /* 0x000fe8000d101d64 */
[----:B------:R1:W-:Y:S01]  /*10190*/  @!P1 LDGSTS.E.BYPASS.LTC128B.128 [R33+0x14400], desc[UR36][R2.64+0x100], !P0 ;  /* 0x1440010002219fae */ /* 0x0003e2000c101d64 */
[----:B------:R-:W-:Y:S01]  /*101a0*/  ISETP.GE.AND P1, PT, R6, R5, PT ;  /* 0x000000050600720c */ /* 0x000fe20003f26270 */
[----:B------:R-:W-:-:S02]  /*101b0*/  VIADD R6, R17, 0x20 ;  /* 0x0000002011067836 */ /* 0x000fc40000000000 */
[----:B-1----:R-:W1:Y:S10]  /*101c0*/  SHFL.IDX PT, R2, R4, 0x1, 0x181f ;  /* 0x00381f0004027f89 */ /* 0x002e7400000e0000 */
[----:B0-----:R-:W-:-:S05]  /*101d0*/  @!P1 LEA R14, P4, R8, R14, 0x1 ;  /* 0x0000000e080e9211 */ /* 0x001fca00078808ff */
[----:B-1----:R-:W-:Y:S02]  /*101e0*/  @!P1 IMAD.X R7, RZ, RZ, R2, P4 ;  /* 0x000000ffff079224 */ /* 0x002fe400020e0602 */
[----:B------:R-:W-:Y:S02]  /*101f0*/  @!P1 IMAD.MOV.U32 R2, RZ, RZ, R14 ;  /* 0x000000ffff029224 */ /* 0x000fe400078e000e */
[----:B------:R-:W-:Y:S01]  /*10200*/  @!P1 IMAD.MOV.U32 R3, RZ, RZ, R7 ;  /* 0x000000ffff039224 */ /* 0x000fe200078e0007 */
        /* <DEDUP_REMOVED lines=8> */
[----:B-1----:R-:W-:Y:S01]  /*10290*/  @!P1 IMAD.X R7, RZ, RZ, R2, P4 ;  /* 0x000000ffff079224 */ /* 0x002fe200020e0602 */
[----:B------:R-:W-:Y:S02]  /*102a0*/  @!P1 MOV R2, R14 ;  /* 0x0000000e00029202 */ /* 0x000fe40000000f00 */
[----:B------:R-:W0:Y:S01]  /*102b0*/  SHFL.IDX PT, R14, R0, 0x3, 0x181f ;  /* 0x00781f00000e7f89 */ /* 0x000e2200000e0000 */
[----:B------:R-:W-:-:S05]  /*102c0*/  @!P1 IMAD.MOV.U32 R3, RZ, RZ, R7 ;  /* 0x000000ffff039224 */ /* 0x000fca00078e0007 */
        /* <DEDUP_REMOVED lines=36> */
[----:B------:R-:W-:-:S03]  /*10510*/  ISETP.GE.AND P1, PT, R6, R5, PT ;  /* 0x000000050600720c */ /* 0x000fc60003f26270 */
[----:B-1----:R-:W1:Y:S10]  /*10520*/  SHFL.IDX PT, R2, R4, 0x6, 0x181f ;  /* 0x00d81f0004027f89 */ /* 0x002e7400000e0000 */
[----:B0-----:R-:W-:Y:S01]  /*10530*/  @!P1 LEA R14, P4, R8, R14, 0x1 ;  /* 0x0000000e080e9211 */ /* 0x001fe200078808ff */
[----:B------:R-:W0:Y:S04]  /*10540*/  SHFL.IDX PT, R4, R4, 0x7, 0x181f ;  /* 0x00f81f0004047f89 */ /* 0x000e2800000e0000 */
[----:B-1----:R-:W-:Y:S01]  /*10550*/  @!P1 IMAD.X R7, RZ, RZ, R2, P4 ;  /* 0x000000ffff079224 */ /* 0x002fe200020e0602 */
[----:B------:R-:W-:-:S02]  /*10560*/  @!P1 MOV R2, R14 ;  /* 0x0000000e00029202 */ /* 0x000fc40000000f00 */
[----:B------:R1:W2:Y:S01]  /*10570*/  SHFL.IDX PT, R14, R0, 0x7, 0x181f ;  /* 0x00f81f00000e7f89 */ /* 0x0002a200000e0000 */
[----:B------:R-:W-:-:S05]  /*10580*/  @!P1 IMAD.MOV.U32 R3, RZ, RZ, R7 ;  /* 0x000000ffff039224 */ /* 0x000fca00078e0007 */
[----:B------:R1:W-:Y:S04]  /*10590*/  @!P1 LDGSTS.E.BYPASS.LTC128B.128 [R33+0xf400], desc[UR36][R2.64], !P3 ;  /* 0x0f40000002219fae */ /* 0x0003e8000d901d64 */
[----:B------:R1:W-:Y:S04]  /*105a0*/  @!P1 LDGSTS.E.BYPASS.LTC128B.128 [R33+0x13400], desc[UR36][R2.64+0x80], !P2 ;  /* 0x1340008002219fae */ /* 0x0003e8000d101d64 */
[----:B0-----:R1:W-:Y:S02]  /*105b0*/  @!P1 LDGSTS.E.BYPASS.LTC128B.128 [R33+0x17400], desc[UR36][R2.64+0x100], !P0 ;  /* 0x1740010002219fae */ /* 0x0013e4000c101d64 */
.L_x_2560:
[----:B-1----:R-:W-:Y:S01]  /*105c0*/  VIADD R0, R17, 0x70 ;  /* 0x0000007011007836 */ /* 0x002fe20000000000 */
[----:B------:R-:W-:Y:S04]  /*105d0*/  BSSY B0, `(.L_x_2470) ;  /* 0x000000b000007945 */ /* 0x000fe80003800000 */
        /* <DEDUP_REMOVED lines=10> */
.L_x_2471:
[----:B------:R-:W-:Y:S05]  /*10680*/  BSYNC B0 ;  /* 0x0000000000007941 */ /* 0x000fea0003800000 */
.L_x_2470:
[----:B------:R-:W-:Y:S01]  /*10690*/  NOP ;  /* 0x0000000000007918 */ /* 0x000fe20000000000 */
[----:B------:R-:W-:-:S13]  /*106a0*/  PLOP3.LUT P0, PT, PT, PT, PT, 0x80, 0x0 ;  /* 0x000000000000781c */ /* 0x000fda0003f0f070 */
.L_x_2472:
        /* <DEDUP_REMOVED lines=20> */
.L_x_2561:
[----:B------:R-:W-:Y:S05]  /*107f0*/  BSYNC B0 ;  /* 0x0000000000007941 */ /* 0x000fea0003800000 */
.L_x_2473:
[----:B------:R-:W-:Y:S01]  /*10800*/  ISETP.GE.AND P0, PT, R0, R36, PT ;  /* 0x000000240000720c */ /* 0x000fe20003f06270 */
[----:B------:R-:W-:-:S12]  /*10810*/  BSSY B0, `(.L_x_2475) ;  /* 0x00000f6000007945 */ /* 0x000fd80003800000 */
[----:B------:R-:W-:Y:S05]  /*10820*/  @!P0 BRA `(.L_x_2476) ;  /* 0x0000000c00d08947 */ /* 0x000fea0003800000 */
[----:B------:R-:W-:Y:S01]  /*10830*/  IMAD.MOV.U32 R17, RZ, RZ, R28 ;  /* 0x000000ffff117224 */ /* 0x000fe200078e001c */
[----:B------:R-:W-:Y:S01]  /*10840*/  MOV R10, R27 ;  /* 0x0000001b000a7202 */ /* 0x000fe20000000f00 */
[----:B------:R-:W-:-:S07]  /*10850*/  IMAD.MOV.U32 R30, RZ, RZ, R25 ;  /* 0x000000ffff1e7224 */ /* 0x000fce00078e0019 */
.L_x_2489:
        /* <DEDUP_REMOVED lines=42> */
.L_x_2477:
[----:B------:R-:W-:Y:S01]  /*10b00*/  IMAD R6, R27, 0x8, R22 ;  /* 0x000000081b067824 */ /* 0x000fe200078e0216 */
[----:B------:R-:W-:Y:S01]  /*10b10*/  SHF.L.U32 R3, R28, 0x1f, RZ ;  /* 0x0000001f1c037819 */ /* 0x000fe200000006ff */
[----:B------:R-:W-:Y:S03]  /*10b20*/  BSSY B1, `(.L_x_2478) ;  /* 0x0000003000017945 */ /* 0x000fe60003800000 */
[----:B------:R-:W0:Y:S02]  /*10b30*/  SYNCS.PHASECHK.TRANS64.TRYWAIT P0, [R6+URZ+0x2a840], R3 ;  /* 0x02a84003060075a7 */ /* 0x000e24000800017f */
[----:B0-----:R-:W-:Y:S05]  /*10b40*/  @!P0 BRA `(.L_x_2479) ;  /* 0x0000003c00908947 */ /* 0x001fea0003800000 */
.L_x_2562:
[----:B------:R-:W-:Y:S05]  /*10b50*/  BSYNC B1 ;  /* 0x0000000000017941 */ /* 0x000fea0003800000 */
.L_x_2478:
        /* <DEDUP_REMOVED lines=30> */
[----:B------:R-:W-:-:S05]  /*10d40*/  LOP3.LUT R11, R11, 0x38, RZ, 0xc0, !PT ;  /* 0x000000380b0b7812 */ /* 0x000fca00078ec0ff */
[----:B------:R-:W-:-:S05]  /*10d50*/  IMAD.SHL.U32 R0, R11, 0x2, RZ ;  /* 0x000000020b007824 */ /* 0x000fca00078e00ff */
[----:B-1----:R-:W-:-:S04]  /*10d60*/  IADD3 R2, P0, R2, R0, RZ ;  /* 0x0000000002027210 */ /* 0x002fc80007f1e0ff */
[----:B0-----:R-:W-:-:S05]  /*10d70*/  IADD3.X R3, RZ, R3, RZ, P0, !PT ;  /* 0x00000003ff037210 */ /* 0x001fca00007fe4ff */
        /* <DEDUP_REMOVED lines=32> */
.L_x_2576:
        /* <DEDUP_REMOVED lines=10> */
.L_x_2481:
        /* <DEDUP_REMOVED lines=10> */
.L_x_2482:
[----:B------:R3:W-:Y:S01]  /*110c0*/  SYNCS.ARRIVE.TRANS64.A1T0 RZ, [R6+URZ+0x2a830], RZ ;  /* 0x02a830ff06ff79a7 */ /* 0x0007e2000810003f */
[----:B------:R-:W-:Y:S05]  /*110d0*/  @!P2 BRA `(.L_x_2483) ;  /* 0x000000000004a947 */ /* 0x000fea0003800000 */
[----:B------:R-:W-:Y:S01]  /*110e0*/  BPT.TRAP 0x1 ;  /* 0x000000040000795c */ /* 0x000fe20000300000 */
.L_x_2483:
[----:B-1----:R-:W-:Y:S01]  /*110f0*/  SHF.L.U32 R2, R17, 0x1f, RZ ;  /* 0x0000001f11027819 */ /* 0x002fe200000006ff */
[----:B------:R-:W-:Y:S01]  /*11100*/  IMAD R4, R10, 0x8, R22 ;  /* 0x000000080a047824 */ /* 0x000fe200078e0216 */
[----:B------:R-:W-:Y:S03]  /*11110*/  BSSY B1, `(.L_x_2484) ;  /* 0x0000003000017945 */ /* 0x000fe60003800000 */
[----:B------:R-:W1:Y:S02]  /*11120*/  SYNCS.PHASECHK.TRANS64.TRYWAIT P0, [R4+URZ+0x2a860], R2 ;  /* 0x02a86002040075a7 */ /* 0x000e64000800017f */
[----:B-1----:R-:W-:Y:S05]  /*11130*/  @!P0 BRA `(.L_x_2485) ;  /* 0x0000004000048947 */ /* 0x002fea0003800000 */
.L_x_2577:
[----:B------:R-:W-:Y:S05]  /*11140*/  BSYNC B1 ;  /* 0x0000000000017941 */ /* 0x000fea0003800000 */
.L_x_2484:
[----:B------:R-:W4:Y:S01]  /*11150*/  S2R R3, SR_TID.X ;  /* 0x0000000000037919 */ /* 0x000f220000002100 */
[----:B---3--:R-:W-:Y:S01]  /*11160*/  IMAD R6, R30, -0x60, R34 ;  /* 0xffffffa01e067824 */ /* 0x008fe200078e0222 */
[----:B------:R-:W-:Y:S01]  /*11170*/  UMOV UR4, 0xffffffff ;  /* 0xffffffff00047882 */ /* 0x000fe20000000000 */
[----:B0-----:R-:W-:Y:S01]  /*11180*/  IMAD R5, R10, 0x3000, R32 ;  /* 0x000030000a057824 */ /* 0x001fe200078e0220 */
[----:B------:R-:W-:Y:S02]  /*11190*/  LOP3.LUT P0, RZ, R29, 0x2, RZ, 0xc0, !PT ;  /* 0x000000021dff7812 */ /* 0x000fe4000780c0ff */
[----:B----4-:R-:W-:-:S04]  /*111a0*/  LOP3.LUT R3, R3, 0x7f, RZ, 0xc0, !PT ;  /* 0x0000007f03037812 */ /* 0x010fc800078ec0ff */
[----:B------:R-:W-:-:S04]  /*111b0*/  SHF.R.U32.HI R3, RZ, 0x3, R3 ;  /* 0x00000003ff037819 */ /* 0x000fc80000011603 */
[----:B------:R-:W-:Y:S01]  /*111c0*/  IADD3 R6, -R3, R6, RZ ;  /* 0x0000000603067210 */ /* 0x000fe20007ffe1ff */
        /* <DEDUP_REMOVED lines=45> */
.L_x_2591:
        /* <DEDUP_REMOVED lines=16> */
[----:B------:R-:W-:Y:S01]  /*115a0*/  IMAD R21, R21, UR4, RZ ;  /* 0x0000000415157c24 */ /* 0x000fe2000f8e02ff */
[----:B------:R-:W-:-:S03]  /*115b0*/  IADD3 R3, R3, R9, RZ ;  /* 0x0000000903037210 */ /* 0x000fc60007ffe0ff */
[C---:B------:R-:W-:Y:S02]  /*115c0*/  IMAD R21, R8.reuse, UR5, R21 ;  /* 0x0000000508157c24 */ /* 0x040fe4000f8e0215 */
[----:B------:R-:W-:-:S04]  /*115d0*/  IMAD.WIDE.U32 R2, R8, UR4, R2 ;  /* 0x0000000408027c25 */ /* 0x000fc8000f8e0002 */
[----:B------:R-:W-:-:S07]  /*115e0*/  IMAD.IADD R21, R3, 0x1, R21 ;  /* 0x0000000103157824 */ /* 0x000fce00078e0215 */
.L_x_2487:
        /* <DEDUP_REMOVED lines=10> */
.L_x_2488:
        /* <DEDUP_REMOVED lines=14> */
.L_x_2476:
[----:B------:R-:W-:Y:S05]  /*11770*/  BSYNC B0 ;  /* 0x0000000000007941 */ /* 0x000fea0003800000 */
.L_x_2475:
        /* <DEDUP_REMOVED lines=17> */
.L_x_2491:
[----:B------:R-:W-:Y:S05]  /*11890*/  BSYNC B0 ;  /* 0x0000000000007941 */ /* 0x000fea0003800000 */
.L_x_2490:
[----:B------:R-:W-:-:S13]  /*118a0*/  LOP3.LUT P0, RZ, R23, 0x10, RZ, 0xc0, !PT ;  /* 0x0000001017ff7812 */ /* 0x000fda000780c0ff */
[----:B------:R-:W-:Y:S05]  /*118b0*/  @!P0 BRA `(.L_x_2492) ;  /* 0x0000000000048947 */ /* 0x000fea0003800000 */
[----:B------:R-:W-:Y:S01]  /*118c0*/  BPT.TRAP 0x1 ;  /* 0x000000040000795c */ /* 0x000fe20000300000 */
.L_x_2492:
[----:B------:R-:W-:Y:S01]  /*118d0*/  IMAD R0, R27, 0x8, R22 ;  /* 0x000000081b007824 */ /* 0x000fe200078e0216 */
[----:B0-----:R-:W-:Y:S01]  /*118e0*/  SHF.L.U32 R3, R28, 0x1f, RZ ;  /* 0x0000001f1c037819 */ /* 0x001fe200000006ff */
[----:B------:R-:W-:Y:S01]  /*118f0*/  BSSY B0, `(.L_x_2493) ;  /* 0x0000004000007945 */ /* 0x000fe20003800000 */
[----:B------:R-:W-:Y:S02]  /*11900*/  IMAD R6, R25, -0x60, R34 ;  /* 0xffffffa019067824 */ /* 0x000fe400078e0222 */
[----:B------:R-:W0:Y:S02]  /*11910*/  SYNCS.PHASECHK.TRANS64.TRYWAIT P0, [R0+URZ+0x2a860], R3 ;  /* 0x02a86003000075a7 */ /* 0x000e24000800017f */
[----:B0-----:R-:W-:Y:S05]  /*11920*/  @!P0 BRA `(.L_x_2494) ;  /* 0x0000004000088947 */ /* 0x001fea0003800000 */
.L_x_2592:
[----:B------:R-:W-:Y:S05]  /*11930*/  BSYNC B0 ;  /* 0x0000000000007941 */ /* 0x000fea0003800000 */
.L_x_2493:
[----:B------:R-:W1:Y:S01]  /*11940*/  S2R R2, SR_TID.X ;  /* 0x0000000000027919 */ /* 0x000e620000002100 */
[----:B------:R-:W-:Y:S01]  /*11950*/  UMOV UR4, 0xffffffff ;  /* 0xffffffff00047882 */ /* 0x000fe20000000000 */
[----:B------:R-:W-:Y:S01]  /*11960*/  IMAD R7, R27, 0x3000, R32 ;  /* 0x000030001b077824 */ /* 0x000fe200078e0220 */
[----:B-1----:R-:W-:-:S04]  /*11970*/  LOP3.LUT R2, R2, 0x7f, RZ, 0xc0, !PT ;  /* 0x0000007f02027812 */ /* 0x002fc800078ec0ff */
[----:B------:R-:W-:-:S04]  /*11980*/  SHF.R.U32.HI R2, RZ, 0x3, R2 ;  /* 0x00000003ff027819 */ /* 0x000fc80000011602 */
[----:B------:R-:W-:Y:S01]  /*11990*/  IADD3 R6, -R2, R6, RZ ;  /* 0x0000000602067210 */ /* 0x000fe20007ffe1ff */
        /* <DEDUP_REMOVED lines=47> */
[----:B--2---:R-:W-:-:S04]  /*11c90*/  IADD3 R2, P4, R10, R5, RZ ;  /* 0x000000050a027210 */ /* 0x004fc80007f9e0ff */
[----:B---3--:R-:W-:-:S05]  /*11ca0*/  IADD3.X R3, RZ, R7, RZ, P4, !PT ;  /* 0x00000007ff037210 */ /* 0x008fca00027fe4ff */
[----:B------:R1:W-:Y:S04]  /*11cb0*/  LDGSTS.E.BYPASS.LTC128B.128 [R4+0x2400], desc[UR36][R2.64], !P2 ;  /* 0x0240000002047fae */ /* 0x0003e8000d101d64 */
[----:B0---4-:R1:W-:Y:S02]  /*11cc0*/  LDGSTS.E.BYPASS.LTC128B.128 [R4+0x5400], desc[UR36][R2.64+0x80], !P3 ;  /* 0x0540008002047fae */ /* 0x0113e4000d901d64 */
.L_x_2606:
        /* <DEDUP_REMOVED lines=11> */
.L_x_2496:
        /* <DEDUP_REMOVED lines=10> */
.L_x_2497:
[----:B------:R1:W-:Y:S01]  /*11e20*/  SYNCS.ARRIVE.TRANS64.A1T0 RZ, [R0+URZ+0x2a850], RZ ;  /* 0x02a850ff00ff79a7 */ /* 0x0003e2000810003f */
[----:B------:R-:W-:-:S05]  /*11e30*/  VIADD R27, R27, 0x1 ;  /* 0x000000011b1b7836 */ /* 0x000fca0000000000 */
[----:B------:R-:W-:-:S04]  /*11e40*/  ISETP.NE.AND P0, PT, R27, 0x2, PT ;  /* 0x000000021b00780c */ /* 0x000fc80003f05270 */
[----:B0-----:R-:W-:Y:S02]  /*11e50*/  SEL R3, RZ, 0x1, P0 ;  /* 0x00000001ff037807 */ /* 0x001fe40000000000 */
[----:B------:R-:W-:Y:S02]  /*11e60*/  SEL R27, R27, RZ, P0 ;  /* 0x000000ff1b1b7207 */ /* 0x000fe40000000000 */
[----:B-1----:R-:W-:-:S07]  /*11e70*/  LOP3.LUT R28, R28, R3, RZ, 0x3c, !PT ;  /* 0x000000031c1c7212 */ /* 0x002fce00078e3cff */
.L_x_2454:
[----:B------:R-:W-:Y:S05]  /*11e80*/  BSYNC B7 ;  /* 0x0000000000077941 */ /* 0x000fea0003800000 */
.L_x_2452:
        /* <DEDUP_REMOVED lines=8> */
[----:B------:R1:W2:Y:S01]  /*11f10*/  LDS.128 R16, [R22+0x2a8d0] ;  /* 0x02a8d00016107984 */ /* 0x0002a20000000c00 */
[----:B------:R-:W-:Y:S06]  /*11f20*/  BAR.ARV 0x4, 0x180 ;  /* 0x0106000000007b1d */ /* 0x000fec0000002000 */
[----:B------:R-:W-:Y:S05]  /*11f30*/  BRA `(.L_x_2499) ;  /* 0x0000000c00d47947 */ /* 0x000fea0003800000 */
.L_x_2498:
        /* <DEDUP_REMOVED lines=22> */
[----:B--2---:R-:W-:Y:S01]  /*120a0*/  @!P1 MOV R8, R2 ;  /* 0x0000000200089202 */ /* 0x004fe20000000f00 */
        /* <DEDUP_REMOVED lines=20> */
.L_x_2616:
[----:B------:R-:W-:Y:S02]  /*121f0*/  ULDC UR4, c[0x0][0xc38] ;  /* 0x00030e0000047ab9 */ /* 0x000fe40000000800 */
[----:B------:R-:W-:-:S04]  /*12200*/  IMAD.U32 R5, RZ, RZ, UR4 ;  /* 0x00000004ff057e24 */ /* 0x000fc8000f8e00ff */
[----:B-1----:R-:W-:-:S05]  /*12210*/  IMAD R14, R14, R5, RZ ;  /* 0x000000050e0e7224 */ /* 0x002fca00078e02ff */
[----:B------:R-:W-:-:S04]  /*12220*/  IADD3 R7, R7, R14, RZ ;  /* 0x0000000e07077210 */ /* 0x000fc80007ffe0ff */
[----:B------:R-:W-:-:S13]  /*12230*/  ISETP.GT.AND P6, PT, R7, R0, PT ;  /* 0x000000000700720c */ /* 0x000fda0003fc4270 */
[----:B------:R-:W-:Y:S05]  /*12240*/  @P6 BRA `(.L_x_2501) ;  /* 0x0000000000a46947 */ /* 0x000fea0003800000 */
.L_x_2504:
        /* <DEDUP_REMOVED lines=34> */
[----:B------:R0:W1:Y:S02]  /*12470*/  SHFL.IDX PT, R14, R2, 0x1f, 0x1f ;  /* 0x03e01f00020e7f89 */ /* 0x00006400000e0000 */
.L_x_2624:
[----:B------:R-:W-:Y:S02]  /*12480*/  ULDC UR4, c[0x0][0xc38] ;  /* 0x00030e0000047ab9 */ /* 0x000fe40000000800 */
[----:B------:R-:W-:-:S04]  /*12490*/  IMAD.U32 R5, RZ, RZ, UR4 ;  /* 0x00000004ff057e24 */ /* 0x000fc8000f8e00ff */
[----:B-1----:R-:W-:-:S04]  /*124a0*/  IMAD R14, R14, R5, RZ ;  /* 0x000000050e0e7224 */ /* 0x002fc800078e02ff */
[----:B------:R-:W-:-:S05]  /*124b0*/  IMAD.IADD R7, R14, 0x1, R7 ;  /* 0x000000010e077824 */ /* 0x000fca00078e0207 */
[----:B------:R-:W-:-:S13]  /*124c0*/  ISETP.GT.AND P6, PT, R7, R0, PT ;  /* 0x000000000700720c */ /* 0x000fda0003fc4270 */
[----:B------:R-:W-:Y:S05]  /*124d0*/  @!P6 BRA `(.L_x_2504) ;  /* 0xfffffffc005ce947 */ /* 0x000fea000383ffff */
.L_x_2501:
        /* <DEDUP_REMOVED lines=10> */
.L_x_2629:
[----:B------:R-:W-:-:S13]  /*12580*/  ISETP.NE.AND P0, PT, R3, RZ, PT ;  /* 0x000000ff0300720c */ /* 0x000fda0003f05270 */
[----:B------:R-:W-:Y:S05]  /*12590*/  @!P0 BRA `(.L_x_2506) ;  /* 0x0000000000108947 */ /* 0x000fea0003800000 */
[----:B------:R-:W-:Y:S01]  /*125a0*/  UMOV UR4, 0xffffffff ;  /* 0xffffffff00047882 */ /* 0x000fe20000000000 */
[----:B-1----:R-:W-:Y:S02]  /*125b0*/  VIADD R12, R12, 0xffffffff ;  /* 0xffffffff0c0c7836 */ /* 0x002fe40000000000 */
[----:B------:R-:W-:Y:S05]  /*125c0*/  BRA.DIV UR4, `(.L_x_2507) ;  /* 0x0000004604307947 */ /* 0x000fea000b800000 */
[----:B------:R4:W1:Y:S02]  /*125d0*/  SHFL.IDX PT, R6, R2, R12, 0x1f ;  /* 0x00001f0c02067589 */ /* 0x00086400000e0000 */
.L_x_2506:
[----:B---3--:R-:W-:Y:S01]  /*125e0*/  ISETP.NE.AND P0, PT, R8, 0x1, PT ;  /* 0x000000010800780c */ /* 0x008fe20003f05270 */
[----:B-1----:R-:W-:-:S04]  /*125f0*/  IMAD R16, R6, R5, R7 ;  /* 0x0000000506107224 */ /* 0x002fc800078e0207 */
[----:B------:R-:W-:-:S08]  /*12600*/  IMAD.IADD R0, R0, 0x1, -R16 ;  /* 0x0000000100007824 */ /* 0x000fd000078e0a10 */
[----:B------:R-:W-:Y:S05]  /*12610*/  @!P0 BRA `(.L_x_2508) ;  /* 0x0000000000dc8947 */ /* 0x000fea0003800000 */
[----:B--2---:R-:W-:Y:S02]  /*12620*/  IABS R5, R17 ;  /* 0x0000001100057213 */ /* 0x004fe40000000000 */
[----:B------:R-:W-:Y:S02]  /*12630*/  IABS R4, R8 ;  /* 0x0000000800047213 */ /* 0x000fe40000000000 */
[----:B------:R-:W1:Y:S08]  /*12640*/  I2F.RP R6, R5 ;  /* 0x0000000500067306 */ /* 0x000e700000209400 */
[----:B------:R-:W2:Y:S08]  /*12650*/  I2F.RP R7, R4 ;  /* 0x0000000400077306 */ /* 0x000eb00000209400 */
[----:B-1----:R-:W0:Y:S08]  /*12660*/  MUFU.RCP R6, R6 ;  /* 0x0000000600067308 */ /* 0x002e300000001000 */
[----:B--2---:R-:W-:Y:S01]  /*12670*/  MUFU.RCP R7, R7 ;  /* 0x0000000700077308 */ /* 0x004fe20000001000 */
[----:B0---4-:R-:W-:-:S02]  /*12680*/  IADD3 R2, R6, 0xffffffe, RZ ;  /* 0x0ffffffe06027810 */ /* 0x011fc40007ffe0ff */
[----:B------:R-:W-:-:S05]  /*12690*/  IABS R6, R17 ;  /* 0x0000001100067213 */ /* 0x000fca0000000000 */
        /* <DEDUP_REMOVED lines=12> */
[----:B------:R-:W-:Y:S01]  /*12760*/  @!P1 IMAD.IADD R2, R2, 0x1, -R5 ;  /* 0x0000000102029824 */ /* 0x000fe200078e0a05 */
[----:B------:R-:W-:-:S02]  /*12770*/  @!P1 IADD3 R6, R6, 0x1, RZ ;  /* 0x0000000106069810 */ /* 0x000fc40007ffe0ff */
        /* <DEDUP_REMOVED lines=27> */
[----:B------:R-:W-:-:S04]  /*12930*/  @!P1 LOP3.LUT R5, RZ, R8, RZ, 0x33, !PT ;  /* 0x00000008ff059212 */ /* 0x000fc800078e33ff */
[----:B------:R-:W-:Y:S01]  /*12940*/  IADD3 R3, -R5, RZ, RZ ;  /* 0x000000ff05037210 */ /* 0x000fe20007ffe1ff */
[----:B------:R-:W-:-:S04]  /*12950*/  IMAD R5, R8, 0x1000000, R5 ;  /* 0x0100000008057824 */ /* 0x000fc800078e0205 */
[----:B------:R-:W-:-:S04]  /*12960*/  IMAD R8, R8, R3, R6 ;  /* 0x0000000308087224 */ /* 0x000fc800078e0206 */
[----:B------:R-:W-:Y:S01]  /*12970*/  IMAD R18, R8, 0x10000, R5 ;  /* 0x0001000008127824 */ /* 0x000fe200078e0205 */
[----:B------:R-:W-:Y:S06]  /*12980*/  BRA `(.L_x_2509) ;  /* 0x0000000000f07947 */ /* 0x000fec0003800000 */
.L_x_2508:
        /* <DEDUP_REMOVED lines=19> */
[-C--:B------:R-:W-:Y:S01]  /*12ac0*/  @!P1 IADD3 R3, R3, -R4.reuse, RZ ;  /* 0x8000000403039210 */ /* 0x080fe20007ffe0ff */
        /* <DEDUP_REMOVED lines=11> */
[----:B------:R-:W-:Y:S01]  /*12b80*/  IMAD R0, R7, R2, R0 ;  /* 0x0000000207007224 */ /* 0x000fe200078e0200 */
[----:B------:R-:W-:Y:S02]  /*12b90*/  MOV R2, RZ ;  /* 0x000000ff00027202 */ /* 0x000fe40000000f00 */
        /* <DEDUP_REMOVED lines=27> */
.L_x_2509:
[----:B------:R-:W-:-:S05]  /*12d50*/  LOP3.LUT R2, RZ, R2, RZ, 0x33, !PT ;  /* 0x00000002ff027212 */ /* 0x000fca00078e33ff */
[----:B------:R-:W-:Y:S01]  /*12d60*/  IMAD.IADD R17, R17, 0x1, R2 ;  /* 0x0000000111117824 */ /* 0x000fe200078e0202 */
[----:B------:R-:W-:Y:S06]  /*12d70*/  BRA `(.L_x_2510) ;  /* 0x00000000001c7947 */ /* 0x000fec0003800000 */
.L_x_2502:
[----:B------:R-:W-:Y:S01]  /*12d80*/  UMOV UR4, URZ ;  /* 0x0000003f00047c82 */ /* 0x000fe20008000000 */
[----:B------:R-:W-:Y:S01]  /*12d90*/  UMOV UR5, URZ ;  /* 0x0000003f00057c82 */ /* 0x000fe20008000000 */
[----:B------:R-:W-:Y:S01]  /*12da0*/  ULDC UR6, c[0x0][0xc3c] ;  /* 0x00030f0000067ab9 */ /* 0x000fe20000000800 */
[----:B------:R-:W-:Y:S01]  /*12db0*/  MOV R16, R0 ;  /* 0x0000000000107202 */ /* 0x000fe20000000f00 */
[----:B------:R-:W-:Y:S02]  /*12dc0*/  IMAD.U32 R17, RZ, RZ, UR4 ;  /* 0x00000004ff117e24 */ /* 0x000fe4000f8e00ff */
[----:B------:R-:W-:Y:S02]  /*12dd0*/  IMAD.U32 R18, RZ, RZ, UR5 ;  /* 0x00000005ff127e24 */ /* 0x000fe4000f8e00ff */
[----:B------:R-:W-:-:S07]  /*12de0*/  IMAD.U32 R19, RZ, RZ, UR6 ;  /* 0x00000006ff137e24 */ /* 0x000fce000f8e00ff */
.L_x_2510:
        /* <DEDUP_REMOVED lines=10> */
.L_x_2499:
[----:B------:R-:W-:Y:S02]  /*12e90*/  ULDC UR4, c[0x0][0xc3c] ;  /* 0x00030f0000047ab9 */ /* 0x000fe40000000800 */
[----:B--2---:R-:W-:-:S13]  /*12ea0*/  ISETP.GE.AND P0, PT, R19, UR4, PT ;  /* 0x0000000413007c0c */ /* 0x004fda000bf06270 */
[----:B------:R-:W-:Y:S05]  /*12eb0*/  @!P0 BRA `(.L_x_2511) ;  /* 0xffffffb0006c8947 */ /* 0x000fea000383ffff */
[----:B------:R-:W-:Y:S05]  /*12ec0*/  BSYNC B8 ;  /* 0x0000000000087941 */ /* 0x000fea0003800000 */
.L_x_2446:
[----:B-1----:R-:W2:Y:S01]  /*12ed0*/  LDL.LU R0, [R1+0x14] ;  /* 0x0000140001007983 */ /* 0x002ea20000300800 */
[----:B------:R-:W-:Y:S01]  /*12ee0*/  BSSY B0, `(.L_x_2512) ;  /* 0x000000b000007945 */ /* 0x000fe20003800000 */
[----:B------:R-:W1:Y:S01]  /*12ef0*/  S2R R5, SR_CgaCtaId ;  /* 0x0000000000057919 */ /* 0x000e620000008800 */
[----:B--2---:R-:W-:-:S05]  /*12f00*/  VIADD R0, R0, 0x1 ;  /* 0x0000000100007836 */ /* 0x004fca0000000000 */
        /* <DEDUP_REMOVED lines=8> */
.L_x_2632:
[----:B------:R-:W-:Y:S05]  /*12f90*/  BSYNC B0 ;  /* 0x0000000000007941 */ /* 0x000fea0003800000 */
.L_x_2512:
[----:B------:R-:W-:-:S03]  /*12fa0*/  UMOV UR4, 0xffffffff ;  /* 0xffffffff00047882 */ /* 0x000fc60000000000 */
[----:B------:R-:W-:Y:S05]  /*12fb0*/  BRA.DIV UR4, `(.L_x_2514) ;  /* 0x0000003a04f07947 */ /* 0x000fea000b800000 */
[----:B-1----:R-:W1:Y:S02]  /*12fc0*/  S2R R0, SR_TID.X ;  /* 0x0000000000007919 */ /* 0x002e640000002100 */
[----:B-1----:R-:W-:-:S04]  /*12fd0*/  SHF.R.U32.HI R0, RZ, 0x5, R0 ;  /* 0x00000005ff007819 */ /* 0x002fc80000011600 */
[----:B------:R-:W-:-:S05]  /*12fe0*/  LOP3.LUT R0, R0, 0x3, RZ, 0xc0, !PT ;  /* 0x0000000300007812 */ /* 0x000fca00078ec0ff */
[----:B------:R1:W2:Y:S02]  /*12ff0*/  SHFL.IDX PT, R14, R0, RZ, 0x1f ;  /* 0x00001fff000e7589 */ /* 0x0002a400000e0000 */
.L_x_2635:
[----:B--2---:R-:W-:Y:S01]  /*13000*/  ISETP.NE.AND P0, PT, R14, RZ, PT ;  /* 0x000000ff0e00720c */ /* 0x004fe20003f05270 */
[----:B------:R-:W-:-:S12]  /*13010*/  BSSY B0, `(.L_x_2515) ;  /* 0x0000026000007945 */ /* 0x000fd80003800000 */
[----:B------:R-:W-:Y:S05]  /*13020*/  @P0 BRA `(.L_x_2516) ;  /* 0x0000000000900947 */ /* 0x000fea0003800000 */
[----:B------:R-:W-:-:S03]  /*13030*/  UMOV UR4, 0xffffffff ;  /* 0xffffffff00047882 */ /* 0x000fc60000000000 */
[----:B------:R-:W-:Y:S05]  /*13040*/  BRA.DIV UR4, `(.L_x_2517) ;  /* 0x0000003e04007947 */ /* 0x000fea000b800000 */
[----:B------:R-:W-:-:S13]  /*13050*/  ELECT P6, URZ, PT ;  /* 0x00000000003f782f */ /* 0x000fda00038c0000 */
.L_x_2638:
[----:B------:R-:W-:Y:S05]  /*13060*/  @!P6 BRA `(.L_x_2516) ;  /* 0x000000000080e947 */ /* 0x000fea0003800000 */
[----:B-1----:R-:W2:Y:S02]  /*13070*/  LDL R0, [R1+0x1c] ;  /* 0x00001c0001007983 */ /* 0x002ea40000100800 */
[----:B--2---:R-:W-:-:S13]  /*13080*/  R2UR UR4, R0 ;  /* 0x00000000000472ca */ /* 0x004fda00000e0000 */
[----:B------:R-:W-:-:S06]  /*13090*/  ULOP3.LUT UR4, UR4, 0x2, URZ, 0xfc, !UPT ;  /* 0x0000000204047892 */ /* 0x000fcc000f8efc3f */
[----:B------:R-:W-:-:S05]  /*130a0*/  IMAD.U32 R0, RZ, RZ, UR4 ;  /* 0x00000004ff007e24 */ /* 0x000fca000f8e00ff */
[----:B------:R-:W-:-:S13]  /*130b0*/  ISETP.NE.AND P0, PT, R0, 0x3, PT ;  /* 0x000000030000780c */ /* 0x000fda0003f05270 */
[----:B------:R-:W-:Y:S05]  /*130c0*/  @!P0 BRA `(.L_x_2518) ;  /* 0x0000000000048947 */ /* 0x000fea0003800000 */
[----:B------:R-:W-:Y:S01]  /*130d0*/  BPT.TRAP 0x1 ;  /* 0x000000040000795c */ /* 0x000fe20000300000 */
.L_x_2518:
[C---:B------:R-:W-:Y:S01]  /*130e0*/  IMAD R5, R27.reuse, 0x8, R4 ;  /* 0x000000081b057824 */ /* 0x040fe200078e0204 */
[----:B------:R-:W-:Y:S02]  /*130f0*/  SHF.L.U32 R0, R28, 0x1f, RZ ;  /* 0x0000001f1c007819 */ /* 0x000fe400000006ff */
[----:B------:R-:W-:Y:S02]  /*13100*/  IADD3 R27, R27, 0x1, RZ ;  /* 0x000000011b1b7810 */ /* 0x000fe40007ffe0ff */
[----:B------:R-:W1:Y:S02]  /*13110*/  SYNCS.PHASECHK.TRANS64.TRYWAIT P1, [R5+URZ+0x2a840], R0 ;  /* 0x02a84000050075a7 */ /* 0x000e64000802017f */
[----:B------:R-:W-:-:S04]  /*13120*/  ISETP.NE.AND P2, PT, R27, 0x2, PT ;  /* 0x000000021b00780c */ /* 0x000fc80003f45270 */
[----:B------:R-:W-:Y:S01]  /*13130*/  SEL R3, RZ, 0x1, P2 ;  /* 0x00000001ff037807 */ /* 0x000fe20001000000 */
[----:B-1----:R-:W-:Y:S08]  /*13140*/  @!P1 BRA `(.L_x_2519) ;  /* 0x0000003800e09947 */ /* 0x002ff00003800000 */
.L_x_2639:
[----:B------:R-:W-:Y:S02]  /*13150*/  SEL R27, R27, RZ, P2 ;  /* 0x000000ff1b1b7207 */ /* 0x000fe40001000000 */
[----:B------:R-:W-:Y:S01]  /*13160*/  LOP3.LUT R2, R28, R3, RZ, 0x3c, !PT ;  /* 0x000000031c027212 */ /* 0x000fe200078e3cff */
[----:B------:R-:W-:Y:S06]  /*13170*/  @!P0 BRA `(.L_x_2520) ;  /* 0x0000000000048947 */ /* 0x000fec0003800000 */
[----:B------:R-:W-:Y:S01]  /*13180*/  BPT.TRAP 0x1 ;  /* 0x000000040000795c */ /* 0x000fe20000300000 */
.L_x_2520:
[----:B------:R-:W-:Y:S01]  /*13190*/  IMAD R27, R27, 0x8, R4 ;  /* 0x000000081b1b7824 */ /* 0x000fe200078e0204 */
[----:B------:R-:W-:-:S04]  /*131a0*/  SHF.L.U32 R2, R2, 0x1f, RZ ;  /* 0x0000001f02027819 */ /* 0x000fc800000006ff */
[----:B------:R-:W2:Y:S02]  /*131b0*/  SYNCS.PHASECHK.TRANS64.TRYWAIT P1, [R27+URZ+0x2a840], R2 ;  /* 0x02a840021b0075a7 */ /* 0x000ea4000802017f */
[----:B--2---:R-:W-:Y:S05]  /*131c0*/  @!P1 BRA `(.L_x_2521) ;  /* 0x0000003800d49947 */ /* 0x004fea0003800000 */
.L_x_2640:
[----:B------:R-:W-:Y:S05]  /*131d0*/  @!P0 BRA `(.L_x_2522) ;  /* 0x0000000000048947 */ /* 0x000fea0003800000 */
[----:B------:R-:W-:Y:S01]  /*131e0*/  BPT.TRAP 0x1 ;  /* 0x000000040000795c */ /* 0x000fe20000300000 */
.L_x_2522:
[----:B------:R-:W3:Y:S02]  /*131f0*/  SYNCS.PHASECHK.TRANS64.TRYWAIT P1, [R5+URZ+0x2a860], R0 ;  /* 0x02a86000050075a7 */ /* 0x000ee4000802017f */
[----:B---3--:R-:W-:Y:S05]  /*13200*/  @!P1 BRA `(.L_x_2523) ;  /* 0x0000003800d89947 */ /* 0x008fea0003800000 */
.L_x_2641:
[----:B------:R-:W-:Y:S05]  /*13210*/  @!P0 BRA `(.L_x_2524) ;  /* 0x0000000000048947 */ /* 0x000fea0003800000 */
[----:B------:R-:W-:Y:S01]  /*13220*/  BPT.TRAP 0x1 ;  /* 0x000000040000795c */ /* 0x000fe20000300000 */
.L_x_2524:
[----:B----4-:R4:W0:Y:S02]  /*13230*/  SYNCS.PHASECHK.TRANS64.TRYWAIT P0, [R27+URZ+0x2a860], R2 ;  /* 0x02a860021b0075a7 */ /* 0x010824000800017f */
[----:B0-----:R-:W-:Y:S05]  /*13240*/  @!P0 NANOSLEEP.SYNCS 0x989680 ;  /* 0x009896800000895d */ /* 0x001fea0003900000 */
[----:B------:R-:W0:Y:S02]  /*13250*/  @!P0 SYNCS.PHASECHK.TRANS64 P0, [R27+URZ+0x2a860], R2 ;  /* 0x02a860021b0085a7 */ /* 0x000e24000800007f */
[----:B0-----:R-:W-:Y:S05]  /*13260*/  @!P0 BRA `(.L_x_2524) ;  /* 0xfffffffc00f08947 */ /* 0x001fea000383ffff */
.L_x_2516:
[----:B------:R-:W-:Y:S05]  /*13270*/  BSYNC B0 ;  /* 0x0000000000007941 */ /* 0x000fea0003800000 */
.L_x_2515:
[----:B------:R-:W-:Y:S05]  /*13280*/  EXIT ;  /* 0x000000000000794d */ /* 0x000fea0003800000 */
.L_x_2379:
[----:B0-----:R-:W-:-:S04]  /*13290*/  IMAD.U32 R3, RZ, RZ, UR40 ;  /* 0x00000028ff037e24 */ /* 0x001fc8000f8e00ff */
[----:B------:R0:W1:Y:S03]  /*132a0*/  SYNCS.PHASECHK.TRANS64.TRYWAIT P1, [R3+URZ+0x2a800], R0 ;  /* 0x02a80000030075a7 */ /* 0x000066000802017f */
[----:B-1----:R-:W-:Y:S05]  /*132b0*/  @!P1 NANOSLEEP.SYNCS 0x989680 ;  /* 0x009896800000995d */ /* 0x002fea0003900000 */
[----:B------:R-:W1:Y:S02]  /*132c0*/  @!P1 SYNCS.PHASECHK.TRANS64 P1, [R3+URZ+0x2a800], R0 ;  /* 0x02a80000030095a7 */ /* 0x000e64000802007f */
[----:B-1----:R-:W-:Y:S05]  /*132d0*/  @!P1 BRA `(.L_x_2379) ;  /* 0xfffffffc00ec9947 */ /* 0x002fea000383ffff */
[----:B------:R-:W-:Y:S05]  /*132e0*/  BRA `(.L_x_2525) ;  /* 0xfffffee800cc7947 */ /* 0x000fea000383ffff */
.L_x_2383:
[----:B-1----:R1:W2:Y:S02]  /*132f0*/  SYNCS.PHASECHK.TRANS64.TRYWAIT P1, [R0+URZ+0x2a830], R3 ;  /* 0x02a83003000075a7 */ /* 0x0022a4000802017f */
[----:B--2---:R-:W-:Y:S05]  /*13300*/  @!P1 NANOSLEEP.SYNCS 0x989680 ;  /* 0x009896800000995d */ /* 0x004fea0003900000 */
[----:B------:R-:W2:Y:S02]  /*13310*/  @!P1 SYNCS.PHASECHK.TRANS64 P1, [R0+URZ+0x2a830], R3 ;  /* 0x02a83003000095a7 */ /* 0x000ea4000802007f */
[----:B--2---:R-:W-:Y:S05]  /*13320*/  @!P1 BRA `(.L_x_2383) ;  /* 0xfffffffc00f09947 */ /* 0x004fea000383ffff */
[----:B------:R-:W-:Y:S05]  /*13330*/  BRA `(.L_x_2382) ;  /* 0xfffffee800e87947 */ /* 0x000fea000383ffff */
.L_x_2389:
[----:B-1----:R-:W-:-:S04]  /*13340*/  IMAD.U32 R12, RZ, RZ, UR8 ;  /* 0x00000008ff0c7e24 */ /* 0x002fc8000f8e00ff */
[----:B------:R1:W2:Y:S03]  /*13350*/  SYNCS.PHASECHK.TRANS64.TRYWAIT P1, [R12+URZ+0x2a830], R11 ;  /* 0x02a8300b0c0075a7 */ /* 0x0002a6000802017f */
[----:B--2---:R-:W-:Y:S05]  /*13360*/  @!P1 NANOSLEEP.SYNCS 0x989680 ;  /* 0x009896800000995d */ /* 0x004fea0003900000 */
[----:B------:R-:W2:Y:S02]  /*13370*/  @!P1 SYNCS.PHASECHK.TRANS64 P1, [R12+URZ+0x2a830], R11 ;  /* 0x02a8300b0c0095a7 */ /* 0x000ea4000802007f */
[----:B--2---:R-:W-:Y:S05]  /*13380*/  @!P1 BRA `(.L_x_2389) ;  /* 0xfffffffc00ec9947 */ /* 0x004fea000383ffff */
[----:B------:R-:W-:Y:S05]  /*13390*/  BRA `(.L_x_2388) ;  /* 0xffffff10008c7947 */ /* 0x000fea000383ffff */
.L_x_2393:
[----:B01----:R-:W-:-:S04]  /*133a0*/  IMAD.U32 R11, RZ, RZ, UR9 ;  /* 0x00000009ff0b7e24 */ /* 0x003fc8000f8e00ff */
[----:B------:R0:W1:Y:S03]  /*133b0*/  SYNCS.PHASECHK.TRANS64.TRYWAIT P1, [R11+URZ+0x2a850], R0 ;  /* 0x02a850000b0075a7 */ /* 0x000066000802017f */
[----:B-1----:R-:W-:Y:S05]  /*133c0*/  @!P1 NANOSLEEP.SYNCS 0x989680 ;  /* 0x009896800000995d */ /* 0x002fea0003900000 */
[----:B------:R-:W1:Y:S02]  /*133d0*/  @!P1 SYNCS.PHASECHK.TRANS64 P1, [R11+URZ+0x2a850], R0 ;  /* 0x02a850000b0095a7 */ /* 0x000e64000802007f */
[----:B-1----:R-:W-:Y:S05]  /*133e0*/  @!P1 BRA `(.L_x_2393) ;  /* 0xfffffffc00ec9947 */ /* 0x002fea000383ffff */
[----:B------:R-:W-:Y:S05]  /*133f0*/  BRA `(.L_x_2392) ;  /* 0xffffff1800d47947 */ /* 0x000fea000383ffff */
.L_x_2401:
[----:B-1----:R-:W-:-:S04]  /*13400*/  IMAD.U32 R12, RZ, RZ, UR8 ;  /* 0x00000008ff0c7e24 */ /* 0x002fc8000f8e00ff */
[----:B------:R1:W2:Y:S03]  /*13410*/  SYNCS.PHASECHK.TRANS64.TRYWAIT P1, [R12+URZ+0x2a830], R11 ;  /* 0x02a8300b0c0075a7 */ /* 0x0002a6000802017f */
[----:B--2---:R-:W-:Y:S05]  /*13420*/  @!P1 NANOSLEEP.SYNCS 0x989680 ;  /* 0x009896800000995d */ /* 0x004fea0003900000 */
[----:B------:R-:W2:Y:S02]  /*13430*/  @!P1 SYNCS.PHASECHK.TRANS64 P1, [R12+URZ+0x2a830], R11 ;  /* 0x02a8300b0c0095a7 */ /* 0x000ea4000802007f */
[----:B--2---:R-:W-:Y:S05]  /*13440*/  @!P1 BRA `(.L_x_2401) ;  /* 0xfffffffc00ec9947 */ /* 0x004fea000383ffff */
[----:B------:R-:W-:Y:S05]  /*13450*/  BRA `(.L_x_2400) ;  /* 0xffffff3c00007947 */ /* 0x000fea000383ffff */
.L_x_2405:
[----:B01----:R-:W-:-:S04]  /*13460*/  IMAD.U32 R11, RZ, RZ, UR8 ;  /* 0x00000008ff0b7e24 */ /* 0x003fc8000f8e00ff */
[----:B------:R0:W1:Y:S03]  /*13470*/  SYNCS.PHASECHK.TRANS64.TRYWAIT P1, [R11+URZ+0x2a850], R0 ;  /* 0x02a850000b0075a7 */ /* 0x000066000802017f */
[----:B-1----:R-:W-:Y:S05]  /*13480*/  @!P1 NANOSLEEP.SYNCS 0x989680 ;  /* 0x009896800000995d */ /* 0x002fea0003900000 */
[----:B------:R-:W1:Y:S02]  /*13490*/  @!P1 SYNCS.PHASECHK.TRANS64 P1, [R11+URZ+0x2a850], R0 ;  /* 0x02a850000b0095a7 */ /* 0x000e64000802007f */
[----:B-1----:R-:W-:Y:S05]  /*134a0*/  @!P1 BRA `(.L_x_2405) ;  /* 0xfffffffc00ec9947 */ /* 0x002fea000383ffff */
[----:B------:R-:W-:Y:S05]  /*134b0*/  BRA `(.L_x_2404) ;  /* 0xffffff4400487947 */ /* 0x000fea000383ffff */
.L_x_2412:
[----:B-1----:R-:W-:-:S04]  /*134c0*/  IMAD.U32 R3, RZ, RZ, UR5 ;  /* 0x00000005ff037e24 */ /* 0x002fc8000f8e00ff */
[----:B------:R1:W2:Y:S03]  /*134d0*/  SYNCS.PHASECHK.TRANS64.TRYWAIT P1, [R3+URZ+0x2a850], R0 ;  /* 0x02a85000030075a7 */ /* 0x0002a6000802017f */
[----:B--2---:R-:W-:Y:S05]  /*134e0*/  @!P1 NANOSLEEP.SYNCS 0x989680 ;  /* 0x009896800000995d */ /* 0x004fea0003900000 */
[----:B------:R-:W2:Y:S02]  /*134f0*/  @!P1 SYNCS.PHASECHK.TRANS64 P1, [R3+URZ+0x2a850], R0 ;  /* 0x02a85000030095a7 */ /* 0x000ea4000802007f */
[----:B--2---:R-:W-:Y:S05]  /*13500*/  @!P1 BRA `(.L_x_2412) ;  /* 0xfffffffc00ec9947 */ /* 0x004fea000383ffff */
[----:B------:R-:W-:Y:S05]  /*13510*/  BRA `(.L_x_2411) ;  /* 0xffffff6000647947 */ /* 0x000fea000383ffff */
.L_x_2460:
[----:B------:R-:W-:Y:S01]  /*13520*/  SHF.R.U32.HI R7, RZ, 0x5, R21 ;  /* 0x00000005ff077819 */ /* 0x000fe20000011615 */
[----:B------:R-:W-:Y:S01]  /*13530*/  BSSY B0, `(.L_x_2526) ;  /* 0x0000009000007945 */ /* 0x000fe20003800000 */
[----:B------:R-:W-:Y:S02]  /*13540*/  IMAD.MOV.U32 R12, RZ, RZ, RZ ;  /* 0x000000ffff0c7224 */ /* 0x000fe400078e00ff */
[----:B------:R-:W-:Y:S01]  /*13550*/  LOP3.LUT R7, R7, 0x3, RZ, 0xc0, !PT ;  /* 0x0000000307077812 */ /* 0x000fe200078ec0ff */
[----:B------:R-:W-:Y:S02]  /*13560*/  IMAD.MOV.U32 R11, RZ, RZ, 0x1f ;  /* 0x0000001fff0b7424 */ /* 0x000fe400078e00ff */
[----:B------:R-:W-:Y:S01]  /*13570*/  IMAD.MOV.U32 R15, RZ, RZ, -0x1 ;  /* 0xffffffffff0f7424 */ /* 0x000fe200078e00ff */
[----:B------:R-:W-:-:S07]  /*13580*/  MOV R13, R7 ;  /* 0x00000007000d7202 */ /* 0x000fce0000000f00 */
[----:B-----5:R-:W-:Y:S05]  /*13590*/  WARPSYNC.COLLECTIVE R15, `(.L_x_2527) ;  /* 0x000000000f087348 */ /* 0x020fea0003c00000 */
[----:B------:R0:W1:Y:S02]  /*135a0*/  SHFL.IDX P6, R14, R13, R12, R11 ;  /* 0x0000000c0d0e7389 */ /* 0x00006400000c000b */
[----:B01---5:R-:W-:Y:S01]  /*135b0*/  ENDCOLLECTIVE ;  /* 0x000000000000791b */ /* 0x023fe20003800000 */
.L_x_2527:
[----:B------:R-:W-:Y:S05]  /*135c0*/  BSYNC B0 ;  /* 0x0000000000007941 */ /* 0x000fea0003800000 */
.L_x_2526:
[----:B------:R-:W-:Y:S05]  /*135d0*/  BRA `(.L_x_2528) ;  /* 0xffffffb800ec7947 */ /* 0x000fea000383ffff */
.L_x_2463:
[----:B0-----:R0:W1:Y:S02]  /*135e0*/  SYNCS.PHASECHK.TRANS64.TRYWAIT P0, [R7+URZ+0x2a840], R2 ;  /* 0x02a84002070075a7 */ /* 0x001064000800017f */
[----:B-1----:R-:W-:Y:S05]  /*135f0*/  @!P0 NANOSLEEP.SYNCS 0x989680 ;  /* 0x009896800000895d */ /* 0x002fea0003900000 */
[----:B------:R-:W1:Y:S02]  /*13600*/  @!P0 SYNCS.PHASECHK.TRANS64 P0, [R7+URZ+0x2a840], R2 ;  /* 0x02a84002070085a7 */ /* 0x000e64000800007f */
[----:B-1----:R-:W-:Y:S05]  /*13610*/  @!P0 BRA `(.L_x_2463) ;  /* 0xfffffffc00f08947 */ /* 0x002fea000383ffff */
[----:B------:R-:W-:Y:S05]  /*13620*/  BRA `(.L_x_2529) ;  /* 0xffffffbc00547947 */ /* 0x000fea000383ffff */
.L_x_2464:
        /* <DEDUP_REMOVED lines=8> */
.L_x_2531:
[----:B------:R-:W-:Y:S05]  /*136b0*/  BSYNC B0 ;  /* 0x0000000000007941 */ /* 0x000fea0003800000 */
.L_x_2530:
        /* <DEDUP_REMOVED lines=9> */
.L_x_2532:
[----:B------:R-:W-:Y:S01]  /*13750*/  MOV R13, R0 ;  /* 0x00000000000d7202 */ /* 0x000fe20000000f00 */
[----:B------:R-:W-:Y:S02]  /*13760*/  IMAD.MOV.U32 R12, RZ, RZ, 0x1 ;  /* 0x00000001ff0c7424 */ /* 0x000fe400078e00ff */
[----:B------:R-:W-:-:S07]  /*13770*/  IMAD.MOV.U32 R3, RZ, RZ, R14 ;  /* 0x000000ffff037224 */ /* 0x000fce00078e000e */
[----:B------:R-:W-:Y:S05]  /*13780*/  WARPSYNC.COLLECTIVE R15, `(.L_x_2533) ;  /* 0x000000000f087348 */ /* 0x000fea0003c00000 */
[----:B------:R0:W1:Y:S02]  /*13790*/  SHFL.IDX P6, R14, R13, R12, R11 ;  /* 0x0000000c0d0e7389 */ /* 0x00006400000c000b */
[----:B01----:R-:W-:Y:S01]  /*137a0*/  ENDCOLLECTIVE ;  /* 0x000000000000791b */ /* 0x003fe20003800000 */
.L_x_2533:
        /* <DEDUP_REMOVED lines=17> */
.L_x_2534:
[----:B------:R-:W-:Y:S02]  /*138c0*/  @P1 IMAD R8, R5, 0x2, R22 ;  /* 0x0000000205081824 */ /* 0x000fe400078e0216 */
[----:B------:R-:W-:Y:S01]  /*138d0*/  IMAD.MOV.U32 R13, RZ, RZ, R0 ;  /* 0x000000ffff0d7224 */ /* 0x000fe200078e0000 */
[----:B------:R-:W-:Y:S01]  /*138e0*/  MOV R12, 0x2 ;  /* 0x00000002000c7802 */ /* 0x000fe20000000f00 */
[----:B------:R-:W-:-:S07]  /*138f0*/  IMAD.MOV.U32 R3, RZ, RZ, R14 ;  /* 0x000000ffff037224 */ /* 0x000fce00078e000e */
[----:B------:R-:W-:Y:S05]  /*13900*/  WARPSYNC.COLLECTIVE R15, `(.L_x_2535) ;  /* 0x000000000f087348 */ /* 0x000fea0003c00000 */
[----:B------:R0:W1:Y:S02]  /*13910*/  SHFL.IDX P6, R14, R13, R12, R11 ;  /* 0x0000000c0d0e7389 */ /* 0x00006400000c000b */
[----:B01----:R-:W-:Y:S01]  /*13920*/  ENDCOLLECTIVE ;  /* 0x000000000000791b */ /* 0x003fe20003800000 */
.L_x_2535:
        /* <DEDUP_REMOVED lines=17> */
.L_x_2536:
[----:B------:R-:W-:Y:S02]  /*13a40*/  @P1 IMAD R8, R5, 0x2, R22 ;  /* 0x0000000205081824 */ /* 0x000fe400078e0216 */
[----:B------:R-:W-:Y:S02]  /*13a50*/  IMAD.MOV.U32 R13, RZ, RZ, R0 ;  /* 0x000000ffff0d7224 */ /* 0x000fe400078e0000 */
[----:B------:R-:W-:Y:S02]  /*13a60*/  IMAD.MOV.U32 R12, RZ, RZ, 0x3 ;  /* 0x00000003ff0c7424 */ /* 0x000fe400078e00ff */
[----:B------:R-:W-:-:S07]  /*13a70*/  IMAD.MOV.U32 R3, RZ, RZ, R14 ;  /* 0x000000ffff037224 */ /* 0x000fce00078e000e */
[----:B------:R-:W-:Y:S05]  /*13a80*/  WARPSYNC.COLLECTIVE R15, `(.L_x_2537) ;  /* 0x000000000f087348 */ /* 0x000fea0003c00000 */
[----:B------:R0:W1:Y:S02]  /*13a90*/  SHFL.IDX P6, R14, R13, R12, R11 ;  /* 0x0000000c0d0e7389 */ /* 0x00006400000c000b */
[----:B01----:R-:W-:Y:S01]  /*13aa0*/  ENDCOLLECTIVE ;  /* 0x000000000000791b */ /* 0x003fe20003800000 */
.L_x_2537:
        /* <DEDUP_REMOVED lines=17> */
.L_x_2538:
[----:B------:R-:W-:Y:S02]  /*13bc0*/  @P1 IMAD R8, R5, 0x2, R22 ;  /* 0x0000000205081824 */ /* 0x000fe400078e0216 */
[----:B------:R-:W-:Y:S02]  /*13bd0*/  IMAD.MOV.U32 R13, RZ, RZ, R0 ;  /* 0x000000ffff0d7224 */ /* 0x000fe400078e0000 */
[----:B------:R-:W-:Y:S02]  /*13be0*/  IMAD.MOV.U32 R12, RZ, RZ, 0x4 ;  /* 0x00000004ff0c7424 */ /* 0x000fe400078e00ff */
[----:B------:R-:W-:-:S07]  /*13bf0*/  IMAD.MOV.U32 R3, RZ, RZ, R14 ;  /* 0x000000ffff037224 */ /* 0x000fce00078e000e */
[----:B------:R-:W-:Y:S05]  /*13c00*/  WARPSYNC.COLLECTIVE R15, `(.L_x_2539) ;  /* 0x000000000f087348 */ /* 0x000fea0003c00000 */
[----:B------:R0:W1:Y:S02]  /*13c10*/  SHFL.IDX P6, R14, R13, R12, R11 ;  /* 0x0000000c0d0e7389 */ /* 0x00006400000c000b */
[----:B01----:R-:W-:Y:S01]  /*13c20*/  ENDCOLLECTIVE ;  /* 0x000000000000791b */ /* 0x003fe20003800000 */
.L_x_2539:
        /* <DEDUP_REMOVED lines=17> */
.L_x_2540:
[----:B------:R-:W-:Y:S02]  /*13d40*/  @P1 IMAD R8, R5, 0x2, R22 ;  /* 0x0000000205081824 */ /* 0x000fe400078e0216 */
[----:B------:R-:W-:Y:S02]  /*13d50*/  IMAD.MOV.U32 R13, RZ, RZ, R0 ;  /* 0x000000ffff0d7224 */ /* 0x000fe400078e0000 */
[----:B------:R-:W-:Y:S02]  /*13d60*/  IMAD.MOV.U32 R12, RZ, RZ, 0x5 ;  /* 0x00000005ff0c7424 */ /* 0x000fe400078e00ff */
[----:B------:R-:W-:-:S07]  /*13d70*/  IMAD.MOV.U32 R3, RZ, RZ, R14 ;  /* 0x000000ffff037224 */ /* 0x000fce00078e000e */
[----:B------:R-:W-:Y:S05]  /*13d80*/  WARPSYNC.COLLECTIVE R15, `(.L_x_2541) ;  /* 0x000000000f087348 */ /* 0x000fea0003c00000 */
[----:B------:R0:W1:Y:S02]  /*13d90*/  SHFL.IDX P6, R14, R13, R12, R11 ;  /* 0x0000000c0d0e7389 */ /* 0x00006400000c000b */
[----:B01----:R-:W-:Y:S01]  /*13da0*/  ENDCOLLECTIVE ;  /* 0x000000000000791b */ /* 0x003fe20003800000 */
.L_x_2541:
        /* <DEDUP_REMOVED lines=10> */
.L_x_2542:
        /* <DEDUP_REMOVED lines=8> */
.L_x_2469:
[----:B------:R-:W-:Y:S02]  /*13ed0*/  IMAD.MOV.U32 R13, RZ, RZ, R4 ;  /* 0x000000ffff0d7224 */ /* 0x000fe400078e0004 */
[----:B------:R-:W-:Y:S02]  /*13ee0*/  IMAD.MOV.U32 R12, RZ, RZ, RZ ;  /* 0x000000ffff0c7224 */ /* 0x000fe400078e00ff */
[----:B------:R-:W-:Y:S02]  /*13ef0*/  IMAD.MOV.U32 R11, RZ, RZ, 0x181f ;  /* 0x0000181fff0b7424 */ /* 0x000fe400078e00ff */
[----:B------:R-:W-:Y:S02]  /*13f00*/  IMAD.MOV.U32 R15, RZ, RZ, -0x1 ;  /* 0xffffffffff0f7424 */ /* 0x000fe400078e00ff */
[----:B-----5:R-:W-:Y:S02]  /*13f10*/  IMAD R5, R10, R6, RZ ;  /* 0x000000060a057224 */ /* 0x020fe400078e02ff */
[----:B------:R-:W-:-:S07]  /*13f20*/  IMAD R17, R17, 0x80, R9 ;  /* 0x0000008011117824 */ /* 0x000fce00078e0209 */
[----:B------:R-:W-:Y:S05]  /*13f30*/  WARPSYNC.COLLECTIVE R15, `(.L_x_2544) ;  /* 0x000000000f087348 */ /* 0x000fea0003c00000 */
[----:B------:R0:W1:Y:S02]  /*13f40*/  SHFL.IDX P6, R14, R13, R12, R11 ;  /* 0x0000000c0d0e7389 */ /* 0x00006400000c000b */
[----:B01----:R-:W-:Y:S01]  /*13f50*/  ENDCOLLECTIVE ;  /* 0x000000000000791b */ /* 0x003fe20003800000 */
.L_x_2544:
[C---:B------:R-:W-:Y:S01]  /*13f60*/  VIADD R6, R17.reuse, 0x10 ;  /* 0x0000001011067836 */ /* 0x040fe20000000000 */
[----:B------:R-:W-:Y:S01]  /*13f70*/  ISETP.GE.AND P1, PT, R17, R5, PT ;  /* 0x000000051100720c */ /* 0x000fe20003f26270 */
[----:B------:R-:W-:Y:S02]  /*13f80*/  IMAD.MOV.U32 R13, RZ, RZ, R0 ;  /* 0x000000ffff0d7224 */ /* 0x000fe400078e0000 */
[----:B------:R-:W-:-:S10]  /*13f90*/  IMAD.MOV.U32 R2, RZ, RZ, R14 ;  /* 0x000000ffff027224 */ /* 0x000fd400078e000e */
[----:B------:R-:W-:Y:S05]  /*13fa0*/  WARPSYNC.COLLECTIVE R15, `(.L_x_2545) ;  /* 0x000000000f087348 */ /* 0x000fea0003c00000 */
[----:B------:R0:W1:Y:S02]  /*13fb0*/  SHFL.IDX P6, R14, R13, R12, R11 ;  /* 0x0000000c0d0e7389 */ /* 0x00006400000c000b */
[----:B01----:R-:W-:Y:S01]  /*13fc0*/  ENDCOLLECTIVE ;  /* 0x000000000000791b */ /* 0x003fe20003800000 */
.L_x_2545:
        /* <DEDUP_REMOVED lines=8> */
.L_x_2546:
        /* <DEDUP_REMOVED lines=8> */
[----:B------:R-:W-:Y:S02]  /*140d0*/  VIADD R6, R17, 0x20 ;  /* 0x0000002011067836 */ /* 0x000fe40000000000 */
[----:B0-----:R-:W-:-:S08]  /*140e0*/  IMAD.MOV.U32 R2, RZ, RZ, R14 ;  /* 0x000000ffff027224 */ /* 0x001fd000078e000e */
[----:B------:R-:W-:Y:S05]  /*140f0*/  WARPSYNC.COLLECTIVE R15, `(.L_x_2547) ;  /* 0x000000000f087348 */ /* 0x000fea0003c00000 */
[----:B------:R0:W1:Y:S02]  /*14100*/  SHFL.IDX P6, R14, R13, R12, R11 ;  /* 0x0000000c0d0e7389 */ /* 0x00006400000c000b */
[----:B01----:R-:W-:Y:S01]  /*14110*/  ENDCOLLECTIVE ;  /* 0x000000000000791b */ /* 0x003fe20003800000 */
.L_x_2547:
        /* <DEDUP_REMOVED lines=8> */
.L_x_2548:
[----:B------:R-:W-:-:S05]  /*141a0*/  @!P1 IMAD.MOV.U32 R3, RZ, RZ, R7 ;  /* 0x000000ffff039224 */ /* 0x000fca00078e0007 */
        /* <DEDUP_REMOVED lines=8> */
[----:B------:R-:W-:Y:S02]  /*14230*/  VIADD R6, R17, 0x30 ;  /* 0x0000003011067836 */ /* 0x000fe40000000000 */
[----:B0-----:R-:W-:-:S10]  /*14240*/  IMAD.MOV.U32 R2, RZ, RZ, R14 ;  /* 0x000000ffff027224 */ /* 0x001fd400078e000e */
[----:B------:R-:W-:Y:S05]  /*14250*/  WARPSYNC.COLLECTIVE R15, `(.L_x_2549) ;  /* 0x000000000f087348 */ /* 0x000fea0003c00000 */
[----:B------:R0:W1:Y:S02]  /*14260*/  SHFL.IDX P6, R14, R13, R12, R11 ;  /* 0x0000000c0d0e7389 */ /* 0x00006400000c000b */
[----:B01----:R-:W-:Y:S01]  /*14270*/  ENDCOLLECTIVE ;  /* 0x000000000000791b */ /* 0x003fe20003800000 */
.L_x_2549:
        /* <DEDUP_REMOVED lines=8> */
.L_x_2550:
        /* <DEDUP_REMOVED lines=14> */
.L_x_2551:
        /* <DEDUP_REMOVED lines=8> */
.L_x_2552:
        /* <DEDUP_REMOVED lines=14> */
.L_x_2553:
        /* <DEDUP_REMOVED lines=8> */
.L_x_2554:
        /* <DEDUP_REMOVED lines=14> */
.L_x_2555:
        /* <DEDUP_REMOVED lines=8> */
.L_x_2556:
        /* <DEDUP_REMOVED lines=13> */
.L_x_2557:
        /* <DEDUP_REMOVED lines=8> */
.L_x_2558:
        /* <DEDUP_REMOVED lines=12> */
.L_x_2559:
[----:B------:R-:W-:Y:S05]  /*14930*/  BRA `(.L_x_2560) ;  /* 0xffffffbc00207947 */ /* 0x000fea000383ffff */
.L_x_2474:
[----:B0-----:R0:W1:Y:S02]  /*14940*/  SYNCS.PHASECHK.TRANS64.TRYWAIT P0, [R22+URZ+0x2a820], R3 ;  /* 0x02a82003160075a7 */ /* 0x001064000800017f */
[----:B-1----:R-:W-:Y:S05]  /*14950*/  @!P0 NANOSLEEP.SYNCS 0x989680 ;  /* 0x009896800000895d */ /* 0x002fea0003900000 */
[----:B------:R-:W1:Y:S02]  /*14960*/  @!P0 SYNCS.PHASECHK.TRANS64 P0, [R22+URZ+0x2a820], R3 ;  /* 0x02a82003160085a7 */ /* 0x000e64000800007f */
[----:B-1----:R-:W-:Y:S05]  /*14970*/  @!P0 BRA `(.L_x_2474) ;  /* 0xfffffffc00f08947 */ /* 0x002fea000383ffff */
[----:B------:R-:W-:Y:S05]  /*14980*/  BRA `(.L_x_2561) ;  /* 0xffffffbc00987947 */ /* 0x000fea000383ffff */
.L_x_2479:
[----:B0-----:R0:W1:Y:S02]  /*14990*/  SYNCS.PHASECHK.TRANS64.TRYWAIT P0, [R6+URZ+0x2a840], R3 ;  /* 0x02a84003060075a7 */ /* 0x001064000800017f */
[----:B-1----:R-:W-:Y:S05]  /*149a0*/  @!P0 NANOSLEEP.SYNCS 0x989680 ;  /* 0x009896800000895d */ /* 0x002fea0003900000 */
[----:B------:R-:W1:Y:S02]  /*149b0*/  @!P0 SYNCS.PHASECHK.TRANS64 P0, [R6+URZ+0x2a840], R3 ;  /* 0x02a84003060085a7 */ /* 0x000e64000800007f */
[----:B-1----:R-:W-:Y:S05]  /*149c0*/  @!P0 BRA `(.L_x_2479) ;  /* 0xfffffffc00f08947 */ /* 0x002fea000383ffff */
[----:B------:R-:W-:Y:S05]  /*149d0*/  BRA `(.L_x_2562) ;  /* 0xffffffc0005c7947 */ /* 0x000fea000383ffff */
.L_x_2480:
[----:B------:R-:W-:Y:S01]  /*149e0*/  BSSY B1, `(.L_x_2563) ;  /* 0x0000008000017945 */ /* 0x000fe20003800000 */
[----:B------:R-:W-:Y:S01]  /*149f0*/  IMAD.MOV.U32 R13, RZ, RZ, R5 ;  /* 0x000000ffff0d7224 */ /* 0x000fe200078e0005 */
[----:B------:R-:W-:Y:S01]  /*14a00*/  MOV R11, 0x181f ;  /* 0x0000181f000b7802 */ /* 0x000fe20000000f00 */
[----:B------:R-:W-:Y:S02]  /*14a10*/  IMAD.MOV.U32 R12, RZ, RZ, RZ ;  /* 0x000000ffff0c7224 */ /* 0x000fe400078e00ff */
[----:B------:R-:W-:-:S07]  /*14a20*/  IMAD.MOV.U32 R15, RZ, RZ, -0x1 ;  /* 0xffffffffff0f7424 */ /* 0x000fce00078e00ff */
[----:B--2---:R-:W-:Y:S05]  /*14a30*/  WARPSYNC.COLLECTIVE R15, `(.L_x_2564) ;  /* 0x000000000f087348 */ /* 0x004fea0003c00000 */
[----:B--2---:R0:W1:Y:S02]  /*14a40*/  SHFL.IDX P6, R14, R13, R12, R11 ;  /* 0x0000000c0d0e7389 */ /* 0x00406400000c000b */
[----:B01----:R-:W-:Y:S01]  /*14a50*/  ENDCOLLECTIVE ;  /* 0x000000000000791b */ /* 0x003fe20003800000 */
.L_x_2564:
[----:B------:R-:W-:Y:S05]  /*14a60*/  BSYNC B1 ;  /* 0x0000000000017941 */ /* 0x000fea0003800000 */
.L_x_2563:
        /* <DEDUP_REMOVED lines=10> */
.L_x_2565:
[----:B------:R-:W-:Y:S02]  /*14b10*/  IMAD.MOV.U32 R13, RZ, RZ, R5 ;  /* 0x000000ffff0d7224 */ /* 0x000fe400078e0005 */
[----:B------:R-:W-:Y:S02]  /*14b20*/  IMAD.MOV.U32 R12, RZ, RZ, 0x1 ;  /* 0x00000001ff0c7424 */ /* 0x000fe400078e00ff */
[----:B------:R-:W-:Y:S01]  /*14b30*/  IMAD.SHL.U32 R35, R35, 0x8, RZ ;  /* 0x0000000823237824 */ /* 0x000fe200078e00ff */
[----:B------:R-:W-:-:S07]  /*14b40*/  MOV R2, R14 ;  /* 0x0000000e00027202 */ /* 0x000fce0000000f00 */
[----:B------:R-:W-:Y:S05]  /*14b50*/  WARPSYNC.COLLECTIVE R15, `(.L_x_2566) ;  /* 0x000000000f087348 */ /* 0x000fea0003c00000 */
[----:B------:R0:W1:Y:S02]  /*14b60*/  SHFL.IDX P6, R14, R13, R12, R11 ;  /* 0x0000000c0d0e7389 */ /* 0x00006400000c000b */
[----:B01----:R-:W-:Y:S01]  /*14b70*/  ENDCOLLECTIVE ;  /* 0x000000000000791b */ /* 0x003fe20003800000 */
.L_x_2566:
[----:B------:R-:W-:-:S05]  /*14b80*/  LOP3.LUT R35, R35, 0x38, RZ, 0xc0, !PT ;  /* 0x0000003823237812 */ /* 0x000fca00078ec0ff */
[----:B------:R-:W-:-:S05]  /*14b90*/  IMAD.SHL.U32 R0, R35, 0x2, RZ ;  /* 0x0000000223007824 */ /* 0x000fca00078e00ff */
[----:B------:R-:W-:Y:S01]  /*14ba0*/  IADD3 R2, P0, R2, R0, RZ ;  /* 0x0000000002027210 */ /* 0x000fe20007f1e0ff */
[----:B------:R-:W-:-:S04]  /*14bb0*/  IMAD.MOV.U32 R13, RZ, RZ, R9 ;  /* 0x000000ffff0d7224 */ /* 0x000fc800078e0009 */
[----:B------:R-:W-:-:S05]  /*14bc0*/  IMAD.X R3, RZ, RZ, R3, P0 ;  /* 0x000000ffff037224 */ /* 0x000fca00000e0603 */
        /* <DEDUP_REMOVED lines=10> */
.L_x_2567:
[----:B------:R-:W-:Y:S02]  /*14c70*/  IMAD.MOV.U32 R13, RZ, RZ, R5 ;  /* 0x000000ffff0d7224 */ /* 0x000fe400078e0005 */
[----:B------:R-:W-:Y:S01]  /*14c80*/  IMAD.MOV.U32 R12, RZ, RZ, 0x2 ;  /* 0x00000002ff0c7424 */ /* 0x000fe200078e00ff */
[----:B------:R-:W-:-:S07]  /*14c90*/  MOV R2, R14 ;  /* 0x0000000e00027202 */ /* 0x000fce0000000f00 */
[----:B------:R-:W-:Y:S05]  /*14ca0*/  WARPSYNC.COLLECTIVE R15, `(.L_x_2568) ;  /* 0x000000000f087348 */ /* 0x000fea0003c00000 */
[----:B------:R0:W1:Y:S02]  /*14cb0*/  SHFL.IDX P6, R14, R13, R12, R11 ;  /* 0x0000000c0d0e7389 */ /* 0x00006400000c000b */
[----:B01----:R-:W-:Y:S01]  /*14cc0*/  ENDCOLLECTIVE ;  /* 0x000000000000791b */ /* 0x003fe20003800000 */
.L_x_2568:
        /* <DEDUP_REMOVED lines=13> */
.L_x_2569:
[----:B------:R-:W-:Y:S01]  /*14da0*/  MOV R13, R5 ;  /* 0x00000005000d7202 */ /* 0x000fe20000000f00 */
[----:B------:R-:W-:Y:S02]  /*14db0*/  IMAD.MOV.U32 R12, RZ, RZ, 0x3 ;  /* 0x00000003ff0c7424 */ /* 0x000fe400078e00ff */
[----:B------:R-:W-:-:S07]  /*14dc0*/  IMAD.MOV.U32 R2, RZ, RZ, R14 ;  /* 0x000000ffff027224 */ /* 0x000fce00078e000e */
[----:B------:R-:W-:Y:S05]  /*14dd0*/  WARPSYNC.COLLECTIVE R15, `(.L_x_2570) ;  /* 0x000000000f087348 */ /* 0x000fea0003c00000 */
[----:B------:R0:W1:Y:S02]  /*14de0*/  SHFL.IDX P6, R14, R13, R12, R11 ;  /* 0x0000000c0d0e7389 */ /* 0x00006400000c000b */
[----:B01----:R-:W-:Y:S01]  /*14df0*/  ENDCOLLECTIVE ;  /* 0x000000000000791b */ /* 0x003fe20003800000 */
.L_x_2570:
        /* <DEDUP_REMOVED lines=13> */
.L_x_2571:
[----:B------:R-:W-:Y:S02]  /*14ed0*/  IMAD.MOV.U32 R13, RZ, RZ, R5 ;  /* 0x000000ffff0d7224 */ /* 0x000fe400078e0005 */
[----:B------:R-:W-:Y:S02]  /*14ee0*/  IMAD.MOV.U32 R12, RZ, RZ, 0x4 ;  /* 0x00000004ff0c7424 */ /* 0x000fe400078e00ff */
[----:B------:R-:W-:-:S07]  /*14ef0*/  IMAD.MOV.U32 R2, RZ, RZ, R14 ;  /* 0x000000ffff027224 */ /* 0x000fce00078e000e */
[----:B------:R-:W-:Y:S05]  /*14f00*/  WARPSYNC.COLLECTIVE R15, `(.L_x_2572) ;  /* 0x000000000f087348 */ /* 0x000fea0003c00000 */
[----:B------:R0:W1:Y:S02]  /*14f10*/  SHFL.IDX P6, R14, R13, R12, R11 ;  /* 0x0000000c0d0e7389 */ /* 0x00006400000c000b */
[----:B01----:R-:W-:Y:S01]  /*14f20*/  ENDCOLLECTIVE ;  /* 0x000000000000791b */ /* 0x003fe20003800000 */
.L_x_2572:
        /* <DEDUP_REMOVED lines=9> */
[----:B------:R-:W-:-:S07]  /*14fc0*/  MOV R35, R14 ;  /* 0x0000000e00237202 */ /* 0x000fce0000000f00 */
[----:B0-----:R-:W-:Y:S05]  /*14fd0*/  WARPSYNC.COLLECTIVE R15, `(.L_x_2573) ;  /* 0x000000000f087348 */ /* 0x001fea0003c00000 */
[----:B------:R1:W2:Y:S02]  /*14fe0*/  SHFL.IDX P6, R14, R13, R12, R11 ;  /* 0x0000000c0d0e7389 */ /* 0x0002a400000c000b */
[----:B012---:R-:W-:Y:S01]  /*14ff0*/  ENDCOLLECTIVE ;  /* 0x000000000000791b */ /* 0x007fe20003800000 */
.L_x_2573:
[----:B------:R-:W-:Y:S02]  /*15000*/  IMAD.MOV.U32 R13, RZ, RZ, R5 ;  /* 0x000000ffff0d7224 */ /* 0x000fe400078e0005 */
[----:B------:R-:W-:Y:S02]  /*15010*/  IMAD.MOV.U32 R12, RZ, RZ, 0x5 ;  /* 0x00000005ff0c7424 */ /* 0x000fe400078e00ff */
[----:B------:R-:W-:-:S07]  /*15020*/  IMAD.MOV.U32 R2, RZ, RZ, R14 ;  /* 0x000000ffff027224 */ /* 0x000fce00078e000e */
[----:B------:R-:W-:Y:S05]  /*15030*/  WARPSYNC.COLLECTIVE R15, `(.L_x_2574) ;  /* 0x000000000f087348 */ /* 0x000fea0003c00000 */
[----:B------:R0:W1:Y:S02]  /*15040*/  SHFL.IDX P6, R14, R13, R12, R11 ;  /* 0x0000000c0d0e7389 */ /* 0x00006400000c000b */
[----:B01----:R-:W-:Y:S01]  /*15050*/  ENDCOLLECTIVE ;  /* 0x000000000000791b */ /* 0x003fe20003800000 */
.L_x_2574:
        /* <DEDUP_REMOVED lines=13> */
.L_x_2575:
[----:B------:R-:W-:Y:S01]  /*15130*/  MOV R2, R14 ;  /* 0x0000000e00027202 */ /* 0x000fe20000000f00 */
[----:B------:R-:W-:Y:S06]  /*15140*/  BRA `(.L_x_2576) ;  /* 0xffffffbc008c7947 */ /* 0x000fec000383ffff */
.L_x_2485:
[----:B-1----:R1:W4:Y:S02]  /*15150*/  SYNCS.PHASECHK.TRANS64.TRYWAIT P0, [R4+URZ+0x2a860], R2 ;  /* 0x02a86002040075a7 */ /* 0x002324000800017f */
[----:B----4-:R-:W-:Y:S05]  /*15160*/  @!P0 NANOSLEEP.SYNCS 0x989680 ;  /* 0x009896800000895d */ /* 0x010fea0003900000 */
[----:B------:R-:W4:Y:S02]  /*15170*/  @!P0 SYNCS.PHASECHK.TRANS64 P0, [R4+URZ+0x2a860], R2 ;  /* 0x02a86002040085a7 */ /* 0x000f24000800007f */
[----:B----4-:R-:W-:Y:S05]  /*15180*/  @!P0 BRA `(.L_x_2485) ;  /* 0xfffffffc00f08947 */ /* 0x010fea000383ffff */
[----:B------:R-:W-:Y:S05]  /*15190*/  BRA `(.L_x_2577) ;  /* 0xffffffbc00e87947 */ /* 0x000fea000383ffff */
.L_x_2486:
        /* <DEDUP_REMOVED lines=8> */
.L_x_2579:
[----:B------:R-:W-:Y:S05]  /*15220*/  BSYNC B1 ;  /* 0x0000000000017941 */ /* 0x000fea0003800000 */
.L_x_2578:
[----:B------:R-:W-:Y:S01]  /*15230*/  IMAD.MOV.U32 R13, RZ, RZ, R18 ;  /* 0x000000ffff0d7224 */ /* 0x000fe200078e0012 */
[----:B------:R-:W-:Y:S01]  /*15240*/  MOV R11, 0x181f ;  /* 0x0000181f000b7802 */ /* 0x000fe20000000f00 */
[----:B------:R-:W-:Y:S02]  /*15250*/  IMAD.MOV.U32 R12, RZ, RZ, RZ ;  /* 0x000000ffff0c7224 */ /* 0x000fe400078e00ff */
[----:B------:R-:W-:Y:S02]  /*15260*/  IMAD.MOV.U32 R15, RZ, RZ, -0x1 ;  /* 0xffffffffff0f7424 */ /* 0x000fe400078e00ff */
[----:B------:R-:W-:Y:S02]  /*15270*/  IMAD.MOV.U32 R3, RZ, RZ, R14 ;  /* 0x000000ffff037224 */ /* 0x000fe400078e000e */
[----:B------:R-:W-:-:S07]  /*15280*/  IMAD R5, R5, 0x2, R22 ;  /* 0x0000000205057824 */ /* 0x000fce00078e0216 */
[----:B------:R-:W-:Y:S05]  /*15290*/  WARPSYNC.COLLECTIVE R15, `(.L_x_2580) ;  /* 0x000000000f087348 */ /* 0x000fea0003c00000 */
[----:B------:R0:W1:Y:S02]  /*152a0*/  SHFL.IDX P6, R14, R13, R12, R11 ;  /* 0x0000000c0d0e7389 */ /* 0x00006400000c000b */
[----:B01----:R-:W-:Y:S01]  /*152b0*/  ENDCOLLECTIVE ;  /* 0x000000000000791b */ /* 0x003fe20003800000 */
.L_x_2580:
[----:B------:R-:W-:Y:S02]  /*152c0*/  IMAD.MOV.U32 R13, RZ, RZ, R24 ;  /* 0x000000ffff0d7224 */ /* 0x000fe400078e0018 */
[----:B------:R-:W-:Y:S02]  /*152d0*/  IMAD.MOV.U32 R12, RZ, RZ, 0x1 ;  /* 0x00000001ff0c7424 */ /* 0x000fe400078e00ff */
[----:B------:R-:W-:-:S07]  /*152e0*/  IMAD.MOV.U32 R2, RZ, RZ, R14 ;  /* 0x000000ffff027224 */ /* 0x000fce00078e000e */
[----:B------:R-:W-:Y:S05]  /*152f0*/  WARPSYNC.COLLECTIVE R15, `(.L_x_2581) ;  /* 0x000000000f087348 */ /* 0x000fea0003c00000 */
[----:B------:R0:W1:Y:S02]  /*15300*/  SHFL.IDX P6, R14, R13, R12, R11 ;  /* 0x0000000c0d0e7389 */ /* 0x00006400000c000b */
[----:B01----:R-:W-:Y:S01]  /*15310*/  ENDCOLLECTIVE ;  /* 0x000000000000791b */ /* 0x003fe20003800000 */
.L_x_2581:
[----:B------:R-:W-:-:S05]  /*15320*/  IADD3 R2, P1, R2, R0, RZ ;  /* 0x0000000002027210 */ /* 0x000fca0007f3e0ff */
[----:B------:R-:W-:Y:S01]  /*15330*/  IMAD.X R3, RZ, RZ, R3, P1 ;  /* 0x000000ffff037224 */ /* 0x000fe200008e0603 */
[----:B------:R-:W-:-:S04]  /*15340*/  LOP3.LUT P1, RZ, R29, 0x1, RZ, 0xc0, !PT ;  /* 0x000000011dff7812 */ /* 0x000fc8000782c0ff */
[----:B------:R-:W-:Y:S02]  /*15350*/  ISETP.LT.OR P2, PT, R6, 0x1, !P1 ;  /* 0x000000010600780c */ /* 0x000fe40004f41670 */
[----:B------:R-:W-:-:S11]  /*15360*/  MOV R13, R18 ;  /* 0x00000012000d7202 */ /* 0x000fd60000000f00 */
        /* <DEDUP_REMOVED lines=10> */
.L_x_2582:
[----:B------:R-:W-:Y:S02]  /*15410*/  IMAD.MOV.U32 R13, RZ, RZ, R24 ;  /* 0x000000ffff0d7224 */ /* 0x000fe400078e0018 */
[----:B------:R-:W-:Y:S02]  /*15420*/  IMAD.MOV.U32 R12, RZ, RZ, 0x2 ;  /* 0x00000002ff0c7424 */ /* 0x000fe400078e00ff */
[----:B------:R-:W-:-:S07]  /*15430*/  IMAD.MOV.U32 R2, RZ, RZ, R14 ;  /* 0x000000ffff027224 */ /* 0x000fce00078e000e */
[----:B------:R-:W-:Y:S05]  /*15440*/  WARPSYNC.COLLECTIVE R15, `(.L_x_2583) ;  /* 0x000000000f087348 */ /* 0x000fea0003c00000 */
[----:B------:R0:W1:Y:S02]  /*15450*/  SHFL.IDX P6, R14, R13, R12, R11 ;  /* 0x0000000c0d0e7389 */ /* 0x00006400000c000b */
[----:B01----:R-:W-:Y:S01]  /*15460*/  ENDCOLLECTIVE ;  /* 0x000000000000791b */ /* 0x003fe20003800000 */
.L_x_2583:
        /* <DEDUP_REMOVED lines=14> */
.L_x_2584:
[----:B------:R-:W-:Y:S02]  /*15550*/  IMAD.MOV.U32 R13, RZ, RZ, R24 ;  /* 0x000000ffff0d7224 */ /* 0x000fe400078e0018 */
[----:B------:R-:W-:Y:S02]  /*15560*/  IMAD.MOV.U32 R12, RZ, RZ, 0x3 ;  /* 0x00000003ff0c7424 */ /* 0x000fe400078e00ff */
[----:B------:R-:W-:-:S07]  /*15570*/  IMAD.MOV.U32 R2, RZ, RZ, R14 ;  /* 0x000000ffff027224 */ /* 0x000fce00078e000e */
[----:B------:R-:W-:Y:S05]  /*15580*/  WARPSYNC.COLLECTIVE R15, `(.L_x_2585) ;  /* 0x000000000f087348 */ /* 0x000fea0003c00000 */
[----:B------:R0:W1:Y:S02]  /*15590*/  SHFL.IDX P6, R14, R13, R12, R11 ;  /* 0x0000000c0d0e7389 */ /* 0x00006400000c000b */
[----:B01----:R-:W-:Y:S01]  /*155a0*/  ENDCOLLECTIVE ;  /* 0x000000000000791b */ /* 0x003fe20003800000 */
.L_x_2585:
        /* <DEDUP_REMOVED lines=14> */
.L_x_2586:
[----:B------:R-:W-:Y:S01]  /*15690*/  IMAD.MOV.U32 R13, RZ, RZ, R24 ;  /* 0x000000ffff0d7224 */ /* 0x000fe200078e0018 */
[----:B------:R-:W-:Y:S01]  /*156a0*/  MOV R12, 0x4 ;  /* 0x00000004000c7802 */ /* 0x000fe20000000f00 */
[----:B------:R-:W-:-:S07]  /*156b0*/  IMAD.MOV.U32 R2, RZ, RZ, R14 ;  /* 0x000000ffff027224 */ /* 0x000fce00078e000e */
[----:B------:R-:W-:Y:S05]  /*156c0*/  WARPSYNC.COLLECTIVE R15, `(.L_x_2587) ;  /* 0x000000000f087348 */ /* 0x000fea0003c00000 */
[----:B------:R0:W1:Y:S02]  /*156d0*/  SHFL.IDX P6, R14, R13, R12, R11 ;  /* 0x0000000c0d0e7389 */ /* 0x00006400000c000b */
[----:B01----:R-:W-:Y:S01]  /*156e0*/  ENDCOLLECTIVE ;  /* 0x000000000000791b */ /* 0x003fe20003800000 */
.L_x_2587:
        /* <DEDUP_REMOVED lines=14> */
.L_x_2588:
[----:B------:R-:W-:Y:S02]  /*157d0*/  IMAD.MOV.U32 R13, RZ, RZ, R24 ;  /* 0x000000ffff0d7224 */ /* 0x000fe400078e0018 */
[----:B------:R-:W-:Y:S02]  /*157e0*/  IMAD.MOV.U32 R12, RZ, RZ, 0x5 ;  /* 0x00000005ff0c7424 */ /* 0x000fe400078e00ff */
[----:B------:R-:W-:-:S07]  /*157f0*/  IMAD.MOV.U32 R2, RZ, RZ, R14 ;  /* 0x000000ffff027224 */ /* 0x000fce00078e000e */
[----:B------:R-:W-:Y:S05]  /*15800*/  WARPSYNC.COLLECTIVE R15, `(.L_x_2589) ;  /* 0x000000000f087348 */ /* 0x000fea0003c00000 */
[----:B------:R0:W1:Y:S02]  /*15810*/  SHFL.IDX P6, R14, R13, R12, R11 ;  /* 0x0000000c0d0e7389 */ /* 0x00006400000c000b */
[----:B01----:R-:W-:Y:S01]  /*15820*/  ENDCOLLECTIVE ;  /* 0x000000000000791b */ /* 0x003fe20003800000 */
.L_x_2589:
[----:B------:R-:W-:-:S05]  /*15830*/  IADD3 R2, P2, R2, R0, RZ ;  /* 0x0000000002027210 */ /* 0x000fca0007f5e0ff */
        /* <DEDUP_REMOVED lines=12> */
.L_x_2590:
[----:B------:R-:W-:Y:S01]  /*15900*/  @!PT LDS RZ, [RZ] ;  /* 0x00000000fffff984 */ /* 0x000fe20000000800 */
[----:B------:R-:W-:Y:S01]  /*15910*/  @!PT LDS RZ, [RZ] ;  /* 0x00000000fffff984 */ /* 0x000fe20000000800 */
[----:B------:R-:W-:Y:S01]  /*15920*/  @!PT LDS RZ, [RZ] ;  /* 0x00000000fffff984 */ /* 0x000fe20000000800 */
[----:B------:R1:W-:Y:S01]  /*15930*/  LDGSTS.E.BYPASS.LTC128B.128 [R5+0x5400], desc[UR36][R2.64+0x80], !P2 ;  /* 0x0540008002057fae */ /* 0x0003e2000d101d64 */
[----:B------:R-:W-:Y:S05]  /*15940*/  BRA `(.L_x_2591) ;  /* 0xffffffb800d47947 */ /* 0x000fea000383ffff */
.L_x_2494:
[----:B0-----:R0:W1:Y:S02]  /*15950*/  SYNCS.PHASECHK.TRANS64.TRYWAIT P0, [R0+URZ+0x2a860], R3 ;  /* 0x02a86003000075a7 */ /* 0x001064000800017f */
[----:B-1----:R-:W-:Y:S05]  /*15960*/  @!P0 NANOSLEEP.SYNCS 0x989680 ;  /* 0x009896800000895d */ /* 0x002fea0003900000 */
[----:B------:R-:W1:Y:S02]  /*15970*/  @!P0 SYNCS.PHASECHK.TRANS64 P0, [R0+URZ+0x2a860], R3 ;  /* 0x02a86003000085a7 */ /* 0x000e64000800007f */
[----:B-1----:R-:W-:Y:S05]  /*15980*/  @!P0 BRA `(.L_x_2494) ;  /* 0xfffffffc00f08947 */ /* 0x002fea000383ffff */
[----:B------:R-:W-:Y:S05]  /*15990*/  BRA `(.L_x_2592) ;  /* 0xffffffbc00e47947 */ /* 0x000fea000383ffff */
.L_x_2495:
        /* <DEDUP_REMOVED lines=8> */
.L_x_2594:
[----:B------:R-:W-:Y:S05]  /*15a20*/  BSYNC B0 ;  /* 0x0000000000007941 */ /* 0x000fea0003800000 */
.L_x_2593:
        /* <DEDUP_REMOVED lines=12> */
.L_x_2595:
[C---:B------:R-:W-:Y:S02]  /*15af0*/  ISETP.LT.OR P4, PT, R6.reuse, 0x1, !P0 ;  /* 0x000000010600780c */ /* 0x040fe40004781670 */
[----:B------:R-:W-:Y:S01]  /*15b00*/  ISETP.LT.OR P3, PT, R6, 0x1, P1 ;  /* 0x000000010600780c */ /* 0x000fe20000f61670 */
        /* <DEDUP_REMOVED lines=10> */
.L_x_2596:
        /* <DEDUP_REMOVED lines=13> */
.L_x_2597:
[----:B------:R-:W-:Y:S02]  /*15c80*/  IMAD.MOV.U32 R13, RZ, RZ, R24 ;  /* 0x000000ffff0d7224 */ /* 0x000fe400078e0018 */
[----:B------:R-:W-:Y:S01]  /*15c90*/  IMAD.MOV.U32 R12, RZ, RZ, 0x2 ;  /* 0x00000002ff0c7424 */ /* 0x000fe200078e00ff */
[----:B------:R-:W-:-:S13]  /*15ca0*/  IADD3 R2, P2, R14, R5, RZ ;  /* 0x000000050e027210 */ /* 0x000fda0007f5e0ff */
[----:B------:R-:W-:Y:S05]  /*15cb0*/  WARPSYNC.COLLECTIVE R15, `(.L_x_2598) ;  /* 0x000000000f087348 */ /* 0x000fea0003c00000 */
[----:B------:R0:W1:Y:S02]  /*15cc0*/  SHFL.IDX P6, R14, R13, R12, R11 ;  /* 0x0000000c0d0e7389 */ /* 0x00006400000c000b */
[----:B01----:R-:W-:Y:S01]  /*15cd0*/  ENDCOLLECTIVE ;  /* 0x000000000000791b */ /* 0x003fe20003800000 */
.L_x_2598:
        /* <DEDUP_REMOVED lines=13> */
.L_x_2599:
[----:B------:R-:W-:Y:S02]  /*15db0*/  IMAD.MOV.U32 R13, RZ, RZ, R24 ;  /* 0x000000ffff0d7224 */ /* 0x000fe400078e0018 */
[----:B------:R-:W-:Y:S02]  /*15dc0*/  IMAD.MOV.U32 R12, RZ, RZ, 0x3 ;  /* 0x00000003ff0c7424 */ /* 0x000fe400078e00ff */
[----:B------:R-:W-:-:S07]  /*15dd0*/  IMAD.MOV.U32 R10, RZ, RZ, R14 ;  /* 0x000000ffff0a7224 */ /* 0x000fce00078e000e */
[----:B------:R-:W-:Y:S05]  /*15de0*/  WARPSYNC.COLLECTIVE R15, `(.L_x_2600) ;  /* 0x000000000f087348 */ /* 0x000fea0003c00000 */
[----:B------:R0:W1:Y:S02]  /*15df0*/  SHFL.IDX P6, R14, R13, R12, R11 ;  /* 0x0000000c0d0e7389 */ /* 0x00006400000c000b */
[----:B01----:R-:W-:Y:S01]  /*15e00*/  ENDCOLLECTIVE ;  /* 0x000000000000791b */ /* 0x003fe20003800000 */
.L_x_2600:
[----:B------:R-:W-:-:S04]  /*15e10*/  IADD3 R2, P2, R10, R5, RZ ;  /* 0x000000050a027210 */ /* 0x000fc80007f5e0ff */
[----:B------:R-:W-:-:S05]  /*15e20*/  IADD3.X R3, RZ, R7, RZ, P2, !PT ;  /* 0x00000007ff037210 */ /* 0x000fca00017fe4ff */
        /* <DEDUP_REMOVED lines=12> */
.L_x_2601:
[----:B------:R-:W-:Y:S02]  /*15ef0*/  IMAD.MOV.U32 R13, RZ, RZ, R24 ;  /* 0x000000ffff0d7224 */ /* 0x000fe400078e0018 */
[----:B------:R-:W-:Y:S01]  /*15f00*/  IMAD.MOV.U32 R12, RZ, RZ, 0x4 ;  /* 0x00000004ff0c7424 */ /* 0x000fe200078e00ff */
[----:B------:R-:W-:-:S13]  /*15f10*/  IADD3 R2, P2, R14, R5, RZ ;  /* 0x000000050e027210 */ /* 0x000fda0007f5e0ff */
[----:B------:R-:W-:Y:S05]  /*15f20*/  WARPSYNC.COLLECTIVE R15, `(.L_x_2602) ;  /* 0x000000000f087348 */ /* 0x000fea0003c00000 */
[----:B------:R0:W1:Y:S02]  /*15f30*/  SHFL.IDX P6, R14, R13, R12, R11 ;  /* 0x0000000c0d0e7389 */ /* 0x00006400000c000b */
[----:B01----:R-:W-:Y:S01]  /*15f40*/  ENDCOLLECTIVE ;  /* 0x000000000000791b */ /* 0x003fe20003800000 */
.L_x_2602:
        /* <DEDUP_REMOVED lines=13> */
.L_x_2603:
[----:B------:R-:W-:Y:S02]  /*16020*/  IMAD.MOV.U32 R13, RZ, RZ, R24 ;  /* 0x000000ffff0d7224 */ /* 0x000fe400078e0018 */
[----:B------:R-:W-:Y:S02]  /*16030*/  IMAD.MOV.U32 R12, RZ, RZ, 0x5 ;  /* 0x00000005ff0c7424 */ /* 0x000fe400078e00ff */
[----:B------:R-:W-:-:S07]  /*16040*/  IMAD.MOV.U32 R10, RZ, RZ, R14 ;  /* 0x000000ffff0a7224 */ /* 0x000fce00078e000e */
[----:B------:R-:W-:Y:S05]  /*16050*/  WARPSYNC.COLLECTIVE R15, `(.L_x_2604) ;  /* 0x000000000f087348 */ /* 0x000fea0003c00000 */
[----:B------:R0:W1:Y:S02]  /*16060*/  SHFL.IDX P6, R14, R13, R12, R11 ;  /* 0x0000000c0d0e7389 */ /* 0x00006400000c000b */
[----:B01----:R-:W-:Y:S01]  /*16070*/  ENDCOLLECTIVE ;  /* 0x000000000000791b */ /* 0x003fe20003800000 */
.L_x_2604:
        /* <DEDUP_REMOVED lines=12> */
.L_x_2605:
[----:B------:R-:W-:Y:S05]  /*16140*/  BRA `(.L_x_2606) ;  /* 0xffffffb800e07947 */ /* 0x000fea000383ffff */
.L_x_2500:
[----:B------:R-:W-:Y:S01]  /*16150*/  BSSY B0, `(.L_x_2607) ;  /* 0x0000008000007945 */ /* 0x000fe20003800000 */
[----:B------:R-:W-:Y:S01]  /*16160*/  MOV R13, R16 ;  /* 0x00000010000d7202 */ /* 0x000fe20000000f00 */
[----:B------:R-:W-:Y:S02]  /*16170*/  IMAD.MOV.U32 R12, RZ, RZ, RZ ;  /* 0x000000ffff0c7224 */ /* 0x000fe400078e00ff */
[----:B------:R-:W-:Y:S02]  /*16180*/  IMAD.MOV.U32 R11, RZ, RZ, 0x1f ;  /* 0x0000001fff0b7424 */ /* 0x000fe400078e00ff */
[----:B------:R-:W-:-:S07]  /*16190*/  IMAD.MOV.U32 R15, RZ, RZ, -0x1 ;  /* 0xffffffffff0f7424 */ /* 0x000fce00078e00ff */
[----:B------:R-:W-:Y:S05]  /*161a0*/  WARPSYNC.COLLECTIVE R15, `(.L_x_2608) ;  /* 0x000000000f087348 */ /* 0x000fea0003c00000 */
[----:B------:R0:W1:Y:S02]  /*161b0*/  SHFL.IDX P6, R14, R13, R12, R11 ;  /* 0x0000000c0d0e7389 */ /* 0x00006400000c000b */
[----:B01----:R-:W-:Y:S01]  /*161c0*/  ENDCOLLECTIVE ;  /* 0x000000000000791b */ /* 0x003fe20003800000 */
.L_x_2608:
[----:B------:R-:W-:Y:S05]  /*161d0*/  BSYNC B0 ;  /* 0x0000000000007941 */ /* 0x000fea0003800000 */
.L_x_2607:
[----:B------:R-:W-:Y:S01]  /*161e0*/  IMAD.MOV.U32 R13, RZ, RZ, R16 ;  /* 0x000000ffff0d7224 */ /* 0x000fe200078e0010 */
[----:B------:R-:W-:Y:S01]  /*161f0*/  MOV R15, 0xffffffff ;  /* 0xffffffff000f7802 */ /* 0x000fe20000000f00 */
[----:B------:R-:W-:Y:S02]  /*16200*/  IMAD.MOV.U32 R12, RZ, RZ, 0x1 ;  /* 0x00000001ff0c7424 */ /* 0x000fe400078e00ff */
[----:B------:R-:W-:Y:S02]  /*16210*/  IMAD.MOV.U32 R11, RZ, RZ, 0x1f ;  /* 0x0000001fff0b7424 */ /* 0x000fe400078e00ff */
[----:B------:R-:W-:Y:S02]  /*16220*/  IMAD.IADD R9, R19, 0x1, R10 ;  /* 0x0000000113097824 */ /* 0x000fe400078e020a */
[----:B------:R-:W-:-:S07]  /*16230*/  IMAD.MOV.U32 R0, RZ, RZ, R14 ;  /* 0x000000ffff007224 */ /* 0x000fce00078e000e */
[----:B------:R-:W-:Y:S05]  /*16240*/  WARPSYNC.COLLECTIVE R15, `(.L_x_2609) ;  /* 0x000000000f087348 */ /* 0x000fea0003c00000 */
[----:B------:R0:W1:Y:S02]  /*16250*/  SHFL.IDX P6, R14, R13, R12, R11 ;  /* 0x0000000c0d0e7389 */ /* 0x00006400000c000b */
[----:B01----:R-:W-:Y:S01]  /*16260*/  ENDCOLLECTIVE ;  /* 0x000000000000791b */ /* 0x003fe20003800000 */
.L_x_2609:
        /* <DEDUP_REMOVED lines=23> */
.L_x_2610:
[----:B------:R-:W-:Y:S01]  /*163e0*/  IMAD.MOV.U32 R12, RZ, RZ, 0x2 ;  /* 0x00000002ff0c7424 */ /* 0x000fe200078e00ff */
[----:B------:R-:W-:-:S04]  /*163f0*/  SEL R6, R14, RZ, P1 ;  /* 0x000000ff0e067207 */ /* 0x000fc80000800000 */
[----:B------:R-:W-:-:S05]  /*16400*/  IADD3 R6, R13, R6, RZ ;  /* 0x000000060d067210 */ /* 0x000fca0007ffe0ff */
[----:B------:R-:W-:-:S07]  /*16410*/  IMAD.MOV.U32 R13, RZ, RZ, R6 ;  /* 0x000000ffff0d7224 */ /* 0x000fce00078e0006 */
[----:B------:R-:W-:Y:S05]  /*16420*/  WARPSYNC.COLLECTIVE R15, `(.L_x_2611) ;  /* 0x000000000f087348 */ /* 0x000fea0003c00000 */
[----:B------:R0:W1:Y:S02]  /*16430*/  SHFL.UP P6, R14, R13, R12, R11 ;  /* 0x0400000c0d0e7389 */ /* 0x00006400000c000b */
[----:B01----:R-:W-:Y:S01]  /*16440*/  ENDCOLLECTIVE ;  /* 0x000000000000791b */ /* 0x003fe20003800000 */
.L_x_2611:
[----:B------:R-:W-:Y:S01]  /*16450*/  IMAD.MOV.U32 R12, RZ, RZ, 0x4 ;  /* 0x00000004ff0c7424 */ /* 0x000fe200078e00ff */
[----:B------:R-:W-:-:S05]  /*16460*/  SEL R3, R14, RZ, P2 ;  /* 0x000000ff0e037207 */ /* 0x000fca0001000000 */
[----:B------:R-:W-:Y:S01]  /*16470*/  IMAD.IADD R2, R6, 0x1, R3 ;  /* 0x0000000106027824 */ /* 0x000fe200078e0203 */
[----:B------:R-:W-:-:S03]  /*16480*/  MOV R6, RZ ;  /* 0x000000ff00067202 */ /* 0x000fc60000000f00 */
[----:B------:R-:W-:-:S07]  /*16490*/  IMAD.MOV.U32 R13, RZ, RZ, R2 ;  /* 0x000000ffff0d7224 */ /* 0x000fce00078e0002 */
[----:B------:R-:W-:Y:S05]  /*164a0*/  WARPSYNC.COLLECTIVE R15, `(.L_x_2612) ;  /* 0x000000000f087348 */ /* 0x000fea0003c00000 */
[----:B------:R0:W1:Y:S02]  /*164b0*/  SHFL.UP P6, R14, R13, R12, R11 ;  /* 0x0400000c0d0e7389 */ /* 0x00006400000c000b */
[----:B01----:R-:W-:Y:S01]  /*164c0*/  ENDCOLLECTIVE ;  /* 0x000000000000791b */ /* 0x003fe20003800000 */
.L_x_2612:
[----:B------:R-:W-:Y:S02]  /*164d0*/  MOV R12, 0x8 ;  /* 0x00000008000c7802 */ /* 0x000fe40000000f00 */
[----:B------:R-:W-:-:S05]  /*164e0*/  SEL R3, R14, RZ, P3 ;  /* 0x000000ff0e037207 */ /* 0x000fca0001800000 */
[----:B------:R-:W-:-:S04]  /*164f0*/  IMAD.IADD R3, R2, 0x1, R3 ;  /* 0x0000000102037824 */ /* 0x000fc800078e0203 */
[----:B------:R-:W-:-:S07]  /*16500*/  IMAD.MOV.U32 R13, RZ, RZ, R3 ;  /* 0x000000ffff0d7224 */ /* 0x000fce00078e0003 */
[----:B------:R-:W-:Y:S05]  /*16510*/  WARPSYNC.COLLECTIVE R15, `(.L_x_2613) ;  /* 0x000000000f087348 */ /* 0x000fea0003c00000 */
[----:B------:R0:W1:Y:S02]  /*16520*/  SHFL.UP P6, R14, R13, R12, R11 ;  /* 0x0400000c0d0e7389 */ /* 0x00006400000c000b */
[----:B01----:R-:W-:Y:S01]  /*16530*/  ENDCOLLECTIVE ;  /* 0x000000000000791b */ /* 0x003fe20003800000 */
.L_x_2613:
[----:B------:R-:W-:Y:S01]  /*16540*/  IMAD.MOV.U32 R12, RZ, RZ, 0x10 ;  /* 0x00000010ff0c7424 */ /* 0x000fe200078e00ff */
[----:B------:R-:W-:-:S05]  /*16550*/  SEL R4, R14, RZ, P4 ;  /* 0x000000ff0e047207 */ /* 0x000fca0002000000 */
[----:B------:R-:W-:-:S04]  /*16560*/  IMAD.IADD R4, R3, 0x1, R4 ;  /* 0x0000000103047824 */ /* 0x000fc800078e0204 */
[----:B------:R-:W-:-:S07]  /*16570*/  IMAD.MOV.U32 R13, RZ, RZ, R4 ;  /* 0x000000ffff0d7224 */ /* 0x000fce00078e0004 */
[----:B------:R-:W-:Y:S05]  /*16580*/  WARPSYNC.COLLECTIVE R15, `(.L_x_2614) ;  /* 0x000000000f087348 */ /* 0x000fea0003c00000 */
[----:B------:R0:W1:Y:S02]  /*16590*/  SHFL.UP P6, R14, R13, R12, R11 ;  /* 0x0400000c0d0e7389 */ /* 0x00006400000c000b */
[----:B01----:R-:W-:Y:S01]  /*165a0*/  ENDCOLLECTIVE ;  /* 0x000000000000791b */ /* 0x003fe20003800000 */
.L_x_2614:
        /* <DEDUP_REMOVED lines=8> */
.L_x_2615:
[----:B------:R-:W-:Y:S05]  /*16630*/  BRA `(.L_x_2616) ;  /* 0xffffffb800ec7947 */ /* 0x000fea000383ffff */
.L_x_2503:
[----:B------:R-:W-:Y:S01]  /*16640*/  BSSY B0, `(.L_x_2617) ;  /* 0x0000007000007945 */ /* 0x000fe20003800000 */
[----:B------:R-:W-:Y:S02]  /*16650*/  IMAD.MOV.U32 R12, RZ, RZ, 0x1 ;  /* 0x00000001ff0c7424 */ /* 0x000fe400078e00ff */
[----:B------:R-:W-:Y:S02]  /*16660*/  IMAD.MOV.U32 R11, RZ, RZ, RZ ;  /* 0x000000ffff0b7224 */ /* 0x000fe400078e00ff */
[----:B------:R-:W-:-:S07]  /*16670*/  IMAD.MOV.U32 R15, RZ, RZ, -0x1 ;  /* 0xffffffffff0f7424 */ /* 0x000fce00078e00ff */
[----:B------:R-:W-:Y:S05]  /*16680*/  WARPSYNC.COLLECTIVE R15, `(.L_x_2618) ;  /* 0x000000000f087348 */ /* 0x000fea0003c00000 */
[----:B------:R0:W1:Y:S02]  /*16690*/  SHFL.UP P6, R14, R13, R12, R11 ;  /* 0x0400000c0d0e7389 */ /* 0x00006400000c000b */
[----:B01----:R-:W-:Y:S01]  /*166a0*/  ENDCOLLECTIVE ;  /* 0x000000000000791b */ /* 0x003fe20003800000 */
.L_x_2618:
[----:B------:R-:W-:Y:S05]  /*166b0*/  BSYNC B0 ;  /* 0x0000000000007941 */ /* 0x000fea0003800000 */
.L_x_2617:
        /* <DEDUP_REMOVED lines=8> */
.L_x_2619:
[----:B------:R-:W-:Y:S01]  /*16740*/  IMAD.MOV.U32 R12, RZ, RZ, 0x4 ;  /* 0x00000004ff0c7424 */ /* 0x000fe200078e00ff */
[----:B------:R-:W-:-:S04]  /*16750*/  SEL R2, R14, RZ, P2 ;  /* 0x000000ff0e027207 */ /* 0x000fc80001000000 */
[----:B------:R-:W-:-:S05]  /*16760*/  IADD3 R2, R13, R2, RZ ;  /* 0x000000020d027210 */ /* 0x000fca0007ffe0ff */
[----:B------:R-:W-:-:S07]  /*16770*/  IMAD.MOV.U32 R13, RZ, RZ, R2 ;  /* 0x000000ffff0d7224 */ /* 0x000fce00078e0002 */
[----:B------:R-:W-:Y:S05]  /*16780*/  WARPSYNC.COLLECTIVE R15, `(.L_x_2620) ;  /* 0x000000000f087348 */ /* 0x000fea0003c00000 */
[----:B------:R0:W1:Y:S02]  /*16790*/  SHFL.UP P6, R14, R13, R12, R11 ;  /* 0x0400000c0d0e7389 */ /* 0x00006400000c000b */
[----:B01----:R-:W-:Y:S01]  /*167a0*/  ENDCOLLECTIVE ;  /* 0x000000000000791b */ /* 0x003fe20003800000 */
.L_x_2620:
[----:B------:R-:W-:Y:S01]  /*167b0*/  IMAD.MOV.U32 R12, RZ, RZ, 0x8 ;  /* 0x00000008ff0c7424 */ /* 0x000fe200078e00ff */
[----:B------:R-:W-:-:S05]  /*167c0*/  SEL R3, R14, RZ, P3 ;  /* 0x000000ff0e037207 */ /* 0x000fca0001800000 */
[----:B------:R-:W-:-:S04]  /*167d0*/  IMAD.IADD R3, R2, 0x1, R3 ;  /* 0x0000000102037824 */ /* 0x000fc800078e0203 */
[----:B------:R-:W-:-:S07]  /*167e0*/  IMAD.MOV.U32 R13, RZ, RZ, R3 ;  /* 0x000000ffff0d7224 */ /* 0x000fce00078e0003 */
[----:B------:R-:W-:Y:S05]  /*167f0*/  WARPSYNC.COLLECTIVE R15, `(.L_x_2621) ;  /* 0x000000000f087348 */ /* 0x000fea0003c00000 */
[----:B------:R0:W1:Y:S02]  /*16800*/  SHFL.UP P6, R14, R13, R12, R11 ;  /* 0x0400000c0d0e7389 */ /* 0x00006400000c000b */
[----:B01----:R-:W-:Y:S01]  /*16810*/  ENDCOLLECTIVE ;  /* 0x000000000000791b */ /* 0x003fe20003800000 */
.L_x_2621:
[----:B------:R-:W-:Y:S02]  /*16820*/  MOV R12, 0x10 ;  /* 0x00000010000c7802 */ /* 0x000fe40000000f00 */
[----:B------:R-:W-:-:S05]  /*16830*/  SEL R4, R14, RZ, P4 ;  /* 0x000000ff0e047207 */ /* 0x000fca0002000000 */
[----:B------:R-:W-:-:S04]  /*16840*/  IMAD.IADD R4, R3, 0x1, R4 ;  /* 0x0000000103047824 */ /* 0x000fc800078e0204 */
[----:B------:R-:W-:-:S07]  /*16850*/  IMAD.MOV.U32 R13, RZ, RZ, R4 ;  /* 0x000000ffff0d7224 */ /* 0x000fce00078e0004 */
[----:B------:R-:W-:Y:S05]  /*16860*/  WARPSYNC.COLLECTIVE R15, `(.L_x_2622) ;  /* 0x000000000f087348 */ /* 0x000fea0003c00000 */
[----:B------:R0:W1:Y:S02]  /*16870*/  SHFL.UP P6, R14, R13, R12, R11 ;  /* 0x0400000c0d0e7389 */ /* 0x00006400000c000b */
[----:B01----:R-:W-:Y:S01]  /*16880*/  ENDCOLLECTIVE ;  /* 0x000000000000791b */ /* 0x003fe20003800000 */
.L_x_2622:
        /* <DEDUP_REMOVED lines=8> */
.L_x_2623:
[----:B------:R-:W-:Y:S05]  /*16910*/  BRA `(.L_x_2624) ;  /* 0xffffffb800d87947 */ /* 0x000fea000383ffff */
.L_x_2505:
[----:B------:R-:W-:Y:S01]  /*16920*/  BSSY B0, `(.L_x_2625) ;  /* 0x0000006000007945 */ /* 0x000fe20003800000 */
[----:B------:R-:W-:Y:S01]  /*16930*/  PLOP3.LUT P6, PT, P6, PT, PT, 0x8, 0x0 ;  /* 0x000000000000781c */ /* 0x000fe200037ce170 */
[----:B------:R-:W-:-:S12]  /*16940*/  IMAD.MOV.U32 R15, RZ, RZ, -0x1 ;  /* 0xffffffffff0f7424 */ /* 0x000fd800078e00ff */
[----:B0-----:R-:W-:Y:S05]  /*16950*/  WARPSYNC.COLLECTIVE R15, `(.L_x_2626) ;  /* 0x000000000f087348 */ /* 0x001fea0003c00000 */
[----:B------:R-:W-:Y:S01]  /*16960*/  VOTE.ANY R14, PT, P6 ;  /* 0x00000000000e7806 */ /* 0x000fe200030e0100 */
[----:B0-----:R-:W-:Y:S06]  /*16970*/  ENDCOLLECTIVE ;  /* 0x000000000000791b */ /* 0x001fec0003800000 */
.L_x_2626:
[----:B------:R-:W-:Y:S05]  /*16980*/  BSYNC B0 ;  /* 0x0000000000007941 */ /* 0x000fea0003800000 */
.L_x_2625:
[----:B------:R-:W-:Y:S01]  /*16990*/  IMAD.MOV.U32 R3, RZ, RZ, R14 ;  /* 0x000000ffff037224 */ /* 0x000fe200078e000e */
[----:B------:R-:W-:Y:S01]  /*169a0*/  MOV R11, 0x1f ;  /* 0x0000001f000b7802 */ /* 0x000fe20000000f00 */
[----:B------:R-:W-:Y:S02]  /*169b0*/  IMAD.MOV.U32 R13, RZ, RZ, R17 ;  /* 0x000000ffff0d7224 */ /* 0x000fe400078e0011 */
[----:B------:R0:W1:Y:S01]  /*169c0*/  POPC R12, R3 ;  /* 0x00000003000c7309 */ /* 0x0000620000000000 */
[----:B------:R-:W-:-:S07]  /*169d0*/  IMAD.MOV.U32 R15, RZ, RZ, -0x1 ;  /* 0xffffffffff0f7424 */ /* 0x000fce00078e00ff */
[----:B01----:R-:W-:Y:S05]  /*169e0*/  WARPSYNC.COLLECTIVE R15, `(.L_x_2627) ;  /* 0x000000000f087348 */ /* 0x003fea0003c00000 */
[----:B-1----:R1:W2:Y:S02]  /*169f0*/  SHFL.IDX P6, R14, R13, R12, R11 ;  /* 0x0000000c0d0e7389 */ /* 0x0022a400000c000b */
[----:B012---:R-:W-:Y:S01]  /*16a00*/  ENDCOLLECTIVE ;  /* 0x000000000000791b */ /* 0x007fe20003800000 */
.L_x_2627:
[----:B------:R-:W-:Y:S02]  /*16a10*/  IMAD.IADD R19, R12, 0x1, R19 ;  /* 0x000000010c137824 */ /* 0x000fe400078e0213 */
[----:B------:R-:W-:Y:S02]  /*16a20*/  IMAD.MOV.U32 R13, RZ, RZ, R8 ;  /* 0x000000ffff0d7224 */ /* 0x000fe400078e0008 */
[----:B------:R-:W-:-:S07]  /*16a30*/  IMAD.MOV.U32 R17, RZ, RZ, R14 ;  /* 0x000000ffff117224 */ /* 0x000fce00078e000e */
[----:B------:R-:W-:Y:S05]  /*16a40*/  WARPSYNC.COLLECTIVE R15, `(.L_x_2628) ;  /* 0x000000000f087348 */ /* 0x000fea0003c00000 */
[----:B------:R0:W1:Y:S02]  /*16a50*/  SHFL.IDX P6, R14, R13, R12, R11 ;  /* 0x0000000c0d0e7389 */ /* 0x00006400000c000b */
[----:B01----:R-:W-:Y:S01]  /*16a60*/  ENDCOLLECTIVE ;  /* 0x000000000000791b */ /* 0x003fe20003800000 */
.L_x_2628:
[----:B------:R-:W-:Y:S01]  /*16a70*/  IMAD.MOV.U32 R8, RZ, RZ, R14 ;  /* 0x000000ffff087224 */ /* 0x000fe200078e000e */
[----:B------:R-:W-:Y:S06]  /*16a80*/  BRA `(.L_x_2629) ;  /* 0xffffffb800bc7947 */ /* 0x000fec000383ffff */
.L_x_2507:
[----:B------:R-:W-:Y:S01]  /*16a90*/  BSSY B0, `(.L_x_2630) ;  /* 0x0000007000007945 */ /* 0x000fe20003800000 */
[----:B------:R-:W-:Y:S01]  /*16aa0*/  IMAD.MOV.U32 R13, RZ, RZ, R2 ;  /* 0x000000ffff0d7224 */ /* 0x000fe200078e0002 */
[----:B------:R-:W-:Y:S01]  /*16ab0*/  MOV R15, 0xffffffff ;  /* 0xffffffff000f7802 */ /* 0x000fe20000000f00 */
[----:B------:R-:W-:-:S07]  /*16ac0*/  IMAD.MOV.U32 R11, RZ, RZ, 0x1f ;  /* 0x0000001fff0b7424 */ /* 0x000fce00078e00ff */
[----:B0-23--:R-:W-:Y:S05]  /*16ad0*/  WARPSYNC.COLLECTIVE R15, `(.L_x_2631) ;  /* 0x000000000f087348 */ /* 0x00dfea0003c00000 */
[----:B------:R1:W4:Y:S02]  /*16ae0*/  SHFL.IDX P6, R14, R13, R12, R11 ;  /* 0x0000000c0d0e7389 */ /* 0x00032400000c000b */
[----:B01234-:R-:W-:Y:S01]  /*16af0*/  ENDCOLLECTIVE ;  /* 0x000000000000791b */ /* 0x01ffe20003800000 */
.L_x_2631:
[----:B------:R-:W-:Y:S05]  /*16b00*/  BSYNC B0 ;  /* 0x0000000000007941 */ /* 0x000fea0003800000 */
.L_x_2630:
[----:B------:R-:W-:Y:S01]  /*16b10*/  IMAD.MOV.U32 R6, RZ, RZ, R14 ;  /* 0x000000ffff067224 */ /* 0x000fe200078e000e */
[----:B------:R-:W-:Y:S06]  /*16b20*/  BRA `(.L_x_2506) ;  /* 0xffffffb800ac7947 */ /* 0x000fec000383ffff */
.L_x_2513:
[----:B-1----:R1:W2:Y:S02]  /*16b30*/  SYNCS.PHASECHK.TRANS64.TRYWAIT P0, [R4+URZ+0x2a820], R0 ;  /* 0x02a82000040075a7 */ /* 0x0022a4000800017f */
[----:B--2---:R-:W-:Y:S05]  /*16b40*/  @!P0 NANOSLEEP.SYNCS 0x989680 ;  /* 0x009896800000895d */ /* 0x004fea0003900000 */
[----:B------:R-:W2:Y:S02]  /*16b50*/  @!P0 SYNCS.PHASECHK.TRANS64 P0, [R4+URZ+0x2a820], R0 ;  /* 0x02a82000040085a7 */ /* 0x000ea4000800007f */
[----:B--2---:R-:W-:Y:S05]  /*16b60*/  @!P0 BRA `(.L_x_2513) ;  /* 0xfffffffc00f08947 */ /* 0x004fea000383ffff */
[----:B------:R-:W-:Y:S05]  /*16b70*/  BRA `(.L_x_2632) ;  /* 0xffffffc400047947 */ /* 0x000fea000383ffff */
.L_x_2514:
        /* <DEDUP_REMOVED lines=8> */
[----:B01----:R-:W-:Y:S05]  /*16c00*/  WARPSYNC.COLLECTIVE R15, `(.L_x_2634) ;  /* 0x000000000f087348 */ /* 0x003fea0003c00000 */
[----:B------:R2:W3:Y:S02]  /*16c10*/  SHFL.IDX P6, R14, R13, R12, R11 ;  /* 0x0000000c0d0e7389 */ /* 0x0004e400000c000b */
[----:B0123--:R-:W-:Y:S01]  /*16c20*/  ENDCOLLECTIVE ;  /* 0x000000000000791b */ /* 0x00ffe20003800000 */
.L_x_2634:
[----:B------:R-:W-:Y:S05]  /*16c30*/  BSYNC B0 ;  /* 0x0000000000007941 */ /* 0x000fea0003800000 */
.L_x_2633:
[----:B------:R-:W-:Y:S05]  /*16c40*/  BRA `(.L_x_2635) ;  /* 0xffffffc000ec7947 */ /* 0x000fea000383ffff */
.L_x_2517:
[----:B------:R-:W-:Y:S01]  /*16c50*/  BSSY B1, `(.L_x_2636) ;  /* 0x0000006000017945 */ /* 0x000fe20003800000 */
[----:B------:R-:W-:-:S07]  /*16c60*/  IMAD.MOV.U32 R15, RZ, RZ, -0x1 ;  /* 0xffffffffff0f7424 */ /* 0x000fce00078e00ff */
[----:B01----:R-:W-:Y:S05]  /*16c70*/  WARPSYNC.COLLECTIVE R15, `(.L_x_2637) ;  /* 0x000000000f0c7348 */ /* 0x003fea0003c00000 */
[----:B------:R-:W-:Y:S02]  /*16c80*/  ELECT P6, UR62, PT ;  /* 0x00000000003e782f */ /* 0x000fe400038c0000 */
[----:B------:R-:W-:Y:S01]  /*16c90*/  MOV R14, UR62 ;  /* 0x0000003e000e7c02 */ /* 0x000fe20008000f00 */
[----:B01----:R-:W-:Y:S10]  /*16ca0*/  ENDCOLLECTIVE ;  /* 0x000000000000791b */ /* 0x003ff40003800000 */
.L_x_2637:
[----:B------:R-:W-:Y:S05]  /*16cb0*/  BSYNC B1 ;  /* 0x0000000000017941 */ /* 0x000fea0003800000 */
.L_x_2636:
[----:B------:R-:W-:Y:S05]  /*16cc0*/  BRA `(.L_x_2638) ;  /* 0xffffffc000e47947 */ /* 0x000fea000383ffff */
.L_x_2519:
[----:B-1----:R1:W2:Y:S02]  /*16cd0*/  SYNCS.PHASECHK.TRANS64.TRYWAIT P1, [R5+URZ+0x2a840], R0 ;  /* 0x02a84000050075a7 */ /* 0x0022a4000802017f */
[----:B--2---:R-:W-:Y:S05]  /*16ce0*/  @!P1 NANOSLEEP.SYNCS 0x989680 ;  /* 0x009896800000995d */ /* 0x004fea0003900000 */
[----:B------:R-:W2:Y:S02]  /*16cf0*/  @!P1 SYNCS.PHASECHK.TRANS64 P1, [R5+URZ+0x2a840], R0 ;  /* 0x02a84000050095a7 */ /* 0x000ea4000802007f */
[----:B--2---:R-:W-:Y:S05]  /*16d00*/  @!P1 BRA `(.L_x_2519) ;  /* 0xfffffffc00f09947 */ /* 0x004fea000383ffff */
[----:B------:R-:W-:Y:S05]  /*16d10*/  BRA `(.L_x_2639) ;  /* 0xffffffc4000c7947 */ /* 0x000fea000383ffff */
.L_x_2521:
[----:B--2---:R2:W3:Y:S02]  /*16d20*/  SYNCS.PHASECHK.TRANS64.TRYWAIT P1, [R27+URZ+0x2a840], R2 ;  /* 0x02a840021b0075a7 */ /* 0x0044e4000802017f */
[----:B---3--:R-:W-:Y:S05]  /*16d30*/  @!P1 NANOSLEEP.SYNCS 0x989680 ;  /* 0x009896800000995d */ /* 0x008fea0003900000 */
[----:B------:R-:W3:Y:S02]  /*16d40*/  @!P1 SYNCS.PHASECHK.TRANS64 P1, [R27+URZ+0x2a840], R2 ;  /* 0x02a840021b0095a7 */ /* 0x000ee4000802007f */
[----:B---3--:R-:W-:Y:S05]  /*16d50*/  @!P1 BRA `(.L_x_2521) ;  /* 0xfffffffc00f09947 */ /* 0x008fea000383ffff */
[----:B------:R-:W-:Y:S05]  /*16d60*/  BRA `(.L_x_2640) ;  /* 0xffffffc400187947 */ /* 0x000fea000383ffff */
.L_x_2523:
[----:B---3--:R3:W4:Y:S02]  /*16d70*/  SYNCS.PHASECHK.TRANS64.TRYWAIT P1, [R5+URZ+0x2a860], R0 ;  /* 0x02a86000050075a7 */ /* 0x008724000802017f */
[----:B----4-:R-:W-:Y:S05]  /*16d80*/  @!P1 NANOSLEEP.SYNCS 0x989680 ;  /* 0x009896800000995d */ /* 0x010fea0003900000 */
[----:B------:R-:W4:Y:S02]  /*16d90*/  @!P1 SYNCS.PHASECHK.TRANS64 P1, [R5+URZ+0x2a860], R0 ;  /* 0x02a86000050095a7 */ /* 0x000f24000802007f */
[----:B----4-:R-:W-:Y:S05]  /*16da0*/  @!P1 BRA `(.L_x_2523) ;  /* 0xfffffffc00f09947 */ /* 0x010fea000383ffff */
[----:B------:R-:W-:Y:S05]  /*16db0*/  BRA `(.L_x_2641) ;  /* 0xffffffc400147947 */ /* 0x000fea000383ffff */
.L_x_2642:
        /* <DEDUP_REMOVED lines=12> */
.L_x_3211:


//--------------------- .text._ZN7cutlass13device_kernelIN5flash11enable_sm90INS1_16FlashAttnFwdSm90INS1_25CollectiveMainloopFwdSm90ILi2EN4cute5tupleIJNS5_1CILi1EEES8_S8_EEENS6_IJNS7_ILi128EEENS7_ILi96EEENS7_ILi192EEEEEELi128ENS_10bfloat16_tEfNS_4arch4Sm90ELb1ELb0ELb1ELb1ELb1ELb1ELb0ELb1ELb1ELb1ELb1ELb0EEENS1_21CollectiveEpilogueFwdINS6_IJSA_SA_SB_EEES9_SE_SG_Li256ELb1ELb1ELb1ELb0EEENS1_36VarlenDynamicPersistentTileSchedulerILi128ELi96ELi256ELi128ELb1ELb1ELb1ELb1ELb1ELb1EEEEEEEEEvNT_6ParamsE --------------------------
	.section	.text._ZN7cutlass13device_kernelIN5flash11enable_sm90INS1_16FlashAttnFwdSm90INS1_25CollectiveMainloopFwdSm90ILi2EN4cute5tupleIJNS5_1CILi1EEES8_S8_EEENS6_IJNS7_ILi128EEENS7_ILi96EEENS7_ILi192EEEEEELi128ENS_10bfloat16_tEfNS_4arch4Sm90ELb1ELb0ELb1ELb1ELb1ELb1ELb0ELb1ELb1ELb1ELb1ELb0EEENS1_21CollectiveEpilogueFwdINS6_IJSA_SA_SB_EEES9_SE_SG_Li256ELb1ELb1ELb1ELb0EEENS1_36VarlenDynamicPersistentTileSchedulerILi128ELi96ELi256ELi128ELb1ELb1ELb1ELb1ELb1ELb1EEEEEEEEEvNT_6ParamsE,"ax",@progbits
	.align	128
.text._ZN7cutlass13device_kernelIN5flash11enable_sm90INS1_16FlashAttnFwdSm90INS1_25CollectiveMainloopFwdSm90ILi2EN4cute5tupleIJNS5_1CILi1EEES8_S8_EEENS6_IJNS7_ILi128EEENS7_ILi96EEENS7_ILi192EEEEEELi128ENS_10bfloat16_tEfNS_4arch4Sm90ELb1ELb0ELb1ELb1ELb1ELb1ELb0ELb1ELb1ELb1ELb1ELb0EEENS1_21CollectiveEpilogueFwdINS6_IJSA_SA_SB_EEES9_SE_SG_Li256ELb1ELb1ELb1ELb0EEENS1_36VarlenDynamicPersistentTileSchedulerILi128ELi96ELi256ELi128ELb1ELb1ELb1ELb1ELb1ELb1EEEEEEEEEvNT_6ParamsE:
        .type           _ZN7cutlass13device_kernelIN5flash11enable_sm90INS1_16FlashAttnFwdSm90INS1_25CollectiveMainloopFwdSm90ILi2EN4cute5tupleIJNS5_1CILi1EEES8_S8_EEENS6_IJNS7_ILi128EEENS7_ILi96EEENS7_ILi192EEEEEELi128ENS_10bfloat16_tEfNS_4arch4Sm90ELb1ELb0ELb1ELb1ELb1ELb1ELb0ELb1ELb1ELb1ELb1ELb0EEENS1_21CollectiveEpilogueFwdINS6_IJSA_SA_SB_EEES9_SE_SG_Li256ELb1ELb1ELb1ELb0EEENS1_36VarlenDynamicPersistentTileSchedulerILi128ELi96ELi256ELi128ELb1ELb1ELb1ELb1ELb1ELb1EEEEEEEEEvNT_6ParamsE,@function
        .size           _ZN7cutlass13device_kernelIN5flash11enable_sm90INS1_16FlashAttnFwdSm90INS1_25CollectiveMainloopFwdSm90ILi2EN4cute5tupleIJNS5_1CILi1EEES8_S8_EEENS6_IJNS7_ILi128EEENS7_ILi96EEENS7_ILi192EEEEEELi128ENS_10bfloat16_tEfNS_4arch4Sm90ELb1ELb0ELb1ELb1ELb1ELb1ELb0ELb1ELb1ELb1ELb1ELb0EEENS1_21CollectiveEpilogueFwdINS6_IJSA_SA_SB_EEES9_SE_SG_Li256ELb1ELb1ELb1ELb0EEENS1_36VarlenDynamicPersistentTileSchedulerILi128ELi96ELi256ELi128ELb1ELb1ELb1ELb1ELb1ELb1EEEEEEEEEvNT_6ParamsE,(.L_x_3212 - _ZN7cutlass13device_kernelIN5flash11enable_sm90INS1_16FlashAttnFwdSm90INS1_25CollectiveMainloopFwdSm90ILi2EN4cute5tupleIJNS5_1CILi1EEES8_S8_EEENS6_IJNS7_ILi128EEENS7_ILi96EEENS7_ILi192EEEEEELi128ENS_10bfloat16_tEfNS_4arch4Sm90ELb1ELb0ELb1ELb1ELb1ELb1ELb0ELb1ELb1ELb1ELb1ELb0EEENS1_21CollectiveEpilogueFwdINS6_IJSA_SA_SB_EEES9_SE_SG_Li256ELb1ELb1ELb1ELb0EEENS1_36VarlenDynamicPersistentTileSchedulerILi128ELi96ELi256ELi128ELb1ELb1ELb1ELb1ELb1ELb1EEEEEEEEEvNT_6ParamsE)
        .other          _ZN7cutlass13device_kernelIN5flash11enable_sm90INS1_16FlashAttnFwdSm90INS1_25CollectiveMainloopFwdSm90ILi2EN4cute5tupleIJNS5_1CILi1EEES8_S8_EEENS6_IJNS7_ILi128EEENS7_ILi96EEENS7_ILi192EEEEEELi128ENS_10bfloat16_tEfNS_4arch4Sm90ELb1ELb0ELb1ELb1ELb1ELb1ELb0ELb1ELb1ELb1ELb1ELb0EEENS1_21CollectiveEpilogueFwdINS6_IJSA_SA_SB_EEES9_SE_SG_Li256ELb1ELb1ELb1ELb0EEENS1_36VarlenDynamicPersistentTileSchedulerILi128ELi96ELi256ELi128ELb1ELb1ELb1ELb1ELb1ELb1EEEEEEEEEvNT_6ParamsE,@"STO_CUDA_ENTRY STV_DEFAULT"
_ZN7cutlass13device_kernelIN5flash11enable_sm90INS1_16FlashAttnFwdSm90INS1_25CollectiveMainloopFwdSm90ILi2EN4cute5tupleIJNS5_1CILi1EEES8_S8_EEENS6_IJNS7_ILi128EEENS7_ILi96EEENS7_ILi192EEEEEELi128ENS_10bfloat16_tEfNS_4arch4Sm90ELb1ELb0ELb1ELb1ELb1ELb1ELb0ELb1ELb1ELb1ELb1ELb0EEENS1_21CollectiveEpilogueFwdINS6_IJSA_SA_SB_EEES9_SE_SG_Li256ELb1ELb1ELb1ELb0EEENS1_36VarlenDynamicPersistentTileSchedulerILi128ELi96ELi256ELi128ELb1ELb1ELb1ELb1ELb1ELb1EEEEEEEEEvNT_6ParamsE:
        /* <DEDUP_REMOVED lines=18> */
.L_x_2644:
[----:B------:R-:W-:Y:S05]  /*0120*/  BSYNC B0 ;  /* 0x0000000000007941 */ /* 0x000fea0003800000 */
.L_x_2643:
        /* <DEDUP_REMOVED lines=41> */
.L_x_2645:
        /* <DEDUP_REMOVED lines=22> */
.L_x_2646:
        /* <DEDUP_REMOVED lines=18> */
.L_x_2647:
        /* <DEDUP_REMOVED lines=22> */
.L_x_2648:
        /* <DEDUP_REMOVED lines=22> */
.L_x_2649:
        /* <DEDUP_REMOVED lines=10> */
.L_x_2652:
        /* <DEDUP_REMOVED lines=23> */
[CC--:B------:R-:W-:Y:S01]  /*0b10*/  LEA.HI R5, R3.reuse, R0.reuse, RZ, 0x4 ;  /* 0x0000000003057211 */ /* 0x0c0fe200078f20ff */
[----:B------:R-:W-:Y:S01]  /*0b20*/  IMAD.MOV.U32 R162, RZ, RZ, RZ ;  /* 0x000000ffffa27224 */ /* 0x000fe200078e00ff */
[----:B------:R-:W-:-:S02]  /*0b30*/  LEA.HI R224, R3, R0, RZ, 0x3 ;  /* 0x0000000003e07211 */ /* 0x000fc400078f18ff */
[----:B------:R-:W-:Y:S01]  /*0b40*/  SHF.R.S32.HI R6, RZ, 0x4, R5 ;  /* 0x00000004ff067819 */ /* 0x000fe20000011405 */
[----:B------:R-:W-:Y:S01]  /*0b50*/  UIADD3 UR4, UR4, 0xc400, URZ ;  /* 0x0000c40004047890 */ /* 0x000fe2000fffe03f */
[----:B------:R-:W-:Y:S02]  /*0b60*/  LOP3.LUT R11, R224, 0xfffffff8, RZ, 0xc0, !PT ;  /* 0xfffffff8e00b7812 */ /* 0x000fe400078ec0ff */
[C---:B------:R-:W-:Y:S02]  /*0b70*/  LEA.HI R7, R5.reuse, R6, RZ, 0x1 ;  /* 0x0000000605077211 */ /* 0x040fe400078f08ff */
[----:B------:R-:W-:Y:S01]  /*0b80*/  LOP3.LUT R5, R5, 0x3fffff0, RZ, 0xc0, !PT ;  /* 0x03fffff005057812 */ /* 0x000fe200078ec0ff */
[C---:B------:R-:W-:Y:S01]  /*0b90*/  IMAD.IADD R200, R0.reuse, 0x1, -R11 ;  /* 0x0000000100c87824 */ /* 0x040fe200078e0a0b */
[----:B------:R-:W-:Y:S02]  /*0ba0*/  LOP3.LUT R7, R7, 0x1ffffffe, RZ, 0xc0, !PT ;  /* 0x1ffffffe07077812 */ /* 0x000fe400078ec0ff */
[----:B------:R-:W-:Y:S01]  /*0bb0*/  SHF.R.S32.HI R224, RZ, 0x3, R224 ;  /* 0x00000003ffe07819 */ /* 0x000fe200000114e0 */
[----:B------:R-:W-:-:S02]  /*0bc0*/  IMAD.IADD R5, R0, 0x1, -R5 ;  /* 0x0000000100057824 */ /* 0x000fc400078e0a05 */
[----:B------:R-:W-:Y:S01]  /*0bd0*/  IMAD.IADD R7, R6, 0x1, -R7 ;  /* 0x0000000106077824 */ /* 0x000fe200078e0a07 */
[----:B------:R-:W-:Y:S01]  /*0be0*/  LEA.HI R6, R3, R0, RZ, 0x5 ;  /* 0x0000000003067211 */ /* 0x000fe200078f28ff */
[----:B------:R-:W-:-:S03]  /*0bf0*/  IMAD.SHL.U32 R189, R200, 0x8, RZ ;  /* 0x00000008c8bd7824 */ /* 0x000fc600078e00ff */
[----:B------:R-:W-:Y:S01]  /*0c00*/  SHF.R.S32.HI R6, RZ, 0x5, R6 ;  /* 0x00000005ff067819 */ /* 0x000fe20000011406 */
[----:B------:R-:W-:-:S04]  /*0c10*/  VIADD R192, R189, 0x40 ;  /* 0x00000040bdc07836 */ /* 0x000fc80000000000 */
[----:B------:R-:W-:Y:S01]  /*0c20*/  IMAD.SHL.U32 R183, R6, 0x200, RZ ;  /* 0x0000020006b77824 */ /* 0x000fe200078e00ff */
[----:B--2---:R-:W-:Y:S02]  /*0c30*/  R2UR UR5, R4 ;  /* 0x00000000040572ca */ /* 0x004fe400000e0000 */
[----:B------:R-:W-:-:S04]  /*0c40*/  LEA.HI R4, R3, R0, RZ, 0x7 ;  /* 0x0000000003047211 */ /* 0x000fc800078f38ff */
[----:B------:R-:W-:Y:S02]  /*0c50*/  LOP3.LUT R227, R4, 0xffffff80, RZ, 0xc0, !PT ;  /* 0xffffff8004e37812 */ /* 0x000fe400078ec0ff */
[----:B------:R-:W-:-:S03]  /*0c60*/  SHF.R.S32.HI R16, RZ, 0x7, R4 ;  /* 0x00000007ff107819 */ /* 0x000fc60000011404 */
[----:B------:R-:W-:Y:S01]  /*0c70*/  IMAD.IADD R227, R0, 0x1, -R227 ;  /* 0x0000000100e37824 */ /* 0x000fe200078e0ae3 */
[----:B------:R-:W-:Y:S01]  /*0c80*/  LEA.HI R4, R4, R16, RZ, 0x1 ;  /* 0x0000001004047211 */ /* 0x000fe200078f08ff */
[----:B------:R-:W-:Y:S01]  /*0c90*/  ULOP3.LUT UR5, UR5, 0x1, URZ, 0xfc, !UPT ;  /* 0x0000000105057892 */ /* 0x000fe2000f8efc3f */
[----:B------:R0:W-:Y:S02]  /*0ca0*/  STL [R1+0x4c], R16 ;  /* 0x00004c1001007387 */ /* 0x0001e40000100800 */
[----:B------:R-:W-:Y:S02]  /*0cb0*/  SHF.R.S32.HI R8, RZ, 0x1f, R227 ;  /* 0x0000001fff087819 */ /* 0x000fe400000114e3 */
[----:B------:R-:W-:Y:S02]  /*0cc0*/  LOP3.LUT R4, R4, 0x3fffffe, RZ, 0xc0, !PT ;  /* 0x03fffffe04047812 */ /* 0x000fe400078ec0ff */
[CC--:B------:R-:W-:Y:S02]  /*0cd0*/  LEA.HI R10, R8.reuse, R227.reuse, RZ, 0x2 ;  /* 0x000000e3080a7211 */ /* 0x0c0fe400078f10ff */
[----:B------:R-:W-:Y:S01]  /*0ce0*/  LEA.HI R8, R8, R227, RZ, 0x5 ;  /* 0x000000e308087211 */ /* 0x000fe200078f28ff */
[----:B------:R-:W-:Y:S01]  /*0cf0*/  IMAD.IADD R4, R16, 0x1, -R4 ;  /* 0x0000000110047824 */ /* 0x000fe200078e0a04 */
[----:B------:R-:W-:-:S02]  /*0d00*/  SHF.R.S32.HI R9, RZ, 0x2, R10 ;  /* 0x00000002ff097819 */ /* 0x000fc4000001140a */
[----:B------:R-:W-:Y:S02]  /*0d10*/  SHF.R.S32.HI R12, RZ, 0x1f, R10 ;  /* 0x0000001fff0c7819 */ /* 0x000fe4000001140a */
[----:B------:R-:W-:Y:S02]  /*0d20*/  SHF.R.S32.HI R8, RZ, 0x5, R8 ;  /* 0x00000005ff087819 */ /* 0x000fe40000011408 */
[----:B------:R-:W-:Y:S02]  /*0d30*/  LEA.HI R12, R12, R9, RZ, 0x3 ;  /* 0x000000090c0c7211 */ /* 0x000fe400078f18ff */
[----:B------:R-:W-:Y:S02]  /*0d40*/  LOP3.LUT R10, R10, 0x7ffffffc, RZ, 0xc0, !PT ;  /* 0x7ffffffc0a0a7812 */ /* 0x000fe400078ec0ff */
[----:B------:R-:W-:-:S03]  /*0d50*/  LOP3.LUT R12, R12, 0xfffffff8, RZ, 0xc0, !PT ;  /* 0xfffffff80c0c7812 */ /* 0x000fc600078ec0ff */
[----:B------:R-:W-:Y:S02]  /*0d60*/  IMAD.IADD R10, R227, 0x1, -R10 ;  /* 0x00000001e30a7824 */ /* 0x000fe400078e0a0a */
[----:B------:R-:W-:Y:S02]  /*0d70*/  IMAD.IADD R9, R9, 0x1, -R12 ;  /* 0x0000000109097824 */ /* 0x000fe400078e0a0c */
[----:B------:R-:W-:Y:S02]  /*0d80*/  IMAD.SHL.U32 R190, R10, 0x2, RZ ;  /* 0x000000020abe7824 */ /* 0x000fe400078e00ff */
[----:B------:R-:W-:Y:S01]  /*0d90*/  IMAD R17, R8, 0x10, R9 ;  /* 0x0000001008117824 */ /* 0x000fe200078e0209 */
[----:B------:R-:W-:Y:S01]  /*0da0*/  LEA.HI R8, R3, R0, RZ, 0x2 ;  /* 0x0000000003087211 */ /* 0x000fe200078f10ff */
[----:B------:R-:W-:Y:S02]  /*0db0*/  VIADD R220, R190, 0x20 ;  /* 0x00000020bedc7836 */ /* 0x000fe40000000000 */
[----:B------:R-:W-:Y:S01]  /*0dc0*/  IMAD R24, R4, 0x40, R17 ;  /* 0x0000004004187824 */ /* 0x000fe200078e0211 */
[----:B------:R-:W-:Y:S01]  /*0dd0*/  LOP3.LUT R3, R8, 0xfffffffc, RZ, 0xc0, !PT ;  /* 0xfffffffc08037812 */ /* 0x000fe200078ec0ff */
[C---:B------:R-:W-:Y:S01]  /*0de0*/  VIADD R217, R190.reuse, 0x38 ;  /* 0x00000038bed97836 */ /* 0x040fe20000000000 */
[--C-:B------:R-:W-:Y:S01]  /*0df0*/  SHF.R.S32.HI R170, RZ, 0x2, R8.reuse ;  /* 0x00000002ffaa7819 */ /* 0x100fe20000011408 */
[----:B------:R-:W-:Y:S01]  /*0e00*/  VIADD R214, R190, 0x50 ;  /* 0x00000050bed67836 */ /* 0x000fe20000000000 */
[----:B------:R-:W-:Y:S01]  /*0e10*/  SHF.R.S32.HI R9, RZ, 0x1f, R8 ;  /* 0x0000001fff097819 */ /* 0x000fe20000011408 */
[----:B------:R-:W-:Y:S01]  /*0e20*/  IMAD.IADD R206, R0, 0x1, -R3 ;  /* 0x0000000100ce7824 */ /* 0x000fe200078e0a03 */
[----:B------:R-:W-:Y:S01]  /*0e30*/  STL [R1+0x58], R24 ;  /* 0x0000581801007387 */ /* 0x000fe20000100800 */
[----:B------:R-:W-:Y:S01]  /*0e40*/  IMAD R8, R6, 0x10, R5 ;  /* 0x0000001006087824 */ /* 0x000fe200078e0205 */
[----:B------:R-:W-:Y:S01]  /*0e50*/  LEA.HI R9, R9, R170, RZ, 0x3 ;  /* 0x000000aa09097211 */ /* 0x000fe200078f18ff */
[----:B------:R-:W-:-:S02]  /*0e60*/  VIADD R5, R170, 0x40 ;  /* 0x00000040aa057836 */ /* 0x000fc40000000000 */
[----:B------:R-:W-:Y:S01]  /*0e70*/  IMAD.SHL.U32 R160, R206, 0x4, RZ ;  /* 0x00000004cea07824 */ /* 0x000fe200078e00ff */
[----:B------:R-:W-:Y:S01]  /*0e80*/  LOP3.LUT R9, R9, 0xfffffff8, RZ, 0xc0, !PT ;  /* 0xfffffff809097812 */ /* 0x000fe200078ec0ff */
[----:B------:R-:W-:Y:S01]  /*0e90*/  IMAD.SHL.U32 R177, R5, 0x40, RZ ;  /* 0x0000004005b17824 */ /* 0x000fe200078e00ff */
[----:B------:R-:W-:Y:S01]  /*0ea0*/  SHF.R.S32.HI R0, RZ, 0x1f, R5 ;  /* 0x0000001fff007819 */ /* 0x000fe20000011405 */
[C---:B------:R-:W-:Y:S01]  /*0eb0*/  VIADD R173, R160.reuse, 0x20 ;  /* 0x00000020a0ad7836 */ /* 0x040fe20000000000 */
[C---:B------:R-:W-:Y:S01]  /*0ec0*/  IADD3 R176, R160.reuse, 0x50, RZ ;  /* 0x00000050a0b07810 */ /* 0x040fe20007ffe0ff */
[----:B------:R-:W-:Y:S01]  /*0ed0*/  VIADD R172, R160, 0x40 ;  /* 0x00000040a0ac7836 */ /* 0x000fe20000000000 */
[----:B------:R-:W-:Y:S01]  /*0ee0*/  LEA.HI R0, R0, R5, RZ, 0x3 ;  /* 0x0000000500007211 */ /* 0x000fe200078f18ff */
[----:B------:R-:W-:Y:S01]  /*0ef0*/  IMAD.IADD R163, R160, 0x1, R173 ;  /* 0x00000001a0a37824 */ /* 0x000fe200078e02ad */
[----:B------:R-:W-:Y:S01]  /*0f00*/  LOP3.LUT R177, R177, 0x1c0, RZ, 0xc0, !PT ;  /* 0x000001c0b1b17812 */ /* 0x000fe200078ec0ff */
[----:B------:R-:W-:Y:S01]  /*0f10*/  IMAD.IADD R226, R170, 0x1, -R9 ;  /* 0x00000001aae27824 */ /* 0x000fe200078e0a09 */
[----:B------:R-:W-:Y:S01]  /*0f20*/  SHF.R.S32.HI R225, RZ, 0x1f, R176 ;  /* 0x0000001fffe17819 */ /* 0x000fe200000114b0 */
[----:B------:R-:W-:Y:S01]  /*0f30*/  IMAD.SHL.U32 R184, R0, 0x40, RZ ;  /* 0x0000004000b87824 */ /* 0x000fe200078e00ff */
[----:B------:R-:W-:Y:S01]  /*0f40*/  SHF.R.S32.HI R0, RZ, 0x1f, R163 ;  /* 0x0000001fff007819 */ /* 0x000fe200000114a3 */
[----:B------:R-:W-:Y:S01]  /*0f50*/  IMAD.IADD R164, R160, 0x1, R172 ;  /* 0x00000001a0a47824 */ /* 0x000fe200078e02ac */
[----:B------:R-:W-:Y:S01]  /*0f60*/  SHF.R.U32.HI R25, RZ, 0x3, R177 ;  /* 0x00000003ff197819 */ /* 0x000fe200000116b1 */
[----:B------:R-:W-:Y:S01]  /*0f70*/  IMAD.SHL.U32 R181, R226, 0x40, RZ ;  /* 0x00000040e2b57824 */ /* 0x000fe200078e00ff */
[-C--:B------:R-:W-:Y:S01]  /*0f80*/  LEA.HI R166, R0, R163.reuse, RZ, 0x3 ;  /* 0x000000a300a67211 */ /* 0x080fe200078f18ff */
[----:B------:R-:W-:Y:S01]  /*0f90*/  IMAD R21, R8, 0x8, R7 ;  /* 0x0000000808157824 */ /* 0x000fe200078e0207 */
[----:B------:R-:W-:Y:S01]  /*0fa0*/  LEA.HI R0, R0, R163, RZ, 0x6 ;  /* 0x000000a300007211 */ /* 0x000fe200078f30ff */
[----:B0-----:R-:W-:Y:S01]  /*0fb0*/  IMAD.SHL.U32 R16, R206, 0x8, RZ ;  /* 0x00000008ce107824 */ /* 0x001fe200078e00ff */
[----:B------:R-:W-:Y:S01]  /*0fc0*/  SHF.R.S32.HI R3, RZ, 0x1f, R164 ;  /* 0x0000001fff037819 */ /* 0x000fe200000114a4 */
[----:B------:R-:W-:Y:S01]  /*0fd0*/  VIADD R211, R190, 0x68 ;  /* 0x00000068bed37836 */ /* 0x000fe20000000000 */
[----:B------:R-:W-:Y:S01]  /*0fe0*/  LOP3.LUT R181, R181, 0x1c0, RZ, 0xc0, !PT ;  /* 0x000001c0b5b57812 */ /* 0x000fe200078ec0ff */
[----:B------:R-:W-:Y:S01]  /*0ff0*/  IMAD.SHL.U32 R0, R0, 0x80, RZ ;  /* 0x0000008000007824 */ /* 0x000fe200078e00ff */
[CC--:B------:R-:W-:Y:S01]  /*1000*/  LEA.HI R5, R3.reuse, R164.reuse, RZ, 0x6 ;  /* 0x000000a403057211 */ /* 0x0c0fe200078f30ff */
[C---:B------:R-:W-:Y:S01]  /*1010*/  VIADD R221, R190.reuse, 0x18 ;  /* 0x00000018bedd7836 */ /* 0x040fe20000000000 */
[----:B------:R-:W-:Y:S01]  /*1020*/  LEA.HI R4, R3, R164, RZ, 0x3 ;  /* 0x000000a403047211 */ /* 0x000fe200078f18ff */
[C---:B------:R-:W-:Y:S01]  /*1030*/  VIADD R218, R190.reuse, 0x30 ;  /* 0x00000030beda7836 */ /* 0x040fe20000000000 */
[----:B------:R-:W-:Y:S01]  /*1040*/  SHF.R.U32.HI R182, RZ, 0x3, R181 ;  /* 0x00000003ffb67819 */ /* 0x000fe200000116b5 */
[----:B------:R-:W-:Y:S01]  /*1050*/  IMAD.SHL.U32 R6, R5, 0x80, RZ ;  /* 0x0000008005067824 */ /* 0x000fe200078e00ff */
[--C-:B------:R-:W-:Y:S01]  /*1060*/  LOP3.LUT R3, R181, 0x38, R166.reuse, 0xf8, !PT ;  /* 0x00000038b5037812 */ /* 0x100fe200078ef8a6 */
[C---:B------:R-:W-:Y:S01]  /*1070*/  VIADD R215, R190.reuse, 0x48 ;  /* 0x00000048bed77836 */ /* 0x040fe20000000000 */
[C---:B------:R-:W-:Y:S01]  /*1080*/  LOP3.LUT R7, R177.reuse, 0x38, R166, 0xf8, !PT ;  /* 0x00000038b1077812 */ /* 0x040fe200078ef8a6 */
[C---:B------:R-:W-:Y:S01]  /*1090*/  VIADD R212, R190.reuse, 0x60 ;  /* 0x00000060bed47836 */ /* 0x040fe20000000000 */
[----:B------:R-:W-:Y:S01]  /*10a0*/  LOP3.LUT R8, R177, 0x38, R4, 0xf8, !PT ;  /* 0x00000038b1087812 */ /* 0x000fe200078ef804 */
[----:B------:R-:W-:Y:S01]  /*10b0*/  VIADD R222, R190, 0x10 ;  /* 0x00000010bede7836 */ /* 0x000fe20000000000 */
[----:B------:R-:W-:Y:S01]  /*10c0*/  LOP3.LUT R184, R184, 0xfffffe00, RZ, 0xc0, !PT ;  /* 0xfffffe00b8b87812 */ /* 0x000fe200078ec0ff */
[----:B------:R-:W-:Y:S01]  /*10d0*/  VIADD R219, R190, 0x28 ;  /* 0x00000028bedb7836 */ /* 0x000fe20000000000 */
[----:B------:R-:W-:Y:S01]  /*10e0*/  LOP3.LUT R0, R0, 0xffffe000, RZ, 0xc0, !PT ;  /* 0xffffe00000007812 */ /* 0x000fe200078ec0ff */
[----:B------:R-:W-:Y:S01]  /*10f0*/  VIADD R216, R190, 0x40 ;  /* 0x00000040bed87836 */ /* 0x000fe20000000000 */
[----:B------:R-:W-:Y:S01]  /*1100*/  LOP3.LUT R3, R3, R182, RZ, 0x3c, !PT ;  /* 0x000000b603037212 */ /* 0x000fe200078e3cff */
[C---:B------:R-:W-:Y:S01]  /*1110*/  VIADD R19, R16.reuse, 0x60 ;  /* 0x0000006010137836 */ /* 0x040fe20000000000 */
[-C--:B------:R-:W-:Y:S01]  /*1120*/  LOP3.LUT R7, R7, R25.reuse, RZ, 0x3c, !PT ;  /* 0x0000001907077212 */ /* 0x080fe200078e3cff */
[----:B------:R-:W-:Y:S01]  /*1130*/  VIADD R22, R16, 0x80 ;  /* 0x0000008010167836 */ /* 0x000fe20000000000 */
[----:B------:R-:W-:Y:S01]  /*1140*/  LOP3.LUT R9, R8, R25, RZ, 0x3c, !PT ;  /* 0x0000001908097212 */ /* 0x000fe200078e3cff */
[----:B------:R-:W-:Y:S01]  /*1150*/  VIADD R23, R16, 0xa0 ;  /* 0x000000a010177836 */ /* 0x000fe20000000000 */
[-C--:B------:R-:W-:Y:S01]  /*1160*/  IADD3 R8, R3, R0.reuse, R183 ;  /* 0x0000000003087210 */ /* 0x080fe20007ffe0b7 */
[----:B------:R-:W-:Y:S01]  /*1170*/  VIADD R213, R190, 0x58 ;  /* 0x00000058bed57836 */ /* 0x000fe20000000000 */
[----:B------:R-:W-:Y:S01]  /*1180*/  IADD3 R12, R7, R0, R184 ;  /* 0x00000000070c7210 */ /* 0x000fe20007ffe0b8 */
[----:B------:R-:W-:Y:S01]  /*1190*/  IMAD.U32 R0, RZ, RZ, UR5 ;  /* 0x00000005ff007e24 */ /* 0x000fe2000f8e00ff */
[----:B------:R-:W-:Y:S01]  /*11a0*/  LOP3.LUT R6, R6, 0xffffe000, RZ, 0xc0, !PT ;  /* 0xffffe00006067812 */ /* 0x000fe200078ec0ff */
[C---:B------:R-:W-:Y:S01]  /*11b0*/  VIADD R210, R190.reuse, 0x70 ;  /* 0x00000070bed27836 */ /* 0x040fe20000000000 */
[----:B------:R-:W-:Y:S01]  /*11c0*/  LOP3.LUT R5, R181, 0x38, R4, 0xf8, !PT ;  /* 0x00000038b5057812 */ /* 0x000fe200078ef804 */
[----:B------:R-:W-:Y:S01]  /*11d0*/  VIADD R209, R190, 0x78 ;  /* 0x00000078bed17836 */ /* 0x000fe20000000000 */
[----:B------:R-:W-:Y:S01]  /*11e0*/  IADD3 R20, R9, R6, R184 ;  /* 0x0000000609147210 */ /* 0x000fe20007ffe0b8 */
[----:B------:R0:W-:Y:S01]  /*11f0*/  STL [R1+0x30], R0 ;  /* 0x0000300001007387 */ /* 0x0001e20000100800 */
[----:B------:R-:W-:Y:S01]  /*1200*/  IMAD.U32 R9, RZ, RZ, UR4 ;  /* 0x00000004ff097e24 */ /* 0x000fe2000f8e00ff */
[----:B------:R-:W-:Y:S01]  /*1210*/  LOP3.LUT R5, R5, R182, RZ, 0x3c, !PT ;  /* 0x000000b605057212 */ /* 0x000fe200078e3cff */
[----:B------:R-:W-:Y:S01]  /*1220*/  IMAD.MOV.U32 R7, RZ, RZ, R15 ;  /* 0x000000ffff077224 */ /* 0x000fe200078e000f */
[----:B------:R-:W-:Y:S01]  /*1230*/  SHF.R.S32.HI R167, RZ, 0x3, R4 ;  /* 0x00000003ffa77819 */ /* 0x000fe20000011404 */
[----:B------:R-:W-:Y:S01]  /*1240*/  VIADD R175, R160, 0x10 ;  /* 0x00000010a0af7836 */ /* 0x000fe20000000000 */
[----:B------:R1:W-:Y:S01]  /*1250*/  STL [R1+0x48], R9 ;  /* 0x0000480901007387 */ /* 0x0003e20000100800 */
[----:B------:R-:W-:Y:S01]  /*1260*/  IADD3 R11, R5, R6, R183 ;  /* 0x00000006050b7210 */ /* 0x000fe20007ffe0b7 */
[----:B------:R-:W-:Y:S01]  /*1270*/  IMAD.MOV.U32 R5, RZ, RZ, R13 ;  /* 0x000000ffff057224 */ /* 0x000fe200078e000d */
[----:B------:R-:W-:Y:S01]  /*1280*/  SHF.R.S32.HI R4, RZ, 0x1f, R221 ;  /* 0x0000001fff047819 */ /* 0x000fe200000114dd */
[----:B------:R-:W-:Y:S01]  /*1290*/  IMAD.MOV.U32 R6, RZ, RZ, R14 ;  /* 0x000000ffff067224 */ /* 0x000fe200078e000e */
[----:B0-----:R-:W-:Y:S01]  /*12a0*/  LEA.HI R0, R206, R206, RZ, 0x1 ;  /* 0x000000cece007211 */ /* 0x001fe200078f08ff */
[----:B------:R-:W-:Y:S01]  /*12b0*/  VIADD R174, R160, 0x30 ;  /* 0x00000030a0ae7836 */ /* 0x000fe20000000000 */
[----:B------:R-:W-:Y:S01]  /*12c0*/  SHF.R.S32.HI R4, RZ, 0x1f, R218 ;  /* 0x0000001fff047819 */ /* 0x000fe200000114da */
[----:B------:R-:W-:Y:S01]  /*12d0*/  VIADD R208, R190, 0x8 ;  /* 0x00000008bed07836 */ /* 0x000fe20000000000 */
[----:B------:R-:W-:-:S02]  /*12e0*/  LOP3.LUT R3, R0, 0x1ffffffe, RZ, 0xc0, !PT ;  /* 0x1ffffffe00037812 */ /* 0x000fc400078ec0ff */
[----:B------:R-:W-:Y:S02]  /*12f0*/  SHF.R.S32.HI R0, RZ, 0x1f, R189 ;  /* 0x0000001fff007819 */ /* 0x000fe400000114bd */
[----:B-1----:R-:W-:Y:S01]  /*1300*/  LOP3.LUT R9, R177, 0x38, R16, 0xf8, !PT ;  /* 0x00000038b1097812 */ /* 0x002fe200078ef810 */
[----:B------:R-:W-:Y:S01]  /*1310*/  IMAD.IADD R3, R206, 0x1, -R3 ;  /* 0x00000001ce037824 */ /* 0x000fe200078e0a03 */
[----:B------:R-:W-:Y:S01]  /*1320*/  SHF.R.S32.HI R0, RZ, 0x1f, R192 ;  /* 0x0000001fff007819 */ /* 0x000fe200000114c0 */
[----:B------:R-:W-:Y:S01]  /*1330*/  IMAD.SHL.U32 R0, R21, 0x8, RZ ;  /* 0x0000000815007824 */ /* 0x000fe200078e00ff */
[----:B------:R-:W-:Y:S01]  /*1340*/  LOP3.LUT R9, R184, R9, R25, 0xf6, !PT ;  /* 0x00000009b8097212 */ /* 0x000fe200078ef619 */
[----:B------:R-:W-:Y:S01]  /*1350*/  IMAD R191, R3, 0x8, R24 ;  /* 0x0000000803bf7824 */ /* 0x000fe200078e0218 */
[----:B------:R-:W-:Y:S02]  /*1360*/  SHF.R.S32.HI R4, RZ, 0x1f, R215 ;  /* 0x0000001fff047819 */ /* 0x000fe400000114d7 */
[----:B------:R0:W-:Y:S01]  /*1370*/  STL [R1+0x5c], R0 ;  /* 0x00005c0001007387 */ /* 0x0001e20000100800 */
[----:B------:R-:W-:-:S02]  /*1380*/  SHF.R.S32.HI R4, RZ, 0x1f, R212 ;  /* 0x0000001fff047819 */ /* 0x000fc400000114d4 */
[----:B------:R-:W-:Y:S02]  /*1390*/  LEA R4, R11, UR4, 0x1 ;  /* 0x000000040b047c11 */ /* 0x000fe4000f8e08ff */
[----:B------:R-:W-:Y:S02]  /*13a0*/  SHF.R.S32.HI R17, RZ, 0x1f, R16 ;  /* 0x0000001fff117819 */ /* 0x000fe40000011410 */
[----:B------:R-:W-:Y:S02]  /*13b0*/  SHF.R.S32.HI R169, RZ, 0x1f, R19 ;  /* 0x0000001fffa97819 */ /* 0x000fe40000011413 */
[----:B------:R-:W-:Y:S02]  /*13c0*/  SHF.R.S32.HI R180, RZ, 0x1f, R22 ;  /* 0x0000001fffb47819 */ /* 0x000fe40000011416 */
[----:B0-----:R-:W-:Y:S02]  /*13d0*/  LEA R0, R9, UR4, 0x1 ;  /* 0x0000000409007c11 */ /* 0x001fe4000f8e08ff */
[----:B------:R-:W-:-:S02]  /*13e0*/  SHF.R.S32.HI R9, RZ, 0x1f, R222 ;  /* 0x0000001fff097819 */ /* 0x000fc400000114de */
[----:B------:R-:W-:Y:S01]  /*13f0*/  SHF.R.S32.HI R9, RZ, 0x1f, R219 ;  /* 0x0000001fff097819 */ /* 0x000fe200000114db */
[----:B------:R0:W-:Y:S01]  /*1400*/  STL [R1+0x40], R0 ;  /* 0x0000400001007387 */ /* 0x0001e20000100800 */
[----:B------:R-:W-:Y:S02]  /*1410*/  SHF.R.S32.HI R9, RZ, 0x1f, R216 ;  /* 0x0000001fff097819 */ /* 0x000fe400000114d8 */
[----:B------:R-:W-:Y:S02]  /*1420*/  SHF.R.S32.HI R179, RZ, 0x1f, R23 ;  /* 0x0000001fffb37819 */ /* 0x000fe40000011417 */
[----:B------:R-:W-:Y:S02]  /*1430*/  SHF.R.S32.HI R166, RZ, 0x3, R166 ;  /* 0x00000003ffa67819 */ /* 0x000fe400000114a6 */
[----:B------:R-:W-:Y:S02]  /*1440*/  SHF.R.S32.HI R9, RZ, 0x1f, R213 ;  /* 0x0000001fff097819 */ /* 0x000fe400000114d5 */
[----:B------:R-:W-:-:S02]  /*1450*/  SHF.R.S32.HI R229, RZ, 0x1f, R210 ;  /* 0x0000001fffe57819 */ /* 0x000fc400000114d2 */
[----:B0-----:R-:W-:Y:S02]  /*1460*/  SHF.R.S32.HI R0, RZ, 0x1f, R220 ;  /* 0x0000001fff007819 */ /* 0x001fe400000114dc */
[----:B------:R-:W-:Y:S02]  /*1470*/  SHF.R.S32.HI R0, RZ, 0x1f, R217 ;  /* 0x0000001fff007819 */ /* 0x000fe400000114d9 */
[----:B------:R-:W-:Y:S02]  /*1480*/  SHF.R.S32.HI R0, RZ, 0x1f, R214 ;  /* 0x0000001fff007819 */ /* 0x000fe400000114d6 */
[----:B------:R-:W-:Y:S02]  /*1490*/  SHF.R.S32.HI R0, RZ, 0x1f, R211 ;  /* 0x0000001fff007819 */ /* 0x000fe400000114d3 */
[----:B------:R-:W-:Y:S02]  /*14a0*/  LEA R0, R8, UR4, 0x1 ;  /* 0x0000000408007c11 */ /* 0x000fe4000f8e08ff */
[----:B------:R-:W-:-:S02]  /*14b0*/  LEA R8, R12, UR4, 0x1 ;  /* 0x000000040c087c11 */ /* 0x000fc4000f8e08ff */
[----:B------:R-:W-:Y:S01]  /*14c0*/  SHF.R.S32.HI R228, RZ, 0x1f, R209 ;  /* 0x0000001fffe47819 */ /* 0x000fe200000114d1 */
[----:B------:R0:W-:Y:S04]  /*14d0*/  STL [R1+0x44], R0 ;  /* 0x0000440001007387 */ /* 0x0001e80000100800 */
[----:B------:R1:W-:Y:S04]  /*14e0*/  STL [R1+0x38], R8 ;  /* 0x0000380801007387 */ /* 0x0003e80000100800 */
[----:B------:R1:W-:Y:S01]  /*14f0*/  STL [R1+0x3c], R4 ;  /* 0x00003c0401007387 */ /* 0x0003e20000100800 */
[----:B0-----:R-:W-:-:S05]  /*1500*/  LEA R0, R20, UR4, 0x1 ;  /* 0x0000000414007c11 */ /* 0x001fca000f8e08ff */
[----:B------:R1:W-:Y:S02]  /*1510*/  STL [R1+0x34], R0 ;  /* 0x0000340001007387 */ /* 0x0003e40000100800 */
.L_x_2896:
[----:B0-----:R-:W0:Y:S01]  /*1520*/  LDC.64 R202, c[0x0][0xc88] ;  /* 0x00032200ffca7b82 */ /* 0x001e220000000a00 */
[----:B------:R-:W-:Y:S01]  /*1530*/  ULDC.64 UR4, c[0x0][0xa28] ;  /* 0x00028a0000047ab9 */ /* 0x000fe20000000a00 */
[----:B------:R-:W-:Y:S01]  /*1540*/  ULDC.64 UR8, c[0x0][0xa18] ;  /* 0x0002860000087ab9 */ /* 0x000fe20000000a00 */
[----:B------:R-:W-:Y:S01]  /*1550*/  ULDC.64 UR6, c[0x0][0xa08] ;  /* 0x0002820000067ab9 */ /* 0x000fe20000000a00 */
[----:B0-----:R-:W-:-:S06]  /*1560*/  IMAD.WIDE R202, R7, 0x4, R202 ;  /* 0x0000000407ca7825 */ /* 0x001fcc00078e02ca */
[----:B--2---:R-:W2:Y:S01]  /*1570*/  LDG.E R202, desc[UR60][R202.64] ;  /* 0x0000003ccaca7981 */ /* 0x004ea2000c1e1900 */
[----:B------:R-:W-:Y:S01]  /*1580*/  ISETP.NE.U32.AND P2, PT, RZ, UR4, PT ;  /* 0x00000004ff007c0c */ /* 0x000fe2000bf45070 */
[----:B-1----:R-:W-:Y:S01]  /*1590*/  IMAD.MOV.U32 R4, RZ, RZ, RZ ;  /* 0x000000ffff047224 */ /* 0x002fe200078e00ff */
[----:B------:R-:W-:Y:S01]  /*15a0*/  ISETP.NE.U32.AND P1, PT, RZ, UR8, PT ;  /* 0x00000008ff007c0c */ /* 0x000fe2000bf25070 */
[----:B------:R-:W-:Y:S01]  /*15b0*/  IMAD.MOV.U32 R128, RZ, RZ, RZ ;  /* 0x000000ffff807224 */ /* 0x000fe200078e00ff */
[----:B------:R-:W-:Y:S02]  /*15c0*/  ISETP.NE.AND.EX P2, PT, RZ, UR5, PT, P2 ;  /* 0x00000005ff007c0c */ /* 0x000fe4000bf45320 */
[----:B------:R-:W-:Y:S02]  /*15d0*/  ISETP.NE.AND.EX P1, PT, RZ, UR9, PT, P1 ;  /* 0x00000009ff007c0c */ /* 0x000fe4000bf25310 */
[----:B------:R-:W-:-:S04]  /*15e0*/  ISETP.NE.U32.AND P0, PT, RZ, UR6, PT ;  /* 0x00000006ff007c0c */ /* 0x000fc8000bf05070 */
[----:B------:R-:W-:Y:S02]  /*15f0*/  ISETP.NE.AND.EX P0, PT, RZ, UR7, PT, P0 ;  /* 0x00000007ff007c0c */ /* 0x000fe4000bf05300 */
[----:B--2---:R-:W-:Y:S01]  /*1600*/  SHF.R.S32.HI R223, RZ, 0x1f, R202 ;  /* 0x0000001fffdf7819 */ /* 0x004fe200000114ca */
[C---:B------:R-:W-:Y:S02]  /*1610*/  IMAD.SHL.U32 R203, R202.reuse, 0x4, RZ ;  /* 0x00000004cacb7824 */ /* 0x040fe400078e00ff */
[C---:B---34-:R-:W-:Y:S02]  /*1620*/  @P2 LEA R10, P3, R202.reuse, UR4, 0x2 ;  /* 0x00000004ca0a2c11 */ /* 0x058fe4000f8610ff */
[C-C-:B------:R-:W-:Y:S02]  /*1630*/  SHF.L.U64.HI R204, R202.reuse, 0x2, R223.reuse ;  /* 0x00000002cacc7819 */ /* 0x140fe400000102df */
[----:B------:R-:W-:Y:S01]  /*1640*/  @P2 LEA.HI.X R11, R202, UR5, R223, 0x2, P3 ;  /* 0x00000005ca0b2c11 */ /* 0x000fe200098f14df */
[----:B------:R-:W-:Y:S01]  /*1650*/  ULDC UR4, c[0x0][0x288] ;  /* 0x0000a20000047ab9 */ /* 0x000fe20000000800 */
[----:B------:R-:W-:-:S03]  /*1660*/  IADD3 R8, P4, R203, UR6, RZ ;  /* 0x00000006cb087c10 */ /* 0x000fc6000ff9e0ff */
        /* <DEDUP_REMOVED lines=8> */
[C---:B------:R-:W-:Y:S01]  /*16f0*/  LOP3.LUT R3, R6.reuse, 0xff000000, RZ, 0xc0, !PT ;  /* 0xff00000006037812 */ /* 0x040fe200078ec0ff */
        /* <DEDUP_REMOVED lines=12> */
[----:B------:R-:W-:Y:S02]  /*17c0*/  LEA.HI R201, R0, R3, RZ, 0x10 ;  /* 0x0000000300c97211 */ /* 0x000fe400078f80ff */
[----:B------:R-:W-:Y:S01]  /*17d0*/  LOP3.LUT R165, R6, 0xffff, RZ, 0xc0, !PT ;  /* 0x0000ffff06a57812 */ /* 0x000fe200078ec0ff */
[----:B0-----:R-:W-:Y:S08]  /*17e0*/  @P1 BRA `(.L_x_2654) ;  /* 0x0000000000241947 */ /* 0x001ff00003800000 */
        /* <DEDUP_REMOVED lines=9> */
.L_x_2654:
[----:B------:R-:W-:Y:S02]  /*1880*/  IMAD.U32 R25, RZ, RZ, UR5 ;  /* 0x00000005ff197e24 */ /* 0x000fe4000f8e00ff */
[----:B------:R-:W-:Y:S01]  /*1890*/  IMAD.U32 R27, RZ, RZ, UR4 ;  /* 0x00000004ff1b7e24 */ /* 0x000fe2000f8e00ff */
[----:B------:R-:W-:Y:S06]  /*18a0*/  @!P2 BRA `(.L_x_2655) ;  /* 0x000000000010a947 */ /* 0x000fec0003800000 */
[----:B------:R-:W-:-:S04]  /*18b0*/  IADD3 R6, P0, R203, UR8, RZ ;  /* 0x00000008cb067c10 */ /* 0x000fc8000ff1e0ff */
[----:B------:R-:W-:-:S05]  /*18c0*/  IADD3.X R7, R204, UR9, RZ, P0, !PT ;  /* 0x00000009cc077c10 */ /* 0x000fca00087fe4ff */
[----:B------:R0:W5:Y:S01]  /*18d0*/  LDG.E R27, desc[UR60][R6.64] ;  /* 0x0000003c061b7981 */ /* 0x000162000c1e1900 */
[----:B------:R-:W-:Y:S05]  /*18e0*/  BRA `(.L_x_2656) ;  /* 0x0000000000107947 */ /* 0x000fea0003800000 */
.L_x_2655:
[----:B------:R-:W-:Y:S05]  /*18f0*/  @!P0 BRA `(.L_x_2656) ;  /* 0x00000000000c8947 */ /* 0x000fea0003800000 */
[----:B------:R-:W2:Y:S04]  /*1900*/  LDG.E R0, desc[UR60][R8.64] ;  /* 0x0000003c08007981 */ /* 0x000ea8000c1e1900 */
[----:B------:R-:W2:Y:S02]  /*1910*/  LDG.E R27, desc[UR60][R8.64+0x4] ;  /* 0x0000043c081b7981 */ /* 0x000ea4000c1e1900 */
[----:B--2---:R-:W-:-:S07]  /*1920*/  IMAD.IADD R27, R27, 0x1, -R0 ;  /* 0x000000011b1b7824 */ /* 0x004fce00078e0a00 */
.L_x_2656:
[----:B------:R-:W-:Y:S01]  /*1930*/  ULDC.64 UR4, c[0x0][0xa10] ;  /* 0x0002840000047ab9 */ /* 0x000fe20000000a00 */
[----:B------:R-:W1:Y:S01]  /*1940*/  LDC R10, c[0x0][0x448] ;  /* 0x00011200ff0a7b82 */ /* 0x000e620000000800 */
[----:B------:R-:W-:-:S04]  /*1950*/  ISETP.NE.U32.AND P0, PT, RZ, UR4, PT ;  /* 0x00000004ff007c0c */ /* 0x000fc8000bf05070 */
[----:B------:R-:W-:Y:S01]  /*1960*/  ISETP.NE.AND.EX P0, PT, RZ, UR5, PT, P0 ;  /* 0x00000005ff007c0c */ /* 0x000fe2000bf05300 */
[----:B------:R-:W-:-:S12]  /*1970*/  ULDC.64 UR4, c[0x0][0xa30] ;  /* 0x00028c0000047ab9 */ /* 0x000fd80000000a00 */
[----:B0-----:R-:W0:Y:S02]  /*1980*/  @P0 LDC.64 R6, c[0x0][0xa10] ;  /* 0x00028400ff060b82 */ /* 0x001e240000000a00 */
[----:B0-----:R-:W-:-:S05]  /*1990*/  @P0 IMAD.WIDE R6, R202, 0x4, R6 ;  /* 0x00000004ca060825 */ /* 0x001fca00078e0206 */
[----:B------:R-:W2:Y:S04]  /*19a0*/  @P0 LDG.E R0, desc[UR60][R6.64] ;  /* 0x0000003c06000981 */ /* 0x000ea8000c1e1900 */
[----:B------:R0:W2:Y:S01]  /*19b0*/  @P0 LDG.E R3, desc[UR60][R6.64+0x4] ;  /* 0x0000043c06030981 */ /* 0x0000a2000c1e1900 */
[----:B------:R-:W-:Y:S01]  /*19c0*/  ISETP.NE.U32.AND P1, PT, RZ, UR4, PT ;  /* 0x00000004ff007c0c */ /* 0x000fe2000bf25070 */
[----:B-----5:R-:W-:-:S03]  /*19d0*/  IMAD.MOV.U32 R140, RZ, RZ, R27 ;  /* 0x000000ffff8c7224 */ /* 0x020fc600078e001b */
[----:B------:R-:W-:-:S13]  /*19e0*/  ISETP.NE.AND.EX P1, PT, RZ, UR5, PT, P1 ;  /* 0x00000005ff007c0c */ /* 0x000fda000bf25310 */
[----:B------:R-:W-:-:S04]  /*19f0*/  @P1 IADD3 R8, P2, R203, UR4, RZ ;  /* 0x00000004cb081c10 */ /* 0x000fc8000ff5e0ff */
[----:B------:R-:W-:-:S05]  /*1a00*/  @P1 IADD3.X R9, R204, UR5, RZ, P2, !PT ;  /* 0x00000005cc091c10 */ /* 0x000fca00097fe4ff */
[----:B------:R3:W5:Y:S01]  /*1a10*/  @P1 LDG.E R140, desc[UR60][R8.64] ;  /* 0x0000003c088c1981 */ /* 0x000762000c1e1900 */
[----:B-1----:R-:W-:Y:S01]  /*1a20*/  ISETP.NE.AND P1, PT, R10, 0x1, PT ;  /* 0x000000010a00780c */ /* 0x002fe20003f25270 */
[----:B------:R-:W-:Y:S01]  /*1a30*/  IMAD.SHL.U32 R186, R5, 0x80, RZ ;  /* 0x0000008005ba7824 */ /* 0x000fe200078e00ff */
[----:B------:R-:W-:Y:S01]  /*1a40*/  BSSY B0, `(.L_x_2657) ;  /* 0x0000035000007945 */ /* 0x000fe20003800000 */
[----:B------:R-:W-:Y:S01]  /*1a50*/  IMAD.IADD R12, R27, 0x1, -R4 ;  /* 0x000000011b0c7824 */ /* 0x000fe200078e0a04 */
[----:B------:R-:W-:Y:S01]  /*1a60*/  LOP3.LUT R207, R201, 0xff, RZ, 0xc0, !PT ;  /* 0x000000ffc9cf7812 */ /* 0x000fe200078ec0ff */
[----:B------:R-:W-:Y:S01]  /*1a70*/  VIADD R5, R186, 0x7f ;  /* 0x0000007fba057836 */ /* 0x000fe20000000000 */
[----:B------:R-:W-:-:S07]  /*1a80*/  SHF.R.U32.HI R201, RZ, 0x10, R201 ;  /* 0x00000010ffc97819 */ /* 0x000fce00000116c9 */
[----:B------:R-:W1:Y:S08]  /*1a90*/  @P1 LDC R10, c[0x0][0x44c] ;  /* 0x00011300ff0a1b82 */ /* 0x000e700000000800 */
[----:B0-----:R-:W0:Y:S01]  /*1aa0*/  @P1 LDC R7, c[0x0][0x450] ;  /* 0x00011400ff071b82 */ /* 0x001e220000000800 */
[----:B--2---:R-:W-:Y:S02]  /*1ab0*/  @P0 IMAD.IADD R25, R3, 0x1, -R0 ;  /* 0x0000000103190824 */ /* 0x004fe400078e0a00 */
[----:B-1----:R-:W-:-:S04]  /*1ac0*/  @P1 IMAD.HI.U32 R0, R5, R10, RZ ;  /* 0x0000000a05001227 */ /* 0x002fc800078e00ff */
[----:B------:R-:W-:Y:S01]  /*1ad0*/  IMAD.IADD R188, R12, 0x1, R25 ;  /* 0x000000010cbc7824 */ /* 0x000fe200078e0219 */
[----:B0-----:R-:W-:-:S03]  /*1ae0*/  @P1 SHF.R.U32.HI R5, RZ, R7, R0 ;  /* 0x00000007ff051219 */ /* 0x001fc60000011600 */
[C---:B------:R-:W-:Y:S01]  /*1af0*/  VIADD R0, R188.reuse, 0x5f ;  /* 0x0000005fbc007836 */ /* 0x040fe20000000000 */
[----:B------:R-:W-:-:S03]  /*1b00*/  IADD3 R195, R188, 0x60, -R187 ;  /* 0x00000060bcc37810 */ /* 0x000fc60007ffe8bb */
[----:B------:R-:W-:-:S04]  /*1b10*/  IMAD.HI R0, R0, 0x2aaaaaab, RZ ;  /* 0x2aaaaaab00007827 */ /* 0x000fc800078e02ff */
[----:B------:R-:W-:Y:S01]  /*1b20*/  IMAD.IADD R5, R195, 0x1, R5 ;  /* 0x00000001c3057824 */ /* 0x000fe200078e0205 */
[----:B------:R-:W-:-:S03]  /*1b30*/  SHF.R.U32.HI R3, RZ, 0x1f, R0 ;  /* 0x0000001fff037819 */ /* 0x000fc60000011600 */
[----:B------:R-:W-:Y:S01]  /*1b40*/  IMAD.HI R5, R5, 0x2aaaaaab, RZ ;  /* 0x2aaaaaab05057827 */ /* 0x000fe200078e02ff */
[----:B------:R-:W-:-:S03]  /*1b50*/  LEA.HI.SX32 R196, R0, R3, 0x1c ;  /* 0x0000000300c47211 */ /* 0x000fc600078fe2ff */
[----:B------:R-:W-:Y:S01]  /*1b60*/  IMAD.MOV.U32 R0, RZ, RZ, RZ ;  /* 0x000000ffff007224 */ /* 0x000fe200078e00ff */
[----:B------:R-:W-:-:S04]  /*1b70*/  SHF.R.U32.HI R4, RZ, 0x1f, R5 ;  /* 0x0000001fff047819 */ /* 0x000fc80000011605 */
[----:B------:R-:W-:-:S04]  /*1b80*/  LEA.HI.SX32 R5, R5, R4, 0x1c ;  /* 0x0000000405057211 */ /* 0x000fc800078fe2ff */
[----:B---3--:R-:W-:-:S04]  /*1b90*/  VIMNMX R9, R196, R5, PT ;  /* 0x00000005c4097248 */ /* 0x008fc80003fe0100 */
[----:B------:R-:W-:-:S13]  /*1ba0*/  ISETP.GE.AND P0, PT, R9, 0x1, PT ;  /* 0x000000010900780c */ /* 0x000fda0003f06270 */
        /* <DEDUP_REMOVED lines=27> */
[----:B------:R-:W-:-:S05]  /*1d60*/  IMAD.MOV.U32 R0, RZ, RZ, R5 ;  /* 0x000000ffff007224 */ /* 0x000fca00078e0005 */
[----:B------:R-:W-:Y:S02]  /*1d70*/  @!P2 IADD3 R0, -R0, RZ, RZ ;  /* 0x000000ff0000a210 */ /* 0x000fe40007ffe1ff */
[----:B------:R-:W-:-:S07]  /*1d80*/  @!P1 LOP3.LUT R0, RZ, R10, RZ, 0x33, !PT ;  /* 0x0000000aff009212 */ /* 0x000fce00078e33ff */
.L_x_2658:
[----:B------:R-:W-:Y:S05]  /*1d90*/  BSYNC B0 ;  /* 0x0000000000007941 */ /* 0x000fea0003800000 */
.L_x_2657:
[----:B------:R-:W-:-:S05]  /*1da0*/  IMAD R3, R207, R0, RZ ;  /* 0x00000000cf037224 */ /* 0x000fca00078e02ff */
        /* <DEDUP_REMOVED lines=36> */
.L_x_2661:
[----:B------:R-:W-:Y:S05]  /*1ff0*/  BSYNC B6 ;  /* 0x0000000000067941 */ /* 0x000fea0003800000 */
.L_x_2660:
        /* <DEDUP_REMOVED lines=20> */
.L_x_2663:
[----:B------:R-:W-:Y:S05]  /*2140*/  BSYNC B6 ;  /* 0x0000000000067941 */ /* 0x000fea0003800000 */
.L_x_2662:
[----:B------:R-:W-:Y:S01]  /*2150*/  ULDC.64 UR4, c[0x0][0x9f8] ;  /* 0x00027e0000047ab9 */ /* 0x000fe20000000a00 */
[----:B------:R-:W-:Y:S01]  /*2160*/  IMAD.MOV.U32 R100, RZ, RZ, R202 ;  /* 0x000000ffff647224 */ /* 0x000fe200078e00ca */
[----:B------:R-:W-:Y:S01]  /*2170*/  ISETP.NE.U32.AND P0, PT, RZ, UR4, PT ;  /* 0x00000004ff007c0c */ /* 0x000fe2000bf05070 */
[----:B------:R-:W0:Y:S03]  /*2180*/  LDC.64 R92, c[0x0][0x3f8] ;  /* 0x0000fe00ff5c7b82 */ /* 0x000e260000000a00 */
[----:B------:R-:W-:-:S05]  /*2190*/  ISETP.NE.AND.EX P0, PT, RZ, UR5, PT, P0 ;  /* 0x00000005ff007c0c */ /* 0x000fca000bf05300 */
[----:B------:R-:W1:Y:S08]  /*21a0*/  LDC.64 R86, c[0x0][0x408] ;  /* 0x00010200ff567b82 */ /* 0x000e700000000a00 */
[----:B------:R-:W-:Y:S01]  /*21b0*/  @P0 IADD3 R4, P1, R203, UR4, RZ ;  /* 0x00000004cb040c10 */ /* 0x000fe2000ff3e0ff */
[----:B------:R-:W-:-:S03]  /*21c0*/  ULDC UR4, c[0x0][0x2f4] ;  /* 0x0000bd0000047ab9 */ /* 0x000fc60000000800 */
[----:B------:R-:W-:Y:S01]  /*21d0*/  @P0 IADD3.X R5, R204, UR5, RZ, P1, !PT ;  /* 0x00000005cc050c10 */ /* 0x000fe20008ffe4ff */
[----:B------:R-:W-:-:S04]  /*21e0*/  ULDC UR5, c[0x0][0x320] ;  /* 0x0000c80000057ab9 */ /* 0x000fc80000000800 */
[----:B------:R2:W3:Y:S01]  /*21f0*/  @P0 LDG.E R100, desc[UR60][R4.64] ;  /* 0x0000003c04640981 */ /* 0x0004e2000c1e1900 */
[C---:B------:R-:W-:Y:S01]  /*2200*/  ISETP.GE.AND P1, PT, R163.reuse, UR4, PT ;  /* 0x00000004a3007c0c */ /* 0x040fe2000bf26270 */
[--C-:B0-----:R-:W-:Y:S01]  /*2210*/  IMAD.WIDE.U32 R94, R170, R92, R16.reuse ;  /* 0x0000005caa5e7225 */ /* 0x101fe200078e0010 */
[----:B------:R-:W-:Y:S01]  /*2220*/  ISETP.GE.AND P0, PT, R16, UR4, PT ;  /* 0x0000000410007c0c */ /* 0x000fe2000bf06270 */
[----:B------:R-:W0:Y:S01]  /*2230*/  S2R R197, SR_TID.X ;  /* 0x0000000000c57919 */ /* 0x000e220000002100 */
[----:B------:R-:W-:Y:S01]  /*2240*/  SEL R3, RZ, 0xffffffff, P1 ;  /* 0xffffffffff037807 */ /* 0x000fe20000800000 */
[----:B------:R-:W-:Y:S01]  /*2250*/  IMAD.MOV.U32 R126, RZ, RZ, 0x20 ;  /* 0x00000020ff7e7424 */ /* 0x000fe200078e00ff */
[----:B------:R-:W-:Y:S01]  /*2260*/  SEL R0, RZ, 0x1, P0 ;  /* 0x00000001ff007807 */ /* 0x000fe20000000000 */
[----:B-1----:R-:W-:Y:S01]  /*2270*/  IMAD.WIDE.U32 R88, R170, R86, R16 ;  /* 0x00000056aa587225 */ /* 0x002fe200078e0010 */
[----:B------:R-:W-:Y:S02]  /*2280*/  ISETP.GE.AND P0, PT, R163, UR5, PT ;  /* 0x00000005a3007c0c */ /* 0x000fe4000bf06270 */
[----:B------:R-:W-:Y:S01]  /*2290*/  ISETP.GE.AND P1, PT, R19, UR4, PT ;  /* 0x0000000413007c0c */ /* 0x000fe2000bf26270 */
[----:B------:R-:W-:Y:S01]  /*22a0*/  IMAD.SHL.U32 R3, R3, 0x2, RZ ;  /* 0x0000000203037824 */ /* 0x000fe200078e00ff */
[----:B--2---:R-:W-:Y:S01]  /*22b0*/  SEL R4, RZ, 0xffffffff, P0 ;  /* 0xffffffffff047807 */ /* 0x004fe20000000000 */
[----:B------:R-:W-:Y:S01]  /*22c0*/  IMAD.SHL.U32 R108, R86, 0x40, RZ ;  /* 0x00000040566c7824 */ /* 0x000fe200078e00ff */
[----:B------:R-:W-:Y:S01]  /*22d0*/  ISETP.GE.AND P0, PT, R164, UR4, PT ;  /* 0x00000004a4007c0c */ /* 0x000fe2000bf06270 */
[----:B------:R-:W-:Y:S01]  /*22e0*/  IMAD R129, R93, 0x60, RZ ;  /* 0x000000605d817824 */ /* 0x000fe200078e02ff */
[----:B------:R-:W-:Y:S01]  /*22f0*/  LOP3.LUT R0, R3, 0x2, R0, 0xe2, !PT ;  /* 0x0000000203007812 */ /* 0x000fe200078ee200 */
[----:B------:R-:W-:Y:S01]  /*2300*/  IMAD.SHL.U32 R7, R4, 0x2, RZ ;  /* 0x0000000204077824 */ /* 0x000fe200078e00ff */
[----:B------:R-:W1:Y:S01]  /*2310*/  LDC R3, c[0x0][0x3f4] ;  /* 0x0000fd00ff037b82 */ /* 0x000e620000000800 */
[----:B------:R-:W-:Y:S01]  /*2320*/  ISETP.GE.AND P2, PT, R16, UR5, PT ;  /* 0x0000000510007c0c */ /* 0x000fe2000bf46270 */
[----:B------:R-:W-:Y:S01]  /*2330*/  IMAD.SHL.U32 R106, R92, 0x40, RZ ;  /* 0x000000405c6a7824 */ /* 0x000fe200078e00ff */
[----:B------:R-:W-:Y:S01]  /*2340*/  SEL R5, RZ, 0x4, P0 ;  /* 0x00000004ff057807 */ /* 0x000fe20000000000 */
[----:B------:R-:W-:Y:S01]  /*2350*/  IMAD.IADD R128, R128, 0x1, R27 ;  /* 0x0000000180807824 */ /* 0x000fe200078e021b */
[----:B------:R-:W-:Y:S01]  /*2360*/  SEL R4, RZ, 0x8, P1 ;  /* 0x00000008ff047807 */ /* 0x000fe20000800000 */
[--C-:B------:R-:W-:Y:S01]  /*2370*/  IMAD R112, R206, 0x40, R170.reuse ;  /* 0x00000040ce707824 */ /* 0x100fe200078e02aa */
[----:B------:R-:W-:-:S02]  /*2380*/  SHF.R.S32.HI R9, RZ, 0x1f, R170 ;  /* 0x0000001fff097819 */ /* 0x000fc400000114aa */
[----:B------:R-:W-:Y:S02]  /*2390*/  SEL R6, RZ, 0x1, P2 ;  /* 0x00000001ff067807 */ /* 0x000fe40001000000 */
[----:B------:R-:W-:Y:S02]  /*23a0*/  ISETP.GE.AND P1, PT, R164, UR5, PT ;  /* 0x00000005a4007c0c */ /* 0x000fe4000bf26270 */
[----:B------:R-:W-:Y:S02]  /*23b0*/  ISETP.GE.AND P0, PT, R22, UR4, PT ;  /* 0x0000000416007c0c */ /* 0x000fe4000bf06270 */
[----:B------:R-:W-:Y:S01]  /*23c0*/  LOP3.LUT R0, R4, R0, R5, 0xfe, !PT ;  /* 0x0000000004007212 */ /* 0x000fe200078efe05 */
[----:B------:R-:W-:Y:S01]  /*23d0*/  IMAD R4, R9, R92, RZ ;  /* 0x0000005c09047224 */ /* 0x000fe200078e02ff */
[----:B------:R-:W-:Y:S01]  /*23e0*/  LOP3.LUT R6, R7, 0x2, R6, 0xe2, !PT ;  /* 0x0000000207067812 */ /* 0x000fe200078ee206 */
[----:B------:R-:W-:Y:S01]  /*23f0*/  IMAD R9, R9, R86, RZ ;  /* 0x0000005609097224 */ /* 0x000fe200078e02ff */
[----:B------:R-:W-:Y:S01]  /*2400*/  SHF.R.S32.HI R161, RZ, 0x1f, R160 ;  /* 0x0000001fffa17819 */ /* 0x000fe200000114a0 */
[----:B------:R-:W-:Y:S01]  /*2410*/  IMAD R11, R170, R93, R4 ;  /* 0x0000005daa0b7224 */ /* 0x000fe200078e0204 */
[----:B------:R-:W-:-:S02]  /*2420*/  SEL R5, RZ, 0x4, P1 ;  /* 0x00000004ff057807 */ /* 0x000fc40000800000 */
[----:B------:R-:W-:Y:S01]  /*2430*/  SEL R7, RZ, 0x10, P0 ;  /* 0x00000010ff077807 */ /* 0x000fe20000000000 */
[----:B------:R-:W-:Y:S01]  /*2440*/  IMAD.WIDE.U32 R96, R170, R92, R160 ;  /* 0x0000005caa607225 */ /* 0x000fe200078e00a0 */
[-C--:B-1----:R-:W-:Y:S02]  /*2450*/  ISETP.GE.AND P3, PT, R16, R3.reuse, PT ;  /* 0x000000031000720c */ /* 0x082fe40003f66270 */
[----:B------:R-:W-:Y:S01]  /*2460*/  ISETP.GE.AND P2, PT, R163, R3, PT ;  /* 0x00000003a300720c */ /* 0x000fe20003f46270 */
[----:B------:R-:W-:Y:S01]  /*2470*/  IMAD.IADD R97, R97, 0x1, R11 ;  /* 0x0000000161617824 */ /* 0x000fe200078e020b */
[----:B------:R-:W-:Y:S01]  /*2480*/  LOP3.LUT R6, R6, R5, RZ, 0xfc, !PT ;  /* 0x0000000506067212 */ /* 0x000fe200078efcff */
[----:B------:R-:W-:Y:S01]  /*2490*/  IMAD.IADD R95, R11, 0x1, R95 ;  /* 0x000000010b5f7824 */ /* 0x000fe200078e025f */
[----:B------:R-:W-:Y:S01]  /*24a0*/  SEL R5, R3, RZ, P3 ;  /* 0x000000ff03057207 */ /* 0x000fe20001800000 */
[----:B------:R-:W-:Y:S01]  /*24b0*/  IMAD R11, R170, R87, R9 ;  /* 0x00000057aa0b7224 */ /* 0x000fe200078e0209 */
[----:B------:R-:W-:Y:S01]  /*24c0*/  LOP3.LUT R7, R0, R7, RZ, 0xfc, !PT ;  /* 0x0000000700077212 */ /* 0x000fe200078efcff */
[----:B------:R-:W-:Y:S01]  /*24d0*/  IMAD.WIDE.U32 R90, R170, R86, R160 ;  /* 0x00000056aa5a7225 */ /* 0x000fe200078e00a0 */
[----:B------:R-:W-:-:S02]  /*24e0*/  ISETP.GE.AND P1, PT, R164, R3, PT ;  /* 0x00000003a400720c */ /* 0x000fc40003f26270 */
[C---:B------:R-:W-:Y:S01]  /*24f0*/  SEL R0, R3.reuse, RZ, P2 ;  /* 0x000000ff03007207 */ /* 0x040fe20001000000 */
[----:B------:R-:W-:Y:S01]  /*2500*/  IMAD.IADD R5, R16, 0x1, R5 ;  /* 0x0000000110057824 */ /* 0x000fe200078e0205 */
[----:B------:R-:W-:Y:S01]  /*2510*/  SEL R9, R3, RZ, P1 ;  /* 0x000000ff03097207 */ /* 0x000fe20000800000 */
[----:B------:R-:W-:Y:S01]  /*2520*/  IMAD.IADD R91, R91, 0x1, R11 ;  /* 0x000000015b5b7824 */ /* 0x000fe200078e020b */
[----:B------:R-:W-:Y:S01]  /*2530*/  SHF.R.U32.HI R21, RZ, 0x3, R177 ;  /* 0x00000003ff157819 */ /* 0x000fe200000116b1 */
[----:B------:R-:W-:Y:S01]  /*2540*/  IMAD.IADD R8, R163, 0x1, R0 ;  /* 0x00000001a3087824 */ /* 0x000fe200078e0200 */
[----:B------:R-:W-:Y:S01]  /*2550*/  SHF.R.S32.HI R0, RZ, 0x1f, R5 ;  /* 0x0000001fff007819 */ /* 0x000fe20000011405 */
[----:B------:R-:W-:Y:S01]  /*2560*/  IMAD.IADD R89, R11, 0x1, R89 ;  /* 0x000000010b597824 */ /* 0x000fe200078e0259 */
[----:B-----5:R-:W-:Y:S01]  /*2570*/  SHF.R.S32.HI R13, RZ, 0x1f, R140 ;  /* 0x0000001fff0d7819 */ /* 0x020fe2000001148c */
[----:B------:R-:W-:Y:S01]  /*2580*/  IMAD.IADD R11, R164, 0x1, R9 ;  /* 0x00000001a40b7824 */ /* 0x000fe200078e0209 */
[----:B------:R-:W-:Y:S01]  /*2590*/  SHF.R.S32.HI R9, RZ, 0x1f, R8 ;  /* 0x0000001fff097819 */ /* 0x000fe20000011408 */
[----:B------:R-:W-:Y:S01]  /*25a0*/  IMAD.SHL.U32 R124, R3, 0x2, RZ ;  /* 0x00000002037c7824 */ /* 0x000fe200078e00ff */
[-C--:B------:R-:W-:Y:S01]  /*25b0*/  LEA.HI R4, R0, R5.reuse, RZ, 0x3 ;  /* 0x0000000500047211 */ /* 0x080fe200078f18ff */
[----:B------:R-:W-:Y:S01]  /*25c0*/  IMAD.WIDE.U32 R90, R140, R86, R90 ;  /* 0x000000568c5a7225 */ /* 0x000fe200078e005a */
[----:B------:R-:W-:-:S02]  /*25d0*/  LEA.HI R0, R0, R5, RZ, 0x6 ;  /* 0x0000000500007211 */ /* 0x000fc400078f30ff */
[C---:B------:R-:W-:Y:S01]  /*25e0*/  LEA.HI R5, R9.reuse, R8, RZ, 0x6 ;  /* 0x0000000809057211 */ /* 0x040fe200078f30ff */
[C---:B------:R-:W-:Y:S01]  /*25f0*/  IMAD.WIDE.U32 R88, R140.reuse, R86, R88 ;  /* 0x000000568c587225 */ /* 0x040fe200078e0058 */
[----:B------:R-:W-:Y:S02]  /*2600*/  SHF.R.S32.HI R14, RZ, 0x1f, R11 ;  /* 0x0000001fff0e7819 */ /* 0x000fe4000001140b */
[----:B------:R-:W-:Y:S01]  /*2610*/  LEA.HI R12, R9, R8, RZ, 0x3 ;  /* 0x00000008090c7211 */ /* 0x000fe200078f18ff */
[CC--:B------:R-:W-:Y:S01]  /*2620*/  IMAD.WIDE.U32 R96, R140.reuse, R92.reuse, R96 ;  /* 0x0000005c8c607225 */ /* 0x0c0fe200078e0060 */
[----:B------:R-:W-:Y:S02]  /*2630*/  SHF.R.S32.HI R0, RZ, 0x6, R0 ;  /* 0x00000006ff007819 */ /* 0x000fe40000011400 */
[----:B------:R-:W-:Y:S01]  /*2640*/  SHF.R.S32.HI R8, RZ, 0x6, R5 ;  /* 0x00000006ff087819 */ /* 0x000fe20000011405 */
[----:B------:R-:W-:Y:S01]  /*2650*/  IMAD.WIDE.U32 R94, R140, R92, R94 ;  /* 0x0000005c8c5e7225 */ /* 0x000fe200078e005e */
[----:B------:R-:W-:-:S02]  /*2660*/  LOP3.LUT R10, R177, 0x38, R4, 0xf8, !PT ;  /* 0x00000038b10a7812 */ /* 0x000fc400078ef804 */
[C---:B------:R-:W-:Y:S01]  /*2670*/  LOP3.LUT R5, R181.reuse, 0x38, R4, 0xf8, !PT ;  /* 0x00000038b5057812 */ /* 0x040fe200078ef804 */
[--C-:B------:R-:W-:Y:S01]  /*2680*/  IMAD R139, R0, 0x1800, R183.reuse ;  /* 0x00001800008b7824 */ /* 0x100fe200078e02b7 */
[-C--:B------:R-:W-:Y:S01]  /*2690*/  LEA.HI R20, R14, R11.reuse, RZ, 0x3 ;  /* 0x0000000b0e147211 */ /* 0x080fe200078f18ff */
[--C-:B------:R-:W-:Y:S01]  /*26a0*/  IMAD R137, R0, 0x1800, R184.reuse ;  /* 0x0000180000897824 */ /* 0x100fe200078e02b8 */
[----:B------:R-:W-:Y:S01]  /*26b0*/  LEA.HI R11, R14, R11, RZ, 0x6 ;  /* 0x0000000b0e0b7211 */ /* 0x000fe200078f30ff */
[----:B------:R-:W-:Y:S01]  /*26c0*/  IMAD R138, R8, 0x1800, R183 ;  /* 0x00001800088a7824 */ /* 0x000fe200078e02b7 */
[----:B------:R-:W-:Y:S01]  /*26d0*/  LOP3.LUT R10, R10, R21, RZ, 0x3c, !PT ;  /* 0x000000150a0a7212 */ /* 0x000fe200078e3cff */
[----:B------:R-:W-:Y:S01]  /*26e0*/  IMAD R134, R8, 0x1800, R184 ;  /* 0x0000180008867824 */ /* 0x000fe200078e02b8 */
[----:B------:R-:W-:Y:S02]  /*26f0*/  LOP3.LUT R9, R181, 0x38, R12, 0xf8, !PT ;  /* 0x00000038b5097812 */ /* 0x000fe400078ef80c */
[----:B------:R-:W-:Y:S01]  /*2700*/  LOP3.LUT R0, R5, R182, RZ, 0x3c, !PT ;  /* 0x000000b605007212 */ /* 0x000fe200078e3cff */
[----:B------:R-:W-:Y:S01]  /*2710*/  IMAD.IADD R137, R137, 0x1, R10 ;  /* 0x0000000189897824 */ /* 0x000fe200078e020a */
[----:B------:R-:W-:-:S02]  /*2720*/  SHF.R.S32.HI R11, RZ, 0x6, R11 ;  /* 0x00000006ff0b7819 */ /* 0x000fc4000001140b */
[----:B------:R-:W-:Y:S01]  /*2730*/  LOP3.LUT R5, R181, 0x38, R20, 0xf8, !PT ;  /* 0x00000038b5057812 */ /* 0x000fe200078ef814 */
[----:B------:R-:W-:Y:S01]  /*2740*/  IMAD.IADD R139, R139, 0x1, R0 ;  /* 0x000000018b8b7824 */ /* 0x000fe200078e0200 */
[-C--:B------:R-:W-:Y:S01]  /*2750*/  LOP3.LUT R9, R9, R182.reuse, RZ, 0x3c, !PT ;  /* 0x000000b609097212 */ /* 0x080fe200078e3cff */
[----:B------:R-:W-:Y:S01]  /*2760*/  IMAD R136, R11, 0x1800, R183 ;  /* 0x000018000b887824 */ /* 0x000fe200078e02b7 */
[----:B------:R-:W-:Y:S01]  /*2770*/  LOP3.LUT R10, R177, 0x38, R20, 0xf8, !PT ;  /* 0x00000038b10a7812 */ /* 0x000fe200078ef814 */
[----:B------:R-:W-:Y:S01]  /*2780*/  IMAD R132, R11, 0x1800, R184 ;  /* 0x000018000b847824 */ /* 0x000fe200078e02b8 */
[----:B------:R-:W-:Y:S01]  /*2790*/  LOP3.LUT R0, R177, 0x38, R12, 0xf8, !PT ;  /* 0x00000038b1007812 */ /* 0x000fe200078ef80c */
[----:B------:R-:W-:Y:S01]  /*27a0*/  IMAD.IADD R138, R138, 0x1, R9 ;  /* 0x000000018a8a7824 */ /* 0x000fe200078e0209 */
[----:B------:R-:W-:Y:S02]  /*27b0*/  LOP3.LUT R5, R5, R182, RZ, 0x3c, !PT ;  /* 0x000000b605057212 */ /* 0x000fe400078e3cff */
[----:B------:R-:W-:-:S02]  /*27c0*/  LOP3.LUT R11, R10, R21, RZ, 0x3c, !PT ;  /* 0x000000150a0b7212 */ /* 0x000fc400078e3cff */
[----:B------:R-:W-:Y:S01]  /*27d0*/  LOP3.LUT R9, R0, R21, RZ, 0x3c, !PT ;  /* 0x0000001500097212 */ /* 0x000fe200078e3cff */
[----:B------:R-:W-:Y:S01]  /*27e0*/  IMAD R0, R13, R92, RZ ;  /* 0x0000005c0d007224 */ /* 0x000fe200078e02ff */
[----:B------:R-:W-:Y:S01]  /*27f0*/  ISETP.GE.AND P4, PT, R19, UR5, PT ;  /* 0x0000000513007c0c */ /* 0x000fe2000bf86270 */
[----:B------:R-:W-:Y:S01]  /*2800*/  IMAD.IADD R136, R136, 0x1, R5 ;  /* 0x0000000188887824 */ /* 0x000fe200078e0205 */
[----:B------:R-:W-:Y:S01]  /*2810*/  LOP3.LUT R5, R181, 0x18, R16, 0xf8, !PT ;  /* 0x00000018b5057812 */ /* 0x000fe200078ef810 */
[----:B------:R-:W-:Y:S01]  /*2820*/  IMAD.IADD R132, R132, 0x1, R11 ;  /* 0x0000000184847824 */ /* 0x000fe200078e020b */
[----:B------:R-:W-:Y:S01]  /*2830*/  ISETP.GE.AND P0, PT, R23, UR4, PT ;  /* 0x0000000417007c0c */ /* 0x000fe2000bf06270 */
[----:B------:R-:W-:Y:S01]  /*2840*/  IMAD R13, R13, R86, RZ ;  /* 0x000000560d0d7224 */ /* 0x000fe200078e02ff */
[----:B------:R-:W-:Y:S01]  /*2850*/  SEL R3, RZ, 0x8, P4 ;  /* 0x00000008ff037807 */ /* 0x000fe20002000000 */
[----:B------:R-:W-:Y:S01]  /*2860*/  IMAD R11, R140, R93, R0 ;  /* 0x0000005d8c0b7224 */ /* 0x000fe200078e0200 */
[----:B------:R-:W-:Y:S01]  /*2870*/  LOP3.LUT P5, RZ, R226, 0x4, RZ, 0xc0, !PT ;  /* 0x00000004e2ff7812 */ /* 0x000fe200078ac0ff */
[----:B------:R-:W-:Y:S01]  /*2880*/  IMAD.IADD R134, R134, 0x1, R9 ;  /* 0x0000000186867824 */ /* 0x000fe200078e0209 */
[----:B------:R-:W-:Y:S01]  /*2890*/  LOP3.LUT R0, R5, R182, RZ, 0x3c, !PT ;  /* 0x000000b605007212 */ /* 0x000fe200078e3cff */
[----:B------:R-:W-:Y:S01]  /*28a0*/  IMAD R9, R87, 0x60, RZ ;  /* 0x0000006057097824 */ /* 0x000fe200078e02ff */
[----:B------:R-:W-:Y:S01]  /*28b0*/  SEL R8, RZ, 0x20, P0 ;  /* 0x00000020ff087807 */ /* 0x000fe20000000000 */
[----:B------:R-:W-:Y:S01]  /*28c0*/  IMAD R13, R140, R87, R13 ;  /* 0x000000578c0d7224 */ /* 0x000fe200078e020d */
[C---:B------:R-:W-:Y:S01]  /*28d0*/  SHF.L.U64.HI R107, R86.reuse, 0x6, R87 ;  /* 0x00000006566b7819 */ /* 0x040fe20000010257 */
[----:B------:R-:W-:Y:S01]  /*28e0*/  IMAD.WIDE.U32 R86, R86, 0x60, RZ ;  /* 0x0000006056567825 */ /* 0x000fe200078e00ff */
[----:B------:R-:W-:-:S02]  /*28f0*/  SHF.L.U64.HI R105, R92, 0x6, R93 ;  /* 0x000000065c697819 */ /* 0x000fc4000001025d */
[----:B------:R-:W-:Y:S01]  /*2900*/  LOP3.LUT R10, R6, R3, RZ, 0xfc, !PT ;  /* 0x00000003060a7212 */ /* 0x000fe200078efcff */
[----:B------:R-:W-:Y:S01]  /*2910*/  IMAD.WIDE.U32 R92, R92, 0x60, RZ ;  /* 0x000000605c5c7825 */ /* 0x000fe200078e00ff */
[----:B------:R-:W-:Y:S02]  /*2920*/  SEL R126, R126, 0xffffffe0, !P5 ;  /* 0xffffffe07e7e7807 */ /* 0x000fe40006800000 */
[----:B------:R-:W-:Y:S01]  /*2930*/  LOP3.LUT R3, R6, 0x1, RZ, 0xc0, !PT ;  /* 0x0000000106037812 */ /* 0x000fe200078ec0ff */
[----:B------:R-:W-:Y:S01]  /*2940*/  IMAD.IADD R0, R183, 0x1, R0 ;  /* 0x00000001b7007824 */ /* 0x000fe200078e0200 */
[----:B------:R-:W-:Y:S01]  /*2950*/  SHF.R.S32.HI R115, RZ, 0x3, R4 ;  /* 0x00000003ff737819 */ /* 0x000fe20000011404 */
[----:B------:R-:W-:Y:S01]  /*2960*/  IMAD.IADD R130, R87, 0x1, R9 ;  /* 0x0000000157827824 */ /* 0x000fe200078e0209 */
[----:B------:R-:W-:Y:S01]  /*2970*/  LOP3.LUT R26, R7, R8, RZ, 0xfc, !PT ;  /* 0x00000008071a7212 */ /* 0x000fe200078efcff */
[----:B------:R-:W-:Y:S01]  /*2980*/  IMAD.IADD R131, R126, 0x1, R0 ;  /* 0x000000017e837824 */ /* 0x000fe200078e0200 */
[----:B------:R-:W-:Y:S01]  /*2990*/  LOP3.LUT R4, R4, 0xfffffff8, RZ, 0xc0, !PT ;  /* 0xfffffff804047812 */ /* 0x000fe200078ec0ff */
[----:B------:R-:W-:Y:S01]  /*29a0*/  IMAD.IADD R104, R97, 0x1, R11 ;  /* 0x0000000161687824 */ /* 0x000fe200078e020b */
[----:B------:R-:W-:Y:S01]  /*29b0*/  LOP3.LUT R5, R12, 0xfffffff8, RZ, 0xc0, !PT ;  /* 0xfffffff80c057812 */ /* 0x000fe200078ec0ff */
[----:B------:R-:W-:Y:S01]  /*29c0*/  IMAD.IADD R102, R11, 0x1, R95 ;  /* 0x000000010b667824 */ /* 0x000fe200078e025f */
[----:B------:R-:W-:Y:S01]  /*29d0*/  LOP3.LUT R6, R20, 0xfffffff8, RZ, 0xc0, !PT ;  /* 0xfffffff814067812 */ /* 0x000fe200078ec0ff */
[----:B------:R-:W-:Y:S01]  /*29e0*/  IMAD.IADD R103, R91, 0x1, R13 ;  /* 0x000000015b677824 */ /* 0x000fe200078e020d */
[----:B------:R-:W-:Y:S01]  /*29f0*/  SHF.R.S32.HI R113, RZ, 0x3, R20 ;  /* 0x00000003ff717819 */ /* 0x000fe20000011414 */
[----:B------:R-:W-:Y:S01]  /*2a00*/  IMAD.IADD R101, R13, 0x1, R89 ;  /* 0x000000010d657824 */ /* 0x000fe200078e0259 */
[----:B------:R-:W-:-:S02]  /*2a10*/  LOP3.LUT R8, R10, 0x2, RZ, 0xc0, !PT ;  /* 0x000000020a087812 */ /* 0x000fc400078ec0ff */
[----:B------:R-:W-:Y:S02]  /*2a20*/  LOP3.LUT R9, R10, 0x4, RZ, 0xc0, !PT ;  /* 0x000000040a097812 */ /* 0x000fe400078ec0ff */
[C---:B------:R-:W-:Y:S02]  /*2a30*/  LOP3.LUT R20, R26.reuse, 0x2, RZ, 0xc0, !PT ;  /* 0x000000021a147812 */ /* 0x040fe400078ec0ff */
[C---:B------:R-:W-:Y:S02]  /*2a40*/  LOP3.LUT R21, R26.reuse, 0x4, RZ, 0xc0, !PT ;  /* 0x000000041a157812 */ /* 0x040fe400078ec0ff */
[C---:B------:R-:W-:Y:S02]  /*2a50*/  LOP3.LUT R99, R26.reuse, 0x8, RZ, 0xc0, !PT ;  /* 0x000000081a637812 */ /* 0x040fe400078ec0ff */
[----:B------:R-:W-:Y:S02]  /*2a60*/  LOP3.LUT R98, R26, 0x10, RZ, 0xc0, !PT ;  /* 0x000000101a627812 */ /* 0x000fe400078ec0ff */
[----:B0-----:R-:W-:-:S02]  /*2a70*/  LEA.HI R197, R197, 0x8, RZ, 0x19 ;  /* 0x00000008c5c57811 */ /* 0x001fc400078fc8ff */
[----:B------:R-:W-:Y:S02]  /*2a80*/  IADD3 R129, R93, R129, RZ ;  /* 0x000000815d817210 */ /* 0x000fe40007ffe0ff */
[----:B------:R-:W-:Y:S02]  /*2a90*/  SHF.R.S32.HI R114, RZ, 0x3, R12 ;  /* 0x00000003ff727819 */ /* 0x000fe4000001140c */
[----:B------:R-:W-:Y:S02]  /*2aa0*/  LOP3.LUT R7, R7, 0x1, RZ, 0xc0, !PT ;  /* 0x0000000107077812 */ /* 0x000fe400078ec0ff */
[----:B------:R-:W-:Y:S02]  /*2ab0*/  LOP3.LUT R10, R10, 0x8, RZ, 0xc0, !PT ;  /* 0x000000080a0a7812 */ /* 0x000fe400078ec0ff */
[----:B------:R-:W-:Y:S02]  /*2ac0*/  SHF.R.S32.HI R111, RZ, 0x1f, R4 ;  /* 0x0000001fff6f7819 */ /* 0x000fe40000011404 */
[----:B------:R-:W-:-:S02]  /*2ad0*/  SHF.R.S32.HI R110, RZ, 0x1f, R5 ;  /* 0x0000001fff6e7819 */ /* 0x000fc40000011405 */
[----:B------:R-:W-:Y:S02]  /*2ae0*/  SHF.R.S32.HI R109, RZ, 0x1f, R6 ;  /* 0x0000001fff6d7819 */ /* 0x000fe40000011406 */
[----:B------:R-:W-:Y:S02]  /*2af0*/  LOP3.LUT R26, R26, 0x20, RZ, 0xc0, !PT ;  /* 0x000000201a1a7812 */ /* 0x000fe400078ec0ff */
[----:B---3--:R-:W-:-:S07]  /*2b00*/  SHF.R.S32.HI R127, RZ, 0x1f, R100 ;  /* 0x0000001fff7f7819 */ /* 0x008fce0000011464 */
.L_x_2769:
        /* <DEDUP_REMOVED lines=124> */
.L_x_2668:
[----:B------:R-:W-:Y:S05]  /*32d0*/  BSYNC B1 ;  /* 0x0000000000017941 */ /* 0x000fea0003800000 */
.L_x_2667:
        /* <DEDUP_REMOVED lines=55> */
.L_x_2670:
[----:B------:R-:W-:Y:S05]  /*3650*/  BSYNC B1 ;  /* 0x0000000000017941 */ /* 0x000fea0003800000 */
.L_x_2669:
[----:B------:R-:W2:Y:S01]  /*3660*/  LDL R11, [R1+0x30] ;  /* 0x00003000010b7983 */ /* 0x000ea20000100800 */
[----:B0----5:R-:W-:Y:S02]  /*3670*/  IMAD.MOV.U32 R12, RZ, RZ, R54 ;  /* 0x000000ffff0c7224 */ /* 0x021fe400078e0036 */
[----:B------:R-:W-:Y:S02]  /*3680*/  IMAD.MOV.U32 R14, RZ, RZ, R58 ;  /* 0x000000ffff0e7224 */ /* 0x000fe400078e003a */
[----:B------:R-:W-:-:S05]  /*3690*/  IMAD.MOV.U32 R13, RZ, RZ, R59 ;  /* 0x000000ffff0d7224 */ /* 0x000fca00078e003b */
[----:B------:R-:W-:Y:S01]  /*36a0*/  PRMT R156, R13, 0x5410, R14 ;  /* 0x000054100d9c7816 */ /* 0x000fe2000000000e */
[----:B------:R-:W-:Y:S02]  /*36b0*/  IMAD.MOV.U32 R13, RZ, RZ, R70 ;  /* 0x000000ffff0d7224 */ /* 0x000fe400078e0046 */
[----:B------:R-:W-:-:S03]  /*36c0*/  IMAD.MOV.U32 R14, RZ, RZ, R71 ;  /* 0x000000ffff0e7224 */ /* 0x000fc600078e0047 */
[----:B------:R-:W-:Y:S02]  /*36d0*/  PRMT R193, R193, 0x5410, R13 ;  /* 0x00005410c1c17816 */ /* 0x000fe4000000000d */
        /* <DEDUP_REMOVED lines=10> */
[----:B------:R-:W-:Y:S02]  /*3780*/  UISETP.NE.AND UP0, UPT, UR4, 0x3, UPT ;  /* 0x000000030400788c */ /* 0x000fe4000bf05270 */
[----:B------:R-:W-:Y:S01]  /*3790*/  PRMT R185, R185, 0x5410, R12 ;  /* 0x00005410b9b97816 */ /* 0x000fe2000000000c */
[----:B------:R-:W-:Y:S01]  /*37a0*/  IMAD.MOV.U32 R12, RZ, RZ, R75 ;  /* 0x000000ffff0c7224 */ /* 0x000fe200078e004b */
[----:B------:R-:W-:Y:S01]  /*37b0*/  PRMT R159, R159, 0x5410, R11 ;  /* 0x000054109f9f7816 */ /* 0x000fe2000000000b */
[----:B------:R-:W-:Y:S01]  /*37c0*/  IMAD.MOV.U32 R11, RZ, RZ, R74 ;  /* 0x000000ffff0b7224 */ /* 0x000fe200078e004a */
[----:B------:R-:W-:-:S02]  /*37d0*/  PLOP3.LUT P0, PT, PT, PT, UP0, 0x80, 0x0 ;  /* 0x000000000000781c */ /* 0x000fc40003f0f008 */
        /* <DEDUP_REMOVED lines=65> */
.L_x_2671:
[----:B------:R-:W-:Y:S01]  /*3bf0*/  IMAD R84, R18, 0x8, R2 ;  /* 0x0000000812547824 */ /* 0x000fe200078e0202 */
[----:B------:R-:W-:Y:S01]  /*3c00*/  SHF.L.U32 R85, R171, 0x1f, RZ ;  /* 0x0000001fab557819 */ /* 0x000fe200000006ff */
[----:B------:R-:W-:Y:S03]  /*3c10*/  BSSY B1, `(.L_x_2672) ;  /* 0x0000003000017945 */ /* 0x000fe60003800000 */
[----:B------:R-:W0:Y:S02]  /*3c20*/  SYNCS.PHASECHK.TRANS64.TRYWAIT P6, [R84+URZ+0x2a890], R85 ;  /* 0x02a89055540075a7 */ /* 0x000e2400080c017f */
[----:B0-----:R-:W-:Y:S05]  /*3c30*/  @!P6 BRA `(.L_x_2673) ;  /* 0x000002280048e947 */ /* 0x001fea0003800000 */
.L_x_3023:
[----:B------:R-:W-:Y:S05]  /*3c40*/  BSYNC B1 ;  /* 0x0000000000017941 */ /* 0x000fea0003800000 */
.L_x_2672:
[----:B------:R-:W-:-:S03]  /*3c50*/  UMOV UR4, 0xffffffff ;  /* 0xffffffff00047882 */ /* 0x000fc60000000000 */
[----:B------:R-:W-:Y:S05]  /*3c60*/  BRA.DIV UR4, `(.L_x_2674) ;  /* 0x0000022a04507947 */ /* 0x000fea000b800000 */
[----:B------:R1:W2:Y:S04]  /*3c70*/  SHFL.IDX PT, R78, R118, RZ, 0x1c1f ;  /* 0x001c1fff764e7589 */ /* 0x0002a800000e0000 */
[----:B------:R1:W3:Y:S02]  /*3c80*/  SHFL.IDX PT, R11, R119, RZ, 0x1c1f ;  /* 0x001c1fff770b7589 */ /* 0x0002e400000e0000 */
.L_x_3027:
        /* <DEDUP_REMOVED lines=16> */
[----:B------:R-:W-:Y:S01]  /*3d90*/  PRMT R74, R143, 0x5432, R74 ;  /* 0x000054328f4a7816 */ /* 0x000fe2000000004a */
[C---:B0-----:R-:W-:Y:S01]  /*3da0*/  IMAD.U32 R143, R13.reuse, 0x10000, RZ ;  /* 0x000100000d8f7824 */ /* 0x041fe200078e00ff */
[----:B------:R-:W-:Y:S02]  /*3db0*/  LOP3.LUT R145, R13, 0xffff0000, RZ, 0xc0, !PT ;  /* 0xffff00000d917812 */ /* 0x000fe400078ec0ff */
[C---:B------:R-:W-:Y:S01]  /*3dc0*/  LOP3.LUT R144, R77.reuse, 0xffff0000, RZ, 0xc0, !PT ;  /* 0xffff00004d907812 */ /* 0x040fe200078ec0ff */
[----:B------:R-:W-:Y:S01]  /*3dd0*/  IMAD.U32 R77, R77, 0x10000, RZ ;  /* 0x000100004d4d7824 */ /* 0x000fe200078e00ff */
[C---:B------:R-:W-:Y:S01]  /*3de0*/  LOP3.LUT R13, R74.reuse, 0xffff0000, RZ, 0xc0, !PT ;  /* 0xffff00004a0d7812 */ /* 0x040fe200078ec0ff */
[----:B------:R-:W-:Y:S02]  /*3df0*/  IMAD.U32 R74, R74, 0x10000, RZ ;  /* 0x000100004a4a7824 */ /* 0x000fe400078e00ff */
[----:B------:R-:W-:-:S04]  /*3e00*/  FMUL.FTZ R76, R145, R144 ;  /* 0x00000090914c7220 */ /* 0x000fc80000410000 */
        /* <DEDUP_REMOVED lines=32> */
.L_x_2680:
[----:B------:R-:W-:Y:S05]  /*4010*/  BSYNC B3 ;  /* 0x0000000000037941 */ /* 0x000fea0003800000 */
.L_x_2679:
[----:B---3--:R-:W-:-:S04]  /*4020*/  LEA R74, P4, R16, R11, 0x1 ;  /* 0x0000000b104a7211 */ /* 0x008fc800078808ff */
[----:B--2---:R-:W-:-:S05]  /*4030*/  LEA.HI.X R75, R16, R78, R17, 0x1, P4 ;  /* 0x0000004e104b7211 */ /* 0x004fca00020f0c11 */
[----:B0-----:R4:W-:Y:S04]  /*4040*/  ST.E.128 desc[UR60][R74.64], R12 ;  /* 0x0000000c4a007985 */ /* 0x0019e8000c101d3c */
.L_x_2678:
[----:B------:R-:W-:Y:S05]  /*4050*/  BSYNC B2 ;  /* 0x0000000000027941 */ /* 0x000fea0003800000 */
.L_x_2677:
        /* <DEDUP_REMOVED lines=52> */
[----:B------:R-:W-:Y:S01]  /*43a0*/  IMAD.MOV.U32 R14, RZ, RZ, R76 ;  /* 0x000000ffff0e7224 */ /* 0x000fe200078e004c */
[----:B------:R-:W-:-:S07]  /*43b0*/  MOV R12, R71 ;  /* 0x00000047000c7202 */ /* 0x000fce0000000f00 */
.L_x_2684:
[----:B------:R-:W-:Y:S05]  /*43c0*/  BSYNC B3 ;  /* 0x0000000000037941 */ /* 0x000fea0003800000 */
.L_x_2683:
[----:B------:R-:W-:Y:S02]  /*43d0*/  IMAD.SHL.U32 R72, R166, 0x8, RZ ;  /* 0x00000008a6487824 */ /* 0x000fe400078e00ff */
[----:B---3--:R-:W-:Y:S02]  /*43e0*/  IMAD.MOV.U32 R70, RZ, RZ, R11 ;  /* 0x000000ffff467224 */ /* 0x008fe400078e000b */
[----:B--2---:R-:W-:Y:S02]  /*43f0*/  IMAD.MOV.U32 R71, RZ, RZ, R78 ;  /* 0x000000ffff477224 */ /* 0x004fe400078e004e */
[----:B------:R-:W-:-:S05]  /*4400*/  IMAD.WIDE R70, R72, 0x2, R70 ;  /* 0x0000000248467825 */ /* 0x000fca00078e0246 */
[----:B0-----:R0:W-:Y:S02]  /*4410*/  ST.E.128 desc[UR60][R70.64], R12 ;  /* 0x0000000c46007985 */ /* 0x0011e4000c101d3c */
.L_x_2682:
[----:B------:R-:W-:Y:S05]  /*4420*/  BSYNC B2 ;  /* 0x0000000000027941 */ /* 0x000fea0003800000 */
.L_x_2681:
        /* <DEDUP_REMOVED lines=18> */
[C---:B------:R-:W-:Y:S01]  /*4550*/  LOP3.LUT R13, R66.reuse, 0xffff0000, RZ, 0xc0, !PT ;  /* 0xffff0000420d7812 */ /* 0x040fe200078ec0ff */
        /* <DEDUP_REMOVED lines=35> */
.L_x_2688:
[----:B------:R-:W-:Y:S05]  /*4790*/  BSYNC B3 ;  /* 0x0000000000037941 */ /* 0x000fea0003800000 */
.L_x_2687:
[----:B------:R-:W-:Y:S02]  /*47a0*/  IMAD.SHL.U32 R68, R167, 0x8, RZ ;  /* 0x00000008a7447824 */ /* 0x000fe400078e00ff */
[----:B---3--:R-:W-:Y:S02]  /*47b0*/  IMAD.MOV.U32 R66, RZ, RZ, R11 ;  /* 0x000000ffff427224 */ /* 0x008fe400078e000b */
[----:B--2---:R-:W-:Y:S02]  /*47c0*/  IMAD.MOV.U32 R67, RZ, RZ, R78 ;  /* 0x000000ffff437224 */ /* 0x004fe400078e004e */
[----:B------:R-:W-:-:S05]  /*47d0*/  IMAD.WIDE R66, R68, 0x2, R66 ;  /* 0x0000000244427825 */ /* 0x000fca00078e0242 */
[----:B----4-:R0:W-:Y:S02]  /*47e0*/  ST.E.128 desc[UR60][R66.64], R12 ;  /* 0x0000000c42007985 */ /* 0x0101e4000c101d3c */
.L_x_2686:
[----:B------:R-:W-:Y:S05]  /*47f0*/  BSYNC B2 ;  /* 0x0000000000027941 */ /* 0x000fea0003800000 */
.L_x_2685:
        /* <DEDUP_REMOVED lines=54> */
.L_x_2692:
[----:B------:R-:W-:Y:S05]  /*4b60*/  BSYNC B3 ;  /* 0x0000000000037941 */ /* 0x000fea0003800000 */
.L_x_2691:
[----:B---3--:R-:W-:-:S04]  /*4b70*/  LEA R62, P4, R19, R11, 0x1 ;  /* 0x0000000b133e7211 */ /* 0x008fc800078808ff */
[----:B--2---:R-:W-:-:S05]  /*4b80*/  LEA.HI.X R63, R19, R78, R169, 0x1, P4 ;  /* 0x0000004e133f7211 */ /* 0x004fca00020f0ca9 */
[----:B----4-:R0:W-:Y:S04]  /*4b90*/  ST.E.128 desc[UR60][R62.64], R12 ;  /* 0x0000000c3e007985 */ /* 0x0101e8000c101d3c */
.L_x_2690:
[----:B------:R-:W-:Y:S05]  /*4ba0*/  BSYNC B2 ;  /* 0x0000000000027941 */ /* 0x000fea0003800000 */
.L_x_2689:
        /* <DEDUP_REMOVED lines=13> */
[----:B------:R-:W-:Y:S02]  /*4c80*/  PRMT R155, R155, 0x5410, R60 ;  /* 0x000054109b9b7816 */ /* 0x000fe4000000003c */
[C---:B----4-:R-:W-:Y:S01]  /*4c90*/  LOP3.LUT R63, R13.reuse, 0xffff0000, RZ, 0xc0, !PT ;  /* 0xffff00000d3f7812 */ /* 0x050fe200078ec0ff */
[----:B------:R-:W-:Y:S01]  /*4ca0*/  IMAD.U32 R13, R13, 0x10000, RZ ;  /* 0x000100000d0d7824 */ /* 0x000fe200078e00ff */
[C---:B------:R-:W-:Y:S01]  /*4cb0*/  LOP3.LUT R61, R59.reuse, 0xffff0000, RZ, 0xc0, !PT ;  /* 0xffff00003b3d7812 */ /* 0x040fe200078ec0ff */
[----:B------:R-:W-:Y:S01]  /*4cc0*/  IMAD.U32 R59, R59, 0x10000, RZ ;  /* 0x000100003b3b7824 */ /* 0x000fe200078e00ff */
[C---:B------:R-:W-:Y:S01]  /*4cd0*/  LOP3.LUT R60, R58.reuse, 0xffff0000, RZ, 0xc0, !PT ;  /* 0xffff00003a3c7812 */ /* 0x040fe200078ec0ff */
[----:B------:R-:W-:Y:S01]  /*4ce0*/  IMAD.U32 R58, R58, 0x10000, RZ ;  /* 0x000100003a3a7824 */ /* 0x000fe200078e00ff */
[----:B------:R-:W-:Y:S01]  /*4cf0*/  PRMT R62, R156, 0x5410, R62 ;  /* 0x000054109c3e7816 */ /* 0x000fe2000000003e */
[C---:B------:R-:W-:Y:S02]  /*4d00*/  FMUL.FTZ R64, R63.reuse, R61 ;  /* 0x0000003d3f407220 */ /* 0x040fe40000410000 */
[----:B------:R-:W-:-:S02]  /*4d10*/  FMUL.FTZ R63, R63, R60 ;  /* 0x0000003c3f3f7220 */ /* 0x000fc40000410000 */
[C---:B------:R-:W-:Y:S01]  /*4d20*/  FFMA.FTZ R60, R13.reuse, R60, -R64 ;  /* 0x0000003c0d3c7223 */ /* 0x040fe20000010840 */
[----:B------:R-:W-:Y:S02]  /*4d30*/  IMAD.U32 R64, R62, 0x10000, RZ ;  /* 0x000100003e407824 */ /* 0x000fe400078e00ff */
[----:B------:R-:W-:Y:S01]  /*4d40*/  FFMA.FTZ R13, R13, R61, R63 ;  /* 0x0000003d0d0d7223 */ /* 0x000fe2000001003f */
[C---:B------:R-:W-:Y:S01]  /*4d50*/  LOP3.LUT R63, R14.reuse, 0xffff0000, RZ, 0xc0, !PT ;  /* 0xffff00000e3f7812 */ /* 0x040fe200078ec0ff */
[C---:B------:R-:W-:Y:S01]  /*4d60*/  IMAD.U32 R61, R155.reuse, 0x10000, RZ ;  /* 0x000100009b3d7824 */ /* 0x040fe200078e00ff */
[----:B------:R-:W-:Y:S01]  /*4d70*/  LOP3.LUT R155, R155, 0xffff0000, RZ, 0xc0, !PT ;  /* 0xffff00009b9b7812 */ /* 0x000fe200078ec0ff */
[----:B------:R-:W-:Y:S01]  /*4d80*/  IMAD.U32 R14, R14, 0x10000, RZ ;  /* 0x000100000e0e7824 */ /* 0x000fe200078e00ff */
[----:B------:R-:W-:Y:S01]  /*4d90*/  LOP3.LUT R62, R62, 0xffff0000, RZ, 0xc0, !PT ;  /* 0xffff00003e3e7812 */ /* 0x000fe200078ec0ff */
[C---:B------:R-:W-:Y:S01]  /*4da0*/  FMUL.FTZ R65, R63.reuse, R61 ;  /* 0x0000003d3f417220 */ /* 0x040fe20000410000 */
[----:B------:R-:W-:Y:S01]  /*4db0*/  FMUL.FTZ R63, R63, R64 ;  /* 0x000000403f3f7220 */ /* 0x000fe20000410000 */
[----:B------:R-:W-:-:S02]  /*4dc0*/  F2FP.BF16.F32.PACK_AB R13, R13, R60 ;  /* 0x0000003c0d0d723e */ /* 0x000fc400000010ff */
        /* <DEDUP_REMOVED lines=20> */
.L_x_2696:
[----:B------:R-:W-:Y:S05]  /*4f10*/  BSYNC B3 ;  /* 0x0000000000037941 */ /* 0x000fea0003800000 */
.L_x_2695:
[----:B---3--:R-:W-:-:S04]  /*4f20*/  LEA R58, P4, R22, R11, 0x1 ;  /* 0x0000000b163a7211 */ /* 0x008fc800078808ff */
[----:B--2---:R-:W-:-:S05]  /*4f30*/  LEA.HI.X R59, R22, R78, R180, 0x1, P4 ;  /* 0x0000004e163b7211 */ /* 0x004fca00020f0cb4 */
[----:B----4-:R0:W-:Y:S04]  /*4f40*/  ST.E.128 desc[UR60][R58.64], R12 ;  /* 0x0000000c3a007985 */ /* 0x0101e8000c101d3c */
.L_x_2694:
[----:B------:R-:W-:Y:S05]  /*4f50*/  BSYNC B2 ;  /* 0x0000000000027941 */ /* 0x000fea0003800000 */
.L_x_2693:
[----:B------:R-:W-:-:S13]  /*4f60*/  ISETP.NE.AND P4, PT, R26, RZ, PT ;  /* 0x000000ff1a00720c */ /* 0x000fda0003f85270 */
[----:B------:R-:W-:Y:S05]  /*4f70*/  @!P4 BRA `(.L_x_2676) ;  /* 0x0000000000dcc947 */ /* 0x000fea0003800000 */
[----:B0---4-:R0:W4:Y:S01]  /*4f80*/  LDS.128 R12, [R28+0x6000] ;  /* 0x006000001c0c7984 */ /* 0x0111220000000c00 */
[----:B------:R-:W-:Y:S01]  /*4f90*/  ISETP.GE.AND P4, PT, R176, R123, PT ;  /* 0x0000007bb000720c */ /* 0x000fe20003f86270 */
[----:B------:R-:W-:-:S12]  /*4fa0*/  BSSY B2, `(.L_x_2697) ;  /* 0x0000031000027945 */ /* 0x000fd80003800000 */
[----:B0-----:R-:W-:Y:S05]  /*4fb0*/  @P4 BRA `(.L_x_2698) ;  /* 0x0000000000bc4947 */ /* 0x001fea0003800000 */
[----:B------:R-:W-:Y:S02]  /*4fc0*/  SHF.R.U64 R58, R56, 0x10, R57 ;  /* 0x00000010383a7819 */ /* 0x000fe40000001239 */
[----:B------:R-:W-:Y:S02]  /*4fd0*/  SHF.R.U64 R54, R54, 0x10, R55 ;  /* 0x0000001036367819 */ /* 0x000fe40000001237 */
[----:B------:R-:W-:Y:S02]  /*4fe0*/  SHF.R.U32.HI R56, RZ, 0x10, R57 ;  /* 0x00000010ff387819 */ /* 0x000fe40000011639 */
[----:B------:R-:W-:Y:S02]  /*4ff0*/  PRMT R57, R154, 0x5410, R58 ;  /* 0x000054109a397816 */ /* 0x000fe4000000003a */
[----:B------:R-:W-:Y:S02]  /*5000*/  PRMT R54, R153, 0x5410, R54 ;  /* 0x0000541099367816 */ /* 0x000fe40000000036 */
[C---:B----4-:R-:W-:Y:S01]  /*5010*/  LOP3.LUT R61, R13.reuse, 0xffff0000, RZ, 0xc0, !PT ;  /* 0xffff00000d3d7812 */ /* 0x050fe200078ec0ff */
[----:B------:R-:W-:Y:S01]  /*5020*/  IMAD.U32 R13, R13, 0x10000, RZ ;  /* 0x000100000d0d7824 */ /* 0x000fe200078e00ff */
[----:B------:R-:W-:-:S02]  /*5030*/  LOP3.LUT R58, R57, 0xffff0000, RZ, 0xc0, !PT ;  /* 0xffff0000393a7812 */ /* 0x000fc400078ec0ff */
        /* <DEDUP_REMOVED lines=15> */
[CC--:B------:R-:W-:Y:S01]  /*5130*/  FMUL.FTZ R14, R62.reuse, R58.reuse ;  /* 0x0000003a3e0e7220 */ /* 0x0c0fe20000410000 */
[-C--:B------:R-:W-:Y:S01]  /*5140*/  FMUL.FTZ R62, R62, R59.reuse ;  /* 0x0000003b3e3e7220 */ /* 0x080fe20000410000 */
[----:B------:R-:W-:Y:S02]  /*5150*/  SHF.L.U32 R57, R57, 0x10, RZ ;  /* 0x0000001039397819 */ /* 0x000fe400000006ff */
        /* <DEDUP_REMOVED lines=21> */
.L_x_2698:
[----:B------:R-:W-:Y:S05]  /*52b0*/  BSYNC B2 ;  /* 0x0000000000027941 */ /* 0x000fea0003800000 */
.L_x_2697:
[----:B---3--:R-:W-:-:S04]  /*52c0*/  LEA R54, P4, R23, R11, 0x1 ;  /* 0x0000000b17367211 */ /* 0x008fc800078808ff */
[----:B--2---:R-:W-:-:S05]  /*52d0*/  LEA.HI.X R55, R23, R78, R179, 0x1, P4 ;  /* 0x0000004e17377211 */ /* 0x004fca00020f0cb3 */
[----:B----4-:R0:W-:Y:S04]  /*52e0*/  ST.E.128 desc[UR60][R54.64], R12 ;  /* 0x0000000c36007985 */ /* 0x0101e8000c101d3c */
.L_x_2676:
[----:B------:R-:W-:Y:S05]  /*52f0*/  BSYNC B1 ;  /* 0x0000000000017941 */ /* 0x000fea0003800000 */
.L_x_2675:
[----:B------:R-:W-:-:S03]  /*5300*/  UMOV UR4, 0xffffffff ;  /* 0xffffffff00047882 */ /* 0x000fc60000000000 */
[----:B------:R-:W-:Y:S05]  /*5310*/  BRA.DIV UR4, `(.L_x_2699) ;  /* 0x0000021204f07947 */ /* 0x000fea000b800000 */
[----:B-1----:R-:W1:Y:S04]  /*5320*/  SHFL.IDX PT, R118, R118, 0x1, 0x1c1f ;  /* 0x003c1f0076767f89 */ /* 0x002e6800000e0000 */
[----:B------:R-:W0:Y:S02]  /*5330*/  SHFL.IDX PT, R119, R119, 0x1, 0x1c1f ;  /* 0x003c1f0077777f89 */ /* 0x000e2400000e0000 */
.L_x_3031:
        /* <DEDUP_REMOVED lines=29> */
[C---:B------:R-:W-:Y:S01]  /*5510*/  IMAD.U32 R53, R52.reuse, 0x10000, RZ ;  /* 0x0001000034357824 */ /* 0x040fe200078e00ff */
[----:B------:R-:W-:Y:S01]  /*5520*/  LOP3.LUT R52, R52, 0xffff0000, RZ, 0xc0, !PT ;  /* 0xffff000034347812 */ /* 0x000fe200078ec0ff */
[C---:B------:R-:W-:Y:S01]  /*5530*/  IMAD.U32 R56, R50.reuse, 0x10000, RZ ;  /* 0x0001000032387824 */ /* 0x040fe200078e00ff */
[----:B------:R-:W-:Y:S01]  /*5540*/  LOP3.LUT R50, R50, 0xffff0000, RZ, 0xc0, !PT ;  /* 0xffff000032327812 */ /* 0x000fe200078ec0ff */
[----:B------:R-:W-:Y:S02]  /*5550*/  IMAD.U32 R13, R14, 0x10000, RZ ;  /* 0x000100000e0d7824 */ /* 0x000fe400078e00ff */
        /* <DEDUP_REMOVED lines=23> */
.L_x_2704:
[----:B------:R-:W-:Y:S05]  /*56d0*/  BSYNC B2 ;  /* 0x0000000000027941 */ /* 0x000fea0003800000 */
.L_x_2703:
[----:B----4-:R0:W-:Y:S02]  /*56e0*/  ST.E.128 desc[UR60][R54.64], R12 ;  /* 0x0000000c36007985 */ /* 0x0101e4000c101d3c */
.L_x_2702:
[----:B------:R-:W-:Y:S05]  /*56f0*/  BSYNC B1 ;  /* 0x0000000000017941 */ /* 0x000fea0003800000 */
.L_x_2701:
        /* <DEDUP_REMOVED lines=42> */
[----:B------:R-:W-:Y:S01]  /*59a0*/  FMUL.FTZ R13, R48, R52 ;  /* 0x00000034300d7220 */ /* 0x000fe20000410000 */
[----:B------:R-:W-:-:S02]  /*59b0*/  IMAD.U32 R15, R15, 0x10000, RZ ;  /* 0x000100000f0f7824 */ /* 0x000fc400078e00ff */
        /* <DEDUP_REMOVED lines=8> */
[----:B------:R-:W-:Y:S02]  /*5a40*/  F2FP.BF16.F32.PACK_AB R14, R14, R53 ;  /* 0x000000350e0e723e */ /* 0x000fe400000010ff */
[----:B------:R-:W-:Y:S01]  /*5a50*/  F2FP.BF16.F32.PACK_AB R15, R49, R13 ;  /* 0x0000000d310f723e */ /* 0x000fe200000010ff */
[----:B------:R-:W-:Y:S01]  /*5a60*/  IMAD.MOV.U32 R13, RZ, RZ, R54 ;  /* 0x000000ffff0d7224 */ /* 0x000fe200078e0036 */
[----:B------:R-:W-:-:S07]  /*5a70*/  F2FP.BF16.F32.PACK_AB R12, R47, R48 ;  /* 0x000000302f0c723e */ /* 0x000fce00000010ff */
.L_x_2708:
[----:B------:R-:W-:Y:S05]  /*5a80*/  BSYNC B2 ;  /* 0x0000000000027941 */ /* 0x000fea0003800000 */
.L_x_2707:
[----:B----4-:R0:W-:Y:S02]  /*5a90*/  ST.E.128 desc[UR60][R50.64], R12 ;  /* 0x0000000c32007985 */ /* 0x0101e4000c101d3c */
.L_x_2706:
[----:B------:R-:W-:Y:S05]  /*5aa0*/  BSYNC B1 ;  /* 0x0000000000017941 */ /* 0x000fea0003800000 */
.L_x_2705:
        /* <DEDUP_REMOVED lines=41> */
[----:B------:R-:W-:Y:S01]  /*5d40*/  FFMA.FTZ R53, R48, R49, -R53 ;  /* 0x0000003130357223 */ /* 0x000fe20000010835 */
[----:B------:R-:W-:Y:S01]  /*5d50*/  FMUL.FTZ R45, R12, R13 ;  /* 0x0000000d0c2d7220 */ /* 0x000fe20000410000 */
[----:B------:R-:W-:Y:S02]  /*5d60*/  IMAD.U32 R15, R15, 0x10000, RZ ;  /* 0x000100000f0f7824 */ /* 0x000fe400078e00ff */
[CC--:B------:R-:W-:Y:S01]  /*5d70*/  FMUL.FTZ R42, R44.reuse, R148.reuse ;  /* 0x000000942c2a7220 */ /* 0x0c0fe20000410000 */
        /* <DEDUP_REMOVED lines=9> */
[----:B------:R-:W-:-:S07]  /*5e10*/  F2FP.BF16.F32.PACK_AB R12, R12, R45 ;  /* 0x0000002d0c0c723e */ /* 0x000fce00000010ff */
.L_x_2712:
[----:B------:R-:W-:Y:S05]  /*5e20*/  BSYNC B2 ;  /* 0x0000000000027941 */ /* 0x000fea0003800000 */
.L_x_2711:
[----:B----4-:R0:W-:Y:S02]  /*5e30*/  ST.E.128 desc[UR60][R46.64], R12 ;  /* 0x0000000c2e007985 */ /* 0x0101e4000c101d3c */
.L_x_2710:
[----:B------:R-:W-:Y:S05]  /*5e40*/  BSYNC B1 ;  /* 0x0000000000017941 */ /* 0x000fea0003800000 */
.L_x_2709:
        /* <DEDUP_REMOVED lines=9> */
[----:B------:R-:W-:Y:S01]  /*5ee0*/  SHF.R.U64 R44, R40, 0x10, R41 ;  /* 0x00000010282c7819 */ /* 0x000fe20000001229 */
[----:B----4-:R-:W-:Y:S01]  /*5ef0*/  IMAD.U32 R45, R13, 0x10000, RZ ;  /* 0x000100000d2d7824 */ /* 0x010fe200078e00ff */
[--C-:B------:R-:W-:Y:S01]  /*5f00*/  SHF.R.U64 R48, R38, 0x10, R39.reuse ;  /* 0x0000001026307819 */ /* 0x100fe20000001227 */
[C---:B------:R-:W-:Y:S01]  /*5f10*/  IMAD.U32 R38, R14.reuse, 0x10000, RZ ;  /* 0x000100000e267824 */ /* 0x040fe200078e00ff */
[----:B------:R-:W-:Y:S02]  /*5f20*/  SHF.R.U32.HI R46, RZ, 0x10, R39 ;  /* 0x00000010ff2e7819 */ /* 0x000fe40000011627 */
[----:B------:R-:W-:Y:S02]  /*5f30*/  SHF.R.U32.HI R40, RZ, 0x10, R41 ;  /* 0x00000010ff287819 */ /* 0x000fe40000011629 */
[----:B------:R-:W-:Y:S01]  /*5f40*/  LOP3.LUT R39, R14, 0xffff0000, RZ, 0xc0, !PT ;  /* 0xffff00000e277812 */ /* 0x000fe200078ec0ff */
[C---:B------:R-:W-:Y:S01]  /*5f50*/  IMAD.U32 R14, R15.reuse, 0x10000, RZ ;  /* 0x000100000f0e7824 */ /* 0x040fe200078e00ff */
[----:B---3--:R-:W-:-:S02]  /*5f60*/  LOP3.LUT R11, R15, 0xffff0000, RZ, 0xc0, !PT ;  /* 0xffff00000f0b7812 */ /* 0x008fc400078ec0ff */
[----:B------:R-:W-:Y:S02]  /*5f70*/  PRMT R41, R141, 0x5410, R44 ;  /* 0x000054108d297816 */ /* 0x000fe4000000002c */
[C---:B------:R-:W-:Y:S02]  /*5f80*/  PRMT R15, R135.reuse, 0x5410, R48 ;  /* 0x00005410870f7816 */ /* 0x040fe40000000030 */
[----:B------:R-:W-:Y:S02]  /*5f90*/  PRMT R135, R135, 0x5432, R46 ;  /* 0x0000543287877816 */ /* 0x000fe4000000002e */
[----:B------:R-:W-:Y:S01]  /*5fa0*/  LOP3.LUT R44, R13, 0xffff0000, RZ, 0xc0, !PT ;  /* 0xffff00000d2c7812 */ /* 0x000fe200078ec0ff */
[----:B------:R-:W-:Y:S01]  /*5fb0*/  IMAD.U32 R13, R12, 0x10000, RZ ;  /* 0x000100000c0d7824 */ /* 0x000fe200078e00ff */
[----:B------:R-:W-:Y:S01]  /*5fc0*/  LOP3.LUT R48, R41, 0xffff0000, RZ, 0xc0, !PT ;  /* 0xffff000029307812 */ /* 0x000fe200078ec0ff */
[----:B------:R-:W-:Y:S01]  /*5fd0*/  IMAD.U32 R47, R135, 0x10000, RZ ;  /* 0x00010000872f7824 */ /* 0x000fe200078e00ff */
[----:B------:R-:W-:Y:S01]  /*5fe0*/  LOP3.LUT R46, R15, 0xffff0000, RZ, 0xc0, !PT ;  /* 0xffff00000f2e7812 */ /* 0x000fe200078ec0ff */
[----:B------:R-:W-:Y:S01]  /*5ff0*/  IMAD.U32 R41, R41, 0x10000, RZ ;  /* 0x0001000029297824 */ /* 0x000fe200078e00ff */
[----:B------:R-:W-:Y:S01]  /*6000*/  PRMT R141, R141, 0x5432, R40 ;  /* 0x000054328d8d7816 */ /* 0x000fe20000000028 */
[C---:B------:R-:W-:Y:S01]  /*6010*/  FMUL.FTZ R50, R44.reuse, R48 ;  /* 0x000000302c327220 */ /* 0x040fe20000410000 */
[----:B------:R-:W-:Y:S01]  /*6020*/  SHF.L.U32 R15, R15, 0x10, RZ ;  /* 0x000000100f0f7819 */ /* 0x000fe200000006ff */
[----:B------:R-:W-:Y:S01]  /*6030*/  FMUL.FTZ R49, R44, R46 ;  /* 0x0000002e2c317220 */ /* 0x000fe20000410000 */
[----:B------:R-:W-:Y:S01]  /*6040*/  LOP3.LUT R44, R12, 0xffff0000, RZ, 0xc0, !PT ;  /* 0xffff00000c2c7812 */ /* 0x000fe200078ec0ff */
[----:B------:R-:W-:-:S02]  /*6050*/  IMAD.U32 R40, R141, 0x10000, RZ ;  /* 0x000100008d287824 */ /* 0x000fc400078e00ff */
[C---:B------:R-:W-:Y:S01]  /*6060*/  FFMA.FTZ R12, R45.reuse, R46, -R50 ;  /* 0x0000002e2d0c7223 */ /* 0x040fe20000010832 */
[----:B------:R-:W-:Y:S01]  /*6070*/  FFMA.FTZ R45, R45, R48, R49 ;  /* 0x000000302d2d7223 */ /* 0x000fe20000010031 */
[CC--:B------:R-:W-:Y:S01]  /*6080*/  FMUL.FTZ R49, R39.reuse, R47.reuse ;  /* 0x0000002f27317220 */ /* 0x0c0fe20000410000 */
[-C--:B------:R-:W-:Y:S01]  /*6090*/  FMUL.FTZ R51, R39, R40.reuse ;  /* 0x0000002827337220 */ /* 0x080fe20000410000 */
[----:B------:R-:W-:Y:S02]  /*60a0*/  LOP3.LUT R141, R141, 0xffff0000, RZ, 0xc0, !PT ;  /* 0xffff00008d8d7812 */ /* 0x000fe400078ec0ff */
[----:B------:R-:W-:Y:S01]  /*60b0*/  LOP3.LUT R135, R135, 0xffff0000, RZ, 0xc0, !PT ;  /* 0xffff000087877812 */ /* 0x000fe200078ec0ff */
[C---:B------:R-:W-:Y:S01]  /*60c0*/  FFMA.FTZ R39, R38.reuse, R47, -R51 ;  /* 0x0000002f26277223 */ /* 0x040fe20000010833 */
        /* <DEDUP_REMOVED lines=14> */
.L_x_2716:
[----:B------:R-:W-:Y:S05]  /*61b0*/  BSYNC B2 ;  /* 0x0000000000027941 */ /* 0x000fea0003800000 */
.L_x_2715:
[----:B----4-:R0:W-:Y:S02]  /*61c0*/  ST.E.128 desc[UR60][R42.64], R12 ;  /* 0x0000000c2a007985 */ /* 0x0101e4000c101d3c */
.L_x_2714:
[----:B------:R-:W-:Y:S05]  /*61d0*/  BSYNC B1 ;  /* 0x0000000000017941 */ /* 0x000fea0003800000 */
.L_x_2713:
        /* <DEDUP_REMOVED lines=11> */
[--C-:B------:R-:W-:Y:S02]  /*6290*/  SHF.R.U64 R40, R36, 0x10, R37.reuse ;  /* 0x0000001024287819 */ /* 0x100fe40000001225 */
[----:B------:R-:W-:Y:S02]  /*62a0*/  SHF.R.U32.HI R34, RZ, 0x10, R37 ;  /* 0x00000010ff227819 */ /* 0x000fe40000011625 */
[----:B------:R-:W-:Y:S02]  /*62b0*/  PRMT R36, R117, 0x5410, R44 ;  /* 0x0000541075247816 */ /* 0x000fe4000000002c */
[----:B------:R-:W-:Y:S02]  /*62c0*/  SHF.R.U32.HI R42, RZ, 0x10, R35 ;  /* 0x00000010ff2a7819 */ /* 0x000fe40000011623 */
[----:B------:R-:W-:-:S02]  /*62d0*/  PRMT R41, R133, 0x5410, R40 ;  /* 0x0000541085297816 */ /* 0x000fc40000000028 */
[----:B------:R-:W-:Y:S02]  /*62e0*/  PRMT R133, R133, 0x5432, R34 ;  /* 0x0000543285857816 */ /* 0x000fe40000000022 */
        /* <DEDUP_REMOVED lines=8> */
[C---:B------:R-:W-:Y:S01]  /*6370*/  IMAD.U32 R14, R15.reuse, 0x10000, RZ ;  /* 0x000100000f0e7824 */ /* 0x040fe200078e00ff */
[----:B---3--:R-:W-:Y:S01]  /*6380*/  LOP3.LUT R11, R15, 0xffff0000, RZ, 0xc0, !PT ;  /* 0xffff00000f0b7812 */ /* 0x008fe200078ec0ff */
[----:B------:R-:W-:-:S02]  /*6390*/  IMAD.U32 R15, R13, 0x10000, RZ ;  /* 0x000100000d0f7824 */ /* 0x000fc400078e00ff */
[----:B------:R-:W-:Y:S01]  /*63a0*/  FMUL.FTZ R46, R34, R42 ;  /* 0x0000002a222e7220 */ /* 0x000fe20000410000 */
[----:B------:R-:W-:Y:S02]  /*63b0*/  IMAD.U32 R40, R117, 0x10000, RZ ;  /* 0x0001000075287824 */ /* 0x000fe400078e00ff */
[----:B------:R-:W-:Y:S01]  /*63c0*/  FMUL.FTZ R34, R35, R44 ;  /* 0x0000002c23227220 */ /* 0x000fe20000410000 */
[C---:B------:R-:W-:Y:S01]  /*63d0*/  IMAD.U32 R13, R12.reuse, 0x10000, RZ ;  /* 0x000100000c0d7824 */ /* 0x040fe200078e00ff */
[----:B------:R-:W-:Y:S01]  /*63e0*/  LOP3.LUT R12, R12, 0xffff0000, RZ, 0xc0, !PT ;  /* 0xffff00000c0c7812 */ /* 0x000fe200078ec0ff */
[----:B------:R-:W-:Y:S01]  /*63f0*/  FFMA.FTZ R43, R15, R42, R43 ;  /* 0x0000002a0f2b7223 */ /* 0x000fe2000001002b */
[----:B------:R-:W-:Y:S02]  /*6400*/  IMAD.U32 R41, R41, 0x10000, RZ ;  /* 0x0001000029297824 */ /* 0x000fe400078e00ff */
[-C--:B------:R-:W-:Y:S01]  /*6410*/  FMUL.FTZ R42, R35, R40.reuse ;  /* 0x00000028232a7220 */ /* 0x080fe20000410000 */
[----:B------:R-:W-:Y:S01]  /*6420*/  LOP3.LUT R133, R133, 0xffff0000, RZ, 0xc0, !PT ;  /* 0xffff000085857812 */ /* 0x000fe200078ec0ff */
[----:B------:R-:W-:Y:S01]  /*6430*/  FFMA.FTZ R40, R29, R40, -R34 ;  /* 0x000000281d287223 */ /* 0x000fe20000010822 */
[----:B------:R-:W-:Y:S01]  /*6440*/  LOP3.LUT R117, R117, 0xffff0000, RZ, 0xc0, !PT ;  /* 0xffff000075757812 */ /* 0x000fe200078ec0ff */
[C---:B------:R-:W-:Y:S01]  /*6450*/  FMUL.FTZ R34, R12.reuse, R41 ;  /* 0x000000290c227220 */ /* 0x040fe20000410000 */
[----:B------:R-:W-:Y:S01]  /*6460*/  FFMA.FTZ R46, R15, R37, -R46 ;  /* 0x000000250f2e7223 */ /* 0x000fe2000001082e */
        /* <DEDUP_REMOVED lines=13> */
.L_x_2720:
[----:B------:R-:W-:Y:S05]  /*6540*/  BSYNC B2 ;  /* 0x0000000000027941 */ /* 0x000fea0003800000 */
.L_x_2719:
[----:B----4-:R0:W-:Y:S02]  /*6550*/  ST.E.128 desc[UR60][R38.64], R12 ;  /* 0x0000000c26007985 */ /* 0x0101e4000c101d3c */
.L_x_2718:
[----:B------:R-:W-:Y:S05]  /*6560*/  BSYNC B1 ;  /* 0x0000000000017941 */ /* 0x000fea0003800000 */
.L_x_2717:
        /* <DEDUP_REMOVED lines=54> */
.L_x_2722:
[----:B------:R-:W-:Y:S05]  /*68d0*/  BSYNC B1 ;  /* 0x0000000000017941 */ /* 0x000fea0003800000 */
.L_x_2721:
[----:B----4-:R0:W-:Y:S01]  /*68e0*/  ST.E.128 desc[UR60][R34.64], R12 ;  /* 0x0000000c22007985 */ /* 0x0101e2000c101d3c */
[----:B------:R-:W-:Y:S05]  /*68f0*/  BRA `(.L_x_2700) ;  /* 0x0000004000d07947 */ /* 0x000fea0003800000 */
.L_x_2666:
        /* <DEDUP_REMOVED lines=47> */
.L_x_2724:
[----:B------:R-:W-:Y:S05]  /*6bf0*/  BSYNC B1 ;  /* 0x0000000000017941 */ /* 0x000fea0003800000 */
.L_x_2723:
        /* <DEDUP_REMOVED lines=47> */
.L_x_2726:
[----:B------:R-:W-:Y:S05]  /*6ef0*/  BSYNC B1 ;  /* 0x0000000000017941 */ /* 0x000fea0003800000 */
.L_x_2725:
        /* <DEDUP_REMOVED lines=15> */
[----:B------:R0:W-:Y:S01]  /*6ff0*/  STL.S16 [R1+0x52], R11 ;  /* 0x0000520b01007387 */ /* 0x0001e20000100600 */
[----:B------:R-:W-:-:S03]  /*7000*/  UISETP.NE.AND UP0, UPT, UR4, 0x3, UPT ;  /* 0x000000030400788c */ /* 0x000fc6000bf05270 */
[----:B------:R1:W-:Y:S03]  /*7010*/  STL.S16 [R1+0x50], R12 ;  /* 0x0000500c01007387 */ /* 0x0003e60000100600 */
[----:B------:R-:W-:Y:S01]  /*7020*/  PLOP3.LUT P0, PT, PT, PT, UP0, 0x80, 0x0 ;  /* 0x000000000000781c */ /* 0x000fe20003f0f008 */
[----:B0-----:R-:W-:Y:S02]  /*7030*/  IMAD.MOV.U32 R11, RZ, RZ, R38 ;  /* 0x000000ffff0b7224 */ /* 0x001fe400078e0026 */
[----:B-1----:R-:W-:-:S03]  /*7040*/  IMAD.MOV.U32 R12, RZ, RZ, R39 ;  /* 0x000000ffff0c7224 */ /* 0x002fc600078e0027 */
        /* <DEDUP_REMOVED lines=22> */
[----:B-----5:R-:W-:-:S03]  /*71b0*/  IMAD.MOV.U32 R11, RZ, RZ, R55 ;  /* 0x000000ffff0b7224 */ /* 0x020fc600078e0037 */
        /* <DEDUP_REMOVED lines=41> */
.L_x_2727:
[----:B------:R-:W-:Y:S01]  /*7450*/  IMAD R84, R18, 0x8, R2 ;  /* 0x0000000812547824 */ /* 0x000fe200078e0202 */
[----:B------:R-:W-:Y:S01]  /*7460*/  SHF.L.U32 R85, R171, 0x1f, RZ ;  /* 0x0000001fab557819 */ /* 0x000fe200000006ff */
[----:B------:R-:W-:Y:S03]  /*7470*/  BSSY B1, `(.L_x_2728) ;  /* 0x0000003000017945 */ /* 0x000fe60003800000 */
[----:B------:R-:W0:Y:S02]  /*7480*/  SYNCS.PHASECHK.TRANS64.TRYWAIT P6, [R84+URZ+0x2a890], R85 ;  /* 0x02a89055540075a7 */ /* 0x000e2400080c017f */
[----:B0-----:R-:W-:Y:S05]  /*7490*/  @!P6 BRA `(.L_x_2729) ;  /* 0x000001f000dce947 */ /* 0x001fea0003800000 */
.L_x_3032:
[----:B------:R-:W-:Y:S05]  /*74a0*/  BSYNC B1 ;  /* 0x0000000000017941 */ /* 0x000fea0003800000 */
.L_x_2728:
[----:B------:R-:W1:Y:S01]  /*74b0*/  LDC R133, c[0x0][0x2f4] ;  /* 0x0000bd00ff857b82 */ /* 0x000e620000000800 */
[----:B------:R-:W-:Y:S01]  /*74c0*/  UMOV UR4, 0xffffffff ;  /* 0xffffffff00047882 */ /* 0x000fe20000000000 */
[----:B-1----:R-:W-:Y:S02]  /*74d0*/  IMAD.IADD R135, R133, 0x1, -R124 ;  /* 0x0000000185877824 */ /* 0x002fe400078e0a7c */
[----:B------:R-:W-:Y:S05]  /*74e0*/  BRA.DIV UR4, `(.L_x_2730) ;  /* 0x000001f204dc7947 */ /* 0x000fea000b800000 */
[----:B------:R1:W2:Y:S04]  /*74f0*/  SHFL.IDX PT, R117, R118, RZ, 0x1c1f ;  /* 0x001c1fff76757589 */ /* 0x0002a800000e0000 */
[----:B------:R1:W3:Y:S02]  /*7500*/  SHFL.IDX PT, R11, R119, RZ, 0x1c1f ;  /* 0x001c1fff770b7589 */ /* 0x0002e400000e0000 */
.L_x_3036:
        /* <DEDUP_REMOVED lines=38> */
[----:B------:R-:W-:Y:S01]  /*7770*/  SHF.R.U32.HI R50, RZ, 0x10, R51 ;  /* 0x00000010ff327819 */ /* 0x000fe20000011633 */
[----:B------:R-:W-:Y:S01]  /*7780*/  IMAD.U32 R51, R37, 0x10000, RZ ;  /* 0x0001000025337824 */ /* 0x000fe200078e00ff */
[----:B------:R-:W-:-:S02]  /*7790*/  PRMT R38, R153, 0x5432, R150 ;  /* 0x0000543299267816 */ /* 0x000fc40000000096 */
[----:B------:R-:W-:Y:S01]  /*77a0*/  PRMT R39, R153, 0x5410, R39 ;  /* 0x0000541099277816 */ /* 0x000fe20000000027 */
[----:B------:R-:W-:Y:S01]  /*77b0*/  IMAD.U32 R153, R151, 0x10000, RZ ;  /* 0x0001000097997824 */ /* 0x000fe200078e00ff */
[----:B------:R-:W-:Y:S01]  /*77c0*/  PRMT R48, R154, 0x5432, R48 ;  /* 0x000054329a307816 */ /* 0x000fe20000000030 */
[----:B---3--:R-:W-:Y:S01]  /*77d0*/  IMAD.U32 R154, R77, 0x10000, RZ ;  /* 0x000100004d9a7824 */ /* 0x008fe200078e00ff */
[----:B------:R-:W-:Y:S01]  /*77e0*/  PRMT R50, R152, 0x5410, R50 ;  /* 0x0000541098327816 */ /* 0x000fe20000000032 */
[----:B----4-:R-:W-:Y:S01]  /*77f0*/  IMAD.U32 R152, R13, 0x10000, RZ ;  /* 0x000100000d987824 */ /* 0x010fe200078e00ff */
[----:B------:R-:W-:Y:S01]  /*7800*/  LOP3.LUT R151, R151, 0xffff0000, RZ, 0xc0, !PT ;  /* 0xffff000097977812 */ /* 0x000fe200078ec0ff */
[----:B------:R-:W-:Y:S01]  /*7810*/  FMUL.FTZ R150, R154, R153 ;  /* 0x000000999a967220 */ /* 0x000fe20000410000 */
[----:B------:R-:W-:Y:S02]  /*7820*/  LOP3.LUT R77, R77, 0xffff0000, RZ, 0xc0, !PT ;  /* 0xffff00004d4d7812 */ /* 0x000fe400078ec0ff */
[----:B------:R-:W-:Y:S01]  /*7830*/  LOP3.LUT R37, R37, 0xffff0000, RZ, 0xc0, !PT ;  /* 0xffff000025257812 */ /* 0x000fe200078ec0ff */
[-C--:B------:R-:W-:Y:S01]  /*7840*/  FFMA.FTZ R150, R152, R51.reuse, -R150 ;  /* 0x0000003398967223 */ /* 0x080fe20000010896 */
[----:B------:R-:W-:Y:S01]  /*7850*/  FMUL.FTZ R51, R154, R51 ;  /* 0x000000339a337220 */ /* 0x000fe20000410000 */
[C---:B------:R-:W-:Y:S01]  /*7860*/  IMAD.U32 R154, R79.reuse, 0x10000, RZ ;  /* 0x000100004f9a7824 */ /* 0x040fe200078e00ff */
[----:B------:R-:W-:-:S02]  /*7870*/  LOP3.LUT R79, R79, 0xffff0000, RZ, 0xc0, !PT ;  /* 0xffff00004f4f7812 */ /* 0x000fc400078ec0ff */
[----:B------:R-:W-:Y:S01]  /*7880*/  FFMA.FTZ R51, R152, R153, R51 ;  /* 0x0000009998337223 */ /* 0x000fe20000010033 */
[----:B------:R-:W-:Y:S01]  /*7890*/  LOP3.LUT R152, R13, 0xffff0000, RZ, 0xc0, !PT ;  /* 0xffff00000d987812 */ /* 0x000fe200078ec0ff */
[C---:B------:R-:W-:Y:S01]  /*78a0*/  FMUL.FTZ R13, R77.reuse, R151 ;  /* 0x000000974d0d7220 */ /* 0x040fe20000410000 */
        /* <DEDUP_REMOVED lines=48> */
[----:B------:R-:W-:-:S02]  /*7bb0*/  LOP3.LUT R36, R78, 0xffff0000, RZ, 0xc0, !PT ;  /* 0xffff00004e247812 */ /* 0x000fc400078ec0ff */
        /* <DEDUP_REMOVED lines=14> */
.L_x_2736:
[----:B------:R-:W-:Y:S05]  /*7ca0*/  BSYNC B3 ;  /* 0x0000000000037941 */ /* 0x000fea0003800000 */
.L_x_2735:
[----:B------:R-:W-:-:S04]  /*7cb0*/  LEA R36, P4, R4, R11, 0x1 ;  /* 0x0000000b04247211 */ /* 0x000fc800078808ff */
[----:B--2---:R-:W-:Y:S02]  /*7cc0*/  LEA.HI.X R37, R4, R117, R111, 0x1, P4 ;  /* 0x0000007504257211 */ /* 0x004fe400020f0c6f */
[----:B------:R-:W-:-:S03]  /*7cd0*/  ISETP.GE.AND P4, PT, R149, R133, PT ;  /* 0x000000859500720c */ /* 0x000fc60003f86270 */
[----:B----4-:R2:W-:Y:S10]  /*7ce0*/  ST.E.128 desc[UR60][R36.64], R12 ;  /* 0x0000000c24007985 */ /* 0x0105f4000c101d3c */
[----:B--2---:R-:W-:-:S05]  /*7cf0*/  @!P4 IMAD.WIDE R12, R149, 0x2, R116 ;  /* 0x00000002950cc825 */ /* 0x004fca00078e0274 */
[----:B---3--:R3:W-:Y:S02]  /*7d00*/  @!P4 ST.E.128 desc[UR60][R12.64], R76 ;  /* 0x0000004c0c00c985 */ /* 0x0087e4000c101d3c */
.L_x_2734:
[----:B------:R-:W-:Y:S05]  /*7d10*/  BSYNC B2 ;  /* 0x0000000000027941 */ /* 0x000fea0003800000 */
.L_x_2733:
        /* <DEDUP_REMOVED lines=26> */
[----:B------:R-:W4:Y:S04]  /*7ec0*/  LDL.S16 R76, [R1+0x54] ;  /* 0x00005400014c7983 */ /* 0x000f280000100600 */
[----:B------:R-:W4:Y:S01]  /*7ed0*/  LDL.LU.S16 R51, [R1+0x56] ;  /* 0x0000560001337983 */ /* 0x000f220000300600 */
[--C-:B------:R-:W-:Y:S01]  /*7ee0*/  SHF.R.U64 R32, R32, 0x10, R33.reuse ;  /* 0x0000001020207819 */ /* 0x100fe20000001221 */
[----:B---3--:R-:W-:Y:S01]  /*7ef0*/  IMAD.U32 R77, R37, 0x10000, RZ ;  /* 0x00010000254d7824 */ /* 0x008fe200078e00ff */
[----:B------:R-:W-:-:S02]  /*7f00*/  SHF.R.U32.HI R33, RZ, 0x10, R33 ;  /* 0x00000010ff217819 */ /* 0x000fc40000011621 */
[----:B------:R-:W-:Y:S02]  /*7f10*/  SHF.R.U64 R34, R34, 0x10, R35 ;  /* 0x0000001022227819 */ /* 0x000fe40000001223 */
[----:B------:R-:W-:Y:S02]  /*7f20*/  LOP3.LUT R37, R37, 0xffff0000, RZ, 0xc0, !PT ;  /* 0xffff000025257812 */ /* 0x000fe400078ec0ff */
[----:B-----5:R-:W-:Y:S02]  /*7f30*/  PRMT R32, R50, 0x5410, R32 ;  /* 0x0000541032207816 */ /* 0x020fe40000000020 */
[----:B------:R-:W-:Y:S02]  /*7f40*/  SHF.R.U32.HI R50, RZ, 0x10, R45 ;  /* 0x00000010ff327819 */ /* 0x000fe4000001162d */
[----:B--2---:R-:W-:Y:S02]  /*7f50*/  PRMT R33, R49, 0x5410, R33 ;  /* 0x0000541031217816 */ /* 0x004fe40000000021 */
[----:B------:R-:W-:-:S02]  /*7f60*/  SHF.R.U32.HI R49, RZ, 0x10, R35 ;  /* 0x00000010ff317819 */ /* 0x000fc40000011623 */
[----:B------:R-:W-:Y:S02]  /*7f70*/  SHF.R.U64 R35, R44, 0x10, R45 ;  /* 0x000000102c237819 */ /* 0x000fe4000000122d */
[----:B------:R-:W-:Y:S02]  /*7f80*/  SHF.R.U64 R44, R46, 0x10, R47 ;  /* 0x000000102e2c7819 */ /* 0x000fe4000000122f */
[----:B----4-:R-:W-:Y:S01]  /*7f90*/  PRMT R50, R51, 0x5410, R50 ;  /* 0x0000541033327816 */ /* 0x010fe20000000032 */
[----:B------:R-:W-:Y:S01]  /*7fa0*/  IMAD.U32 R51, R13, 0x10000, RZ ;  /* 0x000100000d337824 */ /* 0x000fe200078e00ff */
[----:B------:R-:W-:Y:S02]  /*7fb0*/  PRMT R35, R76, 0x5410, R35 ;  /* 0x000054104c237816 */ /* 0x000fe40000000023 */
[----:B------:R-:W-:Y:S01]  /*7fc0*/  PRMT R45, R198, 0x5410, R34 ;  /* 0x00005410c62d7816 */ /* 0x000fe20000000022 */
[----:B------:R-:W-:Y:S01]  /*7fd0*/  IMAD.U32 R76, R50, 0x10000, RZ ;  /* 0x00010000324c7824 */ /* 0x000fe200078e00ff */
        /* <DEDUP_REMOVED lines=8> */
[----:B------:R-:W-:Y:S01]  /*8060*/  PRMT R46, R199, 0x5432, R46 ;  /* 0x00005432c72e7816 */ /* 0x000fe2000000002e */
        /* <DEDUP_REMOVED lines=9> */
[----:B------:R-:W-:Y:S01]  /*8100*/  FMUL.FTZ R37, R77, R76 ;  /* 0x0000004c4d257220 */ /* 0x000fe20000410000 */
[----:B------:R-:W-:Y:S02]  /*8110*/  PRMT R44, R199, 0x5410, R44 ;  /* 0x00005410c72c7816 */ /* 0x000fe4000000002c */
        /* <DEDUP_REMOVED lines=58> */
.L_x_2740:
[----:B------:R-:W-:Y:S05]  /*84c0*/  BSYNC B3 ;  /* 0x0000000000037941 */ /* 0x000fea0003800000 */
.L_x_2739:
[----:B------:R-:W-:-:S04]  /*84d0*/  LEA R32, P4, R5, R11, 0x1 ;  /* 0x0000000b05207211 */ /* 0x000fc800078808ff */
[----:B--2---:R-:W-:Y:S02]  /*84e0*/  LEA.HI.X R33, R5, R117, R110, 0x1, P4 ;  /* 0x0000007505217211 */ /* 0x004fe400020f0c6e */
[----:B------:R-:W-:-:S03]  /*84f0*/  ISETP.GE.AND P4, PT, R48, R133, PT ;  /* 0x000000853000720c */ /* 0x000fc60003f86270 */
[----:B----4-:R2:W-:Y:S10]  /*8500*/  ST.E.128 desc[UR60][R32.64], R12 ;  /* 0x0000000c20007985 */ /* 0x0105f4000c101d3c */
[----:B--2---:R-:W-:-:S05]  /*8510*/  @!P4 IMAD.WIDE R12, R48, 0x2, R116 ;  /* 0x00000002300cc825 */ /* 0x004fca00078e0274 */
[----:B---3--:R4:W-:Y:S02]  /*8520*/  @!P4 ST.E.128 desc[UR60][R12.64], R36 ;  /* 0x000000240c00c985 */ /* 0x0089e4000c101d3c */
.L_x_2738:
[----:B------:R-:W-:Y:S05]  /*8530*/  BSYNC B2 ;  /* 0x0000000000027941 */ /* 0x000fea0003800000 */
.L_x_2737:
        /* <DEDUP_REMOVED lines=55> */
[C---:B------:R-:W-:Y:S01]  /*88b0*/  SHF.L.U32 R33, R37.reuse, 0x10, RZ ;  /* 0x0000001025217819 */ /* 0x040fe200000006ff */
        /* <DEDUP_REMOVED lines=8> */
[----:B------:R-:W-:Y:S01]  /*8940*/  F2FP.BF16.F32.PACK_AB R29, R29, R39 ;  /* 0x000000271d1d723e */ /* 0x000fe200000010ff */
[C---:B------:R-:W-:Y:S01]  /*8950*/  IMAD.U32 R39, R28.reuse, 0x10000, RZ ;  /* 0x000100001c277824 */ /* 0x040fe200078e00ff */
[----:B------:R-:W-:Y:S01]  /*8960*/  LOP3.LUT R28, R28, 0xffff0000, RZ, 0xc0, !PT ;  /* 0xffff00001c1c7812 */ /* 0x000fe200078ec0ff */
[----:B------:R-:W-:Y:S01]  /*8970*/  FFMA.FTZ R41, R41, R43, R33 ;  /* 0x0000002b29297223 */ /* 0x000fe20000010021 */
[----:B------:R-:W-:-:S02]  /*8980*/  LOP3.LUT R33, R35, 0xffff0000, RZ, 0xc0, !PT ;  /* 0xffff000023217812 */ /* 0x000fc400078ec0ff */
[----:B------:R-:W-:Y:S02]  /*8990*/  PRMT R38, R193, 0x5410, R38 ;  /* 0x00005410c1267816 */ /* 0x000fe40000000026 */
[----:B------:R-:W-:Y:S01]  /*89a0*/  PRMT R30, R159, 0x5410, R30 ;  /* 0x000054109f1e7816 */ /* 0x000fe2000000001e */
[C---:B------:R-:W-:Y:S01]  /*89b0*/  FMUL.FTZ R35, R33.reuse, R42 ;  /* 0x0000002a21237220 */ /* 0x040fe20000410000 */
[----:B------:R-:W-:-:S03]  /*89c0*/  FMUL.FTZ R33, R33, R37 ;  /* 0x0000002521217220 */ /* 0x000fc60000410000 */
[C---:B------:R-:W-:Y:S01]  /*89d0*/  FFMA.FTZ R35, R15.reuse, R37, -R35 ;  /* 0x000000250f237223 */ /* 0x040fe20000010823 */
[----:B------:R-:W-:Y:S01]  /*89e0*/  FFMA.FTZ R33, R15, R42, R33 ;  /* 0x0000002a0f217223 */ /* 0x000fe20000010021 */
[----:B------:R-:W-:Y:S02]  /*89f0*/  IMAD.U32 R37, R32, 0x10000, RZ ;  /* 0x0001000020257824 */ /* 0x000fe400078e00ff */
        /* <DEDUP_REMOVED lines=41> */
.L_x_2742:
[----:B------:R-:W-:Y:S05]  /*8c90*/  BSYNC B2 ;  /* 0x0000000000027941 */ /* 0x000fea0003800000 */
.L_x_2741:
[----:B------:R-:W-:-:S04]  /*8ca0*/  LEA R28, P4, R6, R11, 0x1 ;  /* 0x0000000b061c7211 */ /* 0x000fc800078808ff */
[----:B--2---:R-:W-:Y:S02]  /*8cb0*/  LEA.HI.X R29, R6, R117, R109, 0x1, P4 ;  /* 0x00000075061d7211 */ /* 0x004fe400020f0c6d */
[----:B------:R-:W-:-:S03]  /*8cc0*/  ISETP.GE.AND P4, PT, R36, R133, PT ;  /* 0x000000852400720c */ /* 0x000fc60003f86270 */
[----:B----4-:R2:W-:Y:S10]  /*8cd0*/  ST.E.128 desc[UR60][R28.64], R12 ;  /* 0x0000000c1c007985 */ /* 0x0105f4000c101d3c */
[----:B------:R-:W-:-:S05]  /*8ce0*/  @!P4 IMAD.WIDE R116, R36, 0x2, R116 ;  /* 0x000000022474c825 */ /* 0x000fca00078e0274 */
[----:B---3--:R2:W-:Y:S02]  /*8cf0*/  @!P4 ST.E.128 desc[UR60][R116.64], R32 ;  /* 0x000000207400c985 */ /* 0x0085e4000c101d3c */
.L_x_2732:
[----:B------:R-:W-:Y:S05]  /*8d00*/  BSYNC B1 ;  /* 0x0000000000017941 */ /* 0x000fea0003800000 */
.L_x_2731:
[----:B------:R-:W-:-:S03]  /*8d10*/  UMOV UR4, 0xffffffff ;  /* 0xffffffff00047882 */ /* 0x000fc60000000000 */
[----:B------:R-:W-:Y:S05]  /*8d20*/  BRA.DIV UR4, `(.L_x_2743) ;  /* 0x000001de04187947 */ /* 0x000fea000b800000 */
[----:B-1----:R-:W1:Y:S04]  /*8d30*/  SHFL.IDX PT, R118, R118, 0x1, 0x1c1f ;  /* 0x003c1f0076767f89 */ /* 0x002e6800000e0000 */
[----:B------:R-:W0:Y:S02]  /*8d40*/  SHFL.IDX PT, R119, R119, 0x1, 0x1c1f ;  /* 0x003c1f0077777f89 */ /* 0x000e2400000e0000 */
.L_x_3040:
        /* <DEDUP_REMOVED lines=106> */
[-C--:B------:R-:W-:Y:S01]  /*93f0*/  FMUL.FTZ R30, R30, R62.reuse ;  /* 0x0000003e1e1e7220 */ /* 0x080fe20000410000 */
        /* <DEDUP_REMOVED lines=14> */
.L_x_2747:
[----:B------:R-:W-:Y:S05]  /*94e0*/  BSYNC B2 ;  /* 0x0000000000027941 */ /* 0x000fea0003800000 */
.L_x_2746:
[----:B------:R-:W-:Y:S02]  /*94f0*/  ISETP.GE.AND P5, PT, R36, R133, PT ;  /* 0x000000852400720c */ /* 0x000fe40003fa6270 */
[----:B------:R-:W-:-:S04]  /*9500*/  LEA R34, P4, R4, R119, 0x1 ;  /* 0x0000007704227211 */ /* 0x000fc800078808ff */
[----:B------:R-:W-:-:S05]  /*9510*/  LEA.HI.X R35, R4, R118, R111, 0x1, P4 ;  /* 0x0000007604237211 */ /* 0x000fca00020f0c6f */
[----:B0-----:R0:W-:Y:S02]  /*9520*/  ST.E.128 desc[UR60][R34.64], R12 ;  /* 0x0000000c22007985 */ /* 0x0011e4000c101d3c */
[----:B------:R-:W-:-:S05]  /*9530*/  @!P5 IMAD.WIDE R36, R36, 0x2, R32 ;  /* 0x000000022424d825 */ /* 0x000fca00078e0220 */
[----:B-1----:R0:W-:Y:S02]  /*9540*/  @!P5 ST.E.128 desc[UR60][R36.64], R28 ;  /* 0x0000001c2400d985 */ /* 0x0021e4000c101d3c */
.L_x_2745:
[----:B------:R-:W-:Y:S05]  /*9550*/  BSYNC B1 ;  /* 0x0000000000017941 */ /* 0x000fea0003800000 */
.L_x_2744:
        /* <DEDUP_REMOVED lines=29> */
[----:B------:R-:W-:Y:S01]  /*9730*/  SHF.R.U32.HI R41, RZ, 0x10, R69 ;  /* 0x00000010ff297819 */ /* 0x000fe20000011645 */
[----:B-1----:R-:W-:Y:S01]  /*9740*/  IMAD.U32 R44, R13, 0x10000, RZ ;  /* 0x000100000d2c7824 */ /* 0x002fe200078e00ff */
[----:B0-----:R-:W-:Y:S01]  /*9750*/  SHF.R.U32.HI R11, RZ, 0x10, R57 ;  /* 0x00000010ff0b7819 */ /* 0x001fe20000011639 */
[----:B------:R-:W-:Y:S01]  /*9760*/  IMAD.U32 R46, R15, 0x10000, RZ ;  /* 0x000100000f2e7824 */ /* 0x000fe200078e00ff */
[----:B------:R-:W-:Y:S02]  /*9770*/  PRMT R41, R148, 0x5432, R41 ;  /* 0x0000543294297816 */ /* 0x000fe40000000029 */
[----:B------:R-:W-:Y:S02]  /*9780*/  PRMT R11, R146, 0x5432, R11 ;  /* 0x00005432920b7816 */ /* 0x000fe4000000000b */
[----:B--2---:R-:W-:Y:S01]  /*9790*/  SHF.L.U32 R39, R29, 0x10, RZ ;  /* 0x000000101d277819 */ /* 0x004fe200000006ff */
[----:B------:R-:W-:Y:S01]  /*97a0*/  IMAD.U32 R42, R41, 0x10000, RZ ;  /* 0x00010000292a7824 */ /* 0x000fe200078e00ff */
[----:B------:R-:W-:Y:S01]  /*97b0*/  LOP3.LUT R29, R29, 0xffff0000, RZ, 0xc0, !PT ;  /* 0xffff00001d1d7812 */ /* 0x000fe200078ec0ff */
[----:B------:R-:W-:Y:S01]  /*97c0*/  IMAD.U32 R40, R11, 0x10000, RZ ;  /* 0x000100000b287824 */ /* 0x000fe200078e00ff */
[----:B------:R-:W-:Y:S01]  /*97d0*/  LOP3.LUT R41, R41, 0xffff0000, RZ, 0xc0, !PT ;  /* 0xffff000029297812 */ /* 0x000fe200078ec0ff */
[C---:B------:R-:W-:Y:S01]  /*97e0*/  FMUL.FTZ R43, R39.reuse, R42 ;  /* 0x0000002a272b7220 */ /* 0x040fe20000410000 */
[----:B------:R-:W-:Y:S01]  /*97f0*/  SHF.R.U64 R45, R70, 0x10, R71 ;  /* 0x00000010462d7819 */ /* 0x000fe20000001247 */
[-C--:B------:R-:W-:Y:S01]  /*9800*/  FMUL.FTZ R39, R39, R40.reuse ;  /* 0x0000002827277220 */ /* 0x080fe20000410000 */
[----:B------:R-:W-:Y:S01]  /*9810*/  SHF.R.U64 R38, R58, 0x10, R59 ;  /* 0x000000103a267819 */ /* 0x000fe2000000123b */
[C---:B------:R-:W-:Y:S01]  /*9820*/  FFMA.FTZ R43, R44.reuse, R40, -R43 ;  /* 0x000000282c2b7223 */ /* 0x040fe2000001082b */
[----:B------:R-:W-:Y:S01]  /*9830*/  LOP3.LUT R40, R11, 0xffff0000, RZ, 0xc0, !PT ;  /* 0xffff00000b287812 */ /* 0x000fe200078ec0ff */
[----:B------:R-:W-:Y:S01]  /*9840*/  FFMA.FTZ R39, R44, R42, R39 ;  /* 0x0000002a2c277223 */ /* 0x000fe20000010027 */
[----:B------:R-:W-:Y:S01]  /*9850*/  SHF.R.U32.HI R70, RZ, 0x10, R71 ;  /* 0x00000010ff467819 */ /* 0x000fe20000011647 */
[C---:B------:R-:W-:Y:S01]  /*9860*/  FMUL.FTZ R42, R29.reuse, R41 ;  /* 0x000000291d2a7220 */ /* 0x040fe20000410000 */
[----:B------:R-:W-:Y:S01]  /*9870*/  SHF.R.U32.HI R58, RZ, 0x10, R59 ;  /* 0x00000010ff3a7819 */ /* 0x000fe2000001163b */
[----:B------:R-:W-:Y:S01]  /*9880*/  FMUL.FTZ R29, R29, R40 ;  /* 0x000000281d1d7220 */ /* 0x000fe20000410000 */
[----:B------:R-:W-:Y:S01]  /*9890*/  LOP3.LUT R13, R13, 0xffff0000, RZ, 0xc0, !PT ;  /* 0xffff00000d0d7812 */ /* 0x000fe200078ec0ff */
[----:B------:R-:W-:Y:S01]  /*98a0*/  IMAD.U32 R11, R12, 0x10000, RZ ;  /* 0x000100000c0b7824 */ /* 0x000fe200078e00ff */
[----:B------:R-:W-:-:S02]  /*98b0*/  PRMT R70, R147, 0x5432, R70 ;  /* 0x0000543293467816 */ /* 0x000fc40000000046 */
[----:B------:R-:W-:Y:S01]  /*98c0*/  PRMT R58, R145, 0x5432, R58 ;  /* 0x00005432913a7816 */ /* 0x000fe2000000003a */
[C---:B------:R-:W-:Y:S01]  /*98d0*/  FFMA.FTZ R42, R13.reuse, R40, -R42 ;  /* 0x000000280d2a7223 */ /* 0x040fe2000001082a */
[----:B------:R-:W-:Y:S01]  /*98e0*/  FFMA.FTZ R29, R13, R41, R29 ;  /* 0x000000290d1d7223 */ /* 0x000fe2000001001d */
[C---:B------:R-:W-:Y:S01]  /*98f0*/  IMAD.U32 R13, R31.reuse, 0x10000, RZ ;  /* 0x000100001f0d7824 */ /* 0x040fe200078e00ff */
[----:B------:R-:W-:Y:S01]  /*9900*/  LOP3.LUT R31, R31, 0xffff0000, RZ, 0xc0, !PT ;  /* 0xffff00001f1f7812 */ /* 0x000fe200078ec0ff */
[C---:B------:R-:W-:Y:S01]  /*9910*/  IMAD.U32 R41, R70.reuse, 0x10000, RZ ;  /* 0x0001000046297824 */ /* 0x040fe200078e00ff */
[----:B------:R-:W-:Y:S01]  /*9920*/  LOP3.LUT R70, R70, 0xffff0000, RZ, 0xc0, !PT ;  /* 0xffff000046467812 */ /* 0x000fe200078ec0ff */
[----:B------:R-:W-:Y:S01]  /*9930*/  IMAD.U32 R44, R58, 0x10000, RZ ;  /* 0x000100003a2c7824 */ /* 0x000fe200078e00ff */
[----:B------:R-:W-:Y:S01]  /*9940*/  SHF.R.U64 R68, R68, 0x10, R69 ;  /* 0x0000001044447819 */ /* 0x000fe20000001245 */
[CC--:B------:R-:W-:Y:S01]  /*9950*/  FMUL.FTZ R47, R13.reuse, R41.reuse ;  /* 0x000000290d2f7220 */ /* 0x0c0fe20000410000 */
[----:B------:R-:W-:Y:S01]  /*9960*/  LOP3.LUT R58, R58, 0xffff0000, RZ, 0xc0, !PT ;  /* 0xffff00003a3a7812 */ /* 0x000fe200078ec0ff */
        /* <DEDUP_REMOVED lines=8> */
[----:B------:R-:W-:Y:S01]  /*99f0*/  PRMT R56, R146, 0x5410, R56 ;  /* 0x0000541092387816 */ /* 0x000fe20000000038 */
[----:B------:R-:W-:-:S02]  /*9a00*/  IMAD.U32 R40, R28, 0x10000, RZ ;  /* 0x000100001c287824 */ /* 0x000fc400078e00ff */
[C---:B------:R-:W-:Y:S01]  /*9a10*/  FFMA.FTZ R46, R41.reuse, R58, -R46 ;  /* 0x0000003a292e7223 */ /* 0x040fe2000001082e */
[----:B------:R-:W-:Y:S01]  /*9a20*/  FFMA.FTZ R31, R41, R70, R31 ;  /* 0x00000046291f7223 */ /* 0x000fe2000001001f */
[----:B------:R-:W-:Y:S01]  /*9a30*/  IMAD.U32 R48, R68, 0x10000, RZ ;  /* 0x0001000044307824 */ /* 0x000fe200078e00ff */
[----:B------:R-:W-:Y:S01]  /*9a40*/  LOP3.LUT R28, R28, 0xffff0000, RZ, 0xc0, !PT ;  /* 0xffff00001c1c7812 */ /* 0x000fe200078ec0ff */
[----:B------:R-:W-:Y:S01]  /*9a50*/  IMAD.U32 R41, R56, 0x10000, RZ ;  /* 0x0001000038297824 */ /* 0x000fe200078e00ff */
[----:B------:R-:W-:Y:S01]  /*9a60*/  LOP3.LUT R68, R68, 0xffff0000, RZ, 0xc0, !PT ;  /* 0xffff000044447812 */ /* 0x000fe200078ec0ff */
[----:B------:R-:W-:Y:S01]  /*9a70*/  FMUL.FTZ R49, R40, R48 ;  /* 0x0000003028317220 */ /* 0x000fe20000410000 */
[----:B------:R-:W-:Y:S01]  /*9a80*/  LOP3.LUT R56, R56, 0xffff0000, RZ, 0xc0, !PT ;  /* 0xffff000038387812 */ /* 0x000fe200078ec0ff */
[-C--:B------:R-:W-:Y:S01]  /*9a90*/  FMUL.FTZ R40, R40, R41.reuse ;  /* 0x0000002928287220 */ /* 0x080fe20000410000 */
[----:B------:R-:W-:Y:S01]  /*9aa0*/  PRMT R45, R147, 0x5410, R45 ;  /* 0x00005410932d7816 */ /* 0x000fe2000000002d */
[----:B------:R-:W-:Y:S01]  /*9ab0*/  FMUL.FTZ R50, R28, R68 ;  /* 0x000000441c327220 */ /* 0x000fe20000410000 */
[----:B------:R-:W-:Y:S01]  /*9ac0*/  PRMT R38, R145, 0x5410, R38 ;  /* 0x0000541091267816 */ /* 0x000fe20000000026 */
[C---:B------:R-:W-:Y:S01]  /*9ad0*/  FFMA.FTZ R49, R11.reuse, R41, -R49 ;  /* 0x000000290b317223 */ /* 0x040fe20000010831 */
[----:B------:R-:W-:Y:S01]  /*9ae0*/  LOP3.LUT R12, R12, 0xffff0000, RZ, 0xc0, !PT ;  /* 0xffff00000c0c7812 */ /* 0x000fe200078ec0ff */
[----:B------:R-:W-:Y:S01]  /*9af0*/  FFMA.FTZ R40, R11, R48, R40 ;  /* 0x000000300b287223 */ /* 0x000fe20000010028 */
[----:B------:R-:W-:-:S02]  /*9b00*/  IMAD.U32 R44, R30, 0x10000, RZ ;  /* 0x000100001e2c7824 */ /* 0x000fc400078e00ff */
[-C--:B------:R-:W-:Y:S01]  /*9b10*/  FMUL.FTZ R28, R28, R56.reuse ;  /* 0x000000381c1c7220 */ /* 0x080fe20000410000 */
[C---:B------:R-:W-:Y:S01]  /*9b20*/  IMAD.U32 R11, R45.reuse, 0x10000, RZ ;  /* 0x000100002d0b7824 */ /* 0x040fe200078e00ff */
[----:B------:R-:W-:Y:S01]  /*9b30*/  LOP3.LUT R30, R30, 0xffff0000, RZ, 0xc0, !PT ;  /* 0xffff00001e1e7812 */ /* 0x000fe200078ec0ff */
[----:B------:R-:W-:Y:S01]  /*9b40*/  IMAD.U32 R41, R38, 0x10000, RZ ;  /* 0x0001000026297824 */ /* 0x000fe200078e00ff */
[----:B------:R-:W-:Y:S01]  /*9b50*/  LOP3.LUT R45, R45, 0xffff0000, RZ, 0xc0, !PT ;  /* 0xffff00002d2d7812 */ /* 0x000fe200078ec0ff */
[----:B------:R-:W-:Y:S01]  /*9b60*/  IMAD.U32 R15, R14, 0x10000, RZ ;  /* 0x000100000e0f7824 */ /* 0x000fe200078e00ff */
[----:B------:R-:W-:Y:S01]  /*9b70*/  LOP3.LUT R38, R38, 0xffff0000, RZ, 0xc0, !PT ;  /* 0xffff000026267812 */ /* 0x000fe200078ec0ff */
[C---:B------:R-:W-:Y:S01]  /*9b80*/  FFMA.FTZ R50, R12.reuse, R56, -R50 ;  /* 0x000000380c327223 */ /* 0x040fe20000010832 */
[----:B------:R-:W-:Y:S01]  /*9b90*/  FFMA.FTZ R28, R12, R68, R28 ;  /* 0x000000440c1c7223 */ /* 0x000fe2000001001c */
[----:B------:R-:W-:Y:S01]  /*9ba0*/  LOP3.LUT R14, R14, 0xffff0000, RZ, 0xc0, !PT ;  /* 0xffff00000e0e7812 */ /* 0x000fe200078ec0ff */
[C---:B------:R-:W-:Y:S01]  /*9bb0*/  FMUL.FTZ R12, R44.reuse, R11 ;  /* 0x0000000b2c0c7220 */ /* 0x040fe20000410000 */
[----:B------:R-:W-:Y:S01]  /*9bc0*/  FMUL.FTZ R48, R44, R41 ;  /* 0x000000292c307220 */ /* 0x000fe20000410000 */
        /* <DEDUP_REMOVED lines=10> */
[----:B------:R-:W-:Y:S01]  /*9c70*/  F2FP.BF16.F32.PACK_AB R14, R11, R12 ;  /* 0x0000000c0b0e723e */ /* 0x000fe200000010ff */
[----:B------:R-:W-:Y:S01]  /*9c80*/  IMAD.MOV.U32 R12, RZ, RZ, R49 ;  /* 0x000000ffff0c7224 */ /* 0x000fe200078e0031 */
[----:B------:R-:W-:Y:S02]  /*9c90*/  F2FP.BF16.F32.PACK_AB R15, R46, R47 ;  /* 0x0000002f2e0f723e */ /* 0x000fe400000010ff */
[----:B------:R-:W-:Y:S02]  /*9ca0*/  F2FP.BF16.F32.PACK_AB R29, R29, R39 ;  /* 0x000000271d1d723e */ /* 0x000fe400000010ff */
[----:B------:R-:W-:-:S02]  /*9cb0*/  F2FP.BF16.F32.PACK_AB R28, R28, R40 ;  /* 0x000000281c1c723e */ /* 0x000fc400000010ff */
[----:B------:R-:W-:-:S07]  /*9cc0*/  F2FP.BF16.F32.PACK_AB R30, R45, R48 ;  /* 0x000000302d1e723e */ /* 0x000fce00000010ff */
.L_x_2751:
[----:B------:R-:W-:Y:S05]  /*9cd0*/  BSYNC B2 ;  /* 0x0000000000027941 */ /* 0x000fea0003800000 */
.L_x_2750:
[----:B-1----:R1:W-:Y:S04]  /*9ce0*/  ST.E.128 desc[UR60][R34.64], R12 ;  /* 0x0000000c22007985 */ /* 0x0023e8000c101d3c */
[----:B--2---:R1:W-:Y:S02]  /*9cf0*/  @!P4 ST.E.128 desc[UR60][R36.64], R28 ;  /* 0x0000001c2400c985 */ /* 0x0043e4000c101d3c */
.L_x_2749:
[----:B------:R-:W-:Y:S05]  /*9d00*/  BSYNC B1 ;  /* 0x0000000000017941 */ /* 0x000fea0003800000 */
.L_x_2748:
        /* <DEDUP_REMOVED lines=36> */
[----:B------:R-:W-:-:S02]  /*9f50*/  PRMT R53, R142, 0x5432, R53 ;  /* 0x000054328e357816 */ /* 0x000fc40000000035 */
[--C-:B------:R-:W-:Y:S01]  /*9f60*/  SHF.R.U64 R40, R66, 0x10, R67.reuse ;  /* 0x0000001042287819 */ /* 0x100fe20000001243 */
[----:B------:R-:W-:Y:S01]  /*9f70*/  IMAD.U32 R48, R65, 0x10000, RZ ;  /* 0x0001000041307824 */ /* 0x000fe200078e00ff */
[----:B------:R-:W-:Y:S02]  /*9f80*/  SHF.R.U32.HI R66, RZ, 0x10, R67 ;  /* 0x00000010ff427819 */ /* 0x000fe40000011643 */
[----:B------:R-:W-:Y:S01]  /*9f90*/  PRMT R144, R144, 0x5410, R37 ;  /* 0x0000541090907816 */ /* 0x000fe20000000025 */
[----:B------:R-:W-:Y:S01]  /*9fa0*/  IMAD.U32 R37, R53, 0x10000, RZ ;  /* 0x0001000035257824 */ /* 0x000fe200078e00ff */
[--C-:B------:R-:W-:Y:S01]  /*9fb0*/  SHF.R.U64 R38, R54, 0x10, R55.reuse ;  /* 0x0000001036267819 */ /* 0x100fe20000001237 */
[CC--:B------:R-:W-:Y:S01]  /*9fc0*/  FMUL.FTZ R50, R46.reuse, R48.reuse ;  /* 0x000000302e327220 */ /* 0x0c0fe20000410000 */
[----:B------:R-:W-:Y:S01]  /*9fd0*/  SHF.R.U32.HI R54, RZ, 0x10, R55 ;  /* 0x00000010ff367819 */ /* 0x000fe20000011637 */
[-C--:B------:R-:W-:Y:S01]  /*9fe0*/  FMUL.FTZ R46, R46, R37.reuse ;  /* 0x000000252e2e7220 */ /* 0x080fe20000410000 */
[----:B------:R-:W-:Y:S01]  /*9ff0*/  PRMT R66, R143, 0x5432, R66 ;  /* 0x000054328f427816 */ /* 0x000fe20000000042 */
[----:B------:R-:W-:Y:S01]  /*a000*/  FFMA.FTZ R37, R39, R37, -R50 ;  /* 0x0000002527257223 */ /* 0x000fe20000010832 */
[----:B------:R-:W-:Y:S01]  /*a010*/  LOP3.LUT R42, R29, 0xffff0000, RZ, 0xc0, !PT ;  /* 0xffff00001d2a7812 */ /* 0x000fe200078ec0ff */
[----:B------:R-:W-:Y:S01]  /*a020*/  FFMA.FTZ R39, R39, R48, R46 ;  /* 0x0000003027277223 */ /* 0x000fe2000001002e */
[----:B------:R-:W-:Y:S01]  /*a030*/  LOP3.LUT R65, R65, 0xffff0000, RZ, 0xc0, !PT ;  /* 0xffff000041417812 */ /* 0x000fe200078ec0ff */
[----:B------:R-:W-:Y:S01]  /*a040*/  IMAD.U32 R49, R66, 0x10000, RZ ;  /* 0x0001000042317824 */ /* 0x000fe200078e00ff */
[----:B------:R-:W-:Y:S01]  /*a050*/  LOP3.LUT R53, R53, 0xffff0000, RZ, 0xc0, !PT ;  /* 0xffff000035357812 */ /* 0x000fe200078ec0ff */
[----:B------:R-:W-:Y:S01]  /*a060*/  IMAD.U32 R29, R28, 0x10000, RZ ;  /* 0x000100001c1d7824 */ /* 0x000fe200078e00ff */
[----:B------:R-:W-:Y:S01]  /*a070*/  PRMT R54, R141, 0x5432, R54 ;  /* 0x000054328d367816 */ /* 0x000fe20000000036 */
[C---:B------:R-:W-:Y:S01]  /*a080*/  FMUL.FTZ R50, R42.reuse, R65 ;  /* 0x000000412a327220 */ /* 0x040fe20000410000 */
[----:B------:R-:W-:Y:S01]  /*a090*/  LOP3.LUT R41, R13, 0xffff0000, RZ, 0xc0, !PT ;  /* 0xffff00000d297812 */ /* 0x000fe200078ec0ff */
[----:B------:R-:W-:Y:S01]  /*a0a0*/  FMUL.FTZ R46, R42, R53 ;  /* 0x000000352a2e7220 */ /* 0x000fe20000410000 */
[----:B------:R-:W-:Y:S01]  /*a0b0*/  FMUL.FTZ R51, R47, R49 ;  /* 0x000000312f337220 */ /* 0x000fe20000410000 */
[----:B------:R-:W-:Y:S01]  /*a0c0*/  IMAD.U32 R48, R54, 0x10000, RZ ;  /* 0x0001000036307824 */ /* 0x000fe200078e00ff */
[----:B------:R-:W-:Y:S01]  /*a0d0*/  LOP3.LUT R31, R31, 0xffff0000, RZ, 0xc0, !PT ;  /* 0xffff00001f1f7812 */ /* 0x000fe200078ec0ff */
[C---:B------:R-:W-:Y:S01]  /*a0e0*/  FFMA.FTZ R42, R41.reuse, R53, -R50 ;  /* 0x00000035292a7223 */ /* 0x040fe20000010832 */
        /* <DEDUP_REMOVED lines=9> */
[----:B------:R-:W-:-:S02]  /*a180*/  IMAD.U32 R52, R144, 0x10000, RZ ;  /* 0x0001000090347824 */ /* 0x000fc400078e00ff */
[-C--:B------:R-:W-:Y:S01]  /*a190*/  FMUL.FTZ R56, R31, R48.reuse ;  /* 0x000000301f387220 */ /* 0x080fe20000410000 */
[----:B------:R-:W-:Y:S02]  /*a1a0*/  IMAD.U32 R50, R11, 0x10000, RZ ;  /* 0x000100000b327824 */ /* 0x000fe400078e00ff */
[----:B------:R-:W-:Y:S01]  /*a1b0*/  FFMA.FTZ R48, R15, R48, -R54 ;  /* 0x000000300f307223 */ /* 0x000fe20000010836 */
[----:B------:R-:W-:Y:S01]  /*a1c0*/  LOP3.LUT R28, R28, 0xffff0000, RZ, 0xc0, !PT ;  /* 0xffff00001c1c7812 */ /* 0x000fe200078ec0ff */
[----:B------:R-:W-:Y:S01]  /*a1d0*/  FMUL.FTZ R54, R29, R52 ;  /* 0x000000341d367220 */ /* 0x000fe20000410000 */
[----:B------:R-:W-:Y:S01]  /*a1e0*/  LOP3.LUT R47, R144, 0xffff0000, RZ, 0xc0, !PT ;  /* 0xffff0000902f7812 */ /* 0x000fe200078ec0ff */
[----:B------:R-:W-:Y:S01]  /*a1f0*/  IMAD.U32 R13, R12, 0x10000, RZ ;  /* 0x000100000c0d7824 */ /* 0x000fe200078e00ff */
        /* <DEDUP_REMOVED lines=8> */
[----:B------:R-:W-:Y:S01]  /*a280*/  LOP3.LUT R45, R14, 0xffff0000, RZ, 0xc0, !PT ;  /* 0xffff00000e2d7812 */ /* 0x000fe200078ec0ff */
[-C--:B------:R-:W-:Y:S01]  /*a290*/  FMUL.FTZ R51, R28, R31.reuse ;  /* 0x0000001f1c337220 */ /* 0x080fe20000410000 */
[C---:B------:R-:W-:Y:S01]  /*a2a0*/  IMAD.U32 R14, R30.reuse, 0x10000, RZ ;  /* 0x000100001e0e7824 */ /* 0x040fe200078e00ff */
[----:B------:R-:W-:Y:S01]  /*a2b0*/  LOP3.LUT R30, R30, 0xffff0000, RZ, 0xc0, !PT ;  /* 0xffff00001e1e7812 */ /* 0x000fe200078ec0ff */
[C---:B------:R-:W-:Y:S01]  /*a2c0*/  IMAD.U32 R28, R40.reuse, 0x10000, RZ ;  /* 0x00010000281c7824 */ /* 0x040fe200078e00ff */
[----:B------:R-:W-:Y:S01]  /*a2d0*/  LOP3.LUT R40, R40, 0xffff0000, RZ, 0xc0, !PT ;  /* 0xffff000028287812 */ /* 0x000fe200078ec0ff */
[C---:B------:R-:W-:Y:S01]  /*a2e0*/  IMAD.U32 R13, R38.reuse, 0x10000, RZ ;  /* 0x00010000260d7824 */ /* 0x040fe200078e00ff */
[----:B------:R-:W-:Y:S01]  /*a2f0*/  LOP3.LUT R38, R38, 0xffff0000, RZ, 0xc0, !PT ;  /* 0xffff000026267812 */ /* 0x000fe200078ec0ff */
[C---:B------:R-:W-:Y:S01]  /*a300*/  FFMA.FTZ R50, R12.reuse, R31, -R49 ;  /* 0x0000001f0c327223 */ /* 0x040fe20000010831 */
[----:B------:R-:W-:Y:S01]  /*a310*/  FFMA.FTZ R12, R12, R47, R51 ;  /* 0x0000002f0c0c7223 */ /* 0x000fe20000010033 */
[C---:B------:R-:W-:Y:S01]  /*a320*/  FMUL.FTZ R52, R14.reuse, R28 ;  /* 0x0000001c0e347220 */ /* 0x040fe20000410000 */
[-C--:B------:R-:W-:Y:S01]  /*a330*/  FMUL.FTZ R31, R14, R13.reuse ;  /* 0x0000000d0e1f7220 */ /* 0x080fe20000410000 */
[----:B------:R-:W-:Y:S01]  /*a340*/  FFMA.FTZ R15, R15, R66, R56 ;  /* 0x000000420f0f7223 */ /* 0x000fe20000010038 */
        /* <DEDUP_REMOVED lines=9> */
[----:B------:R-:W-:Y:S01]  /*a3e0*/  F2FP.BF16.F32.PACK_AB R44, R15, R44 ;  /* 0x0000002c0f2c723e */ /* 0x000fe200000010ff */
[----:B------:R-:W-:Y:S01]  /*a3f0*/  IMAD.MOV.U32 R15, RZ, RZ, R41 ;  /* 0x000000ffff0f7224 */ /* 0x000fe200078e0029 */
[----:B------:R-:W-:Y:S02]  /*a400*/  F2FP.BF16.F32.PACK_AB R50, R50, R11 ;  /* 0x0000000b3232723e */ /* 0x000fe400000010ff */
[----:B------:R-:W-:Y:S01]  /*a410*/  F2FP.BF16.F32.PACK_AB R28, R12, R29 ;  /* 0x0000001d0c1c723e */ /* 0x000fe200000010ff */
[----:B------:R-:W-:Y:S01]  /*a420*/  IMAD.MOV.U32 R29, RZ, RZ, R39 ;  /* 0x000000ffff1d7224 */ /* 0x000fe200078e0027 */
[----:B------:R-:W-:Y:S01]  /*a430*/  F2FP.BF16.F32.PACK_AB R14, R13, R52 ;  /* 0x000000340d0e723e */ /* 0x000fe200000010ff */
[----:B------:R-:W-:Y:S01]  /*a440*/  IMAD.MOV.U32 R12, RZ, RZ, R50 ;  /* 0x000000ffff0c7224 */ /* 0x000fe200078e0032 */
[----:B------:R-:W-:Y:S01]  /*a450*/  F2FP.BF16.F32.PACK_AB R30, R40, R31 ;  /* 0x0000001f281e723e */ /* 0x000fe200000010ff */
[----:B------:R-:W-:-:S02]  /*a460*/  IMAD.MOV.U32 R13, RZ, RZ, R37 ;  /* 0x000000ffff0d7224 */ /* 0x000fc400078e0025 */
[----:B------:R-:W-:-:S07]  /*a470*/  IMAD.MOV.U32 R31, RZ, RZ, R44 ;  /* 0x000000ffff1f7224 */ /* 0x000fce00078e002c */
.L_x_2753:
[----:B------:R-:W-:Y:S05]  /*a480*/  BSYNC B1 ;  /* 0x0000000000017941 */ /* 0x000fea0003800000 */
.L_x_2752:
[----:B-1----:R1:W-:Y:S01]  /*a490*/  ST.E.128 desc[UR60][R34.64], R12 ;  /* 0x0000000c22007985 */ /* 0x0023e2000c101d3c */
[----:B------:R-:W-:-:S13]  /*a4a0*/  ISETP.GE.AND P4, PT, R36, R133, PT ;  /* 0x000000852400720c */ /* 0x000fda0003f86270 */
[----:B------:R-:W-:Y:S05]  /*a4b0*/  @P4 BRA `(.L_x_2700) ;  /* 0x0000000400e04947 */ /* 0x000fea0003800000 */
[----:B------:R-:W-:-:S05]  /*a4c0*/  IMAD.WIDE R32, R36, 0x2, R32 ;  /* 0x0000000224207825 */ /* 0x000fca00078e0220 */
[----:B--2---:R2:W-:Y:S01]  /*a4d0*/  ST.E.128 desc[UR60][R32.64], R28 ;  /* 0x0000001c20007985 */ /* 0x0045e2000c101d3c */
[----:B------:R-:W-:Y:S05]  /*a4e0*/  BRA `(.L_x_2700) ;  /* 0x0000000400d47947 */ /* 0x000fea0003800000 */
.L_x_2665:
[----:B------:R-:W2:Y:S02]  /*a4f0*/  LDL R11, [R1+0x30] ;  /* 0x00003000010b7983 */ /* 0x000ea40000100800 */
[----:B--2---:R-:W-:-:S13]  /*a500*/  R2UR UR4, R11 ;  /* 0x000000000b0472ca */ /* 0x004fda00000e0000 */
[----:B------:R-:W-:-:S06]  /*a510*/  UISETP.NE.AND UP0, UPT, UR4, 0x3, UPT ;  /* 0x000000030400788c */ /* 0x000fcc000bf05270 */
[----:B------:R-:W-:-:S13]  /*a520*/  PLOP3.LUT P0, PT, PT, PT, UP0, 0x80, 0x0 ;  /* 0x000000000000781c */ /* 0x000fda0003f0f008 */
[----:B------:R-:W-:Y:S05]  /*a530*/  @!P0 BRA `(.L_x_2754) ;  /* 0x0000000000048947 */ /* 0x000fea0003800000 */
[----:B------:R-:W-:Y:S01]  /*a540*/  BPT.TRAP 0x1 ;  /* 0x000000040000795c */ /* 0x000fe20000300000 */
.L_x_2754:
[----:B------:R-:W-:Y:S01]  /*a550*/  IMAD R84, R18, 0x8, R2 ;  /* 0x0000000812547824 */ /* 0x000fe200078e0202 */
[----:B------:R-:W-:Y:S01]  /*a560*/  SHF.L.U32 R85, R171, 0x1f, RZ ;  /* 0x0000001fab557819 */ /* 0x000fe200000006ff */
[----:B------:R-:W-:Y:S01]  /*a570*/  BSSY B1, `(.L_x_2755) ;  /* 0x0000004000017945 */ /* 0x000fe20003800000 */
[----:B------:R-:W-:Y:S02]  /*a580*/  SHF.R.S32.HI R81, RZ, 0x1f, R80 ;  /* 0x0000001fff517819 */ /* 0x000fe40000011450 */
[----:B------:R-:W0:Y:S02]  /*a590*/  SYNCS.PHASECHK.TRANS64.TRYWAIT P4, [R84+URZ+0x2a890], R85 ;  /* 0x02a89055540075a7 */ /* 0x000e24000808017f */
[----:B0-----:R-:W-:Y:S05]  /*a5a0*/  @!P4 BRA `(.L_x_2756) ;  /* 0x000001c40044c947 */ /* 0x001fea0003800000 */
.L_x_3041:
[----:B------:R-:W-:Y:S05]  /*a5b0*/  BSYNC B1 ;  /* 0x0000000000017941 */ /* 0x000fea0003800000 */
.L_x_2755:
        /* <DEDUP_REMOVED lines=13> */
[----:B------:R-:W-:Y:S01]  /*a690*/  ULDC.64 UR4, c[0x0][0x308] ;  /* 0x0000c20000047ab9 */ /* 0x000fe20000000a00 */
[----:B------:R-:W-:-:S02]  /*a6a0*/  IADD3 R35, -R170, R83, RZ ;  /* 0x00000053aa237210 */ /* 0x000fc40007ffe1ff */
[----:B------:R-:W-:Y:S02]  /*a6b0*/  IMAD.IADD R13, R13, 0x1, R11 ;  /* 0x000000010d0d7824 */ /* 0x000fe400078e020b */
        /* <DEDUP_REMOVED lines=9> */
.L_x_3045:
        /* <DEDUP_REMOVED lines=37> */
.L_x_2759:
[----:B------:R-:W-:Y:S05]  /*a9a0*/  BSYNC B1 ;  /* 0x0000000000017941 */ /* 0x000fea0003800000 */
.L_x_2758:
[----:B------:R-:W-:-:S03]  /*a9b0*/  UMOV UR4, 0xffffffff ;  /* 0xffffffff00047882 */ /* 0x000fc60000000000 */
[----:B------:R-:W-:Y:S05]  /*a9c0*/  BRA.DIV UR4, `(.L_x_2760) ;  /* 0x000001c2049c7947 */ /* 0x000fea000b800000 */
[----:B-1----:R-:W1:Y:S04]  /*a9d0*/  SHFL.IDX PT, R33, R33, 0x1, 0x1c1f ;  /* 0x003c1f0021217f89 */ /* 0x002e6800000e0000 */
[----:B------:R-:W0:Y:S02]  /*a9e0*/  SHFL.IDX PT, R32, R32, 0x1, 0x1c1f ;  /* 0x003c1f0020207f89 */ /* 0x000e2400000e0000 */
.L_x_3049:
        /* <DEDUP_REMOVED lines=37> */
.L_x_2700:
[----:B------:R-:W-:Y:S05]  /*ac40*/  BSYNC B0 ;  /* 0x0000000000007941 */ /* 0x000fea0003800000 */
.L_x_2664:
        /* <DEDUP_REMOVED lines=17> */
.L_x_2762:
[----:B------:R-:W-:Y:S05]  /*ad60*/  BSYNC B0 ;  /* 0x0000000000007941 */ /* 0x000fea0003800000 */
.L_x_2761:
[----:B------:R-:W3:Y:S01]  /*ad70*/  SYNCS.PHASECHK.TRANS64.TRYWAIT P0, [R84+URZ+0x2a8b0], R85 ;  /* 0x02a8b055540075a7 */ /* 0x000ee2000800017f */
[----:B------:R-:W-:Y:S04]  /*ad80*/  BSSY B0, `(.L_x_2763) ;  /* 0x0000002000007945 */ /* 0x000fe80003800000 */
[----:B---3--:R-:W-:Y:S05]  /*ad90*/  @!P0 BRA `(.L_x_2764) ;  /* 0x000001bc00f48947 */ /* 0x008fea0003800000 */
.L_x_3050:
[----:B------:R-:W-:Y:S05]  /*ada0*/  BSYNC B0 ;  /* 0x0000000000007941 */ /* 0x000fea0003800000 */
.L_x_2763:
        /* <DEDUP_REMOVED lines=46> */
.L_x_2766:
[----:B------:R-:W-:Y:S05]  /*b090*/  BSYNC B0 ;  /* 0x0000000000007941 */ /* 0x000fea0003800000 */
.L_x_2765:
        /* <DEDUP_REMOVED lines=25> */
.L_x_2768:
[----:B------:R-:W-:Y:S05]  /*b230*/  BSYNC B0 ;  /* 0x0000000000007941 */ /* 0x000fea0003800000 */
.L_x_2767:
        /* <DEDUP_REMOVED lines=18> */
.L_x_2659:
[----:B------:R-:W2:Y:S01]  /*b360*/  LDC R0, c[0x0][0x448] ;  /* 0x00011200ff007b82 */ /* 0x000ea20000000800 */
[----:B------:R-:W-:Y:S01]  /*b370*/  BSSY B0, `(.L_x_2770) ;  /* 0x0000011000007945 */ /* 0x000fe20003800000 */
[----:B------:R-:W-:Y:S01]  /*b380*/  IMAD.MOV.U32 R72, RZ, RZ, RZ ;  /* 0x000000ffff487224 */ /* 0x000fe200078e00ff */
[----:B--2---:R-:W-:Y:S01]  /*b390*/  ISETP.NE.AND P1, PT, R0, 0x1, PT ;  /* 0x000000010000780c */ /* 0x004fe20003f25270 */
[----:B------:R-:W-:-:S12]  /*b3a0*/  VIADD R0, R186, 0x7f ;  /* 0x0000007fba007836 */ /* 0x000fd80000000000 */
[----:B------:R-:W2:Y:S08]  /*b3b0*/  @P1 LDC R3, c[0x0][0x44c] ;  /* 0x00011300ff031b82 */ /* 0x000eb00000000800 */
[----:B------:R-:W3:Y:S01]  /*b3c0*/  @P1 LDC R4, c[0x0][0x450] ;  /* 0x00011400ff041b82 */ /* 0x000ee20000000800 */
[----:B--2---:R-:W-:-:S05]  /*b3d0*/  @P1 IMAD.HI.U32 R3, R0, R3, RZ ;  /* 0x0000000300031227 */ /* 0x004fca00078e00ff */
[----:B---3--:R-:W-:-:S05]  /*b3e0*/  @P1 SHF.R.U32.HI R0, RZ, R4, R3 ;  /* 0x00000004ff001219 */ /* 0x008fca0000011603 */
[----:B------:R-:W-:-:S04]  /*b3f0*/  IMAD.IADD R0, R195, 0x1, R0 ;  /* 0x00000001c3007824 */ /* 0x000fc800078e0200 */
[----:B------:R-:W-:-:S05]  /*b400*/  IMAD.HI R0, R0, 0x2aaaaaab, RZ ;  /* 0x2aaaaaab00007827 */ /* 0x000fca00078e02ff */
[----:B------:R-:W-:-:S04]  /*b410*/  SHF.R.U32.HI R3, RZ, 0x1f, R0 ;  /* 0x0000001fff037819 */ /* 0x000fc80000011600 */
[----:B------:R-:W-:-:S04]  /*b420*/  LEA.HI.SX32 R3, R0, R3, 0x1c ;  /* 0x0000000300037211 */ /* 0x000fc800078fe2ff */
[----:B------:R-:W-:-:S04]  /*b430*/  VIMNMX R196, R196, R3, PT ;  /* 0x00000003c4c47248 */ /* 0x000fc80003fe0100 */
[----:B------:R-:W-:Y:S01]  /*b440*/  ISETP.GE.AND P1, PT, R196, 0x1, PT ;  /* 0x00000001c400780c */ /* 0x000fe20003f26270 */
[----:B------:R-:W-:-:S12]  /*b450*/  @P0 BRA `(.L_x_2771) ;  /* 0x0000000000080947 */ /* 0x000fd80003800000 */
[----:B------:R-:W2:Y:S02]  /*b460*/  FENCE.VIEW.ASYNC.G ;  /* 0x00000000000073c6 */ /* 0x000ea40000000100 */
[----:B--2---:R-:W-:Y:S06]  /*b470*/  BAR.ARV 0xc, 0x180 ;  /* 0x0306000000007b1d */ /* 0x004fec0000002000 */
.L_x_2771:
[----:B------:R-:W-:Y:S05]  /*b480*/  BSYNC B0 ;  /* 0x0000000000007941 */ /* 0x000fea0003800000 */
.L_x_2770:
[----:B------:R-:W-:Y:S04]  /*b490*/  BSSY B0, `(.L_x_2772) ;  /* 0x000001f000007945 */ /* 0x000fe80003800000 */
[----:B------:R-:W-:Y:S05]  /*b4a0*/  @!P1 BRA `(.L_x_2773) ;  /* 0x0000000000749947 */ /* 0x000fea0003800000 */
[----:B------:R-:W-:Y:S01]  /*b4b0*/  ISETP.NE.AND P0, PT, R201, RZ, PT ;  /* 0x000000ffc900720c */ /* 0x000fe20003f05270 */
[----:B------:R-:W-:-:S03]  /*b4c0*/  ULDC UR4, c[0x0][0x9f0] ;  /* 0x00027c0000047ab9 */ /* 0x000fc60000000800 */
[----:B------:R-:W-:-:S04]  /*b4d0*/  SEL R9, R201, UR4, P0 ;  /* 0x00000004c9097c07 */ /* 0x000fc80008000000 */
[-C--:B------:R-:W-:Y:S02]  /*b4e0*/  IABS R6, R9.reuse ;  /* 0x0000000900067213 */ /* 0x080fe40000000000 */
[----:B------:R-:W-:Y:S02]  /*b4f0*/  IADD3 R0, R9, -0x1, R196 ;  /* 0xffffffff09007810 */ /* 0x000fe40007ffe0c4 */
[----:B------:R-:W2:Y:S01]  /*b500*/  I2F.RP R3, R6 ;  /* 0x0000000600037306 */ /* 0x000ea20000209400 */
[-C--:B------:R-:W-:Y:S02]  /*b510*/  IABS R10, R9.reuse ;  /* 0x00000009000a7213 */ /* 0x080fe40000000000 */
        /* <DEDUP_REMOVED lines=22> */
.L_x_2773:
[----:B------:R-:W-:Y:S05]  /*b680*/  BSYNC B0 ;  /* 0x0000000000007941 */ /* 0x000fea0003800000 */
.L_x_2772:
[-C--:B------:R-:W-:Y:S01]  /*b690*/  IMAD R185, R207, R72.reuse, RZ ;  /* 0x00000048cfb97224 */ /* 0x080fe200078e02ff */
        /* <DEDUP_REMOVED lines=58> */
[----:B------:R-:W-:Y:S01]  /*ba40*/  IMAD.U32 R6, RZ, RZ, UR6 ;  /* 0x00000006ff067e24 */ /* 0x000fe2000f8e00ff */
[----:B------:R-:W-:Y:S01]  /*ba50*/  MOV R11, UR5 ;  /* 0x00000005000b7c02 */ /* 0x000fe20008000f00 */
[----:B------:R-:W-:-:S02]  /*ba60*/  IMAD.U32 R7, RZ, RZ, UR7 ;  /* 0x00000007ff077e24 */ /* 0x000fc4000f8e00ff */
[----:B------:R-:W-:Y:S02]  /*ba70*/  IMAD.U32 R10, RZ, RZ, UR4 ;  /* 0x00000004ff0a7e24 */ /* 0x000fe4000f8e00ff */
[----:B------:R-:W-:Y:S02]  /*ba80*/  IMAD.MOV.U32 R8, RZ, RZ, 0x70 ;  /* 0x00000070ff087424 */ /* 0x000fe400078e00ff */
[----:B------:R-:W-:Y:S02]  /*ba90*/  IMAD.MOV.U32 R12, RZ, RZ, 0x1 ;  /* 0x00000001ff0c7424 */ /* 0x000fe400078e00ff */
[----:B------:R-:W-:-:S07]  /*baa0*/  IMAD.MOV.U32 R13, RZ, RZ, RZ ;  /* 0x000000ffff0d7224 */ /* 0x000fce00078e00ff */
[----:B------:R-:W-:-:S07]  /*bab0*/  LEPC R20, `(.L_x_2775) ;  /* 0x000000001014794e */ /* 0x000fce0000000000 */
[----:B012-45:R-:W-:Y:S05]  /*bac0*/  CALL.ABS.NOINC R14 ;  /* 0x000000000e007343 */ /* 0x037fea0003c00000 */
.L_x_2775:
        /* <DEDUP_REMOVED lines=12> */
.L_x_2779:
[----:B---3--:R3:W0:Y:S02]  /*bb90*/  SYNCS.PHASECHK.TRANS64.TRYWAIT P0, [R2+URZ+0x2a800], R3 ;  /* 0x02a80003020075a7 */ /* 0x008624000800017f */
[----:B0-----:R-:W-:Y:S05]  /*bba0*/  @!P0 NANOSLEEP.SYNCS 0x989680 ;  /* 0x009896800000895d */ /* 0x001fea0003900000 */
[----:B------:R-:W0:Y:S02]  /*bbb0*/  @!P0 SYNCS.PHASECHK.TRANS64 P0, [R2+URZ+0x2a800], R3 ;  /* 0x02a80003020085a7 */ /* 0x000e24000800007f */
[----:B0-----:R-:W-:Y:S05]  /*bbc0*/  @!P0 BRA `(.L_x_2779) ;  /* 0xfffffffc00f08947 */ /* 0x001fea000383ffff */
.L_x_2778:
[----:B------:R-:W-:Y:S05]  /*bbd0*/  BSYNC B0 ;  /* 0x0000000000007941 */ /* 0x000fea0003800000 */
.L_x_2777:
[----:B------:R-:W-:Y:S05]  /*bbe0*/  BRA `(.L_x_2780) ;  /* 0x00000074005c7947 */ /* 0x000fea0003800000 */
.L_x_2776:
        /* <DEDUP_REMOVED lines=13> */
[----:B0-----:R-:W-:Y:S02]  /*bcc0*/  IMAD.IADD R27, R3, 0x1, R25 ;  /* 0x00000001031b7824 */ /* 0x001fe400078e0219 */
[----:B----4-:R-:W-:Y:S01]  /*bcd0*/  IMAD.IADD R29, R5, 0x1, R141 ;  /* 0x00000001051d7824 */ /* 0x010fe200078e028d */
[----:B------:R-:W-:Y:S06]  /*bce0*/  @!P0 BRA `(.L_x_2781) ;  /* 0x0000000000408947 */ /* 0x000fec0003800000 */
        /* <DEDUP_REMOVED lines=15> */
[----:B01----:R-:W-:Y:S05]  /*bde0*/  CALL.ABS.NOINC R14 ;  /* 0x000000000e007343 */ /* 0x003fea0003c00000 */
.L_x_2781:
[----:B------:R-:W-:Y:S01]  /*bdf0*/  ULDC.U8 UR4, c[0x0][0x410] ;  /* 0x0001040000047ab9 */ /* 0x000fe20000000000 */
[----:B------:R-:W-:Y:S01]  /*be00*/  BSSY B0, `(.L_x_2782) ;  /* 0x000072d000007945 */ /* 0x000fe20003800000 */
[----:B------:R-:W-:Y:S01]  /*be10*/  ISETP.NE.AND P0, PT, RZ, UR4, PT ;  /* 0x00000004ff007c0c */ /* 0x000fe2000bf05270 */
[----:B------:R-:W-:-:S12]  /*be20*/  IMAD.IADD R69, R170, 0x1, R186 ;  /* 0x00000001aa457824 */ /* 0x000fd800078e02ba */
[----:B------:R-:W-:Y:S05]  /*be30*/  @!P0 BRA `(.L_x_2783) ;  /* 0x0000003800888947 */ /* 0x000fea0003800000 */
[----:B------:R-:W0:Y:S01]  /*be40*/  LDC R10, c[0x0][0x448] ;  /* 0x00011200ff0a7b82 */ /* 0x000e220000000800 */
        /* <DEDUP_REMOVED lines=10> */
[----:B0-----:R-:W-:-:S13]  /*bef0*/  ISETP.NE.AND P0, PT, R10, 0x1, PT ;  /* 0x000000010a00780c */ /* 0x001fda0003f05270 */
[----:B------:R-:W0:Y:S08]  /*bf00*/  @P0 LDC R0, c[0x0][0x44c] ;  /* 0x00011300ff000b82 */ /* 0x000e300000000800 */
[----:B------:R-:W2:Y:S01]  /*bf10*/  @P0 LDC R5, c[0x0][0x450] ;  /* 0x00011400ff050b82 */ /* 0x000ea20000000800 */
[----:B0-----:R-:W-:-:S05]  /*bf20*/  @P0 IMAD.HI.U32 R0, R3, R0, RZ ;  /* 0x0000000003000227 */ /* 0x001fca00078e00ff */
[----:B--2---:R-:W-:Y:S01]  /*bf30*/  @P0 SHF.R.U32.HI R3, RZ, R5, R0 ;  /* 0x00000005ff030219 */ /* 0x004fe20000011600 */
        /* <DEDUP_REMOVED lines=18> */
[----:B------:R0:W2:Y:S04]  /*c060*/  SHFL.IDX PT, R9, R0, RZ, 0x1c1f ;  /* 0x001c1fff00097589 */ /* 0x0000a800000e0000 */
[----:B------:R0:W3:Y:S04]  /*c070*/  SHFL.IDX PT, R8, R65, RZ, 0x1c1f ;  /* 0x001c1fff41087589 */ /* 0x0000e800000e0000 */
[----:B------:R0:W4:Y:S04]  /*c080*/  SHFL.IDX PT, R30, R63, RZ, 0x1c1f ;  /* 0x001c1fff3f1e7589 */ /* 0x00012800000e0000 */
[----:B------:R0:W0:Y:S02]  /*c090*/  SHFL.IDX PT, R31, R3, RZ, 0x1c1f ;  /* 0x001c1fff031f7589 */ /* 0x00002400000e0000 */
.L_x_3056:
        /* <DEDUP_REMOVED lines=29> */
[-C--:B-1-3--:R-:W-:Y:S01]  /*c270*/  @!P3 IADD3 R28, P6, R8, R26.reuse, RZ ;  /* 0x0000001a081cb210 */ /* 0x08afe20007fde0ff */
[----:B------:R-:W-:Y:S01]  /*c280*/  @!P0 IMAD.SHL.U32 R32, R172, 0x2, RZ ;  /* 0x00000002ac208824 */ /* 0x000fe200078e00ff */
[----:B0-----:R-:W-:Y:S01]  /*c290*/  @!P3 IADD3 R26, P5, R31, R26, RZ ;  /* 0x0000001a1f1ab210 */ /* 0x001fe20007fbe0ff */
[----:B----4-:R-:W-:Y:S01]  /*c2a0*/  @!P4 IMAD.MOV.U32 R7, RZ, RZ, R30 ;  /* 0x000000ffff07c224 */ /* 0x010fe200078e001e */
[----:B------:R-:W-:Y:S01]  /*c2b0*/  @!P1 SHF.L.U64.HI R6, R174, 0x1, R81 ;  /* 0x00000001ae069819 */ /* 0x000fe20000010251 */
[--C-:B--2---:R-:W-:Y:S01]  /*c2c0*/  @!P3 IMAD.X R29, R9, 0x1, R5.reuse, P6 ;  /* 0x00000001091db824 */ /* 0x104fe200030e0605 */
        /* <DEDUP_REMOVED lines=9> */
[----:B------:R-:W-:-:S02]  /*c360*/  @!P4 IMAD.MOV.U32 R4, RZ, RZ, R8 ;  /* 0x000000ffff04c224 */ /* 0x000fc400078e0008 */
[----:B------:R-:W-:Y:S01]  /*c370*/  @!P1 IMAD.X R15, R9, 0x1, R6, P6 ;  /* 0x00000001090f9824 */ /* 0x000fe200030e0606 */
[----:B------:R-:W-:Y:S01]  /*c380*/  @!P1 IADD3 R12, P6, R31, R12, RZ ;  /* 0x0000000c1f0c9210 */ /* 0x000fe20007fde0ff */
[----:B------:R-:W-:-:S04]  /*c390*/  @!P4 IMAD.WIDE R4, R160, 0x2, R4 ;  /* 0x00000002a004c825 */ /* 0x000fc800078e0204 */
[----:B------:R-:W-:Y:S01]  /*c3a0*/  @!P1 IMAD.X R13, R30, 0x1, R6, P6 ;  /* 0x000000011e0d9824 */ /* 0x000fe200030e0606 */
[-C--:B------:R-:W-:Y:S01]  /*c3b0*/  @!P0 IADD3 R10, P6, R8, R32.reuse, RZ ;  /* 0x00000020080a8210 */ /* 0x080fe20007fde0ff */
[----:B------:R-:W-:Y:S01]  /*c3c0*/  @!P4 IMAD.MOV.U32 R6, RZ, RZ, R31 ;  /* 0x000000ffff06c224 */ /* 0x000fe200078e001f */
[----:B------:R0:W5:Y:S03]  /*c3d0*/  @!P4 LD.E.64 R60, desc[UR60][R4.64] ;  /* 0x0000003c043cc980 */ /* 0x000166000c101b00 */
[----:B------:R-:W-:Y:S02]  /*c3e0*/  @!P0 IMAD.X R11, R9, 0x1, R34, P6 ;  /* 0x00000001090b8824 */ /* 0x000fe400030e0622 */
[----:B------:R-:W-:Y:S01]  /*c3f0*/  @!P4 IMAD.WIDE R6, R160, 0x2, R6 ;  /* 0x00000002a006c825 */ /* 0x000fe200078e0206 */
[----:B0-----:R-:W-:-:S03]  /*c400*/  @!P0 IADD3 R4, P6, R31, R32, RZ ;  /* 0x000000201f048210 */ /* 0x001fc60007fde0ff */
[C---:B------:R-:W-:Y:S01]  /*c410*/  @!P5 IMAD.SHL.U32 R32, R176.reuse, 0x2, RZ ;  /* 0x00000002b020d824 */ /* 0x040fe200078e00ff */
[----:B------:R0:W5:Y:S01]  /*c420*/  @!P4 LD.E.64 R58, desc[UR60][R6.64] ;  /* 0x0000003c063ac980 */ /* 0x000162000c101b00 */
[----:B------:R-:W-:Y:S01]  /*c430*/  @!P5 SHF.L.U64.HI R33, R176, 0x1, R225 ;  /* 0x00000001b021d819 */ /* 0x000fe200000102e1 */
[----:B------:R-:W-:Y:S01]  /*c440*/  @!P0 IMAD.X R5, R30, 0x1, R34, P6 ;  /* 0x000000011e058824 */ /* 0x000fe200030e0622 */
[----:B------:R-:W-:Y:S02]  /*c450*/  CS2R R56, SRZ ;  /* 0x0000000000387805 */ /* 0x000fe4000001ff00 */
[----:B------:R-:W-:Y:S02]  /*c460*/  CS2R R54, SRZ ;  /* 0x0000000000367805 */ /* 0x000fe4000001ff00 */
[----:B0-----:R-:W-:Y:S02]  /*c470*/  @!P5 IADD3 R6, P4, R8, R32, RZ ;  /* 0x000000200806d210 */ /* 0x001fe40007f9e0ff */
[----:B------:R-:W-:-:S02]  /*c480*/  CS2R R52, SRZ ;  /* 0x0000000000347805 */ /* 0x000fc4000001ff00 */
[----:B------:R-:W-:Y:S02]  /*c490*/  @!P5 IADD3 R8, P6, R31, R32, RZ ;  /* 0x000000201f08d210 */ /* 0x000fe40007fde0ff */
[----:B------:R-:W-:Y:S02]  /*c4a0*/  CS2R R50, SRZ ;  /* 0x0000000000327805 */ /* 0x000fe4000001ff00 */
[----:B------:R-:W-:Y:S01]  /*c4b0*/  CS2R R48, SRZ ;  /* 0x0000000000307805 */ /* 0x000fe2000001ff00 */
[----:B------:R-:W-:Y:S01]  /*c4c0*/  @!P5 IMAD.X R7, R9, 0x1, R33, P4 ;  /* 0x000000010907d824 */ /* 0x000fe200020e0621 */
[----:B------:R-:W-:Y:S02]  /*c4d0*/  CS2R R46, SRZ ;  /* 0x00000000002e7805 */ /* 0x000fe4000001ff00 */
[----:B------:R-:W-:Y:S02]  /*c4e0*/  CS2R R44, SRZ ;  /* 0x00000000002c7805 */ /* 0x000fe4000001ff00 */
[----:B------:R-:W-:-:S02]  /*c4f0*/  CS2R R42, SRZ ;  /* 0x00000000002a7805 */ /* 0x000fc4000001ff00 */
[----:B------:R-:W-:Y:S02]  /*c500*/  CS2R R36, SRZ ;  /* 0x0000000000247805 */ /* 0x000fe4000001ff00 */
[----:B------:R-:W-:Y:S01]  /*c510*/  CS2R R38, SRZ ;  /* 0x0000000000267805 */ /* 0x000fe2000001ff00 */
[----:B------:R-:W-:Y:S01]  /*c520*/  @!P5 IMAD.X R9, R30, 0x1, R33, P6 ;  /* 0x000000011e09d824 */ /* 0x000fe200030e0621 */
        /* <DEDUP_REMOVED lines=10> */
.L_x_2786:
[----:B------:R-:W-:Y:S05]  /*c5d0*/  BSYNC B1 ;  /* 0x0000000000017941 */ /* 0x000fea0003800000 */
.L_x_2785:
[----:B0----5:R-:W-:Y:S01]  /*c5e0*/  IMAD.MOV.U32 R4, RZ, RZ, R58 ;  /* 0x000000ffff047224 */ /* 0x021fe200078e003a */
[----:B------:R-:W-:Y:S01]  /*c5f0*/  MOV R7, R55 ;  /* 0x0000003700077202 */ /* 0x000fe20000000f00 */
[----:B------:R-:W-:Y:S01]  /*c600*/  IMAD.MOV.U32 R5, RZ, RZ, R59 ;  /* 0x000000ffff057224 */ /* 0x000fe200078e003b */
[----:B------:R-:W-:Y:S01]  /*c610*/  UMOV UR4, 0xffffffff ;  /* 0xffffffff00047882 */ /* 0x000fe20000000000 */
        /* <DEDUP_REMOVED lines=42> */
[----:B----4-:R-:W-:Y:S02]  /*c8c0*/  CS2R R30, SRZ ;  /* 0x00000000001e7805 */ /* 0x010fe4000001ff00 */
[----:B------:R-:W-:Y:S02]  /*c8d0*/  PRMT R77, R5, 0x7610, R77 ;  /* 0x00007610054d7816 */ /* 0x000fe4000000004d */
[----:B------:R-:W-:Y:S02]  /*c8e0*/  PRMT R71, R6, 0x7610, R71 ;  /* 0x0000761006477816 */ /* 0x000fe40000000047 */
[----:B------:R-:W-:Y:S01]  /*c8f0*/  PRMT R73, R7, 0x7610, R73 ;  /* 0x0000761007497816 */ /* 0x000fe20000000049 */
[----:B------:R-:W-:Y:S06]  /*c900*/  BRA.DIV UR4, `(.L_x_2787) ;  /* 0x000001a604a07947 */ /* 0x000fec000b800000 */
[----:B------:R-:W0:Y:S04]  /*c910*/  SHFL.IDX PT, R0, R0, 0x1, 0x1c1f ;  /* 0x003c1f0000007f89 */ /* 0x000e2800000e0000 */
[----:B------:R-:W4:Y:S04]  /*c920*/  SHFL.IDX PT, R65, R65, 0x1, 0x1c1f ;  /* 0x003c1f0041417f89 */ /* 0x000f2800000e0000 */
[----:B------:R-:W0:Y:S04]  /*c930*/  SHFL.IDX PT, R63, R63, 0x1, 0x1c1f ;  /* 0x003c1f003f3f7f89 */ /* 0x000e2800000e0000 */
[----:B------:R0:W0:Y:S02]  /*c940*/  SHFL.IDX PT, R62, R3, 0x1, 0x1c1f ;  /* 0x003c1f00033e7f89 */ /* 0x00002400000e0000 */
.L_x_3062:
[----:B------:R-:W-:Y:S01]  /*c950*/  VIADD R4, R69, 0x40 ;  /* 0x0000004045047836 */ /* 0x000fe20000000000 */
[----:B0-----:R-:W-:Y:S01]  /*c960*/  LOP3.LUT R3, R181, 0x18, R16, 0xf8, !PT ;  /* 0x00000018b5037812 */ /* 0x001fe200078ef810 */
        /* <DEDUP_REMOVED lines=8> */
[----:B--23--:R-:W-:Y:S02]  /*c9f0*/  CS2R R8, SRZ ;  /* 0x0000000000087805 */ /* 0x00cfe4000001ff00 */
        /* <DEDUP_REMOVED lines=21> */
[CC--:B----4-:R-:W-:Y:S01]  /*cb50*/  @!P4 IADD3 R26, P5, R65.reuse, R24.reuse, RZ ;  /* 0x00000018411ac210 */ /* 0x0d0fe20007fbe0ff */
[----:B------:R-:W-:Y:S01]  /*cb60*/  @!P1 IMAD.SHL.U32 R4, R172, 0x2, RZ ;  /* 0x00000002ac049824 */ /* 0x000fe200078e00ff */
[----:B------:R-:W-:Y:S02]  /*cb70*/  @!P4 IADD3 R24, P6, R62, R24, RZ ;  /* 0x000000183e18c210 */ /* 0x000fe40007fde0ff */
[----:B------:R-:W-:Y:S01]  /*cb80*/  @!P2 SHF.L.U64.HI R81, R174, 0x1, R81 ;  /* 0x00000001ae51a819 */ /* 0x000fe20000010251 */
[--C-:B------:R-:W-:Y:S01]  /*cb90*/  @!P4 IMAD.X R27, R0, 0x1, R74.reuse, P5 ;  /* 0x00000001001bc824 */ /* 0x100fe200028e064a */
[-C--:B------:R-:W-:Y:S01]  /*cba0*/  @!P3 IADD3 R20, P5, R65, R14.reuse, RZ ;  /* 0x0000000e4114b210 */ /* 0x080fe20007fbe0ff */
[----:B------:R-:W-:Y:S01]  /*cbb0*/  @!P4 IMAD.X R25, R63, 0x1, R74, P6 ;  /* 0x000000013f19c824 */ /* 0x000fe200030e064a */
        /* <DEDUP_REMOVED lines=29> */
[----:B------:R-:W-:Y:S01]  /*cd90*/  @!P5 IMAD.X R7, R0, 0x1, R32, P6 ;  /* 0x000000010007d824 */ /* 0x000fe200030e0620 */
[----:B------:R-:W-:Y:S02]  /*cda0*/  @!P5 IADD3 R62, P6, R62, R33, RZ ;  /* 0x000000213e3ed210 */ /* 0x000fe40007fde0ff */
[----:B0-----:R-:W-:-:S03]  /*cdb0*/  CS2R R26, SRZ ;  /* 0x00000000001a7805 */ /* 0x001fc6000001ff00 */
[----:B------:R-:W-:Y:S01]  /*cdc0*/  @!P5 IMAD.X R63, R63, 0x1, R32, P6 ;  /* 0x000000013f3fd824 */ /* 0x000fe200030e0620 */
[----:B------:R-:W-:Y:S02]  /*cdd0*/  CS2R R32, SRZ ;  /* 0x0000000000207805 */ /* 0x000fe4000001ff00 */
[----:B-1----:R-:W-:Y:S01]  /*cde0*/  CS2R R20, SRZ ;  /* 0x0000000000147805 */ /* 0x002fe2000001ff00 */
[----:B------:R0:W5:Y:S04]  /*cdf0*/  @!P3 LD.E.64 R26, desc[UR60][R14.64] ;  /* 0x0000003c0e1ab980 */ /* 0x000168000c101b00 */
[----:B------:R1:W5:Y:S04]  /*ce00*/  @!P4 LD.E.64 R32, desc[UR60][R24.64] ;  /* 0x0000003c1820c980 */ /* 0x000368000c101b00 */
[----:B------:R2:W5:Y:S01]  /*ce10*/  @!P2 LD.E.64 R20, desc[UR60][R10.64] ;  /* 0x0000003c0a14a980 */ /* 0x000562000c101b00 */
[----:B0-----:R-:W-:-:S02]  /*ce20*/  CS2R R14, SRZ ;  /* 0x00000000000e7805 */ /* 0x001fc4000001ff00 */
        /* <DEDUP_REMOVED lines=9> */
.L_x_2789:
[----:B------:R-:W-:Y:S05]  /*cec0*/  BSYNC B1 ;  /* 0x0000000000017941 */ /* 0x000fea0003800000 */
.L_x_2788:
[----:B--2---:R-:W-:Y:S01]  /*ced0*/  LEA.HI R4, R205, R205, RZ, 0x1 ;  /* 0x000000cdcd047211 */ /* 0x004fe200078f08ff */
[----:B-----5:R-:W-:Y:S01]  /*cee0*/  IMAD.MOV.U32 R5, RZ, RZ, R30 ;  /* 0x000000ffff057224 */ /* 0x020fe200078e001e */
[----:B------:R-:W-:Y:S01]  /*cef0*/  VIADDMNMX R67, R67, -R186, 0x80, PT ;  /* 0x0000008043437446 */ /* 0x000fe200038009ba */
[C---:B------:R-:W-:Y:S01]  /*cf00*/  VIADD R6, R3.reuse, 0xc400 ;  /* 0x0000c40003067836 */ /* 0x040fe20000000000 */
[----:B------:R-:W-:Y:S01]  /*cf10*/  LOP3.LUT R4, R4, 0xfffffffe, RZ, 0xc0, !PT ;  /* 0xfffffffe04047812 */ /* 0x000fe200078ec0ff */
[----:B------:R-:W-:Y:S01]  /*cf20*/  VIADD R0, R3, 0xc440 ;  /* 0x0000c44003007836 */ /* 0x000fe20000000000 */
[----:B------:R-:W-:Y:S01]  /*cf30*/  PRMT R105, R5, 0x7610, R105 ;  /* 0x0000761005697816 */ /* 0x000fe20000000069 */
[----:B------:R-:W-:Y:S01]  /*cf40*/  IMAD.MOV.U32 R5, RZ, RZ, R31 ;  /* 0x000000ffff057224 */ /* 0x000fe200078e001f */
[----:B------:R-:W-:Y:S01]  /*cf50*/  @P0 IADD3 R0, R6, -0x40, RZ ;  /* 0xffffffc006000810 */ /* 0x000fe20007ffe0ff */
[----:B------:R-:W-:Y:S01]  /*cf60*/  IMAD.IADD R4, R205, 0x1, -R4 ;  /* 0x00000001cd047824 */ /* 0x000fe200078e0a04 */
[----:B------:R-:W-:Y:S01]  /*cf70*/  BSSY B1, `(.L_x_2790) ;  /* 0x000002f000017945 */ /* 0x000fe20003800000 */
[----:B------:R-:W-:Y:S01]  /*cf80*/  IMAD.MOV.U32 R6, RZ, RZ, R32 ;  /* 0x000000ffff067224 */ /* 0x000fe200078e0020 */
[----:B------:R-:W-:Y:S01]  /*cf90*/  PRMT R106, R5, 0x7610, R106 ;  /* 0x00007610056a7816 */ /* 0x000fe2000000006a */
[----:B------:R-:W-:Y:S01]  /*cfa0*/  IMAD.MOV.U32 R7, RZ, RZ, R33 ;  /* 0x000000ffff077224 */ /* 0x000fe200078e0021 */
[----:B------:R-:W-:Y:S01]  /*cfb0*/  SHF.L.U32 R5, R4, 0x1f, RZ ;  /* 0x0000001f04057819 */ /* 0x000fe200000006ff */
        /* <DEDUP_REMOVED lines=36> */
[----:B------:R-:W-:Y:S01]  /*d200*/  ISETP.GE.AND P1, PT, R170, R67, PT ;  /* 0x00000043aa00720c */ /* 0x000fe20003f26270 */
[----:B------:R-:W-:Y:S01]  /*d210*/  IMAD.MOV.U32 R4, RZ, RZ, R10 ;  /* 0x000000ffff047224 */ /* 0x000fe200078e000a */
[----:B------:R-:W-:Y:S01]  /*d220*/  PRMT R75, R7, 0x7610, R75 ;  /* 0x00007610074b7816 */ /* 0x000fe2000000004b */
[----:B------:R-:W-:Y:S01]  /*d230*/  IMAD.MOV.U32 R6, RZ, RZ, R11 ;  /* 0x000000ffff067224 */ /* 0x000fe200078e000b */
[----:B------:R-:W-:Y:S01]  /*d240*/  PRMT R76, R64, 0x7610, R76 ;  /* 0x00007610404c7816 */ /* 0x000fe2000000004c */
[----:B0-----:R-:W-:Y:S08]  /*d250*/  @!P0 BRA `(.L_x_2791) ;  /* 0x0000019c00c08947 */ /* 0x001ff00003800000 */
.L_x_3063:
[----:B------:R-:W-:Y:S05]  /*d260*/  BSYNC B1 ;  /* 0x0000000000017941 */ /* 0x000fea0003800000 */
.L_x_2790:
        /* <DEDUP_REMOVED lines=14> */
[----:B------:R-:W-:Y:S02]  /*d350*/  SHF.R.U32.HI R111, RZ, 0x10, R61 ;  /* 0x00000010ff6f7819 */ /* 0x000fe4000001163d */
[----:B------:R-:W-:Y:S02]  /*d360*/  SHF.R.U32.HI R112, RZ, 0x10, R59 ;  /* 0x00000010ff707819 */ /* 0x000fe4000001163b */
[----:B------:R-:W-:Y:S02]  /*d370*/  SHF.R.U64 R113, R60, 0x10, R61 ;  /* 0x000000103c717819 */ /* 0x000fe4000000123d */
[----:B------:R-:W-:Y:S02]  /*d380*/  SHF.R.U64 R61, R58, 0x10, R59 ;  /* 0x000000103a3d7819 */ /* 0x000fe4000000123b */
[----:B------:R-:W-:Y:S02]  /*d390*/  PRMT R111, R110, 0x5410, R111 ;  /* 0x000054106e6f7816 */ /* 0x000fe4000000006f */
[----:B------:R-:W-:-:S02]  /*d3a0*/  PRMT R110, R109, 0x5410, R112 ;  /* 0x000054106d6e7816 */ /* 0x000fc40000000070 */
[----:B------:R-:W-:Y:S02]  /*d3b0*/  PRMT R60, R66, 0x5432, R61 ;  /* 0x00005432423c7816 */ /* 0x000fe4000000003d */
[----:B------:R-:W-:Y:S01]  /*d3c0*/  PRMT R58, R70, 0x5432, R113 ;  /* 0x00005432463a7816 */ /* 0x000fe20000000071 */
[C---:B------:R-:W-:Y:S01]  /*d3d0*/  IMAD.U32 R115, R110.reuse, 0x10000, RZ ;  /* 0x000100006e737824 */ /* 0x040fe200078e00ff */
[C---:B------:R-:W-:Y:S01]  /*d3e0*/  LOP3.LUT R114, R111.reuse, 0xffff0000, RZ, 0xc0, !PT ;  /* 0xffff00006f727812 */ /* 0x040fe200078ec0ff */
[----:B------:R-:W-:Y:S01]  /*d3f0*/  IMAD.U32 R113, R111, 0x10000, RZ ;  /* 0x000100006f717824 */ /* 0x000fe200078e00ff */
[----:B------:R-:W-:Y:S02]  /*d400*/  LOP3.LUT R110, R110, 0xffff0000, RZ, 0xc0, !PT ;  /* 0xffff00006e6e7812 */ /* 0x000fe400078ec0ff */
[C---:B0-----:R-:W-:Y:S01]  /*d410*/  LOP3.LUT R61, R6.reuse, 0xffff0000, RZ, 0xc0, !PT ;  /* 0xffff0000063d7812 */ /* 0x041fe200078ec0ff */
[----:B------:R-:W-:Y:S01]  /*d420*/  IMAD.U32 R112, R6, 0x10000, RZ ;  /* 0x0001000006707824 */ /* 0x000fe200078e00ff */
[C---:B------:R-:W-:Y:S01]  /*d430*/  LOP3.LUT R109, R7.reuse, 0xffff0000, RZ, 0xc0, !PT ;  /* 0xffff0000076d7812 */ /* 0x040fe200078ec0ff */
[----:B------:R-:W-:Y:S01]  /*d440*/  IMAD.U32 R59, R7, 0x10000, RZ ;  /* 0x00010000073b7824 */ /* 0x000fe200078e00ff */
[C---:B------:R-:W-:Y:S01]  /*d450*/  LOP3.LUT R7, R4.reuse, 0xffff0000, RZ, 0xc0, !PT ;  /* 0xffff000004077812 */ /* 0x040fe200078ec0ff */
[C---:B------:R-:W-:Y:S01]  /*d460*/  FMUL.FTZ R111, R61.reuse, R115 ;  /* 0x000000733d6f7220 */ /* 0x040fe20000410000 */
[----:B------:R-:W-:Y:S01]  /*d470*/  FMUL.FTZ R116, R61, R113 ;  /* 0x000000713d747220 */ /* 0x000fe20000410000 */
[----:B------:R-:W-:Y:S01]  /*d480*/  IMAD.U32 R6, R4, 0x10000, RZ ;  /* 0x0001000004067824 */ /* 0x000fe200078e00ff */
[C---:B------:R-:W-:Y:S01]  /*d490*/  LOP3.LUT R61, R5.reuse, 0xffff0000, RZ, 0xc0, !PT ;  /* 0xffff0000053d7812 */ /* 0x040fe200078ec0ff */
[----:B------:R-:W-:-:S02]  /*d4a0*/  IMAD.U32 R4, R5, 0x10000, RZ ;  /* 0x0001000005047824 */ /* 0x000fc400078e00ff */
[C---:B------:R-:W-:Y:S01]  /*d4b0*/  FFMA.FTZ R5, R112.reuse, R113, -R111 ;  /* 0x0000007170057223 */ /* 0x040fe2000001086f */
[----:B------:R-:W-:Y:S01]  /*d4c0*/  FFMA.FTZ R112, R112, R115, R116 ;  /* 0x0000007370707223 */ /* 0x000fe20000010074 */
[C---:B------:R-:W-:Y:S01]  /*d4d0*/  FMUL.FTZ R118, R109.reuse, R110 ;  /* 0x0000006e6d767220 */ /* 0x040fe20000410000 */
[-C--:B------:R-:W-:Y:S01]  /*d4e0*/  FMUL.FTZ R116, R109, R114.reuse ;  /* 0x000000726d747220 */ /* 0x080fe20000410000 */
        /* <DEDUP_REMOVED lines=19> */
.L_x_2795:
[----:B------:R-:W-:Y:S05]  /*d620*/  BSYNC B2 ;  /* 0x0000000000027941 */ /* 0x000fea0003800000 */
.L_x_2794:
[----:B------:R-:W-:Y:S04]  /*d630*/  BSSY B2, `(.L_x_2796) ;  /* 0x0000030000027945 */ /* 0x000fe80003800000 */
[----:B------:R-:W-:Y:S05]  /*d640*/  @P1 BRA `(.L_x_2797) ;  /* 0x0000000000b81947 */ /* 0x000fea0003800000 */
[----:B0-----:R-:W0:Y:S01]  /*d650*/  LDS.128 R4, [R0] ;  /* 0x0000000000047984 */ /* 0x001e220000000c00 */
        /* <DEDUP_REMOVED lines=16> */
[C---:B------:R-:W-:Y:S01]  /*d760*/  LOP3.LUT R7, R4.reuse, 0xffff0000, RZ, 0xc0, !PT ;  /* 0xffff000004077812 */ /* 0x040fe200078ec0ff */
[C---:B------:R-:W-:Y:S01]  /*d770*/  FMUL.FTZ R61, R55.reuse, R59 ;  /* 0x0000003b373d7220 */ /* 0x040fe20000410000 */
[----:B------:R-:W-:Y:S01]  /*d780*/  FMUL.FTZ R60, R55, R58 ;  /* 0x0000003a373c7220 */ /* 0x000fe20000410000 */
[C---:B------:R-:W-:Y:S01]  /*d790*/  FMUL.FTZ R55, R57.reuse, R102 ;  /* 0x0000006639377220 */ /* 0x040fe20000410000 */
[----:B------:R-:W-:Y:S01]  /*d7a0*/  FMUL.FTZ R57, R57, R104 ;  /* 0x0000006839397220 */ /* 0x000fe20000410000 */
[----:B------:R-:W-:-:S02]  /*d7b0*/  IMAD.U32 R6, R4, 0x10000, RZ ;  /* 0x0001000004067824 */ /* 0x000fc400078e00ff */
[C---:B------:R-:W-:Y:S01]  /*d7c0*/  FFMA.FTZ R61, R54.reuse, R58, -R61 ;  /* 0x0000003a363d7223 */ /* 0x040fe2000001083d */
[----:B------:R-:W-:Y:S01]  /*d7d0*/  FFMA.FTZ R60, R54, R59, R60 ;  /* 0x0000003b363c7223 */ /* 0x000fe2000001003c */
[C---:B------:R-:W-:Y:S01]  /*d7e0*/  FFMA.FTZ R104, R56.reuse, R104, -R55 ;  /* 0x0000006838687223 */ /* 0x040fe20000010837 */
        /* <DEDUP_REMOVED lines=20> */
.L_x_2797:
[----:B------:R-:W-:Y:S05]  /*d930*/  BSYNC B2 ;  /* 0x0000000000027941 */ /* 0x000fea0003800000 */
.L_x_2796:
        /* <DEDUP_REMOVED lines=18> */
[----:B------:R-:W-:Y:S01]  /*da60*/  IMAD.U32 R52, R7, 0x10000, RZ ;  /* 0x0001000007347824 */ /* 0x000fe200078e00ff */
[----:B------:R-:W-:Y:S01]  /*da70*/  SHF.L.U32 R7, R5, 0x10, RZ ;  /* 0x0000001005077819 */ /* 0x000fe200000006ff */
[C---:B------:R-:W-:Y:S01]  /*da80*/  FMUL.FTZ R56, R51.reuse, R54 ;  /* 0x0000003633387220 */ /* 0x040fe20000410000 */
[----:B------:R-:W-:Y:S01]  /*da90*/  FMUL.FTZ R57, R51, R55 ;  /* 0x0000003733397220 */ /* 0x000fe20000410000 */
[----:B------:R-:W-:Y:S01]  /*daa0*/  FMUL.FTZ R51, R53, R95 ;  /* 0x0000005f35337220 */ /* 0x000fe20000410000 */
[----:B------:R-:W-:-:S02]  /*dab0*/  IMAD.U32 R6, R4, 0x10000, RZ ;  /* 0x0001000004067824 */ /* 0x000fc400078e00ff */
[----:B------:R-:W-:Y:S01]  /*dac0*/  FFMA.FTZ R59, R50, R55, R56 ;  /* 0x00000037323b7223 */ /* 0x000fe20000010038 */
[-C--:B------:R-:W-:Y:S01]  /*dad0*/  FMUL.FTZ R55, R53, R93.reuse ;  /* 0x0000005d35377220 */ /* 0x080fe20000410000 */
[----:B------:R-:W-:Y:S01]  /*dae0*/  FFMA.FTZ R93, R52, R93, -R51 ;  /* 0x0000005d345d7223 */ /* 0x000fe20000010833 */
[----:B------:R-:W-:Y:S01]  /*daf0*/  IMAD.U32 R53, R96, 0x10000, RZ ;  /* 0x0001000060357824 */ /* 0x000fe200078e00ff */
[----:B------:R-:W-:Y:S01]  /*db00*/  LOP3.LUT R4, R4, 0xffff0000, RZ, 0xc0, !PT ;  /* 0xffff000004047812 */ /* 0x000fe200078ec0ff */
[----:B------:R-:W-:Y:S01]  /*db10*/  IMAD.U32 R51, R94, 0x10000, RZ ;  /* 0x000100005e337824 */ /* 0x000fe200078e00ff */
[----:B------:R-:W-:Y:S01]  /*db20*/  LOP3.LUT R5, R5, 0xffff0000, RZ, 0xc0, !PT ;  /* 0xffff000005057812 */ /* 0x000fe200078ec0ff */
[----:B------:R-:W-:Y:S01]  /*db30*/  FFMA.FTZ R54, R50, R54, -R57 ;  /* 0x0000003632367223 */ /* 0x000fe20000010839 */
        /* <DEDUP_REMOVED lines=16> */
.L_x_2799:
[----:B------:R-:W-:Y:S05]  /*dc40*/  BSYNC B2 ;  /* 0x0000000000027941 */ /* 0x000fea0003800000 */
.L_x_2798:
        /* <DEDUP_REMOVED lines=48> */
.L_x_2801:
[----:B------:R-:W-:Y:S05]  /*df50*/  BSYNC B2 ;  /* 0x0000000000027941 */ /* 0x000fea0003800000 */
.L_x_2800:
        /* <DEDUP_REMOVED lines=48> */
.L_x_2803:
[----:B------:R-:W-:Y:S05]  /*e260*/  BSYNC B2 ;  /* 0x0000000000027941 */ /* 0x000fea0003800000 */
.L_x_2802:
[----:B------:R-:W-:Y:S05]  /*e270*/  @P5 BRA `(.L_x_2793) ;  /* 0x0000000000b85947 */ /* 0x000fea0003800000 */
[----:B01234-:R-:W0:Y:S01]  /*e280*/  LDS.128 R4, [R0+0x8000] ;  /* 0x0080000000047984 */ /* 0x01fe220000000c00 */
        /* <DEDUP_REMOVED lines=8> */
[C---:B------:R-:W-:Y:S01]  /*e310*/  IMAD.U32 R42, R73.reuse, 0x10000, RZ ;  /* 0x00010000492a7824 */ /* 0x040fe200078e00ff */
[----:B------:R-:W-:Y:S01]  /*e320*/  LOP3.LUT R73, R73, 0xffff0000, RZ, 0xc0, !PT ;  /* 0xffff000049497812 */ /* 0x000fe200078ec0ff */
[C---:B------:R-:W-:Y:S01]  /*e330*/  IMAD.U32 R43, R70.reuse, 0x10000, RZ ;  /* 0x00010000462b7824 */ /* 0x040fe200078e00ff */
[----:B------:R-:W-:Y:S02]  /*e340*/  LOP3.LUT R70, R70, 0xffff0000, RZ, 0xc0, !PT ;  /* 0xffff000046467812 */ /* 0x000fe400078ec0ff */
[C---:B0-----:R-:W-:Y:S01]  /*e350*/  LOP3.LUT R37, R6.reuse, 0xffff0000, RZ, 0xc0, !PT ;  /* 0xffff000006257812 */ /* 0x041fe200078ec0ff */
[----:B------:R-:W-:Y:S01]  /*e360*/  IMAD.U32 R36, R6, 0x10000, RZ ;  /* 0x0001000006247824 */ /* 0x000fe200078e00ff */
[C---:B------:R-:W-:Y:S01]  /*e370*/  LOP3.LUT R39, R7.reuse, 0xffff0000, RZ, 0xc0, !PT ;  /* 0xffff000007277812 */ /* 0x040fe200078ec0ff */
[----:B------:R-:W-:-:S02]  /*e380*/  IMAD.U32 R38, R7, 0x10000, RZ ;  /* 0x0001000007267824 */ /* 0x000fc400078e00ff */
[C---:B------:R-:W-:Y:S01]  /*e390*/  FMUL.FTZ R46, R37.reuse, R42 ;  /* 0x0000002a252e7220 */ /* 0x040fe20000410000 */
[-C--:B------:R-:W-:Y:S01]  /*e3a0*/  FMUL.FTZ R45, R37, R43.reuse ;  /* 0x0000002b252d7220 */ /* 0x080fe20000410000 */
[C---:B------:R-:W-:Y:S01]  /*e3b0*/  FMUL.FTZ R37, R39.reuse, R70 ;  /* 0x0000004627257220 */ /* 0x040fe20000410000 */
[----:B------:R-:W-:Y:S02]  /*e3c0*/  IMAD.U32 R6, R4, 0x10000, RZ ;  /* 0x0001000004067824 */ /* 0x000fe400078e00ff */
[C---:B------:R-:W-:Y:S01]  /*e3d0*/  FFMA.FTZ R47, R36.reuse, R43, R46 ;  /* 0x0000002b242f7223 */ /* 0x040fe2000001002e */
[-C--:B------:R-:W-:Y:S01]  /*e3e0*/  FMUL.FTZ R43, R39, R73.reuse ;  /* 0x00000049272b7220 */ /* 0x080fe20000410000 */
        /* <DEDUP_REMOVED lines=23> */
.L_x_2793:
[----:B------:R-:W-:Y:S05]  /*e560*/  BSYNC B1 ;  /* 0x0000000000017941 */ /* 0x000fea0003800000 */
.L_x_2792:
        /* <DEDUP_REMOVED lines=58> */
.L_x_2806:
[----:B------:R-:W-:Y:S05]  /*e910*/  BSYNC B1 ;  /* 0x0000000000017941 */ /* 0x000fea0003800000 */
.L_x_2805:
        /* <DEDUP_REMOVED lines=48> */
.L_x_2808:
[----:B------:R-:W-:Y:S05]  /*ec20*/  BSYNC B1 ;  /* 0x0000000000017941 */ /* 0x000fea0003800000 */
.L_x_2807:
[----:B------:R-:W-:Y:S04]  /*ec30*/  BSSY B1, `(.L_x_2809) ;  /* 0x0000030000017945 */ /* 0x000fe80003800000 */
[----:B------:R-:W-:Y:S05]  /*ec40*/  @P2 BRA `(.L_x_2810) ;  /* 0x0000000000b82947 */ /* 0x000fea0003800000 */
[----:B01----:R-:W0:Y:S01]  /*ec50*/  LDS.128 R4, [R3+0x12400] ;  /* 0x0124000003047984 */ /* 0x003e220000000c00 */
        /* <DEDUP_REMOVED lines=21> */
[C---:B------:R-:W-:Y:S01]  /*edb0*/  FFMA.FTZ R35, R26.reuse, R31, R32 ;  /* 0x0000001f1a237223 */ /* 0x040fe20000010020 */
        /* <DEDUP_REMOVED lines=23> */
.L_x_2810:
[----:B------:R-:W-:Y:S05]  /*ef30*/  BSYNC B1 ;  /* 0x0000000000017941 */ /* 0x000fea0003800000 */
.L_x_2809:
        /* <DEDUP_REMOVED lines=48> */
.L_x_2812:
[----:B------:R-:W-:Y:S05]  /*f240*/  BSYNC B1 ;  /* 0x0000000000017941 */ /* 0x000fea0003800000 */
.L_x_2811:
        /* <DEDUP_REMOVED lines=48> */
.L_x_2814:
[----:B------:R-:W-:Y:S05]  /*f550*/  BSYNC B1 ;  /* 0x0000000000017941 */ /* 0x000fea0003800000 */
.L_x_2813:
        /* <DEDUP_REMOVED lines=48> */
.L_x_2783:
[----:B------:R-:W0:Y:S01]  /*f860*/  LDC R64, c[0x0][0x448] ;  /* 0x00011200ff407b82 */ /* 0x000e220000000800 */
[----:B------:R-:W-:Y:S01]  /*f870*/  IMAD R3, R206, 0x40, R69 ;  /* 0x00000040ce037824 */ /* 0x000fe200078e0245 */
[----:B------:R-:W-:Y:S01]  /*f880*/  ULDC.64 UR4, c[0x0][0x3f8] ;  /* 0x0000fe0000047ab9 */ /* 0x000fe20000000a00 */
[----:B------:R-:W-:Y:S01]  /*f890*/  ULDC.64 UR6, c[0x0][0x408] ;  /* 0x0001020000067ab9 */ /* 0x000fe20000000a00 */
[----:B------:R-:W-:Y:S02]  /*f8a0*/  IMAD.MOV.U32 R4, RZ, RZ, R24 ;  /* 0x000000ffff047224 */ /* 0x000fe400078e0018 */
[----:B------:R-:W-:Y:S02]  /*f8b0*/  IMAD.MOV.U32 R6, RZ, RZ, R140 ;  /* 0x000000ffff067224 */ /* 0x000fe400078e008c */
[----:B------:R-:W-:Y:S01]  /*f8c0*/  IMAD.MOV.U32 R7, RZ, RZ, R29 ;  /* 0x000000ffff077224 */ /* 0x000fe200078e001d */
        /* <DEDUP_REMOVED lines=12> */
[----:B------:R-:W-:-:S04]  /*f990*/  IMAD.WIDE.U32 R6, R3, UR6, R6 ;  /* 0x0000000603067c25 */ /* 0x000fc8000f8e0006 */
[----:B------:R-:W-:Y:S01]  /*f9a0*/  IMAD R61, R3, UR7, R0 ;  /* 0x00000007033d7c24 */ /* 0x000fe2000f8e0200 */
[----:B------:R-:W-:Y:S01]  /*f9b0*/  ULDC.64 UR6, c[0x0][0x400] ;  /* 0x0001000000067ab9 */ /* 0x000fe20000000a00 */
[----:B------:R-:W-:Y:S01]  /*f9c0*/  IMAD.IADD R21, R5, 0x1, R21 ;  /* 0x0000000105157824 */ /* 0x000fe200078e0215 */
[----:B------:R-:W-:Y:S01]  /*f9d0*/  LEA R3, P0, R4, UR4, 0x1 ;  /* 0x0000000404037c11 */ /* 0x000fe2000f8008ff */
[----:B------:R-:W-:Y:S01]  /*f9e0*/  IMAD.IADD R61, R7, 0x1, R61 ;  /* 0x00000001073d7824 */ /* 0x000fe200078e023d */
[----:B------:R-:W-:Y:S01]  /*f9f0*/  LEA R0, P1, R6, UR6, 0x1 ;  /* 0x0000000606007c11 */ /* 0x000fe2000f8208ff */
[----:B------:R-:W-:Y:S01]  /*fa00*/  UMOV UR4, 0xffffffff ;  /* 0xffffffff00047882 */ /* 0x000fe20000000000 */
[----:B------:R-:W-:Y:S02]  /*fa10*/  LEA.HI.X R21, R4, UR5, R21, 0x1, P0 ;  /* 0x0000000504157c11 */ /* 0x000fe400080f0c15 */
[----:B------:R-:W-:Y:S01]  /*fa20*/  LEA.HI.X R61, R6, UR7, R61, 0x1, P1 ;  /* 0x00000007063d7c11 */ /* 0x000fe200088f0c3d */
[----:B------:R-:W-:Y:S08]  /*fa30*/  BRA.DIV UR4, `(.L_x_2815) ;  /* 0x0000017604dc7947 */ /* 0x000ff0000b800000 */
[----:B------:R0:W2:Y:S04]  /*fa40*/  SHFL.IDX PT, R5, R21, RZ, 0x1c1f ;  /* 0x001c1fff15057589 */ /* 0x0000a800000e0000 */
[----:B------:R0:W3:Y:S04]  /*fa50*/  SHFL.IDX PT, R4, R3, RZ, 0x1c1f ;  /* 0x001c1fff03047589 */ /* 0x0000e800000e0000 */
[----:B------:R0:W4:Y:S04]  /*fa60*/  SHFL.IDX PT, R7, R61, RZ, 0x1c1f ;  /* 0x001c1fff3d077589 */ /* 0x00012800000e0000 */
[----:B------:R0:W0:Y:S02]  /*fa70*/  SHFL.IDX PT, R8, R0, RZ, 0x1c1f ;  /* 0x001c1fff00087589 */ /* 0x00002400000e0000 */
.L_x_3069:
        /* <DEDUP_REMOVED lines=11> */
[----:B-1----:R-:W-:Y:S02]  /*fb30*/  CS2R R28, SRZ ;  /* 0x00000000001c7805 */ /* 0x002fe4000001ff00 */
[----:B------:R-:W-:-:S02]  /*fb40*/  CS2R R30, SRZ ;  /* 0x00000000001e7805 */ /* 0x000fc4000001ff00 */
[----:B------:R-:W-:Y:S02]  /*fb50*/  CS2R R24, SRZ ;  /* 0x0000000000187805 */ /* 0x000fe4000001ff00 */
[----:B------:R-:W-:Y:S01]  /*fb60*/  CS2R R26, SRZ ;  /* 0x00000000001a7805 */ /* 0x000fe2000001ff00 */
[----:B------:R-:W-:Y:S06]  /*fb70*/  @P0 BRA `(.L_x_2817) ;  /* 0x0000000000940947 */ /* 0x000fec0003800000 */
[----:B------:R-:W-:Y:S01]  /*fb80*/  ULDC UR4, c[0x0][0x3f4] ;  /* 0x0000fd0000047ab9 */ /* 0x000fe20000000800 */
[----:B---3--:R-:W-:Y:S01]  /*fb90*/  IMAD.MOV.U32 R12, RZ, RZ, R4 ;  /* 0x000000ffff0c7224 */ /* 0x008fe200078e0004 */
[----:B------:R-:W-:Y:S01]  /*fba0*/  ISETP.GE.AND P2, PT, R16, UR4, PT ;  /* 0x0000000410007c0c */ /* 0x000fe2000bf46270 */
[----:B--2---:R-:W-:Y:S01]  /*fbb0*/  IMAD.MOV.U32 R13, RZ, RZ, R5 ;  /* 0x000000ffff0d7224 */ /* 0x004fe200078e0005 */
[----:B------:R-:W-:Y:S02]  /*fbc0*/  ISETP.GE.AND P3, PT, R163, UR4, PT ;  /* 0x00000004a3007c0c */ /* 0x000fe4000bf66270 */
[----:B------:R-:W-:Y:S02]  /*fbd0*/  CS2R R28, SRZ ;  /* 0x00000000001c7805 */ /* 0x000fe4000001ff00 */
[----:B------:R-:W-:Y:S02]  /*fbe0*/  ISETP.GE.AND P4, PT, R164, UR4, PT ;  /* 0x00000004a4007c0c */ /* 0x000fe4000bf86270 */
[----:B------:R-:W-:-:S02]  /*fbf0*/  CS2R R30, SRZ ;  /* 0x00000000001e7805 */ /* 0x000fc4000001ff00 */
[----:B------:R-:W-:Y:S02]  /*fc00*/  CS2R R40, SRZ ;  /* 0x0000000000287805 */ /* 0x000fe4000001ff00 */
[----:B------:R-:W-:Y:S02]  /*fc10*/  CS2R R42, SRZ ;  /* 0x00000000002a7805 */ /* 0x000fe4000001ff00 */
[----:B------:R-:W-:Y:S01]  /*fc20*/  CS2R R26, SRZ ;  /* 0x00000000001a7805 */ /* 0x000fe2000001ff00 */
[C---:B------:R-:W-:Y:S01]  /*fc30*/  @!P2 IMAD.SHL.U32 R9, R16.reuse, 0x2, RZ ;  /* 0x000000021009a824 */ /* 0x040fe200078e00ff */
[----:B------:R-:W-:Y:S01]  /*fc40*/  @!P2 SHF.L.U64.HI R20, R16, 0x1, R17 ;  /* 0x000000011014a819 */ /* 0x000fe20000010211 */
[----:B------:R-:W-:Y:S02]  /*fc50*/  @!P3 IMAD.SHL.U32 R15, R166, 0x8, RZ ;  /* 0x00000008a60fb824 */ /* 0x000fe400078e00ff */
[----:B------:R-:W-:Y:S01]  /*fc60*/  @!P4 IMAD.SHL.U32 R25, R167, 0x8, RZ ;  /* 0x00000008a719c824 */ /* 0x000fe200078e00ff */
[-C--:B------:R-:W-:Y:S01]  /*fc70*/  @!P2 IADD3 R4, P0, R4, R9.reuse, RZ ;  /* 0x000000090404a210 */ /* 0x080fe20007f1e0ff */
[----:B------:R-:W-:Y:S01]  /*fc80*/  @!P3 IMAD.WIDE R10, R15, 0x2, R12 ;  /* 0x000000020f0ab825 */ /* 0x000fe200078e020c */
[----:B0-----:R-:W-:-:S03]  /*fc90*/  @!P2 IADD3 R6, P1, R8, R9, RZ ;  /* 0x000000090806a210 */ /* 0x001fc60007f3e0ff */
[----:B----4-:R-:W-:Y:S01]  /*fca0*/  IMAD.MOV.U32 R9, RZ, RZ, R7 ;  /* 0x000000ffff097224 */ /* 0x010fe200078e0007 */
[----:B------:R-:W-:Y:S01]  /*fcb0*/  CS2R R36, SRZ ;  /* 0x0000000000247805 */ /* 0x000fe2000001ff00 */
[----:B------:R-:W-:Y:S01]  /*fcc0*/  @!P4 IMAD.WIDE R12, R25, 0x2, R12 ;  /* 0x00000002190cc825 */ /* 0x000fe200078e020c */
[----:B------:R-:W-:Y:S02]  /*fcd0*/  CS2R R38, SRZ ;  /* 0x0000000000267805 */ /* 0x000fe4000001ff00 */
[----:B------:R-:W-:Y:S02]  /*fce0*/  CS2R R32, SRZ ;  /* 0x0000000000207805 */ /* 0x000fe4000001ff00 */
[----:B------:R-:W-:Y:S01]  /*fcf0*/  CS2R R34, SRZ ;  /* 0x0000000000227805 */ /* 0x000fe2000001ff00 */
[--C-:B------:R-:W-:Y:S01]  /*fd00*/  @!P3 IMAD.WIDE R14, R15, 0x2, R8.reuse ;  /* 0x000000020f0eb825 */ /* 0x100fe200078e0208 */
[----:B------:R-:W-:Y:S02]  /*fd10*/  CS2R R44, SRZ ;  /* 0x00000000002c7805 */ /* 0x000fe4000001ff00 */
[----:B------:R-:W-:Y:S01]  /*fd20*/  CS2R R46, SRZ ;  /* 0x00000000002e7805 */ /* 0x000fe2000001ff00 */
[----:B------:R1:W5:Y:S01]  /*fd30*/  @!P3 LD.E.128 R28, desc[UR60][R10.64] ;  /* 0x0000003c0a1cb980 */ /* 0x000362000c101d00 */
[----:B------:R-:W-:Y:S01]  /*fd40*/  @!P4 IMAD.WIDE R8, R25, 0x2, R8 ;  /* 0x000000021908c825 */ /* 0x000fe200078e0208 */
[----:B------:R-:W-:-:S02]  /*fd50*/  CS2R R24, SRZ ;  /* 0x0000000000187805 */ /* 0x000fc4000001ff00 */
[----:B------:R1:W5:Y:S01]  /*fd60*/  @!P3 LD.E.128 R40, desc[UR60][R14.64] ;  /* 0x0000003c0e28b980 */ /* 0x000362000c101d00 */
[--C-:B------:R-:W-:Y:S02]  /*fd70*/  @!P2 IMAD.X R5, R5, 0x1, R20.reuse, P0 ;  /* 0x000000010505a824 */ /* 0x100fe400000e0614 */
[----:B------:R-:W-:Y:S01]  /*fd80*/  @!P2 IMAD.X R7, R7, 0x1, R20, P1 ;  /* 0x000000010707a824 */ /* 0x000fe200008e0614 */
[----:B------:R1:W5:Y:S04]  /*fd90*/  @!P4 LD.E.128 R24, desc[UR60][R12.64] ;  /* 0x0000003c0c18c980 */ /* 0x000368000c101d00 */
[----:B------:R1:W5:Y:S04]  /*fda0*/  @!P4 LD.E.128 R36, desc[UR60][R8.64] ;  /* 0x0000003c0824c980 */ /* 0x000368000c101d00 */
[----:B------:R1:W5:Y:S04]  /*fdb0*/  @!P2 LD.E.128 R32, desc[UR60][R4.64] ;  /* 0x0000003c0420a980 */ /* 0x000368000c101d00 */
[----:B------:R1:W5:Y:S02]  /*fdc0*/  @!P2 LD.E.128 R44, desc[UR60][R6.64] ;  /* 0x0000003c062ca980 */ /* 0x000364000c101d00 */
.L_x_2817:
[----:B------:R-:W-:Y:S05]  /*fdd0*/  BSYNC B1 ;  /* 0x0000000000017941 */ /* 0x000fea0003800000 */
.L_x_2816:
[----:B-1-3-5:R-:W-:Y:S01]  /*fde0*/  IMAD.MOV.U32 R4, RZ, RZ, R44 ;  /* 0x000000ffff047224 */ /* 0x02afe200078e002c */
[----:B--2---:R-:W-:Y:S01]  /*fdf0*/  MOV R5, R45 ;  /* 0x0000002d00057202 */ /* 0x004fe20000000f00 */
[----:B------:R-:W-:Y:S01]  /*fe00*/  IMAD.MOV.U32 R6, RZ, RZ, R46 ;  /* 0x000000ffff067224 */ /* 0x000fe200078e002e */
[----:B------:R-:W-:Y:S01]  /*fe10*/  UMOV UR4, 0xffffffff ;  /* 0xffffffff00047882 */ /* 0x000fe20000000000 */
        /* <DEDUP_REMOVED lines=43> */
[----:B------:R-:W-:Y:S02]  /*100d0*/  CS2R R4, SRZ ;  /* 0x0000000000047805 */ /* 0x000fe4000001ff00 */
[----:B------:R-:W-:Y:S02]  /*100e0*/  PRMT R90, R6, 0x7610, R90 ;  /* 0x00007610065a7816 */ /* 0x000fe4000000005a */
[----:B------:R-:W-:Y:S01]  /*100f0*/  PRMT R91, R7, 0x7610, R91 ;  /* 0x00007610075b7816 */ /* 0x000fe2000000005b */
[----:B------:R-:W-:Y:S06]  /*10100*/  BRA.DIV UR4, `(.L_x_2818) ;  /* 0x00000172049c7947 */ /* 0x000fec000b800000 */
[----:B0-----:R-:W0:Y:S04]  /*10110*/  SHFL.IDX PT, R21, R21, 0x1, 0x1c1f ;  /* 0x003c1f0015157f89 */ /* 0x001e2800000e0000 */
[----:B------:R1:W2:Y:S04]  /*10120*/  SHFL.IDX PT, R20, R3, 0x1, 0x1c1f ;  /* 0x003c1f0003147f89 */ /* 0x0002a800000e0000 */
[----:B------:R-:W3:Y:S04]  /*10130*/  SHFL.IDX PT, R61, R61, 0x1, 0x1c1f ;  /* 0x003c1f003d3d7f89 */ /* 0x000ee800000e0000 */
[----:B-1----:R-:W4:Y:S02]  /*10140*/  SHFL.IDX PT, R0, R0, 0x1, 0x1c1f ;  /* 0x003c1f0000007f89 */ /* 0x002f2400000e0000 */
.L_x_3075:
        /* <DEDUP_REMOVED lines=16> */
[----:B--2---:R-:W-:Y:S01]  /*10250*/  IMAD.MOV.U32 R6, RZ, RZ, R20 ;  /* 0x000000ffff067224 */ /* 0x004fe200078e0014 */
[----:B------:R-:W-:Y:S01]  /*10260*/  ISETP.GE.AND P3, PT, R163, UR4, PT ;  /* 0x00000004a3007c0c */ /* 0x000fe2000bf66270 */
[----:B0-----:R-:W-:Y:S01]  /*10270*/  IMAD.MOV.U32 R7, RZ, RZ, R21 ;  /* 0x000000ffff077224 */ /* 0x001fe200078e0015 */
[----:B------:R-:W-:Y:S01]  /*10280*/  ISETP.GE.AND P4, PT, R164, UR4, PT ;  /* 0x00000004a4007c0c */ /* 0x000fe2000bf86270 */
[----:B----4-:R-:W-:Y:S01]  /*10290*/  IMAD.MOV.U32 R8, RZ, RZ, R0 ;  /* 0x000000ffff087224 */ /* 0x010fe200078e0000 */
[----:B------:R-:W-:Y:S01]  /*102a0*/  ISETP.GE.AND P2, PT, R16, UR4, PT ;  /* 0x0000000410007c0c */ /* 0x000fe2000bf46270 */
[----:B---3--:R-:W-:Y:S01]  /*102b0*/  IMAD.MOV.U32 R9, RZ, RZ, R61 ;  /* 0x000000ffff097224 */ /* 0x008fe200078e003d */
[----:B------:R-:W-:Y:S02]  /*102c0*/  CS2R R52, SRZ ;  /* 0x0000000000347805 */ /* 0x000fe4000001ff00 */
[----:B------:R-:W-:-:S02]  /*102d0*/  CS2R R54, SRZ ;  /* 0x0000000000367805 */ /* 0x000fc4000001ff00 */
[----:B------:R-:W-:Y:S02]  /*102e0*/  CS2R R10, SRZ ;  /* 0x00000000000a7805 */ /* 0x000fe4000001ff00 */
[----:B------:R-:W-:Y:S02]  /*102f0*/  CS2R R56, SRZ ;  /* 0x0000000000387805 */ /* 0x000fe4000001ff00 */
[----:B------:R-:W-:Y:S01]  /*10300*/  CS2R R58, SRZ ;  /* 0x00000000003a7805 */ /* 0x000fe2000001ff00 */
[----:B------:R-:W-:Y:S02]  /*10310*/  @!P3 IMAD.SHL.U32 R13, R166, 0x8, RZ ;  /* 0x00000008a60db824 */ /* 0x000fe400078e00ff */
[----:B------:R-:W-:Y:S02]  /*10320*/  @!P4 IMAD.SHL.U32 R63, R167, 0x8, RZ ;  /* 0x00000008a73fc824 */ /* 0x000fe400078e00ff */
[----:B------:R-:W-:Y:S02]  /*10330*/  @!P2 IMAD.SHL.U32 R3, R16, 0x2, RZ ;  /* 0x000000021003a824 */ /* 0x000fe400078e00ff */
[----:B------:R-:W-:-:S03]  /*10340*/  @!P3 IMAD.WIDE R4, R13, 0x2, R6 ;  /* 0x000000020d04b825 */ /* 0x000fc600078e0206 */
[-C--:B------:R-:W-:Y:S01]  /*10350*/  @!P2 IADD3 R60, P1, R0, R3.reuse, RZ ;  /* 0x00000003003ca210 */ /* 0x080fe20007f3e0ff */
[----:B------:R-:W-:Y:S01]  /*10360*/  @!P4 IMAD.WIDE R6, R63, 0x2, R6 ;  /* 0x000000023f06c825 */ /* 0x000fe200078e0206 */
[----:B------:R-:W-:Y:S01]  /*10370*/  @!P2 IADD3 R20, P0, R20, R3, RZ ;  /* 0x000000031414a210 */ /* 0x000fe20007f1e0ff */
[----:B------:R0:W5:Y:S01]  /*10380*/  @!P3 LD.E.128 R52, desc[UR60][R4.64] ;  /* 0x0000003c0434b980 */ /* 0x000162000c101d00 */
[----:B------:R-:W-:Y:S01]  /*10390*/  @!P2 SHF.L.U64.HI R0, R16, 0x1, R17 ;  /* 0x000000011000a819 */ /* 0x000fe20000010211 */
[--C-:B------:R-:W-:Y:S01]  /*103a0*/  @!P3 IMAD.WIDE R12, R13, 0x2, R8.reuse ;  /* 0x000000020d0cb825 */ /* 0x100fe200078e0208 */
[----:B------:R-:W-:Y:S01]  /*103b0*/  CS2R R14, SRZ ;  /* 0x00000000000e7805 */ /* 0x000fe2000001ff00 */
[----:B------:R1:W5:Y:S02]  /*103c0*/  @!P4 LD.E.128 R56, desc[UR60][R6.64] ;  /* 0x0000003c0638c980 */ /* 0x000364000c101d00 */
[----:B------:R-:W-:Y:S01]  /*103d0*/  @!P4 IMAD.WIDE R62, R63, 0x2, R8 ;  /* 0x000000023f3ec825 */ /* 0x000fe200078e0208 */
[----:B------:R-:W-:-:S02]  /*103e0*/  CS2R R8, SRZ ;  /* 0x0000000000087805 */ /* 0x000fc4000001ff00 */
[----:B------:R-:W-:Y:S02]  /*103f0*/  CS2R R48, SRZ ;  /* 0x0000000000307805 */ /* 0x000fe4000001ff00 */
[----:B------:R-:W-:Y:S02]  /*10400*/  CS2R R50, SRZ ;  /* 0x0000000000327805 */ /* 0x000fe4000001ff00 */
[----:B0-----:R-:W-:Y:S01]  /*10410*/  CS2R R4, SRZ ;  /* 0x0000000000047805 */ /* 0x001fe2000001ff00 */
[--C-:B------:R-:W-:Y:S01]  /*10420*/  @!P2 IMAD.X R21, R21, 0x1, R0.reuse, P0 ;  /* 0x000000011515a824 */ /* 0x100fe200000e0600 */
[----:B------:R0:W5:Y:S01]  /*10430*/  @!P3 LD.E.128 R8, desc[UR60][R12.64] ;  /* 0x0000003c0c08b980 */ /* 0x000162000c101d00 */
[----:B-1----:R-:W-:Y:S01]  /*10440*/  CS2R R6, SRZ ;  /* 0x0000000000067805 */ /* 0x002fe2000001ff00 */
[----:B------:R-:W-:Y:S02]  /*10450*/  @!P2 IMAD.X R61, R61, 0x1, R0, P1 ;  /* 0x000000013d3da824 */ /* 0x000fe400008e0600 */
[----:B------:R1:W5:Y:S04]  /*10460*/  @!P2 LD.E.128 R48, desc[UR60][R20.64] ;  /* 0x0000003c1430a980 */ /* 0x000368000c101d00 */
[----:B------:R1:W5:Y:S01]  /*10470*/  @!P2 LD.E.128 R4, desc[UR60][R60.64] ;  /* 0x0000003c3c04a980 */ /* 0x000362000c101d00 */
[----:B0-----:R-:W-:-:S06]  /*10480*/  CS2R R12, SRZ ;  /* 0x00000000000c7805 */ /* 0x001fcc000001ff00 */
[----:B------:R1:W5:Y:S02]  /*10490*/  @!P4 LD.E.128 R12, desc[UR60][R62.64] ;  /* 0x0000003c3e0cc980 */ /* 0x000364000c101d00 */
.L_x_2820:
[----:B------:R-:W-:Y:S05]  /*104a0*/  BSYNC B1 ;  /* 0x0000000000017941 */ /* 0x000fea0003800000 */
.L_x_2819:
[----:B----4-:R-:W-:Y:S01]  /*104b0*/  LEA.HI R0, R205, R205, RZ, 0x1 ;  /* 0x000000cdcd007211 */ /* 0x010fe200078f08ff */
[----:B-----5:R-:W-:Y:S01]  /*104c0*/  IMAD.MOV.U32 R3, RZ, RZ, R4 ;  /* 0x000000ffff037224 */ /* 0x020fe200078e0004 */
[----:B-1----:R-:W-:Y:S01]  /*104d0*/  MOV R60, R48 ;  /* 0x00000030003c7202 */ /* 0x002fe20000000f00 */
[----:B------:R-:W-:Y:S01]  /*104e0*/  IMAD.MOV.U32 R62, RZ, RZ, R49 ;  /* 0x000000ffff3e7224 */ /* 0x000fe200078e0031 */
[----:B------:R-:W-:Y:S01]  /*104f0*/  LOP3.LUT R0, R0, 0xfffffffe, RZ, 0xc0, !PT ;  /* 0xfffffffe00007812 */ /* 0x000fe200078ec0ff */
[----:B------:R-:W-:Y:S01]  /*10500*/  IMAD.MOV.U32 R63, RZ, RZ, R50 ;  /* 0x000000ffff3f7224 */ /* 0x000fe200078e0032 */
[----:B------:R-:W-:Y:S01]  /*10510*/  PRMT R94, R3, 0x7610, R94 ;  /* 0x00007610035e7816 */ /* 0x000fe2000000005e */
[----:B------:R-:W-:Y:S01]  /*10520*/  IMAD.MOV.U32 R3, RZ, RZ, R6 ;  /* 0x000000ffff037224 */ /* 0x000fe200078e0006 */
[----:B------:R-:W-:Y:S01]  /*10530*/  PRMT R98, R60, 0x7610, R98 ;  /* 0x000076103c627816 */ /* 0x000fe20000000062 */
[----:B------:R-:W-:Y:S01]  /*10540*/  IMAD.IADD R0, R205, 0x1, -R0 ;  /* 0x00000001cd007824 */ /* 0x000fe200078e0a00 */
[----:B------:R-:W-:Y:S01]  /*10550*/  PRMT R99, R62, 0x7610, R99 ;  /* 0x000076103e637816 */ /* 0x000fe20000000063 */
[----:B--2---:R-:W-:Y:S01]  /*10560*/  IMAD.MOV.U32 R20, RZ, RZ, R5 ;  /* 0x000000ffff147224 */ /* 0x004fe200078e0005 */
[----:B------:R-:W-:Y:S01]  /*10570*/  PRMT R96, R3, 0x7610, R96 ;  /* 0x0000761003607816 */ /* 0x000fe20000000060 */
[----:B------:R-:W-:Y:S01]  /*10580*/  IMAD.MOV.U32 R3, RZ, RZ, R8 ;  /* 0x000000ffff037224 */ /* 0x000fe200078e0008 */
[----:B---3--:R-:W-:Y:S01]  /*10590*/  SHF.L.U32 R61, R0, 0x1f, RZ ;  /* 0x0000001f003d7819 */ /* 0x008fe200000006ff */
[----:B------:R-:W-:Y:S01]  /*105a0*/  IMAD.MOV.U32 R0, RZ, RZ, R11 ;  /* 0x000000ffff007224 */ /* 0x000fe200078e000b */
[----:B------:R-:W-:Y:S01]  /*105b0*/  PRMT R100, R63, 0x7610, R100 ;  /* 0x000076103f647816 */ /* 0x000fe20000000064 */
[----:B0-----:R-:W-:Y:S01]  /*105c0*/  IMAD.MOV.U32 R21, RZ, RZ, R7 ;  /* 0x000000ffff157224 */ /* 0x001fe200078e0007 */
        /* <DEDUP_REMOVED lines=17> */
[----:B------:R-:W-:Y:S01]  /*106e0*/  VIADDMNMX R3, R64, -R186, 0x80, PT ;  /* 0x0000008040037446 */ /* 0x000fe200038009ba */
        /* <DEDUP_REMOVED lines=17> */
.L_x_3076:
[----:B------:R-:W-:Y:S05]  /*10800*/  BSYNC B1 ;  /* 0x0000000000017941 */ /* 0x000fea0003800000 */
.L_x_2821:
        /* <DEDUP_REMOVED lines=24> */
[----:B------:R-:W-:Y:S02]  /*10990*/  SHF.R.U64 R115, R34, 0x10, R35 ;  /* 0x0000001022737819 */ /* 0x000fe40000001223 */
[----:B------:R-:W-:Y:S02]  /*109a0*/  IADD3 R93, R63, R62, R183 ;  /* 0x0000003e3f5d7210 */ /* 0x000fe40007ffe0b7 */
[----:B------:R-:W0:Y:S01]  /*109b0*/  LDS.128 R60, [R92+0xc400] ;  /* 0x00c400005c3c7984 */ /* 0x000e220000000c00 */
[----:B------:R-:W-:Y:S02]  /*109c0*/  PRMT R113, R113, 0x5410, R110 ;  /* 0x0000541071717816 */ /* 0x000fe4000000006e */
[----:B------:R-:W-:Y:S01]  /*109d0*/  IMAD R93, R93, 0x2, R2 ;  /* 0x000000025d5d7824 */ /* 0x000fe200078e0202 */
[----:B------:R-:W-:-:S02]  /*109e0*/  SHF.R.U32.HI R32, RZ, 0x10, R33 ;  /* 0x00000010ff207819 */ /* 0x000fc40000011621 */
[----:B------:R-:W-:Y:S01]  /*109f0*/  SHF.R.U32.HI R34, RZ, 0x10, R45 ;  /* 0x00000010ff227819 */ /* 0x000fe2000001162d */
[----:B------:R-:W-:Y:S01]  /*10a00*/  IMAD.U32 R121, R113, 0x10000, RZ ;  /* 0x0001000071797824 */ /* 0x000fe200078e00ff */
[----:B------:R-:W1:Y:S01]  /*10a10*/  LDS.128 R64, [R93+0xc400] ;  /* 0x00c400005d407984 */ /* 0x000e620000000c00 */
[--C-:B------:R-:W-:Y:S02]  /*10a20*/  SHF.R.U64 R44, R46, 0x10, R47.reuse ;  /* 0x000000102e2c7819 */ /* 0x100fe4000000122f */
[----:B------:R-:W-:Y:S02]  /*10a30*/  SHF.R.U32.HI R33, RZ, 0x10, R47 ;  /* 0x00000010ff217819 */ /* 0x000fe4000001162f */
[----:B------:R-:W-:Y:S02]  /*10a40*/  PRMT R47, R78, 0x5432, R117 ;  /* 0x000054324e2f7816 */ /* 0x000fe40000000075 */
[----:B------:R-:W-:Y:S02]  /*10a50*/  PRMT R34, R73, 0x5432, R34 ;  /* 0x0000543249227816 */ /* 0x000fe40000000022 */
[----:B------:R-:W-:Y:S01]  /*10a60*/  SHF.R.U32.HI R111, RZ, 0x10, R35 ;  /* 0x00000010ff6f7819 */ /* 0x000fe20000011623 */
[----:B------:R-:W-:Y:S01]  /*10a70*/  IMAD.U32 R119, R47, 0x10000, RZ ;  /* 0x000100002f777824 */ /* 0x000fe200078e00ff */
[----:B------:R-:W-:Y:S01]  /*10a80*/  PRMT R32, R77, 0x5432, R32 ;  /* 0x000054324d207816 */ /* 0x000fe20000000020 */
[----:B------:R-:W-:Y:S01]  /*10a90*/  IMAD.U32 R120, R34, 0x10000, RZ ;  /* 0x0001000022787824 */ /* 0x000fe200078e00ff */
[----:B------:R-:W-:-:S02]  /*10aa0*/  PRMT R35, R76, 0x5432, R115 ;  /* 0x000054324c237816 */ /* 0x000fc40000000073 */
[----:B------:R-:W-:Y:S01]  /*10ab0*/  PRMT R33, R70, 0x5432, R33 ;  /* 0x0000543246217816 */ /* 0x000fe20000000021 */
[----:B------:R-:W-:Y:S01]  /*10ac0*/  IMAD.U32 R122, R32, 0x10000, RZ ;  /* 0x00010000207a7824 */ /* 0x000fe200078e00ff */
[----:B------:R-:W-:Y:S02]  /*10ad0*/  PRMT R45, R74, 0x5432, R111 ;  /* 0x000054324a2d7816 */ /* 0x000fe4000000006f */
        /* <DEDUP_REMOVED lines=16> */
[C---:B------:R-:W-:Y:S01]  /*10be0*/  IMAD.U32 R118, R67.reuse, 0x10000, RZ ;  /* 0x0001000043767824 */ /* 0x040fe200078e00ff */
[----:B------:R-:W-:Y:S01]  /*10bf0*/  LOP3.LUT R66, R67, 0xffff0000, RZ, 0xc0, !PT ;  /* 0xffff000043427812 */ /* 0x000fe200078ec0ff */
[-C--:B------:R-:W-:Y:S01]  /*10c00*/  FMUL.FTZ R125, R116, R119.reuse ;  /* 0x00000077747d7220 */ /* 0x080fe20000410000 */
[----:B------:R-:W-:Y:S01]  /*10c10*/  FFMA.FTZ R67, R114, R119, -R123 ;  /* 0x0000007772437223 */ /* 0x000fe2000001087b */
[----:B------:R-:W-:Y:S01]  /*10c20*/  FMUL.FTZ R123, R117, R120 ;  /* 0x00000078757b7220 */ /* 0x000fe20000410000 */
[----:B------:R-:W-:-:S02]  /*10c30*/  IMAD.U32 R119, R33, 0x10000, RZ ;  /* 0x0001000021777824 */ /* 0x000fc400078e00ff */
[----:B------:R-:W-:Y:S01]  /*10c40*/  FFMA.FTZ R116, R114, R121, R125 ;  /* 0x0000007972747223 */ /* 0x000fe2000001007d */
[----:B------:R-:W-:Y:S02]  /*10c50*/  IMAD.U32 R121, R45, 0x10000, RZ ;  /* 0x000100002d797824 */ /* 0x000fe400078e00ff */
[-C--:B------:R-:W-:Y:S01]  /*10c60*/  FMUL.FTZ R125, R117, R122.reuse ;  /* 0x0000007a757d7220 */ /* 0x080fe20000410000 */
[----:B------:R-:W-:Y:S01]  /*10c70*/  FFMA.FTZ R114, R112, R122, -R123 ;  /* 0x0000007a70727223 */ /* 0x000fe2000001087b */
[C---:B------:R-:W-:Y:S01]  /*10c80*/  FMUL.FTZ R122, R118.reuse, R119 ;  /* 0x00000077767a7220 */ /* 0x040fe20000410000 */
[----:B------:R-:W-:Y:S01]  /*10c90*/  LOP3.LUT R117, R113, 0xffff0000, RZ, 0xc0, !PT ;  /* 0xffff000071757812 */ /* 0x000fe200078ec0ff */
[-C--:B------:R-:W-:Y:S01]  /*10ca0*/  FMUL.FTZ R118, R118, R121.reuse ;  /* 0x0000007976767220 */ /* 0x080fe20000410000 */
[----:B------:R-:W-:Y:S01]  /*10cb0*/  FFMA.FTZ R113, R112, R120, R125 ;  /* 0x0000007870717223 */ /* 0x000fe2000001007d */
[----:B------:R-:W-:Y:S01]  /*10cc0*/  FFMA.FTZ R112, R111, R121, -R122 ;  /* 0x000000796f707223 */ /* 0x000fe2000001087a */
[----:B------:R-:W-:Y:S01]  /*10cd0*/  LOP3.LUT R121, R47, 0xffff0000, RZ, 0xc0, !PT ;  /* 0xffff00002f797812 */ /* 0x000fe200078ec0ff */
[----:B------:R-:W-:Y:S01]  /*10ce0*/  FFMA.FTZ R47, R111, R119, R118 ;  /* 0x000000776f2f7223 */ /* 0x000fe20000010076 */
[----:B------:R-:W-:Y:S01]  /*10cf0*/  FMUL.FTZ R119, R62, R117 ;  /* 0x000000753e777220 */ /* 0x000fe20000410000 */
[----:B------:R-:W-:Y:S01]  /*10d00*/  LOP3.LUT R111, R34, 0xffff0000, RZ, 0xc0, !PT ;  /* 0xffff0000226f7812 */ /* 0x000fe200078ec0ff */
[----:B------:R-:W-:Y:S01]  /*10d10*/  IMAD.U32 R34, R44, 0x10000, RZ ;  /* 0x000100002c227824 */ /* 0x000fe200078e00ff */
[----:B------:R-:W-:Y:S01]  /*10d20*/  LOP3.LUT R118, R32, 0xffff0000, RZ, 0xc0, !PT ;  /* 0xffff000020767812 */ /* 0x000fe200078ec0ff */
[-C--:B------:R-:W-:Y:S01]  /*10d30*/  FFMA.FTZ R32, R46, R121.reuse, -R119 ;  /* 0x000000792e207223 */ /* 0x080fe20000010877 */
[----:B------:R-:W-:Y:S01]  /*10d40*/  FMUL.FTZ R123, R62, R121 ;  /* 0x000000793e7b7220 */ /* 0x000fe20000410000 */
[----:B------:R-:W-:Y:S01]  /*10d50*/  FMUL.FTZ R119, R115, R111 ;  /* 0x0000006f73777220 */ /* 0x000fe20000410000 */
[----:B------:R-:W-:-:S02]  /*10d60*/  IMAD.U32 R62, R35, 0x10000, RZ ;  /* 0x00010000233e7824 */ /* 0x000fc400078e00ff */
[-C--:B------:R-:W-:Y:S01]  /*10d70*/  FMUL.FTZ R120, R115, R118.reuse ;  /* 0x0000007673787220 */ /* 0x080fe20000410000 */
[----:B------:R-:W-:Y:S01]  /*10d80*/  FFMA.FTZ R117, R46, R117, R123 ;  /* 0x000000752e757223 */ /* 0x000fe2000001007b */
[----:B------:R-:W-:Y:S01]  /*10d90*/  FFMA.FTZ R115, R110, R118, -R119 ;  /* 0x000000766e737223 */ /* 0x000fe20000010877 */
[C---:B------:R-:W-:Y:S01]  /*10da0*/  FMUL.FTZ R46, R65.reuse, R34 ;  /* 0x00000022412e7220 */ /* 0x040fe20000410000 */
[-C--:B------:R-:W-:Y:S01]  /*10db0*/  FMUL.FTZ R118, R65, R62.reuse ;  /* 0x0000003e41767220 */ /* 0x080fe20000410000 */
[----:B------:R-:W-:Y:S01]  /*10dc0*/  LOP3.LUT R65, R44, 0xffff0000, RZ, 0xc0, !PT ;  /* 0xffff00002c417812 */ /* 0x000fe200078ec0ff */
[----:B------:R-:W-:Y:S01]  /*10dd0*/  FFMA.FTZ R110, R110, R111, R120 ;  /* 0x0000006f6e6e7223 */ /* 0x000fe20000010078 */
[----:B------:R-:W-:Y:S01]  /*10de0*/  LOP3.LUT R33, R33, 0xffff0000, RZ, 0xc0, !PT ;  /* 0xffff000021217812 */ /* 0x000fe200078ec0ff */
[----:B------:R-:W-:Y:S01]  /*10df0*/  FFMA.FTZ R46, R61, R62, -R46 ;  /* 0x0000003e3d2e7223 */ /* 0x000fe2000001082e */
[----:B------:R-:W-:Y:S01]  /*10e00*/  LOP3.LUT R35, R35, 0xffff0000, RZ, 0xc0, !PT ;  /* 0xffff000023237812 */ /* 0x000fe200078ec0ff */
[----:B------:R-:W-:Y:S01]  /*10e10*/  FFMA.FTZ R118, R61, R34, R118 ;  /* 0x000000223d767223 */ /* 0x000fe20000010076 */
[----:B------:R-:W-:Y:S01]  /*10e20*/  LOP3.LUT R45, R45, 0xffff0000, RZ, 0xc0, !PT ;  /* 0xffff00002d2d7812 */ /* 0x000fe200078ec0ff */
[----:B------:R-:W-:Y:S01]  /*10e30*/  FMUL.FTZ R61, R64, R65 ;  /* 0x00000041403d7220 */ /* 0x000fe20000410000 */
[----:B------:R-:W-:Y:S01]  /*10e40*/  FMUL.FTZ R34, R66, R33 ;  /* 0x0000002142227220 */ /* 0x000fe20000410000 */
[----:B------:R-:W-:Y:S01]  /*10e50*/  FMUL.FTZ R64, R64, R35 ;  /* 0x0000002340407220 */ /* 0x000fe20000410000 */
[----:B------:R-:W-:Y:S01]  /*10e60*/  F2FP.BF16.F32.PACK_AB R32, R32, R67 ;  /* 0x000000432020723e */ /* 0x000fe200000010ff */
[----:B------:R-:W-:Y:S01]  /*10e70*/  FMUL.FTZ R66, R66, R45 ;  /* 0x0000002d42427220 */ /* 0x000fe20000410000 */
        /* <DEDUP_REMOVED lines=9> */
[----:B------:R1:W-:Y:S01]  /*10f10*/  STS.128 [R92+0xc400], R32 ;  /* 0x00c400205c007388 */ /* 0x0003e20000000c00 */
[----:B------:R-:W-:Y:S02]  /*10f20*/  F2FP.BF16.F32.PACK_AB R46, R65, R118 ;  /* 0x00000076412e723e */ /* 0x000fe400000010ff */
[----:B------:R-:W-:-:S05]  /*10f30*/  F2FP.BF16.F32.PACK_AB R47, R66, R47 ;  /* 0x0000002f422f723e */ /* 0x000fca00000010ff */
[----:B------:R1:W-:Y:S02]  /*10f40*/  STS.128 [R93+0xc400], R44 ;  /* 0x00c4002c5d007388 */ /* 0x0003e40000000c00 */
.L_x_2826:
[----:B------:R-:W-:Y:S05]  /*10f50*/  BSYNC B2 ;  /* 0x0000000000027941 */ /* 0x000fea0003800000 */
.L_x_2825:
[----:B------:R-:W-:Y:S04]  /*10f60*/  BSSY B2, `(.L_x_2827) ;  /* 0x0000069000027945 */ /* 0x000fe80003800000 */
[----:B------:R-:W-:Y:S05]  /*10f70*/  @P1 BRA `(.L_x_2828) ;  /* 0x00000004009c1947 */ /* 0x000fea0003800000 */
[----:B-1----:R-:W2:Y:S01]  /*10f80*/  LDL R93, [R1+0x44] ;  /* 0x00004400015d7983 */ /* 0x002ea20000100800 */
[----:B------:R-:W-:Y:S02]  /*10f90*/  LEA.HI R32, R75, R166, RZ, 0x1d ;  /* 0x000000a64b207211 */ /* 0x000fe400078fe8ff */
        /* <DEDUP_REMOVED lines=20> */
[----:B------:R-:W-:-:S02]  /*110e0*/  SHF.R.U32.HI R42, RZ, 0x10, R43 ;  /* 0x00000010ff2a7819 */ /* 0x000fc4000001162b */
[----:B------:R-:W-:Y:S01]  /*110f0*/  PRMT R106, R106, 0x5410, R63 ;  /* 0x000054106a6a7816 */ /* 0x000fe2000000003f */
[----:B------:R-:W-:Y:S01]  /*11100*/  IMAD.U32 R63, R102, 0x10000, RZ ;  /* 0x00010000663f7824 */ /* 0x000fe200078e00ff */
[----:B------:R-:W-:Y:S02]  /*11110*/  PRMT R103, R103, 0x5410, R40 ;  /* 0x0000541067677816 */ /* 0x000fe40000000028 */
[----:B------:R-:W-:Y:S01]  /*11120*/  PRMT R109, R109, 0x5410, R30 ;  /* 0x000054106d6d7816 */ /* 0x000fe2000000001e */
[----:B------:R-:W-:Y:S01]  /*11130*/  IMAD.U32 R62, R106, 0x10000, RZ ;  /* 0x000100006a3e7824 */ /* 0x000fe200078e00ff */
[----:B------:R-:W-:Y:S02]  /*11140*/  PRMT R108, R108, 0x5410, R61 ;  /* 0x000054106c6c7816 */ /* 0x000fe4000000003d */
[----:B------:R-:W-:Y:S02]  /*11150*/  PRMT R105, R105, 0x5410, R42 ;  /* 0x0000541069697816 */ /* 0x000fe4000000002a */
[----:B------:R-:W-:-:S02]  /*11160*/  SHF.L.U32 R64, R103, 0x10, RZ ;  /* 0x0000001067407819 */ /* 0x000fc400000006ff */
[----:B------:R-:W-:Y:S01]  /*11170*/  LOP3.LUT R102, R102, 0xffff0000, RZ, 0xc0, !PT ;  /* 0xffff000066667812 */ /* 0x000fe200078ec0ff */
[----:B------:R-:W-:Y:S01]  /*11180*/  IMAD.U32 R66, R105, 0x10000, RZ ;  /* 0x0001000069427824 */ /* 0x000fe200078e00ff */
[----:B------:R-:W-:Y:S02]  /*11190*/  LOP3.LUT R106, R106, 0xffff0000, RZ, 0xc0, !PT ;  /* 0xffff00006a6a7812 */ /* 0x000fe400078ec0ff */
[----:B------:R-:W-:Y:S02]  /*111a0*/  LOP3.LUT R103, R103, 0xffff0000, RZ, 0xc0, !PT ;  /* 0xffff000067677812 */ /* 0x000fe400078ec0ff */
[----:B------:R-:W-:Y:S01]  /*111b0*/  LOP3.LUT R105, R105, 0xffff0000, RZ, 0xc0, !PT ;  /* 0xffff000069697812 */ /* 0x000fe200078ec0ff */
[----:B0-----:R-:W-:Y:S01]  /*111c0*/  IMAD.U32 R41, R45, 0x10000, RZ ;  /* 0x000100002d297824 */ /* 0x001fe200078e00ff */
[----:B------:R-:W-:Y:S02]  /*111d0*/  LOP3.LUT R61, R44, 0xffff0000, RZ, 0xc0, !PT ;  /* 0xffff00002c3d7812 */ /* 0x000fe400078ec0ff */
[----:B------:R-:W-:Y:S01]  /*111e0*/  LOP3.LUT R31, R46, 0xffff0000, RZ, 0xc0, !PT ;  /* 0xffff00002e1f7812 */ /* 0x000fe200078ec0ff */
        /* <DEDUP_REMOVED lines=9> */
[----:B------:R-:W-:Y:S01]  /*11280*/  FMUL.FTZ R65, R35, R63 ;  /* 0x0000003f23417220 */ /* 0x000fe20000410000 */
[----:B------:R-:W-:Y:S01]  /*11290*/  IMAD.U32 R42, R33, 0x10000, RZ ;  /* 0x00010000212a7824 */ /* 0x000fe200078e00ff */
[----:B------:R-:W-:Y:S01]  /*112a0*/  LOP3.LUT R44, R45, 0xffff0000, RZ, 0xc0, !PT ;  /* 0xffff00002d2c7812 */ /* 0x000fe200078ec0ff */
[----:B------:R-:W-:Y:S01]  /*112b0*/  IMAD.U32 R33, R46, 0x10000, RZ ;  /* 0x000100002e217824 */ /* 0x000fe200078e00ff */
[C---:B------:R-:W-:Y:S01]  /*112c0*/  LOP3.LUT R46, R47.reuse, 0xffff0000, RZ, 0xc0, !PT ;  /* 0xffff00002f2e7812 */ /* 0x040fe200078ec0ff */
[----:B------:R-:W-:-:S02]  /*112d0*/  IMAD.U32 R45, R47, 0x10000, RZ ;  /* 0x000100002f2d7824 */ /* 0x000fc400078e00ff */
[-C--:B------:R-:W-:Y:S01]  /*112e0*/  FMUL.FTZ R67, R35, R62.reuse ;  /* 0x0000003e23437220 */ /* 0x080fe20000410000 */
[C---:B------:R-:W-:Y:S01]  /*112f0*/  FFMA.FTZ R35, R40.reuse, R62, -R65 ;  /* 0x0000003e28237223 */ /* 0x040fe20000010841 */
[----:B------:R-:W-:Y:S02]  /*11300*/  IMAD.U32 R47, R107, 0x10000, RZ ;  /* 0x000100006b2f7824 */ /* 0x000fe400078e00ff */
[----:B------:R-:W-:Y:S01]  /*11310*/  FMUL.FTZ R65, R41, R64 ;  /* 0x0000004029417220 */ /* 0x000fe20000410000 */
[----:B------:R-:W-:Y:S02]  /*11320*/  IMAD.U32 R62, R109, 0x10000, RZ ;  /* 0x000100006d3e7824 */ /* 0x000fe400078e00ff */
[----:B------:R-:W-:Y:S01]  /*11330*/  FFMA.FTZ R40, R40, R63, R67 ;  /* 0x0000003f28287223 */ /* 0x000fe20000010043 */
[-C--:B------:R-:W-:Y:S01]  /*11340*/  FMUL.FTZ R63, R41, R47.reuse ;  /* 0x0000002f293f7220 */ /* 0x080fe20000410000 */
[C---:B------:R-:W-:Y:S01]  /*11350*/  FFMA.FTZ R41, R42.reuse, R47, -R65 ;  /* 0x0000002f2a297223 */ /* 0x040fe20000010841 */
[C---:B------:R-:W-:Y:S01]  /*11360*/  FMUL.FTZ R92, R45.reuse, R66 ;  /* 0x000000422d5c7220 */ /* 0x040fe20000410000 */
[----:B------:R-:W-:Y:S01]  /*11370*/  FMUL.FTZ R47, R45, R62 ;  /* 0x0000003e2d2f7220 */ /* 0x000fe20000410000 */
[----:B------:R-:W-:Y:S01]  /*11380*/  FFMA.FTZ R45, R42, R64, R63 ;  /* 0x000000402a2d7223 */ /* 0x000fe2000001003f */
[----:B------:R-:W-:Y:S01]  /*11390*/  LOP3.LUT R107, R107, 0xffff0000, RZ, 0xc0, !PT ;  /* 0xffff00006b6b7812 */ /* 0x000fe200078ec0ff */
[C---:B------:R-:W-:Y:S01]  /*113a0*/  FFMA.FTZ R42, R43.reuse, R62, -R92 ;  /* 0x0000003e2b2a7223 */ /* 0x040fe2000001085c */
[----:B------:R-:W-:Y:S01]  /*113b0*/  FFMA.FTZ R43, R43, R66, R47 ;  /* 0x000000422b2b7223 */ /* 0x000fe2000001002f */
[C---:B------:R-:W-:Y:S01]  /*113c0*/  FMUL.FTZ R47, R61.reuse, R102 ;  /* 0x000000663d2f7220 */ /* 0x040fe20000410000 */
[-C--:B------:R-:W-:Y:S01]  /*113d0*/  FMUL.FTZ R61, R61, R106.reuse ;  /* 0x0000006a3d3d7220 */ /* 0x080fe20000410000 */
[C---:B------:R-:W-:Y:S01]  /*113e0*/  IMAD.U32 R64, R104.reuse, 0x10000, RZ ;  /* 0x0001000068407824 */ /* 0x040fe200078e00ff */
[----:B------:R-:W-:Y:S01]  /*113f0*/  LOP3.LUT R104, R104, 0xffff0000, RZ, 0xc0, !PT ;  /* 0xffff000068687812 */ /* 0x000fe200078ec0ff */
[----:B------:R-:W-:Y:S01]  /*11400*/  FFMA.FTZ R106, R30, R106, -R47 ;  /* 0x0000006a1e6a7223 */ /* 0x000fe2000001082f */
[C---:B------:R-:W-:Y:S01]  /*11410*/  FMUL.FTZ R47, R44.reuse, R103 ;  /* 0x000000672c2f7220 */ /* 0x040fe20000410000 */
[----:B------:R-:W-:Y:S01]  /*11420*/  FMUL.FTZ R44, R44, R107 ;  /* 0x0000006b2c2c7220 */ /* 0x000fe20000410000 */
[----:B------:R-:W-:-:S02]  /*11430*/  IMAD.U32 R62, R108, 0x10000, RZ ;  /* 0x000100006c3e7824 */ /* 0x000fc400078e00ff */
[----:B------:R-:W-:Y:S01]  /*11440*/  FFMA.FTZ R61, R30, R102, R61 ;  /* 0x000000661e3d7223 */ /* 0x000fe2000001003d */
[C---:B------:R-:W-:Y:S01]  /*11450*/  FFMA.FTZ R30, R32.reuse, R107, -R47 ;  /* 0x0000006b201e7223 */ /* 0x040fe2000001082f */
[----:B------:R-:W-:Y:S01]  /*11460*/  FFMA.FTZ R44, R32, R103, R44 ;  /* 0x00000067202c7223 */ /* 0x000fe2000001002c */
[C---:B------:R-:W-:Y:S01]  /*11470*/  FMUL.FTZ R66, R33.reuse, R64 ;  /* 0x0000004021427220 */ /* 0x040fe20000410000 */
[-C--:B------:R-:W-:Y:S01]  /*11480*/  FMUL.FTZ R32, R33, R62.reuse ;  /* 0x0000003e21207220 */ /* 0x080fe20000410000 */
[----:B------:R-:W-:Y:S01]  /*11490*/  LOP3.LUT R108, R108, 0xffff0000, RZ, 0xc0, !PT ;  /* 0xffff00006c6c7812 */ /* 0x000fe200078ec0ff */
[C---:B------:R-:W-:Y:S01]  /*114a0*/  FMUL.FTZ R63, R46.reuse, R105 ;  /* 0x000000692e3f7220 */ /* 0x040fe20000410000 */
[----:B------:R-:W-:Y:S01]  /*114b0*/  LOP3.LUT R109, R109, 0xffff0000, RZ, 0xc0, !PT ;  /* 0xffff00006d6d7812 */ /* 0x000fe200078ec0ff */
[C---:B------:R-:W-:Y:S01]  /*114c0*/  FFMA.FTZ R66, R29.reuse, R62, -R66 ;  /* 0x0000003e1d427223 */ /* 0x040fe20000010842 */
[----:B------:R-:W-:Y:S01]  /*114d0*/  FFMA.FTZ R64, R29, R64, R32 ;  /* 0x000000401d407223 */ /* 0x000fe20000010020 */
[C---:B------:R-:W-:Y:S01]  /*114e0*/  FMUL.FTZ R29, R31.reuse, R104 ;  /* 0x000000681f1d7220 */ /* 0x040fe20000410000 */
[-C--:B------:R-:W-:Y:S01]  /*114f0*/  FMUL.FTZ R33, R31, R108.reuse ;  /* 0x0000006c1f217220 */ /* 0x080fe20000410000 */
[-C--:B------:R-:W-:Y:S01]  /*11500*/  FMUL.FTZ R46, R46, R109.reuse ;  /* 0x0000006d2e2e7220 */ /* 0x080fe20000410000 */
[----:B------:R-:W-:Y:S01]  /*11510*/  FFMA.FTZ R63, R34, R109, -R63 ;  /* 0x0000006d223f7223 */ /* 0x000fe2000001083f */
        /* <DEDUP_REMOVED lines=13> */
.L_x_2828:
[----:B------:R-:W-:Y:S05]  /*115f0*/  BSYNC B2 ;  /* 0x0000000000027941 */ /* 0x000fea0003800000 */
.L_x_2827:
[----:B------:R-:W-:Y:S05]  /*11600*/  @P2 BRA `(.L_x_2824) ;  /* 0x00000004009c2947 */ /* 0x000fea0003800000 */
[----:B-1----:R-:W3:Y:S01]  /*11610*/  LDL R47, [R1+0x3c] ;  /* 0x00003c00012f7983 */ /* 0x002ee20000100800 */
[----:B------:R-:W-:Y:S02]  /*11620*/  LEA.HI R75, R75, R167, RZ, 0x1d ;  /* 0x000000a74b4b7211 */ /* 0x000fe400078fe8ff */
[----:B------:R-:W-:Y:S02]  /*11630*/  SHF.R.U64 R41, R24, 0x10, R25 ;  /* 0x0000001018297819 */ /* 0x000fe40000001219 */
[----:B--2---:R-:W-:Y:S01]  /*11640*/  SHF.R.S32.HI R30, RZ, 0x1f, R75 ;  /* 0x0000001fff1e7819 */ /* 0x004fe2000001144b */
        /* <DEDUP_REMOVED lines=11> */
[----:B------:R-:W-:Y:S02]  /*11700*/  PRMT R87, R87, 0x5410, R26 ;  /* 0x0000541057577816 */ /* 0x000fe4000000001a */
[----:B------:R-:W-:Y:S01]  /*11710*/  SHF.R.U32.HI R37, RZ, 0x10, R37 ;  /* 0x00000010ff257819 */ /* 0x000fe20000011625 */
[----:B------:R-:W-:Y:S01]  /*11720*/  IMAD R40, R33, 0x2, R2 ;  /* 0x0000000221287824 */ /* 0x000fe200078e0202 */
[----:B------:R-:W-:Y:S02]  /*11730*/  PRMT R88, R88, 0x5410, R41 ;  /* 0x0000541058587816 */ /* 0x000fe40000000029 */
[----:B------:R-:W-:Y:S01]  /*11740*/  PRMT R91, R91, 0x5410, R42 ;  /* 0x000054105b5b7816 */ /* 0x000fe2000000002a */
[----:B------:R-:W-:Y:S01]  /*11750*/  IMAD.U32 R42, R87, 0x10000, RZ ;  /* 0x00010000572a7824 */ /* 0x000fe200078e00ff */
[----:B------:R-:W1:Y:S01]  /*11760*/  LDS.128 R32, [R40+0xc400] ;  /* 0x00c4000028207984 */ /* 0x000e620000000c00 */
[----:B------:R-:W-:Y:S01]  /*11770*/  SHF.R.U64 R24, R38, 0x10, R39 ;  /* 0x0000001026187819 */ /* 0x000fe20000001227 */
[----:B------:R-:W-:Y:S01]  /*11780*/  IMAD.U32 R41, R88, 0x10000, RZ ;  /* 0x0001000058297824 */ /* 0x000fe200078e00ff */
[----:B------:R-:W-:-:S02]  /*11790*/  PRMT R86, R86, 0x5410, R37 ;  /* 0x0000541056567816 */ /* 0x000fc40000000025 */
[----:B------:R-:W-:Y:S02]  /*117a0*/  SHF.R.U32.HI R39, RZ, 0x10, R39 ;  /* 0x00000010ff277819 */ /* 0x000fe40000011627 */
[----:B------:R-:W-:Y:S01]  /*117b0*/  PRMT R89, R89, 0x5410, R44 ;  /* 0x0000541059597816 */ /* 0x000fe2000000002c */
[----:B------:R-:W-:Y:S01]  /*117c0*/  IMAD.U32 R43, R86, 0x10000, RZ ;  /* 0x00010000562b7824 */ /* 0x000fe200078e00ff */
[----:B------:R-:W-:Y:S02]  /*117d0*/  PRMT R84, R84, 0x5410, R39 ;  /* 0x0000541054547816 */ /* 0x000fe40000000027 */
[----:B------:R-:W-:Y:S02]  /*117e0*/  PRMT R90, R90, 0x5410, R25 ;  /* 0x000054105a5a7816 */ /* 0x000fe40000000019 */
[----:B------:R-:W-:Y:S02]  /*117f0*/  PRMT R85, R85, 0x5410, R24 ;  /* 0x0000541055557816 */ /* 0x000fe40000000018 */
[----:B------:R-:W-:-:S02]  /*11800*/  LOP3.LUT R87, R87, 0xffff0000, RZ, 0xc0, !PT ;  /* 0xffff000057577812 */ /* 0x000fc400078ec0ff */
[----:B------:R-:W-:Y:S02]  /*11810*/  LOP3.LUT R88, R88, 0xffff0000, RZ, 0xc0, !PT ;  /* 0xffff000058587812 */ /* 0x000fe400078ec0ff */
[----:B------:R-:W-:Y:S01]  /*11820*/  LOP3.LUT R86, R86, 0xffff0000, RZ, 0xc0, !PT ;  /* 0xffff000056567812 */ /* 0x000fe200078ec0ff */
[----:B-1----:R-:W-:Y:S02]  /*11830*/  IMAD.U32 R26, R32, 0x10000, RZ ;  /* 0x00010000201a7824 */ /* 0x002fe400078e00ff */
[----:B------:R-:W-:Y:S02]  /*11840*/  IMAD.U32 R38, R33, 0x10000, RZ ;  /* 0x0001000021267824 */ /* 0x000fe400078e00ff */
[C---:B------:R-:W-:Y:S01]  /*11850*/  FMUL.FTZ R44, R26.reuse, R42 ;  /* 0x0000002a1a2c7220 */ /* 0x040fe20000410000 */
[----:B------:R-:W-:Y:S01]  /*11860*/  FMUL.FTZ R46, R26, R41 ;  /* 0x000000291a2e7220 */ /* 0x000fe20000410000 */
[----:B------:R-:W-:Y:S01]  /*11870*/  FMUL.FTZ R45, R38, R43 ;  /* 0x0000002b262d7220 */ /* 0x000fe20000410000 */
[C---:B------:R-:W-:Y:S01]  /*11880*/  IMAD.U32 R39, R35.reuse, 0x10000, RZ ;  /* 0x0001000023277824 */ /* 0x040fe200078e00ff */
[----:B------:R-:W-:Y:S01]  /*11890*/  LOP3.LUT R35, R35, 0xffff0000, RZ, 0xc0, !PT ;  /* 0xffff000023237812 */ /* 0x000fe200078ec0ff */
[----:B---3--:R-:W1:Y:S02]  /*118a0*/  LDS.128 R28, [R47] ;  /* 0x000000002f1c7984 */ /* 0x008e640000000c00 */
[----:B-1----:R-:W-:Y:S01]  /*118b0*/  IMAD.U32 R27, R28, 0x10000, RZ ;  /* 0x000100001c1b7824 */ /* 0x002fe200078e00ff */
[----:B------:R-:W-:Y:S01]  /*118c0*/  LOP3.LUT R24, R30, 0xffff0000, RZ, 0xc0, !PT ;  /* 0xffff00001e187812 */ /* 0x000fe200078ec0ff */
[----:B------:R-:W-:Y:S01]  /*118d0*/  IMAD.U32 R36, R29, 0x10000, RZ ;  /* 0x000100001d247824 */ /* 0x000fe200078e00ff */
[----:B------:R-:W-:Y:S01]  /*118e0*/  LOP3.LUT R28, R28, 0xffff0000, RZ, 0xc0, !PT ;  /* 0xffff00001c1c7812 */ /* 0x000fe200078ec0ff */
[----:B------:R-:W-:Y:S01]  /*118f0*/  FFMA.FTZ R26, R27, R41, -R44 ;  /* 0x000000291b1a7223 */ /* 0x000fe2000001082c */
[----:B------:R-:W-:-:S02]  /*11900*/  IMAD.U32 R41, R89, 0x10000, RZ ;  /* 0x0001000059297824 */ /* 0x000fc400078e00ff */
[----:B------:R-:W-:Y:S01]  /*11910*/  FFMA.FTZ R46, R27, R42, R46 ;  /* 0x0000002a1b2e7223 */ /* 0x000fe2000001002e */
[----:B------:R-:W-:Y:S01]  /*11920*/  IMAD.U32 R25, R30, 0x10000, RZ ;  /* 0x000100001e197824 */ /* 0x000fe200078e00ff */
[C---:B------:R-:W-:Y:S01]  /*11930*/  LOP3.LUT R30, R31.reuse, 0xffff0000, RZ, 0xc0, !PT ;  /* 0xffff00001f1e7812 */ /* 0x040fe200078ec0ff */
[----:B------:R-:W-:Y:S01]  /*11940*/  IMAD.U32 R37, R31, 0x10000, RZ ;  /* 0x000100001f257824 */ /* 0x000fe200078e00ff */
[----:B------:R-:W-:Y:S01]  /*11950*/  LOP3.LUT R31, R32, 0xffff0000, RZ, 0xc0, !PT ;  /* 0xffff0000201f7812 */ /* 0x000fe200078ec0ff */
[----:B------:R-:W-:Y:S02]  /*11960*/  IMAD.U32 R44, R84, 0x10000, RZ ;  /* 0x00010000542c7824 */ /* 0x000fe400078e00ff */
[-C--:B------:R-:W-:Y:S01]  /*11970*/  FMUL.FTZ R27, R38, R41.reuse ;  /* 0x00000029261b7220 */ /* 0x080fe20000410000 */
[----:B------:R-:W-:Y:S02]  /*11980*/  IMAD.U32 R42, R91, 0x10000, RZ ;  /* 0x000100005b2a7824 */ /* 0x000fe400078e00ff */
[C---:B------:R-:W-:Y:S01]  /*11990*/  FFMA.FTZ R45, R36.reuse, R41, -R45 ;  /* 0x00000029242d7223 */ /* 0x040fe2000001082d */
[C---:B------:R-:W-:Y:S01]  /*119a0*/  FMUL.FTZ R38, R39.reuse, R44 ;  /* 0x0000002c27267220 */ /* 0x040fe20000410000 */
[----:B------:R-:W-:Y:S01]  /*119b0*/  FFMA.FTZ R43, R36, R43, R27 ;  /* 0x0000002b242b7223 */ /* 0x000fe2000001001b */
[-C--:B------:R-:W-:Y:S01]  /*119c0*/  FMUL.FTZ R41, R39, R42.reuse ;  /* 0x0000002a27297220 */ /* 0x080fe20000410000 */
[----:B------:R-:W-:Y:S01]  /*119d0*/  LOP3.LUT R32, R33, 0xffff0000, RZ, 0xc0, !PT ;  /* 0xffff000021207812 */ /* 0x000fe200078ec0ff */
[----:B------:R-:W-:Y:S01]  /*119e0*/  FMUL.FTZ R27, R31, R87 ;  /* 0x000000571f1b7220 */ /* 0x000fe20000410000 */
[----:B------:R-:W-:Y:S01]  /*119f0*/  LOP3.LUT R89, R89, 0xffff0000, RZ, 0xc0, !PT ;  /* 0xffff000059597812 */ /* 0x000fe200078ec0ff */
[C---:B------:R-:W-:Y:S01]  /*11a00*/  FFMA.FTZ R39, R37.reuse, R42, -R38 ;  /* 0x0000002a25277223 */ /* 0x040fe20000010826 */
[----:B------:R-:W-:Y:S01]  /*11a10*/  FFMA.FTZ R41, R37, R44, R41 ;  /* 0x0000002c25297223 */ /* 0x000fe20000010029 */
[-C--:B------:R-:W-:Y:S01]  /*11a20*/  FMUL.FTZ R37, R31, R88.reuse ;  /* 0x000000581f257220 */ /* 0x080fe20000410000 */
[----:B------:R-:W-:Y:S01]  /*11a30*/  LOP3.LUT R29, R29, 0xffff0000, RZ, 0xc0, !PT ;  /* 0xffff00001d1d7812 */ /* 0x000fe200078ec0ff */
[----:B------:R-:W-:Y:S01]  /*11a40*/  FFMA.FTZ R31, R28, R88, -R27 ;  /* 0x000000581c1f7223 */ /* 0x000fe2000001081b */
[----:B------:R-:W-:-:S02]  /*11a50*/  IMAD.U32 R33, R34, 0x10000, RZ ;  /* 0x0001000022217824 */ /* 0x000fc400078e00ff */
[C---:B------:R-:W-:Y:S01]  /*11a60*/  FMUL.FTZ R27, R32.reuse, R89 ;  /* 0x00000059201b7220 */ /* 0x040fe20000410000 */
[----:B------:R-:W-:Y:S02]  /*11a70*/  IMAD.U32 R38, R85, 0x10000, RZ ;  /* 0x0001000055267824 */ /* 0x000fe400078e00ff */
[----:B------:R-:W-:Y:S01]  /*11a80*/  FMUL.FTZ R42, R32, R86 ;  /* 0x00000056202a7220 */ /* 0x000fe20000410000 */
[----:B------:R-:W-:Y:S02]  /*11a90*/  IMAD.U32 R36, R90, 0x10000, RZ ;  /* 0x000100005a247824 */ /* 0x000fe400078e00ff */
[----:B------:R-:W-:Y:S01]  /*11aa0*/  FFMA.FTZ R37, R28, R87, R37 ;  /* 0x000000571c257223 */ /* 0x000fe20000010025 */
[----:B------:R-:W-:Y:S01]  /*11ab0*/  LOP3.LUT R34, R34, 0xffff0000, RZ, 0xc0, !PT ;  /* 0xffff000022227812 */ /* 0x000fe200078ec0ff */
[----:B------:R-:W-:Y:S01]  /*11ac0*/  FMUL.FTZ R28, R33, R38 ;  /* 0x00000026211c7220 */ /* 0x000fe20000410000 */
[----:B------:R-:W-:Y:S01]  /*11ad0*/  FFMA.FTZ R86, R29, R86, R27 ;  /* 0x000000561d567223 */ /* 0x000fe2000001001b */
[-C--:B------:R-:W-:Y:S01]  /*11ae0*/  FMUL.FTZ R32, R33, R36.reuse ;  /* 0x0000002421207220 */ /* 0x080fe20000410000 */
[----:B------:R-:W-:Y:S01]  /*11af0*/  LOP3.LUT R85, R85, 0xffff0000, RZ, 0xc0, !PT ;  /* 0xffff000055557812 */ /* 0x000fe200078ec0ff */
[C---:B------:R-:W-:Y:S01]  /*11b00*/  FFMA.FTZ R36, R25.reuse, R36, -R28 ;  /* 0x0000002419247223 */ /* 0x040fe2000001081c */
[----:B------:R-:W-:Y:S01]  /*11b10*/  LOP3.LUT R27, R90, 0xffff0000, RZ, 0xc0, !PT ;  /* 0xffff00005a1b7812 */ /* 0x000fe200078ec0ff */
[----:B------:R-:W-:Y:S01]  /*11b20*/  FFMA.FTZ R32, R25, R38, R32 ;  /* 0x0000002619207223 */ /* 0x000fe20000010020 */
[----:B------:R-:W-:Y:S01]  /*11b30*/  LOP3.LUT R84, R84, 0xffff0000, RZ, 0xc0, !PT ;  /* 0xffff000054547812 */ /* 0x000fe200078ec0ff */
[C---:B------:R-:W-:Y:S01]  /*11b40*/  FMUL.FTZ R25, R34.reuse, R85 ;  /* 0x0000005522197220 */ /* 0x040fe20000410000 */
[----:B------:R-:W-:Y:S01]  /*11b50*/  LOP3.LUT R91, R91, 0xffff0000, RZ, 0xc0, !PT ;  /* 0xffff00005b5b7812 */ /* 0x000fe200078ec0ff */
[----:B------:R-:W-:Y:S01]  /*11b60*/  FFMA.FTZ R42, R29, R89, -R42 ;  /* 0x000000591d2a7223 */ /* 0x000fe2000001082a */
[-C--:B------:R-:W-:Y:S01]  /*11b70*/  FMUL.FTZ R34, R34, R27.reuse ;  /* 0x0000001b22227220 */ /* 0x080fe20000410000 */
[C---:B------:R-:W-:Y:S01]  /*11b80*/  FMUL.FTZ R29, R35.reuse, R84 ;  /* 0x00000054231d7220 */ /* 0x040fe20000410000 */
[C---:B------:R-:W-:Y:S01]  /*11b90*/  FFMA.FTZ R27, R24.reuse, R27, -R25 ;  /* 0x0000001b181b7223 */ /* 0x040fe20000010819 */
[----:B------:R-:W-:Y:S01]  /*11ba0*/  FMUL.FTZ R35, R35, R91 ;  /* 0x0000005b23237220 */ /* 0x000fe20000410000 */
[----:B------:R-:W-:Y:S01]  /*11bb0*/  FFMA.FTZ R85, R24, R85, R34 ;  /* 0x0000005518557223 */ /* 0x000fe20000010022 */
[C---:B------:R-:W-:Y:S01]  /*11bc0*/  FFMA.FTZ R34, R30.reuse, R91, -R29 ;  /* 0x0000005b1e227223 */ /* 0x040fe2000001081d */
[----:B------:R-:W-:Y:S01]  /*11bd0*/  F2FP.BF16.F32.PACK_AB R24, R31, R26 ;  /* 0x0000001a1f18723e */ /* 0x000fe200000010ff */
        /* <DEDUP_REMOVED lines=10> */
.L_x_2824:
[----:B------:R-:W-:Y:S05]  /*11c80*/  BSYNC B1 ;  /* 0x0000000000017941 */ /* 0x000fea0003800000 */
.L_x_2823:
[----:B---3--:R-:W-:-:S05]  /*11c90*/  VIADD R24, R170, 0x40 ;  /* 0x00000040aa187836 */ /* 0x008fca0000000000 */
[----:B------:R-:W-:-:S13]  /*11ca0*/  ISETP.GE.AND P0, PT, R24, R3, PT ;  /* 0x000000031800720c */ /* 0x000fda0003f06270 */
[----:B------:R-:W-:Y:S05]  /*11cb0*/  @P0 BRA `(.L_x_2804) ;  /* 0x0000001400040947 */ /* 0x000fea0003800000 */
[----:B------:R-:W3:Y:S01]  /*11cc0*/  LDC R3, c[0x0][0x3f4] ;  /* 0x0000fd00ff037b82 */ /* 0x000ee20000000800 */
[----:B------:R-:W-:Y:S01]  /*11cd0*/  BSSY B1, `(.L_x_2829) ;  /* 0x000006d000017945 */ /* 0x000fe20003800000 */
[----:B-1----:R-:W-:Y:S02]  /*11ce0*/  SHF.R.U32.HI R44, RZ, 0x3, R177 ;  /* 0x00000003ff2c7819 */ /* 0x002fe400000116b1 */
[-C--:B---3--:R-:W-:Y:S02]  /*11cf0*/  ISETP.GE.AND P0, PT, R16, R3.reuse, PT ;  /* 0x000000031000720c */ /* 0x088fe40003f06270 */
[-C--:B------:R-:W-:Y:S02]  /*11d00*/  ISETP.GE.AND P1, PT, R163, R3.reuse, PT ;  /* 0x00000003a300720c */ /* 0x080fe40003f26270 */
[----:B------:R-:W-:-:S09]  /*11d10*/  ISETP.GE.AND P2, PT, R164, R3, PT ;  /* 0x00000003a400720c */ /* 0x000fd20003f46270 */
[----:B------:R-:W-:Y:S05]  /*11d20*/  @P0 BRA `(.L_x_2830) ;  /* 0x00000004009c0947 */ /* 0x000fea0003800000 */
[----:B------:R-:W3:Y:S01]  /*11d30*/  LDL R42, [R1+0x40] ;  /* 0x00004000012a7983 */ /* 0x000ee20000100800 */
[----:B------:R-:W-:Y:S02]  /*11d40*/  LEA.HI R24, R3, R206, RZ, 0x1d ;  /* 0x000000ce03187211 */ /* 0x000fe400078fe8ff */
[--C-:B--2---:R-:W-:Y:S02]  /*11d50*/  SHF.R.U64 R33, R4, 0x10, R5.reuse ;  /* 0x0000001004217819 */ /* 0x104fe40000001205 */
        /* <DEDUP_REMOVED lines=15> */
[----:B------:R-:W-:Y:S01]  /*11e50*/  PRMT R96, R96, 0x5410, R5 ;  /* 0x0000541060607816 */ /* 0x000fe20000000005 */
[----:B------:R-:W-:Y:S01]  /*11e60*/  IMAD.U32 R38, R94, 0x10000, RZ ;  /* 0x000100005e267824 */ /* 0x000fe200078e00ff */
[----:B------:R-:W-:Y:S01]  /*11e70*/  PRMT R97, R97, 0x5410, R6 ;  /* 0x0000541061617816 */ /* 0x000fe20000000006 */
[----:B------:R-:W-:Y:S01]  /*11e80*/  IMAD.U32 R39, R95, 0x10000, RZ ;  /* 0x000100005f277824 */ /* 0x000fe200078e00ff */
[----:B------:R-:W1:Y:S01]  /*11e90*/  LDS.128 R28, [R32+0xc400] ;  /* 0x00c40000201c7984 */ /* 0x000e620000000c00 */
[----:B------:R-:W-:Y:S02]  /*11ea0*/  PRMT R98, R98, 0x5410, R37 ;  /* 0x0000541062627816 */ /* 0x000fe40000000025 */
[----:B------:R-:W-:-:S02]  /*11eb0*/  SHF.R.U32.HI R48, RZ, 0x10, R49 ;  /* 0x00000010ff307819 */ /* 0x000fc40000011631 */
[--C-:B------:R-:W-:Y:S01]  /*11ec0*/  SHF.R.U64 R35, R50, 0x10, R51.reuse ;  /* 0x0000001032237819 */ /* 0x100fe20000001233 */
[----:B------:R-:W-:Y:S01]  /*11ed0*/  IMAD.U32 R37, R98, 0x10000, RZ ;  /* 0x0001000062257824 */ /* 0x000fe200078e00ff */
[----:B------:R-:W-:Y:S02]  /*11ee0*/  PRMT R99, R99, 0x5410, R48 ;  /* 0x0000541063637816 */ /* 0x000fe40000000030 */
[----:B------:R-:W-:Y:S02]  /*11ef0*/  SHF.R.U32.HI R50, RZ, 0x10, R51 ;  /* 0x00000010ff327819 */ /* 0x000fe40000011633 */
[----:B------:R-:W-:Y:S02]  /*11f00*/  LOP3.LUT R94, R94, 0xffff0000, RZ, 0xc0, !PT ;  /* 0xffff00005e5e7812 */ /* 0x000fe400078ec0ff */
[----:B------:R-:W-:Y:S02]  /*11f10*/  PRMT R101, R101, 0x5410, R50 ;  /* 0x0000541065657816 */ /* 0x000fe40000000032 */
[----:B------:R-:W-:-:S02]  /*11f20*/  LOP3.LUT R98, R98, 0xffff0000, RZ, 0xc0, !PT ;  /* 0xffff000062627812 */ /* 0x000fc400078ec0ff */
[----:B------:R-:W-:Y:S02]  /*11f30*/  LOP3.LUT R95, R95, 0xffff0000, RZ, 0xc0, !PT ;  /* 0xffff00005f5f7812 */ /* 0x000fe400078ec0ff */
[----:B------:R-:W-:Y:S01]  /*11f40*/  PRMT R100, R100, 0x5410, R35 ;  /* 0x0000541064647816 */ /* 0x000fe20000000023 */
        /* <DEDUP_REMOVED lines=25> */
[----:B------:R-:W-:Y:S01]  /*120e0*/  FMUL.FTZ R47, R34, R27 ;  /* 0x0000001b222f7220 */ /* 0x000fe20000410000 */
[----:B------:R-:W-:Y:S02]  /*120f0*/  IMAD.U32 R4, R101, 0x10000, RZ ;  /* 0x0001000065047824 */ /* 0x000fe400078e00ff */
[----:B------:R-:W-:Y:S01]  /*12100*/  FMUL.FTZ R34, R36, R37 ;  /* 0x0000002524227220 */ /* 0x000fe20000410000 */
[C---:B------:R-:W-:Y:S01]  /*12110*/  FFMA.FTZ R45, R6.reuse, R27, -R45 ;  /* 0x0000001b062d7223 */ /* 0x040fe2000001082d */
[----:B------:R-:W-:Y:S01]  /*12120*/  FFMA.FTZ R47, R6, R39, R47 ;  /* 0x00000027062f7223 */ /* 0x000fe2000001002f */
        /* <DEDUP_REMOVED lines=8> */
[-C--:B------:R-:W-:Y:S01]  /*121b0*/  FMUL.FTZ R36, R29, R99.reuse ;  /* 0x000000631d247220 */ /* 0x080fe20000410000 */
[C---:B------:R-:W-:Y:S01]  /*121c0*/  IMAD.U32 R4, R100.reuse, 0x10000, RZ ;  /* 0x0001000064047824 */ /* 0x040fe200078e00ff */
[----:B------:R-:W-:Y:S01]  /*121d0*/  LOP3.LUT R100, R100, 0xffff0000, RZ, 0xc0, !PT ;  /* 0xffff000064647812 */ /* 0x000fe200078ec0ff */
[C---:B------:R-:W-:Y:S01]  /*121e0*/  FMUL.FTZ R38, R35.reuse, R6 ;  /* 0x0000000623267220 */ /* 0x040fe20000410000 */
[C---:B------:R-:W-:Y:S01]  /*121f0*/  FFMA.FTZ R34, R24.reuse, R99, -R27 ;  /* 0x0000006318227223 */ /* 0x040fe2000001081b */
[----:B------:R-:W-:Y:S01]  /*12200*/  FFMA.FTZ R36, R24, R95, R36 ;  /* 0x0000005f18247223 */ /* 0x000fe20000010024 */
[----:B------:R-:W-:Y:S01]  /*12210*/  LOP3.LUT R96, R96, 0xffff0000, RZ, 0xc0, !PT ;  /* 0xffff000060607812 */ /* 0x000fe200078ec0ff */
[----:B------:R-:W-:Y:S01]  /*12220*/  FMUL.FTZ R24, R35, R4 ;  /* 0x0000000423187220 */ /* 0x000fe20000410000 */
[----:B------:R-:W-:Y:S01]  /*12230*/  LOP3.LUT R97, R97, 0xffff0000, RZ, 0xc0, !PT ;  /* 0xffff000061617812 */ /* 0x000fe200078ec0ff */
[----:B------:R-:W-:Y:S01]  /*12240*/  FFMA.FTZ R28, R5, R94, R28 ;  /* 0x0000005e051c7223 */ /* 0x000fe2000001001c */
[----:B------:R-:W-:Y:S01]  /*12250*/  LOP3.LUT R101, R101, 0xffff0000, RZ, 0xc0, !PT ;  /* 0xffff000065657812 */ /* 0x000fe200078ec0ff */
[C---:B------:R-:W-:Y:S01]  /*12260*/  FFMA.FTZ R38, R7.reuse, R4, -R38 ;  /* 0x0000000407267223 */ /* 0x040fe20000010826 */
[C---:B------:R-:W-:Y:S01]  /*12270*/  FMUL.FTZ R5, R30.reuse, R100 ;  /* 0x000000641e057220 */ /* 0x040fe20000410000 */
[----:B------:R-:W-:Y:S01]  /*12280*/  FFMA.FTZ R7, R7, R6, R24 ;  /* 0x0000000607077223 */ /* 0x000fe20000010018 */
[-C--:B------:R-:W-:Y:S01]  /*12290*/  FMUL.FTZ R4, R30, R96.reuse ;  /* 0x000000601e047220 */ /* 0x080fe20000410000 */
[C---:B------:R-:W-:Y:S01]  /*122a0*/  FMUL.FTZ R29, R31.reuse, R97 ;  /* 0x000000611f1d7220 */ /* 0x040fe20000410000 */
[-C--:B------:R-:W-:Y:S01]  /*122b0*/  FMUL.FTZ R6, R31, R101.reuse ;  /* 0x000000651f067220 */ /* 0x080fe20000410000 */
[C---:B------:R-:W-:Y:S01]  /*122c0*/  FFMA.FTZ R96, R25.reuse, R96, R5 ;  /* 0x0000006019607223 */ /* 0x040fe20000010005 */
[----:B------:R-:W-:Y:S01]  /*122d0*/  FFMA.FTZ R27, R25, R100, -R4 ;  /* 0x00000064191b7223 */ /* 0x000fe20000010804 */
[C---:B------:R-:W-:Y:S01]  /*122e0*/  FFMA.FTZ R30, R26.reuse, R101, -R29 ;  /* 0x000000651a1e7223 */ /* 0x040fe2000001081d */
        /* <DEDUP_REMOVED lines=11> */
.L_x_2830:
[----:B------:R-:W-:Y:S05]  /*123a0*/  BSYNC B1 ;  /* 0x0000000000017941 */ /* 0x000fea0003800000 */
.L_x_2829:
[----:B------:R-:W-:Y:S04]  /*123b0*/  BSSY B1, `(.L_x_2831) ;  /* 0x0000069000017945 */ /* 0x000fe80003800000 */
[----:B------:R-:W-:Y:S05]  /*123c0*/  @P1 BRA `(.L_x_2832) ;  /* 0x00000004009c1947 */ /* 0x000fea0003800000 */
[----:B------:R-:W3:Y:S01]  /*123d0*/  LDL R43, [R1+0x38] ;  /* 0x00003800012b7983 */ /* 0x000ee20000100800 */
[----:B-1----:R-:W-:Y:S02]  /*123e0*/  LEA.HI R4, R3, R166, RZ, 0x1d ;  /* 0x000000a603047211 */ /* 0x002fe400078fe8ff */
[----:B--2---:R-:W-:Y:S02]  /*123f0*/  SHF.R.U64 R29, R8, 0x10, R9 ;  /* 0x00000010081d7819 */ /* 0x004fe40000001209 */
[----:B------:R-:W-:Y:S01]  /*12400*/  SHF.R.S32.HI R5, RZ, 0x1f, R4 ;  /* 0x0000001fff057819 */ /* 0x000fe20000011404 */
[----:B------:R-:W-:Y:S01]  /*12410*/  IMAD.SHL.U32 R6, R4, 0x8, RZ ;  /* 0x0000000804067824 */ /* 0x000fe200078e00ff */
[----:B------:R-:W-:Y:S02]  /*12420*/  SHF.R.U64 R33, R52, 0x10, R53 ;  /* 0x0000001034217819 */ /* 0x000fe40000001235 */
[----:B------:R-:W-:Y:S02]  /*12430*/  LEA.HI R5, R5, R4, RZ, 0x3 ;  /* 0x0000000405057211 */ /* 0x000fe400078f18ff */
[----:B------:R-:W-:-:S02]  /*12440*/  LOP3.LUT R4, R177, 0x38, R6, 0xf8, !PT ;  /* 0x00000038b1047812 */ /* 0x000fc400078ef806 */
[----:B------:R-:W-:Y:S02]  /*12450*/  SHF.L.U32 R6, R5, 0xa, RZ ;  /* 0x0000000a05067819 */ /* 0x000fe400000006ff */
[----:B------:R-:W-:Y:S02]  /*12460*/  LOP3.LUT R5, R4, R44, RZ, 0x3c, !PT ;  /* 0x0000002c04057212 */ /* 0x000fe400078e3cff */
[----:B------:R-:W-:Y:S02]  /*12470*/  LOP3.LUT R6, R6, 0x7fffe000, RZ, 0xc0, !PT ;  /* 0x7fffe00006067812 */ /* 0x000fe400078ec0ff */
[----:B------:R-:W-:Y:S02]  /*12480*/  PRMT R76, R76, 0x5410, R29 ;  /* 0x000054104c4c7816 */ /* 0x000fe4000000001d */
[----:B------:R-:W-:Y:S02]  /*12490*/  IADD3 R25, R5, R6, R184 ;  /* 0x0000000605197210 */ /* 0x000fe40007ffe0b8 */
[----:B------:R-:W-:Y:S01]  /*124a0*/  SHF.R.U32.HI R8, RZ, 0x10, R9 ;  /* 0x00000010ff087819 */ /* 0x000fe20000011609 */
[----:B------:R-:W-:Y:S01]  /*124b0*/  IMAD.U32 R34, R76, 0x10000, RZ ;  /* 0x000100004c227824 */ /* 0x000fe200078e00ff */
[----:B------:R-:W-:Y:S01]  /*124c0*/  PRMT R80, R80, 0x5410, R33 ;  /* 0x0000541050507816 */ /* 0x000fe20000000021 */
[----:B------:R-:W-:Y:S01]  /*124d0*/  IMAD R28, R25, 0x2, R2 ;  /* 0x00000002191c7824 */ /* 0x000fe200078e0202 */
[----:B------:R-:W-:-:S02]  /*124e0*/  SHF.R.U32.HI R52, RZ, 0x10, R53 ;  /* 0x00000010ff347819 */ /* 0x000fc40000011635 */
[----:B------:R-:W-:Y:S01]  /*124f0*/  SHF.R.U64 R9, R10, 0x10, R11 ;  /* 0x000000100a097819 */ /* 0x000fe2000000120b */
[----:B------:R-:W-:Y:S01]  /*12500*/  IMAD.U32 R33, R80, 0x10000, RZ ;  /* 0x0001000050217824 */ /* 0x000fe200078e00ff */
[----:B------:R-:W1:Y:S01]  /*12510*/  LDS.128 R24, [R28+0xc400] ;  /* 0x00c400001c187984 */ /* 0x000e620000000c00 */
[----:B------:R-:W-:Y:S02]  /*12520*/  SHF.R.U64 R31, R54, 0x10, R55 ;  /* 0x00000010361f7819 */ /* 0x000fe40000001237 */
[----:B------:R-:W-:Y:S02]  /*12530*/  SHF.R.U32.HI R10, RZ, 0x10, R11 ;  /* 0x00000010ff0a7819 */ /* 0x000fe4000001160b */
[----:B------:R-:W-:Y:S02]  /*12540*/  PRMT R77, R77, 0x5410, R8 ;  /* 0x000054104d4d7816 */ /* 0x000fe40000000008 */
[----:B------:R-:W-:Y:S02]  /*12550*/  SHF.R.U32.HI R54, RZ, 0x10, R55 ;  /* 0x00000010ff367819 */ /* 0x000fe40000011637 */
[----:B------:R-:W-:Y:S01]  /*12560*/  PRMT R81, R81, 0x5410, R52 ;  /* 0x0000541051517816 */ /* 0x000fe20000000034 */
[----:B------:R-:W-:Y:S01]  /*12570*/  IMAD.U32 R35, R77, 0x10000, RZ ;  /* 0x000100004d237824 */ /* 0x000fe200078e00ff */
[----:B------:R-:W-:-:S02]  /*12580*/  PRMT R79, R79, 0x5410, R10 ;  /* 0x000054104f4f7816 */ /* 0x000fc4000000000a */
[----:B------:R-:W-:Y:S02]  /*12590*/  PRMT R83, R83, 0x5410, R54 ;  /* 0x0000541053537816 */ /* 0x000fe40000000036 */
[----:B------:R-:W-:Y:S02]  /*125a0*/  PRMT R78, R78, 0x5410, R9 ;  /* 0x000054104e4e7816 */ /* 0x000fe40000000009 */
[----:B------:R-:W-:Y:S01]  /*125b0*/  PRMT R82, R82, 0x5410, R31 ;  /* 0x0000541052527816 */ /* 0x000fe2000000001f */
[C---:B-1----:R-:W-:Y:S01]  /*125c0*/  IMAD.U32 R29, R24.reuse, 0x10000, RZ ;  /* 0x00010000181d7824 */ /* 0x042fe200078e00ff */
[----:B------:R-:W-:Y:S01]  /*125d0*/  LOP3.LUT R24, R24, 0xffff0000, RZ, 0xc0, !PT ;  /* 0xffff000018187812 */ /* 0x000fe200078ec0ff */
[C---:B------:R-:W-:Y:S01]  /*125e0*/  IMAD.U32 R30, R25.reuse, 0x10000, RZ ;  /* 0x00010000191e7824 */ /* 0x040fe200078e00ff */
[----:B------:R-:W-:Y:S01]  /*125f0*/  LOP3.LUT R25, R25, 0xffff0000, RZ, 0xc0, !PT ;  /* 0xffff000019197812 */ /* 0x000fe200078ec0ff */
[C---:B------:R-:W-:Y:S01]  /*12600*/  FMUL.FTZ R37, R29.reuse, R34 ;  /* 0x000000221d257220 */ /* 0x040fe20000410000 */
[----:B------:R-:W-:Y:S01]  /*12610*/  FMUL.FTZ R39, R29, R33 ;  /* 0x000000211d277220 */ /* 0x000fe20000410000 */
[----:B------:R-:W-:-:S02]  /*12620*/  IMAD.U32 R29, R81, 0x10000, RZ ;  /* 0x00010000511d7824 */ /* 0x000fc400078e00ff */
[C---:B------:R-:W-:Y:S01]  /*12630*/  FMUL.FTZ R36, R30.reuse, R35 ;  /* 0x000000231e247220 */ /* 0x040fe20000410000 */
        /* <DEDUP_REMOVED lines=10> */
[----:B------:R-:W-:Y:S01]  /*126e0*/  FFMA.FTZ R37, R8, R33, -R37 ;  /* 0x0000002108257223 */ /* 0x000fe20000010825 */
[----:B------:R-:W-:-:S02]  /*126f0*/  IMAD.U32 R33, R79, 0x10000, RZ ;  /* 0x000100004f217824 */ /* 0x000fc400078e00ff */
[----:B------:R-:W-:Y:S01]  /*12700*/  FFMA.FTZ R39, R8, R34, R39 ;  /* 0x0000002208277223 */ /* 0x000fe20000010027 */
[----:B------:R-:W-:Y:S02]  /*12710*/  IMAD.U32 R8, R83, 0x10000, RZ ;  /* 0x0001000053087824 */ /* 0x000fe400078e00ff */
[----:B------:R-:W-:Y:S01]  /*12720*/  FFMA.FTZ R36, R9, R29, -R36 ;  /* 0x0000001d09247223 */ /* 0x000fe20000010824 */
[----:B------:R-:W-:Y:S01]  /*12730*/  FMUL.FTZ R34, R32, R33 ;  /* 0x0000002120227220 */ /* 0x000fe20000410000 */
[----:B------:R-:W-:Y:S01]  /*12740*/  IMAD.U32 R11, R7, 0x10000, RZ ;  /* 0x00010000070b7824 */ /* 0x000fe200078e00ff */
[----:B------:R-:W-:Y:S01]  /*12750*/  LOP3.LUT R29, R76, 0xffff0000, RZ, 0xc0, !PT ;  /* 0xffff00004c1d7812 */ /* 0x000fe200078ec0ff */
[-C--:B------:R-:W-:Y:S01]  /*12760*/  FMUL.FTZ R32, R32, R8.reuse ;  /* 0x0000000820207220 */ /* 0x080fe20000410000 */
[----:B------:R-:W-:Y:S01]  /*12770*/  FFMA.FTZ R35, R9, R35, R30 ;  /* 0x0000002309237223 */ /* 0x000fe2000001001e */
[----:B------:R-:W-:Y:S01]  /*12780*/  LOP3.LUT R9, R80, 0xffff0000, RZ, 0xc0, !PT ;  /* 0xffff000050097812 */ /* 0x000fe200078ec0ff */
[C---:B------:R-:W-:Y:S01]  /*12790*/  FFMA.FTZ R38, R11.reuse, R8, -R34 ;  /* 0x000000080b267223 */ /* 0x040fe20000010822 */
[----:B------:R-:W-:Y:S01]  /*127a0*/  FFMA.FTZ R40, R11, R33, R32 ;  /* 0x000000210b287223 */ /* 0x000fe20000010020 */
[C---:B------:R-:W-:Y:S01]  /*127b0*/  FMUL.FTZ R11, R24.reuse, R29 ;  /* 0x0000001d180b7220 */ /* 0x040fe20000410000 */
[----:B------:R-:W-:Y:S01]  /*127c0*/  LOP3.LUT R8, R81, 0xffff0000, RZ, 0xc0, !PT ;  /* 0xffff000051087812 */ /* 0x000fe200078ec0ff */
[-C--:B------:R-:W-:Y:S01]  /*127d0*/  FMUL.FTZ R33, R24, R9.reuse ;  /* 0x0000000918217220 */ /* 0x080fe20000410000 */
[----:B------:R-:W-:Y:S01]  /*127e0*/  LOP3.LUT R30, R77, 0xffff0000, RZ, 0xc0, !PT ;  /* 0xffff00004d1e7812 */ /* 0x000fe200078ec0ff */
[----:B------:R-:W-:Y:S01]  /*127f0*/  FFMA.FTZ R24, R4, R9, -R11 ;  /* 0x0000000904187223 */ /* 0x000fe2000001080b */
[----:B------:R-:W-:-:S02]  /*12800*/  IMAD.U32 R11, R78, 0x10000, RZ ;  /* 0x000100004e0b7824 */ /* 0x000fc400078e00ff */
[----:B------:R-:W-:Y:S01]  /*12810*/  FFMA.FTZ R32, R4, R29, R33 ;  /* 0x0000001d04207223 */ /* 0x000fe20000010021 */
[----:B------:R-:W-:Y:S02]  /*12820*/  IMAD.U32 R10, R6, 0x10000, RZ ;  /* 0x00010000060a7824 */ /* 0x000fe400078e00ff */
[----:B------:R-:W-:Y:S01]  /*12830*/  FMUL.FTZ R34, R25, R30 ;  /* 0x0000001e19227220 */ /* 0x000fe20000410000 */
[----:B------:R-:W-:Y:S02]  /*12840*/  IMAD.U32 R9, R82, 0x10000, RZ ;  /* 0x0001000052097824 */ /* 0x000fe400078e00ff */
[----:B------:R-:W-:Y:S01]  /*12850*/  FMUL.FTZ R29, R31, R11 ;  /* 0x0000000b1f1d7220 */ /* 0x000fe20000410000 */
[-C--:B------:R-:W-:Y:S01]  /*12860*/  FMUL.FTZ R41, R25, R8.reuse ;  /* 0x0000000819297220 */ /* 0x080fe20000410000 */
[----:B------:R-:W-:Y:S01]  /*12870*/  FFMA.FTZ R25, R5, R8, -R34 ;  /* 0x0000000805197223 */ /* 0x000fe20000010822 */
[-C--:B------:R-:W-:Y:S01]  /*12880*/  FMUL.FTZ R31, R31, R9.reuse ;  /* 0x000000091f1f7220 */ /* 0x080fe20000410000 */
[----:B------:R-:W-:Y:S01]  /*12890*/  FFMA.FTZ R29, R10, R9, -R29 ;  /* 0x000000090a1d7223 */ /* 0x000fe2000001081d */
[----:B------:R-:W-:Y:S01]  /*128a0*/  FFMA.FTZ R30, R5, R30, R41 ;  /* 0x0000001e051e7223 */ /* 0x000fe20000010029 */
[----:B------:R-:W-:Y:S01]  /*128b0*/  LOP3.LUT R9, R78, 0xffff0000, RZ, 0xc0, !PT ;  /* 0xffff00004e097812 */ /* 0x000fe200078ec0ff */
[----:B------:R-:W-:Y:S01]  /*128c0*/  FFMA.FTZ R10, R10, R11, R31 ;  /* 0x0000000b0a0a7223 */ /* 0x000fe2000001001f */
[----:B------:R-:W-:-:S02]  /*128d0*/  LOP3.LUT R5, R82, 0xffff0000, RZ, 0xc0, !PT ;  /* 0xffff000052057812 */ /* 0x000fc400078ec0ff */
[----:B------:R-:W-:Y:S01]  /*128e0*/  LOP3.LUT R8, R79, 0xffff0000, RZ, 0xc0, !PT ;  /* 0xffff00004f087812 */ /* 0x000fe200078ec0ff */
[C---:B------:R-:W-:Y:S01]  /*128f0*/  FMUL.FTZ R11, R26.reuse, R9 ;  /* 0x000000091a0b7220 */ /* 0x040fe20000410000 */
[----:B------:R-:W-:Y:S01]  /*12900*/  LOP3.LUT R4, R83, 0xffff0000, RZ, 0xc0, !PT ;  /* 0xffff000053047812 */ /* 0x000fe200078ec0ff */
[-C--:B------:R-:W-:Y:S01]  /*12910*/  FMUL.FTZ R34, R26, R5.reuse ;  /* 0x000000051a227220 */ /* 0x080fe20000410000 */
[----:B------:R-:W-:Y:S01]  /*12920*/  LOP3.LUT R6, R6, 0xffff0000, RZ, 0xc0, !PT ;  /* 0xffff000006067812 */ /* 0x000fe200078ec0ff */
[----:B------:R-:W-:Y:S01]  /*12930*/  FMUL.FTZ R42, R27, R8 ;  /* 0x000000081b2a7220 */ /* 0x000fe20000410000 */
[----:B------:R-:W-:Y:S01]  /*12940*/  LOP3.LUT R7, R7, 0xffff0000, RZ, 0xc0, !PT ;  /* 0xffff000007077812 */ /* 0x000fe200078ec0ff */
[-C--:B------:R-:W-:Y:S02]  /*12950*/  FMUL.FTZ R31, R27, R4.reuse ;  /* 0x000000041b1f7220 */ /* 0x080fe40000410000 */
[C---:B------:R-:W-:Y:S01]  /*12960*/  FFMA.FTZ R26, R6.reuse, R5, -R11 ;  /* 0x00000005061a7223 */ /* 0x040fe2000001080b */
[----:B------:R-:W-:Y:S01]  /*12970*/  FFMA.FTZ R11, R6, R9, R34 ;  /* 0x00000009060b7223 */ /* 0x000fe20000010022 */
        /* <DEDUP_REMOVED lines=12> */
.L_x_2832:
[----:B------:R-:W-:Y:S05]  /*12a40*/  BSYNC B1 ;  /* 0x0000000000017941 */ /* 0x000fea0003800000 */
.L_x_2831:
[----:B------:R-:W-:Y:S05]  /*12a50*/  @P2 BRA `(.L_x_2804) ;  /* 0x00000004009c2947 */ /* 0x000fea0003800000 */
[----:B--2---:R-:W2:Y:S01]  /*12a60*/  LDL R34, [R1+0x34] ;  /* 0x0000340001227983 */ /* 0x004ea20000100800 */
[----:B------:R-:W-:Y:S02]  /*12a70*/  LEA.HI R3, R3, R167, RZ, 0x1d ;  /* 0x000000a703037211 */ /* 0x000fe400078fe8ff */
[----:B-1----:R-:W-:Y:S02]  /*12a80*/  SHF.R.U64 R25, R12, 0x10, R13 ;  /* 0x000000100c197819 */ /* 0x002fe4000000120d */
[----:B---3--:R-:W-:Y:S01]  /*12a90*/  SHF.R.S32.HI R6, RZ, 0x1f, R3 ;  /* 0x0000001fff067819 */ /* 0x008fe20000011403 */
[----:B------:R-:W-:Y:S01]  /*12aa0*/  IMAD.SHL.U32 R4, R3, 0x8, RZ ;  /* 0x0000000803047824 */ /* 0x000fe200078e00ff */
[----:B------:R-:W-:Y:S02]  /*12ab0*/  SHF.R.U64 R27, R56, 0x10, R57 ;  /* 0x00000010381b7819 */ /* 0x000fe40000001239 */
[----:B------:R-:W-:Y:S02]  /*12ac0*/  LEA.HI R6, R6, R3, RZ, 0x3 ;  /* 0x0000000306067211 */ /* 0x000fe400078f18ff */
[----:B------:R-:W-:-:S02]  /*12ad0*/  LOP3.LUT R3, R177, 0x38, R4, 0xf8, !PT ;  /* 0x00000038b1037812 */ /* 0x000fc400078ef804 */
[----:B------:R-:W-:Y:S01]  /*12ae0*/  SHF.R.U32.HI R13, RZ, 0x10, R13 ;  /* 0x00000010ff0d7819 */ /* 0x000fe2000001160d */
[----:B------:R-:W-:Y:S01]  /*12af0*/  IMAD.SHL.U32 R6, R6, 0x400, RZ ;  /* 0x0000040006067824 */ /* 0x000fe200078e00ff */
[----:B------:R-:W-:Y:S02]  /*12b00*/  LOP3.LUT R3, R3, R44, RZ, 0x3c, !PT ;  /* 0x0000002c03037212 */ /* 0x000fe400078e3cff */
[----:B------:R-:W-:Y:S02]  /*12b10*/  PRMT R26, R0, 0x5410, R25 ;  /* 0x00005410001a7816 */ /* 0x000fe40000000019 */
[----:B------:R-:W-:Y:S02]  /*12b20*/  LOP3.LUT R6, R6, 0x7fffe000, RZ, 0xc0, !PT ;  /* 0x7fffe00006067812 */ /* 0x000fe400078ec0ff */
[----:B------:R-:W-:Y:S02]  /*12b30*/  SHF.R.U64 R30, R14, 0x10, R15 ;  /* 0x000000100e1e7819 */ /* 0x000fe4000000120f */
[----:B------:R-:W-:-:S02]  /*12b40*/  IADD3 R3, R3, R6, R184 ;  /* 0x0000000603037210 */ /* 0x000fc40007ffe0b8 */
[----:B------:R-:W-:Y:S01]  /*12b50*/  PRMT R70, R70, 0x5410, R27 ;  /* 0x0000541046467816 */ /* 0x000fe2000000001b */
[----:B------:R-:W-:Y:S01]  /*12b60*/  IMAD.U32 R27, R26, 0x10000, RZ ;  /* 0x000100001a1b7824 */ /* 0x000fe200078e00ff */
[----:B------:R-:W-:Y:S01]  /*12b70*/  SHF.R.U32.HI R56, RZ, 0x10, R57 ;  /* 0x00000010ff387819 */ /* 0x000fe20000011639 */
[----:B------:R-:W-:Y:S01]  /*12b80*/  IMAD R3, R3, 0x2, R2 ;  /* 0x0000000203037824 */ /* 0x000fe200078e0202 */
[----:B------:R-:W-:Y:S01]  /*12b90*/  SHF.R.U32.HI R14, RZ, 0x10, R15 ;  /* 0x00000010ff0e7819 */ /* 0x000fe2000001160f */
[----:B------:R-:W-:Y:S01]  /*12ba0*/  IMAD.U32 R25, R70, 0x10000, RZ ;  /* 0x0001000046197824 */ /* 0x000fe200078e00ff */
[----:B------:R-:W-:Y:S02]  /*12bb0*/  PRMT R28, R20, 0x5410, R13 ;  /* 0x00005410141c7816 */ /* 0x000fe4000000000d */
[----:B------:R-:W1:Y:S01]  /*12bc0*/  LDS.128 R8, [R3+0xc400] ;  /* 0x00c4000003087984 */ /* 0x000e620000000c00 */
[--C-:B------:R-:W-:Y:S02]  /*12bd0*/  SHF.R.U64 R24, R58, 0x10, R59.reuse ;  /* 0x000000103a187819 */ /* 0x100fe4000000123b */
[----:B------:R-:W-:Y:S01]  /*12be0*/  PRMT R71, R71, 0x5410, R56 ;  /* 0x0000541047477816 */ /* 0x000fe20000000038 */
[----:B------:R-:W-:Y:S01]  /*12bf0*/  IMAD.U32 R29, R28, 0x10000, RZ ;  /* 0x000100001c1d7824 */ /* 0x000fe200078e00ff */
[----:B------:R-:W-:-:S02]  /*12c00*/  SHF.R.U32.HI R59, RZ, 0x10, R59 ;  /* 0x00000010ff3b7819 */ /* 0x000fc4000001163b */
[----:B------:R-:W-:Y:S02]  /*12c10*/  PRMT R69, R69, 0x5410, R14 ;  /* 0x0000541045457816 */ /* 0x000fe4000000000e */
[----:B------:R-:W-:Y:S02]  /*12c20*/  PRMT R73, R73, 0x5410, R24 ;  /* 0x0000541049497816 */ /* 0x000fe40000000018 */
[----:B------:R-:W-:Y:S02]  /*12c30*/  PRMT R74, R74, 0x5410, R59 ;  /* 0x000054104a4a7816 */ /* 0x000fe4000000003b */
[----:B------:R-:W-:Y:S02]  /*12c40*/  LOP3.LUT R28, R28, 0xffff0000, RZ, 0xc0, !PT ;  /* 0xffff00001c1c7812 */ /* 0x000fe400078ec0ff */
        /* <DEDUP_REMOVED lines=20> */
[----:B------:R-:W-:Y:S01]  /*12d90*/  FFMA.FTZ R32, R0, R25, -R31 ;  /* 0x0000001900207223 */ /* 0x000fe2000001081f */
[----:B------:R-:W-:-:S02]  /*12da0*/  IMAD.U32 R31, R69, 0x10000, RZ ;  /* 0x00010000451f7824 */ /* 0x000fc400078e00ff */
[----:B------:R-:W-:Y:S01]  /*12db0*/  FFMA.FTZ R35, R12, R15, -R35 ;  /* 0x0000000f0c237223 */ /* 0x000fe20000010823 */
[----:B------:R-:W-:Y:S02]  /*12dc0*/  IMAD.U32 R14, R7, 0x10000, RZ ;  /* 0x00010000070e7824 */ /* 0x000fe400078e00ff */
[----:B------:R-:W-:Y:S01]  /*12dd0*/  FFMA.FTZ R33, R0, R27, R33 ;  /* 0x0000001b00217223 */ /* 0x000fe20000010021 */
[----:B------:R-:W-:Y:S02]  /*12de0*/  IMAD.U32 R25, R74, 0x10000, RZ ;  /* 0x000100004a197824 */ /* 0x000fe400078e00ff */
[----:B------:R-:W-:Y:S01]  /*12df0*/  FMUL.FTZ R15, R24, R31 ;  /* 0x0000001f180f7220 */ /* 0x000fe20000410000 */
[----:B------:R-:W-:Y:S01]  /*12e00*/  LOP3.LUT R27, R26, 0xffff0000, RZ, 0xc0, !PT ;  /* 0xffff00001a1b7812 */ /* 0x000fe200078ec0ff */
[----:B------:R-:W-:Y:S01]  /*12e10*/  FFMA.FTZ R37, R12, R29, R37 ;  /* 0x0000001d0c257223 */ /* 0x000fe20000010025 */
[----:B------:R-:W-:Y:S01]  /*12e20*/  LOP3.LUT R0, R71, 0xffff0000, RZ, 0xc0, !PT ;  /* 0xffff000047007812 */ /* 0x000fe200078ec0ff */
[-C--:B------:R-:W-:Y:S01]  /*12e30*/  FFMA.FTZ R26, R14, R25.reuse, -R15 ;  /* 0x000000190e1a7223 */ /* 0x080fe2000001080f */
[----:B------:R-:W-:Y:S01]  /*12e40*/  LOP3.LUT R15, R70, 0xffff0000, RZ, 0xc0, !PT ;  /* 0xffff0000460f7812 */ /* 0x000fe200078ec0ff */
[----:B------:R-:W-:Y:S01]  /*12e50*/  FMUL.FTZ R24, R24, R25 ;  /* 0x0000001918187220 */ /* 0x000fe20000410000 */
[----:B------:R-:W-:Y:S01]  /*12e60*/  FMUL.FTZ R25, R8, R27 ;  /* 0x0000001b08197220 */ /* 0x000fe20000410000 */
[----:B------:R-:W-:Y:S01]  /*12e70*/  FMUL.FTZ R9, R9, R0 ;  /* 0x0000000009097220 */ /* 0x000fe20000410000 */
[----:B------:R-:W-:-:S02]  /*12e80*/  IMAD.U32 R12, R30, 0x10000, RZ ;  /* 0x000100001e0c7824 */ /* 0x000fc400078e00ff */
[----:B------:R-:W-:Y:S01]  /*12e90*/  FMUL.FTZ R29, R8, R15 ;  /* 0x0000000f081d7220 */ /* 0x000fe20000410000 */
[----:B------:R-:W-:Y:S01]  /*12ea0*/  FFMA.FTZ R31, R14, R31, R24 ;  /* 0x0000001f0e1f7223 */ /* 0x000fe20000010018 */
[C---:B------:R-:W-:Y:S01]  /*12eb0*/  FFMA.FTZ R20, R5.reuse, R0, -R20 ;  /* 0x0000000005147223 */ /* 0x040fe20000010814 */
[----:B------:R-:W-:Y:S01]  /*12ec0*/  FFMA.FTZ R28, R5, R28, R9 ;  /* 0x0000001c051c7223 */ /* 0x000fe20000010009 */
[C---:B------:R-:W-:Y:S01]  /*12ed0*/  FFMA.FTZ R25, R4.reuse, R15, -R25 ;  /* 0x0000000f04197223 */ /* 0x040fe20000010819 */
[----:B------:R-:W-:Y:S02]  /*12ee0*/  IMAD.U32 R8, R73, 0x10000, RZ ;  /* 0x0001000049087824 */ /* 0x000fe400078e00ff */
[----:B------:R-:W-:Y:S01]  /*12ef0*/  FFMA.FTZ R14, R4, R27, R29 ;  /* 0x0000001b040e7223 */ /* 0x000fe2000001001d */
[----:B------:R-:W-:Y:S01]  /*12f00*/  LOP3.LUT R5, R30, 0xffff0000, RZ, 0xc0, !PT ;  /* 0xffff00001e057812 */ /* 0x000fe200078ec0ff */
[----:B------:R-:W-:Y:S02]  /*12f10*/  IMAD.U32 R13, R6, 0x10000, RZ ;  /* 0x00010000060d7824 */ /* 0x000fe400078e00ff */
[----:B------:R-:W-:Y:S01]  /*12f20*/  FMUL.FTZ R4, R21, R12 ;  /* 0x0000000c15047220 */ /* 0x000fe20000410000 */
[----:B------:R-:W-:Y:S01]  /*12f30*/  LOP3.LUT R73, R73, 0xffff0000, RZ, 0xc0, !PT ;  /* 0xffff000049497812 */ /* 0x000fe200078ec0ff */
[-C--:B------:R-:W-:Y:S01]  /*12f40*/  FMUL.FTZ R24, R21, R8.reuse ;  /* 0x0000000815187220 */ /* 0x080fe20000410000 */
[----:B------:R-:W-:Y:S01]  /*12f50*/  LOP3.LUT R0, R69, 0xffff0000, RZ, 0xc0, !PT ;  /* 0xffff000045007812 */ /* 0x000fe200078ec0ff */
[----:B------:R-:W-:Y:S01]  /*12f60*/  FFMA.FTZ R15, R13, R8, -R4 ;  /* 0x000000080d0f7223 */ /* 0x000fe20000010804 */
[----:B------:R-:W-:Y:S01]  /*12f70*/  LOP3.LUT R74, R74, 0xffff0000, RZ, 0xc0, !PT ;  /* 0xffff00004a4a7812 */ /* 0x000fe200078ec0ff */
[----:B------:R-:W-:Y:S01]  /*12f80*/  FMUL.FTZ R9, R10, R5 ;  /* 0x000000050a097220 */ /* 0x000fe20000410000 */
[----:B------:R-:W-:Y:S01]  /*12f90*/  LOP3.LUT R6, R6, 0xffff0000, RZ, 0xc0, !PT ;  /* 0xffff000006067812 */ /* 0x000fe200078ec0ff */
[-C--:B------:R-:W-:Y:S01]  /*12fa0*/  FMUL.FTZ R4, R10, R73.reuse ;  /* 0x000000490a047220 */ /* 0x080fe20000410000 */
[----:B------:R-:W-:Y:S01]  /*12fb0*/  LOP3.LUT R7, R7, 0xffff0000, RZ, 0xc0, !PT ;  /* 0xffff000007077812 */ /* 0x000fe200078ec0ff */
[C---:B------:R-:W-:Y:S01]  /*12fc0*/  FMUL.FTZ R8, R11.reuse, R0 ;  /* 0x000000000b087220 */ /* 0x040fe20000410000 */
[----:B------:R-:W-:Y:S01]  /*12fd0*/  FMUL.FTZ R21, R11, R74 ;  /* 0x0000004a0b157220 */ /* 0x000fe20000410000 */
[----:B------:R-:W-:Y:S01]  /*12fe0*/  FFMA.FTZ R24, R13, R12, R24 ;  /* 0x0000000c0d187223 */ /* 0x000fe20000010018 */
        /* <DEDUP_REMOVED lines=14> */
.L_x_2804:
[----:B------:R-:W-:Y:S05]  /*130d0*/  BSYNC B0 ;  /* 0x0000000000007941 */ /* 0x000fea0003800000 */
.L_x_2782:
        /* <DEDUP_REMOVED lines=8> */
.L_x_2780:
[----:B01-3--:R-:W3:Y:S02]  /*13160*/  LDL R0, [R1+0x30] ;  /* 0x0000300001007983 */ /* 0x00bee40000100800 */
[----:B---3--:R-:W-:-:S13]  /*13170*/  R2UR UR4, R0 ;  /* 0x00000000000472ca */ /* 0x008fda00000e0000 */
[----:B------:R-:W-:-:S05]  /*13180*/  IMAD.U32 R0, RZ, RZ, UR4 ;  /* 0x00000004ff007e24 */ /* 0x000fca000f8e00ff */
[----:B------:R-:W-:-:S13]  /*13190*/  ISETP.NE.AND P0, PT, R0, 0x3, PT ;  /* 0x000000030000780c */ /* 0x000fda0003f05270 */
[----:B------:R-:W-:Y:S05]  /*131a0*/  @!P0 BRA `(.L_x_2833) ;  /* 0x0000000000048947 */ /* 0x000fea0003800000 */
[----:B------:R-:W-:Y:S01]  /*131b0*/  BPT.TRAP 0x1 ;  /* 0x000000040000795c */ /* 0x000fe20000300000 */
.L_x_2833:
[----:B------:R-:W-:Y:S01]  /*131c0*/  IMAD R0, R162, 0x8, R2 ;  /* 0x00000008a2007824 */ /* 0x000fe200078e0202 */
[----:B--2-4-:R-:W-:-:S04]  /*131d0*/  SHF.L.U32 R3, R168, 0x1f, RZ ;  /* 0x0000001fa8037819 */ /* 0x014fc800000006ff */
[----:B------:R0:W1:Y:S01]  /*131e0*/  SYNCS.PHASECHK.TRANS64.TRYWAIT P1, [R0+URZ+0x2a830], R3 ;  /* 0x02a83003000075a7 */ /* 0x000062000802017f */
[----:B------:R-:W-:Y:S05]  /*131f0*/  @!P0 BRA `(.L_x_2834) ;  /* 0x0000000000048947 */ /* 0x000fea0003800000 */
[----:B------:R-:W-:Y:S01]  /*13200*/  BPT.TRAP 0x1 ;  /* 0x000000040000795c */ /* 0x000fe20000300000 */
.L_x_2834:
[----:B-1----:R-:W-:Y:S05]  /*13210*/  @P1 BRA `(.L_x_2835) ;  /* 0x0000000000081947 */ /* 0x002fea0003800000 */
[----:B------:R-:W1:Y:S02]  /*13220*/  SYNCS.PHASECHK.TRANS64.TRYWAIT P1, [R0+URZ+0x2a830], R3 ;  /* 0x02a83003000075a7 */ /* 0x000e64000802017f */
[----:B-1----:R-:W-:Y:S05]  /*13230*/  @!P1 BRA `(.L_x_2836) ;  /* 0x0000014000d89947 */ /* 0x002fea0003800000 */
.L_x_2835:
[----:B------:R-:W-:Y:S05]  /*13240*/  WARPSYNC.ALL ;  /* 0x0000000000007948 */ /* 0x000fea0003800000 */
[----:B01----:R-:W-:Y:S01]  /*13250*/  VIADD R3, R2, 0x18400 ;  /* 0x0001840002037836 */ /* 0x003fe20000000000 */
[----:B------:R-:W-:Y:S01]  /*13260*/  R2UR UR4, R68 ;  /* 0x00000000440472ca */ /* 0x000fe200000e0000 */
[----:B------:R-:W-:Y:S01]  /*13270*/  IMAD.MOV.U32 R7, RZ, RZ, 0x40000040 ;  /* 0x40000040ff077424 */ /* 0x000fe200078e00ff */
        /* <DEDUP_REMOVED lines=36> */
[----:B0-----:R-:W-:Y:S01]  /*134c0*/  MOV R11, UR9 ;  /* 0x00000009000b7c02 */ /* 0x001fe20008000f00 */
[----:B------:R-:W-:Y:S01]  /*134d0*/  IMAD.U32 R10, RZ, RZ, UR8 ;  /* 0x00000008ff0a7e24 */ /* 0x000fe2000f8e00ff */
[----:B------:R-:W-:Y:S01]  /*134e0*/  UIADD3 UR36, UR4, 0x806, URZ ;  /* 0x0000080604247890 */ /* 0x000fe2000fffe03f */
[----:B------:R-:W-:-:S03]  /*134f0*/  UMOV UR37, 0x40000040 ;  /* 0x4000004000257882 */ /* 0x000fc60000000000 */
        /* <DEDUP_REMOVED lines=96> */
.L_x_2837:
[----:B------:R-:W0:Y:S01]  /*13b00*/  LDC R6, c[0x0][0x448] ;  /* 0x00011200ff067b82 */ /* 0x000e220000000800 */
[----:B------:R-:W-:Y:S01]  /*13b10*/  IMAD.IADD R8, R191, 0x1, R186 ;  /* 0x00000001bf087824 */ /* 0x000fe200078e02ba */
[----:B------:R-:W-:Y:S01]  /*13b20*/  ULDC UR4, c[0x0][0x9d8] ;  /* 0x0002760000047ab9 */ /* 0x000fe20000000800 */
[----:B------:R-:W-:Y:S01]  /*13b30*/  ULDC UR38, c[0x0][0x9d8] ;  /* 0x0002760000267ab9 */ /* 0x000fe20000000800 */
        /* <DEDUP_REMOVED lines=20> */
[----:B0-----:R-:W-:Y:S01]  /*13c80*/  ISETP.NE.AND P1, PT, R6, 0x1, PT ;  /* 0x000000010600780c */ /* 0x001fe20003f25270 */
        /* <DEDUP_REMOVED lines=12> */
[----:B------:R-:W4:Y:S01]  /*13d50*/  @P1 LDC R9, c[0x0][0x44c] ;  /* 0x00011300ff091b82 */ /* 0x000f220000000800 */
[----:B------:R-:W-:Y:S01]  /*13d60*/  FMUL.FTZ R71, R71, UR4 ;  /* 0x0000000447477c20 */ /* 0x000fe20008410000 */
[----:B------:R-:W-:Y:S01]  /*13d70*/  FMUL.FTZ R44, R44, UR4 ;  /* 0x000000042c2c7c20 */ /* 0x000fe20008410000 */
[----:B------:R-:W-:Y:S01]  /*13d80*/  FMUL.FTZ R10, R29, UR4 ;  /* 0x000000041d0a7c20 */ /* 0x000fe20008410000 */
[----:B------:R-:W-:Y:S01]  /*13d90*/  FMUL.FTZ R12, R33, UR4 ;  /* 0x00000004210c7c20 */ /* 0x000fe20008410000 */
[----:B------:R-:W3:Y:S01]  /*13da0*/  MUFU.TANH R34, R34 ;  /* 0x0000002200227308 */ /* 0x000ee20000002400 */
[----:B------:R-:W-:Y:S01]  /*13db0*/  FMUL.FTZ R14, R37, UR4 ;  /* 0x00000004250e7c20 */ /* 0x000fe20008410000 */
[----:B------:R-:W-:Y:S01]  /*13dc0*/  FMUL.FTZ R15, R41, UR4 ;  /* 0x00000004290f7c20 */ /* 0x000fe20008410000 */
[----:B------:R-:W1:Y:S01]  /*13dd0*/  @P1 LDC R21, c[0x0][0x450] ;  /* 0x00011400ff151b82 */ /* 0x000e620000000800 */
        /* <DEDUP_REMOVED lines=15> */
[----:B----4-:R-:W-:Y:S01]  /*13ed0*/  @P1 IMAD.HI.U32 R6, R8, R9, RZ ;  /* 0x0000000908061227 */ /* 0x010fe200078e00ff */
[----:B------:R-:W-:Y:S01]  /*13ee0*/  ULDC UR39, c[0x0][0x9d8] ;  /* 0x0002760000277ab9 */ /* 0x000fe20000000800 */
[----:B------:R-:W-:Y:S01]  /*13ef0*/  ULDC UR42, c[0x0][0x988] ;  /* 0x00026200002a7ab9 */ /* 0x000fe20000000800 */
[----:B------:R-:W-:Y:S01]  /*13f00*/  ULDC UR43, c[0x0][0x988] ;  /* 0x00026200002b7ab9 */ /* 0x000fe20000000800 */
[C---:B------:R-:W-:Y:S01]  /*13f10*/  IMAD R9, R72.reuse, -0x60, RZ ;  /* 0xffffffa048097824 */ /* 0x040fe200078e02ff */
[----:B------:R-:W4:Y:S01]  /*13f20*/  MUFU.TANH R39, R39 ;  /* 0x0000002700277308 */ /* 0x000f220000002400 */
[----:B------:R-:W-:Y:S01]  /*13f30*/  BSSY B0, `(.L_x_2838) ;  /* 0x000048c000007945 */ /* 0x000fe20003800000 */
[----:B-1----:R-:W-:Y:S01]  /*13f40*/  @P1 SHF.R.U32.HI R8, RZ, R21, R6 ;  /* 0x00000015ff081219 */ /* 0x002fe20000011606 */
[----:B------:R-:W-:Y:S01]  /*13f50*/  IMAD R21, R72, -0x60, R188 ;  /* 0xffffffa048157824 */ /* 0x000fe200078e02bc */
[----:B------:R-:W-:-:S03]  /*13f60*/  IADD3 R88, -R190, 0x61, R9 ;  /* 0x00000061be587810 */ /* 0x000fc60007ffe109 */
[----:B------:R-:W1:Y:S01]  /*13f70*/  SHFL.IDX PT, R6, R8, 0x1, 0x1c1f ;  /* 0x003c1f0008067f89 */ /* 0x000e6200000e0000 */
[----:B------:R-:W-:Y:S01]  /*13f80*/  IADD3 R9, -R190, 0x60, R21 ;  /* 0x00000060be097810 */ /* 0x000fe20007ffe115 */
[----:B------:R-:W4:Y:S01]  /*13f90*/  MUFU.TANH R42, R42 ;  /* 0x0000002a002a7308 */ /* 0x000f220000002400 */
[----:B------:R-:W-:Y:S01]  /*13fa0*/  IADD3 R88, -R187, R88, R188 ;  /* 0x00000058bb587210 */ /* 0x000fe20007ffe1bc */
[----:B------:R-:W-:Y:S06]  /*13fb0*/  SHFL.IDX PT, R8, R8, RZ, 0x1c1f ;  /* 0x001c1fff08087589 */ /* 0x000fec00000e0000 */
[----:B------:R-:W4:Y:S08]  /*13fc0*/  MUFU.TANH R40, R43 ;  /* 0x0000002b00287308 */ /* 0x000f300000002400 */
[----:B------:R-:W4:Y:S01]  /*13fd0*/  MUFU.TANH R46, R46 ;  /* 0x0000002e002e7308 */ /* 0x000f220000002400 */
[----:B-1----:R-:W-:Y:S01]  /*13fe0*/  VIADDMNMX R25, R6, R88, R9, PT ;  /* 0x0000005806197246 */ /* 0x002fe20003800109 */
[----:B------:R-:W-:-:S06]  /*13ff0*/  FMUL.FTZ R6, R62, UR4 ;  /* 0x000000043e067c20 */ /* 0x000fcc0008410000 */
[----:B------:R-:W1:Y:S01]  /*14000*/  MUFU.TANH R47, R47 ;  /* 0x0000002f002f7308 */ /* 0x000e620000002400 */
[----:B------:R-:W-:Y:S01]  /*14010*/  ULDC UR4, c[0x0][0x988] ;  /* 0x0002620000047ab9 */ /* 0x000fe20000000800 */
[C---:B------:R-:W-:Y:S02]  /*14020*/  ISETP.GT.AND P2, PT, R25.reuse, RZ, PT ;  /* 0x000000ff1900720c */ /* 0x040fe40003f44270 */
[C---:B------:R-:W-:Y:S02]  /*14030*/  ISETP.GT.AND P3, PT, R25.reuse, 0x1, PT ;  /* 0x000000011900780c */ /* 0x040fe40003f64270 */
[----:B------:R-:W-:Y:S02]  /*14040*/  ISETP.GT.AND P4, PT, R25, 0x8, PT ;  /* 0x000000081900780c */ /* 0x000fe40003f84270 */
[----:B------:R-:W-:Y:S01]  /*14050*/  FSEL R21, R26, -INF , P2 ;  /* 0xff8000001a157808 */ /* 0x000fe20001000000 */
[----:B------:R1:W1:Y:S01]  /*14060*/  MUFU.TANH R24, R50 ;  /* 0x0000003200187308 */ /* 0x0002620000002400 */
[----:B--2---:R-:W-:-:S02]  /*14070*/  FSEL R86, R27, -INF , P3 ;  /* 0xff8000001b567808 */ /* 0x004fc40001800000 */
[----:B------:R-:W-:Y:S02]  /*14080*/  ISETP.GT.AND P2, PT, R25, 0x9, PT ;  /* 0x000000091900780c */ /* 0x000fe40003f44270 */
[----:B0-----:R-:W-:Y:S02]  /*14090*/  FSEL R84, R30, -INF , P4 ;  /* 0xff8000001e547808 */ /* 0x001fe40002000000 */
[----:B------:R-:W-:Y:S01]  /*140a0*/  FMNMX.FTZ R27, R21, R86, !PT ;  /* 0x00000056151b7209 */ /* 0x000fe20007810000 */
[----:B------:R-:W0:Y:S01]  /*140b0*/  MUFU.TANH R51, R51 ;  /* 0x0000003300337308 */ /* 0x000e220000002400 */
[----:B------:R-:W-:Y:S02]  /*140c0*/  ISETP.GT.AND P3, PT, R25, 0x10, PT ;  /* 0x000000101900780c */ /* 0x000fe40003f64270 */
[----:B---3--:R-:W-:Y:S02]  /*140d0*/  FSEL R82, R31, -INF , P2 ;  /* 0xff8000001f527808 */ /* 0x008fe40001000000 */
[----:B------:R-:W-:-:S02]  /*140e0*/  FMNMX.FTZ R27, R84, R27, !PT ;  /* 0x0000001b541b7209 */ /* 0x000fc40007810000 */
[C---:B------:R-:W-:Y:S01]  /*140f0*/  ISETP.GT.AND P2, PT, R25.reuse, 0x11, PT ;  /* 0x000000111900780c */ /* 0x040fe20003f44270 */
[----:B------:R-:W2:Y:S01]  /*14100*/  MUFU.TANH R32, R54 ;  /* 0x0000003600207308 */ /* 0x000ea20000002400 */
[----:B------:R-:W-:Y:S02]  /*14110*/  FSEL R80, R34, -INF , P3 ;  /* 0xff80000022507808 */ /* 0x000fe40001800000 */
[----:B------:R-:W-:Y:S02]  /*14120*/  FMNMX.FTZ R27, R82, R27, !PT ;  /* 0x0000001b521b7209 */ /* 0x000fe40007810000 */
[----:B------:R-:W-:Y:S02]  /*14130*/  ISETP.GT.AND P3, PT, R25, 0x18, PT ;  /* 0x000000181900780c */ /* 0x000fe40003f64270 */
[----:B------:R-:W-:Y:S01]  /*14140*/  FSEL R78, R35, -INF , P2 ;  /* 0xff800000234e7808 */ /* 0x000fe20001000000 */
[----:B------:R-:W3:Y:S01]  /*14150*/  MUFU.TANH R55, R55 ;  /* 0x0000003700377308 */ /* 0x000ee20000002400 */
[----:B------:R-:W-:-:S02]  /*14160*/  FMNMX.FTZ R27, R80, R27, !PT ;  /* 0x0000001b501b7209 */ /* 0x000fc40007810000 */
[C---:B------:R-:W-:Y:S02]  /*14170*/  ISETP.GT.AND P2, PT, R25.reuse, 0x19, PT ;  /* 0x000000191900780c */ /* 0x040fe40003f44270 */
[----:B------:R-:W-:Y:S02]  /*14180*/  FSEL R76, R38, -INF , P3 ;  /* 0xff800000264c7808 */ /* 0x000fe40001800000 */
[----:B------:R-:W-:Y:S01]  /*14190*/  FMNMX.FTZ R27, R78, R27, !PT ;  /* 0x0000001b4e1b7209 */ /* 0x000fe20007810000 */
[----:B------:R0:W3:Y:S01]  /*141a0*/  MUFU.TANH R34, R58 ;  /* 0x0000003a00227308 */ /* 0x0000e20000002400 */
[----:B------:R-:W-:Y:S02]  /*141b0*/  ISETP.GT.AND P3, PT, R25, 0x20, PT ;  /* 0x000000201900780c */ /* 0x000fe40003f64270 */
[----:B----4-:R-:W-:Y:S02]  /*141c0*/  FSEL R74, R39, -INF , P2 ;  /* 0xff800000274a7808 */ /* 0x010fe40001000000 */
[----:B------:R-:W-:-:S02]  /*141d0*/  FMNMX.FTZ R27, R76, R27, !PT ;  /* 0x0000001b4c1b7209 */ /* 0x000fc40007810000 */
[C---:B------:R-:W-:Y:S01]  /*141e0*/  ISETP.GT.AND P2, PT, R25.reuse, 0x21, PT ;  /* 0x000000211900780c */ /* 0x040fe20003f44270 */
[----:B------:R-:W4:Y:S01]  /*141f0*/  MUFU.TANH R59, R59 ;  /* 0x0000003b003b7308 */ /* 0x000f220000002400 */
[----:B-1----:R-:W-:Y:S02]  /*14200*/  FSEL R50, R42, -INF , P3 ;  /* 0xff8000002a327808 */ /* 0x002fe40001800000 */
[----:B------:R-:W-:Y:S02]  /*14210*/  FMNMX.FTZ R27, R74, R27, !PT ;  /* 0x0000001b4a1b7209 */ /* 0x000fe40007810000 */
[----:B------:R-:W-:Y:S02]  /*14220*/  ISETP.GT.AND P3, PT, R25, 0x28, PT ;  /* 0x000000281900780c */ /* 0x000fe40003f64270 */
[----:B------:R-:W-:Y:S01]  /*14230*/  FSEL R40, R40, -INF , P2 ;  /* 0xff80000028287808 */ /* 0x000fe20001000000 */
[----:B------:R-:W1:Y:S01]  /*14240*/  MUFU.TANH R6, R6 ;  /* 0x0000000600067308 */ /* 0x000e620000002400 */
[----:B------:R-:W-:-:S02]  /*14250*/  FMNMX.FTZ R27, R50, R27, !PT ;  /* 0x0000001b321b7209 */ /* 0x000fc40007810000 */
[C---:B------:R-:W-:Y:S02]  /*14260*/  ISETP.GT.AND P2, PT, R25.reuse, 0x29, PT ;  /* 0x000000291900780c */ /* 0x040fe40003f44270 */
[----:B------:R-:W-:Y:S02]  /*14270*/  FSEL R38, R46, -INF , P3 ;  /* 0xff8000002e267808 */ /* 0x000fe40001800000 */
[----:B------:R-:W-:Y:S01]  /*14280*/  FMNMX.FTZ R27, R40, R27, !PT ;  /* 0x0000001b281b7209 */ /* 0x000fe20007810000 */
[----:B------:R-:W1:Y:S01]  /*14290*/  MUFU.TANH R42, R63 ;  /* 0x0000003f002a7308 */ /* 0x000e620000002400 */
[----:B------:R-:W-:Y:S02]  /*142a0*/  ISETP.GT.AND P3, PT, R25, 0x30, PT ;  /* 0x000000301900780c */ /* 0x000fe40003f64270 */
[----:B------:R-:W-:Y:S02]  /*142b0*/  FSEL R62, R47, -INF , P2 ;  /* 0xff8000002f3e7808 */ /* 0x000fe40001000000 */
[----:B------:R-:W-:-:S02]  /*142c0*/  FMNMX.FTZ R27, R38, R27, !PT ;  /* 0x0000001b261b7209 */ /* 0x000fc40007810000 */
[C---:B------:R-:W-:Y:S01]  /*142d0*/  ISETP.GT.AND P2, PT, R25.reuse, 0x31, PT ;  /* 0x000000311900780c */ /* 0x040fe20003f44270 */
[----:B------:R-:W-:Y:S01]  /*142e0*/  MUFU.TANH R28, R67 ;  /* 0x00000043001c7308 */ /* 0x000fe20000002400 */
[----:B------:R-:W-:Y:S02]  /*142f0*/  FSEL R30, R24, -INF , P3 ;  /* 0xff800000181e7808 */ /* 0x000fe40001800000 */
[----:B------:R-:W-:Y:S02]  /*14300*/  FMNMX.FTZ R27, R62, R27, !PT ;  /* 0x0000001b3e1b7209 */ /* 0x000fe40007810000 */
[----:B------:R-:W-:Y:S02]  /*14310*/  ISETP.GT.AND P3, PT, R25, 0x38, PT ;  /* 0x000000381900780c */ /* 0x000fe40003f64270 */
[----:B0-----:R-:W-:Y:S01]  /*14320*/  FSEL R58, R51, -INF , P2 ;  /* 0xff800000333a7808 */ /* 0x001fe20001000000 */
[----:B------:R-:W0:Y:S01]  /*14330*/  MUFU.TANH R24, R66 ;  /* 0x0000004200187308 */ /* 0x000e220000002400 */
[----:B------:R-:W-:-:S02]  /*14340*/  FMNMX.FTZ R27, R30, R27, !PT ;  /* 0x0000001b1e1b7209 */ /* 0x000fc40007810000 */
[C---:B------:R-:W-:Y:S02]  /*14350*/  ISETP.GT.AND P2, PT, R25.reuse, 0x39, PT ;  /* 0x000000391900780c */ /* 0x040fe40003f44270 */
[----:B--2---:R-:W-:Y:S02]  /*14360*/  FSEL R32, R32, -INF , P3 ;  /* 0xff80000020207808 */ /* 0x004fe40001800000 */
[----:B------:R-:W-:Y:S01]  /*14370*/  FMNMX.FTZ R27, R58, R27, !PT ;  /* 0x0000001b3a1b7209 */ /* 0x000fe20007810000 */
[----:B------:R-:W2:Y:S01]  /*14380*/  MUFU.TANH R26, R70 ;  /* 0x00000046001a7308 */ /* 0x000ea20000002400 */
[----:B------:R-:W-:Y:S02]  /*14390*/  ISETP.GT.AND P3, PT, R25, 0x40, PT ;  /* 0x000000401900780c */ /* 0x000fe40003f64270 */
[----:B---3--:R-:W-:Y:S02]  /*143a0*/  FSEL R54, R55, -INF , P2 ;  /* 0xff80000037367808 */ /* 0x008fe40001000000 */
[----:B------:R-:W-:-:S02]  /*143b0*/  FMNMX.FTZ R27, R32, R27, !PT ;  /* 0x0000001b201b7209 */ /* 0x000fc40007810000 */
[C---:B------:R-:W-:Y:S01]  /*143c0*/  ISETP.GT.AND P2, PT, R25.reuse, 0x41, PT ;  /* 0x000000411900780c */ /* 0x040fe20003f44270 */
[----:B------:R-:W-:Y:S01]  /*143d0*/  MUFU.TANH R29, R44 ;  /* 0x0000002c001d7308 */ /* 0x000fe20000002400 */
[----:B------:R-:W-:Y:S02]  /*143e0*/  FSEL R34, R34, -INF , P3 ;  /* 0xff80000022227808 */ /* 0x000fe40001800000 */
[----:B------:R-:W-:Y:S02]  /*143f0*/  FMNMX.FTZ R27, R54, R27, !PT ;  /* 0x0000001b361b7209 */ /* 0x000fe40007810000 */
[----:B------:R-:W-:Y:S02]  /*14400*/  ISETP.GT.AND P3, PT, R25, 0x48, PT ;  /* 0x000000481900780c */ /* 0x000fe40003f64270 */
[----:B----4-:R-:W-:Y:S01]  /*14410*/  FSEL R46, R59, -INF , P2 ;  /* 0xff8000003b2e7808 */ /* 0x010fe20001000000 */
[----:B------:R-:W-:Y:S01]  /*14420*/  MUFU.TANH R3, R3 ;  /* 0x0000000300037308 */ /* 0x000fe20000002400 */
[----:B------:R-:W-:-:S02]  /*14430*/  FMNMX.FTZ R27, R34, R27, !PT ;  /* 0x0000001b221b7209 */ /* 0x000fc40007810000 */
[C---:B------:R-:W-:Y:S02]  /*14440*/  ISETP.GT.AND P2, PT, R25.reuse, 0x49, PT ;  /* 0x000000491900780c */ /* 0x040fe40003f44270 */
[----:B-1----:R-:W-:Y:S02]  /*14450*/  FSEL R36, R6, -INF , P3 ;  /* 0xff80000006247808 */ /* 0x002fe40001800000 */
[----:B------:R-:W-:Y:S01]  /*14460*/  FMNMX.FTZ R27, R46, R27, !PT ;  /* 0x0000001b2e1b7209 */ /* 0x000fe20007810000 */
[----:B------:R-:W1:Y:S01]  /*14470*/  MUFU.TANH R6, R71 ;  /* 0x0000004700067308 */ /* 0x000e620000002400 */
[----:B------:R-:W-:Y:S02]  /*14480*/  ISETP.GT.AND P3, PT, R25, 0x50, PT ;  /* 0x000000501900780c */ /* 0x000fe40003f64270 */
[----:B------:R-:W-:Y:S02]  /*14490*/  FSEL R42, R42, -INF , P2 ;  /* 0xff8000002a2a7808 */ /* 0x000fe40001000000 */
[----:B------:R-:W-:-:S02]  /*144a0*/  FMNMX.FTZ R27, R36, R27, !PT ;  /* 0x0000001b241b7209 */ /* 0x000fc40007810000 */
[C---:B------:R-:W-:Y:S01]  /*144b0*/  ISETP.GT.AND P2, PT, R25.reuse, 0x51, PT ;  /* 0x000000511900780c */ /* 0x040fe20003f44270 */
[----:B------:R-:W3:Y:S01]  /*144c0*/  MUFU.TANH R5, R5 ;  /* 0x0000000500057308 */ /* 0x000ee20000002400 */
[----:B0-----:R-:W-:Y:S02]  /*144d0*/  FSEL R24, R24, -INF , P3 ;  /* 0xff80000018187808 */ /* 0x001fe40001800000 */
[----:B------:R-:W-:Y:S02]  /*144e0*/  FMNMX.FTZ R27, R42, R27, !PT ;  /* 0x0000001b2a1b7209 */ /* 0x000fe40007810000 */
[----:B------:R-:W-:Y:S02]  /*144f0*/  ISETP.GT.AND P3, PT, R25, 0x58, PT ;  /* 0x000000581900780c */ /* 0x000fe40003f64270 */
[----:B------:R-:W-:Y:S01]  /*14500*/  FSEL R28, R28, -INF , P2 ;  /* 0xff8000001c1c7808 */ /* 0x000fe20001000000 */
[----:B------:R-:W0:Y:S01]  /*14510*/  MUFU.TANH R7, R7 ;  /* 0x0000000700077308 */ /* 0x000e220000002400 */
[----:B------:R-:W-:-:S02]  /*14520*/  FMNMX.FTZ R27, R24, R27, !PT ;  /* 0x0000001b181b7209 */ /* 0x000fc40007810000 */
[----:B------:R-:W-:Y:S02]  /*14530*/  ISETP.GT.AND P2, PT, R25, 0x59, PT ;  /* 0x000000591900780c */ /* 0x000fe40003f44270 */
[----:B--2---:R-:W-:Y:S02]  /*14540*/  FSEL R26, R26, -INF , P3 ;  /* 0xff8000001a1a7808 */ /* 0x004fe40001800000 */
[----:B------:R-:W-:Y:S01]  /*14550*/  FMNMX.FTZ R27, R28, R27, !PT ;  /* 0x0000001b1c1b7209 */ /* 0x000fe20007810000 */
[----:B------:R-:W-:Y:S01]  /*14560*/  MUFU.TANH R10, R10 ;  /* 0x0000000a000a7308 */ /* 0x000fe20000002400 */
[----:B-1----:R-:W-:Y:S02]  /*14570*/  FSEL R6, R6, -INF , P2 ;  /* 0xff80000006067808 */ /* 0x002fe40001000000 */
[----:B------:R-:W-:-:S04]  /*14580*/  FMNMX.FTZ R27, R26, R27, !PT ;  /* 0x0000001b1a1b7209 */ /* 0x000fc80007810000 */
[----:B------:R-:W-:Y:S01]  /*14590*/  FMNMX.FTZ R27, R6, R27, !PT ;  /* 0x0000001b061b7209 */ /* 0x000fe20007810000 */
[----:B------:R-:W1:Y:S04]  /*145a0*/  MUFU.TANH R11, R11 ;  /* 0x0000000b000b7308 */ /* 0x000e680000002400 */
[----:B------:R-:W2:Y:S04]  /*145b0*/  SHFL.BFLY PT, R44, R27, 0x2, 0x1f ;  /* 0x0c401f001b2c7f89 */ /* 0x000ea800000e0000 */
[----:B------:R-:W-:Y:S08]  /*145c0*/  MUFU.TANH R12, R12 ;  /* 0x0000000c000c7308 */ /* 0x000ff00000002400 */
[----:B------:R-:W4:Y:S08]  /*145d0*/  MUFU.TANH R13, R13 ;  /* 0x0000000d000d7308 */ /* 0x000f300000002400 */
[----:B------:R-:W4:Y:S01]  /*145e0*/  MUFU.TANH R14, R14 ;  /* 0x0000000e000e7308 */ /* 0x000f220000002400 */
[----:B--2---:R-:W-:-:S02]  /*145f0*/  FMNMX.FTZ R44, R27, R44, !PT ;  /* 0x0000002c1b2c7209 */ /* 0x004fc40007810000 */
[----:B------:R-:W-:Y:S01]  /*14600*/  VIADDMNMX R27, R8, R88, R9, PT ;  /* 0x00000058081b7246 */ /* 0x000fe20003800109 */
[----:B------:R-:W-:-:S04]  /*14610*/  IMAD.U32 R9, RZ, RZ, UR4 ;  /* 0x00000004ff097e24 */ /* 0x000fc8000f8e00ff */
[----:B------:R-:W2:Y:S01]  /*14620*/  MUFU.TANH R20, R20 ;  /* 0x0000001400147308 */ /* 0x000ea20000002400 */
[----:B------:R-:W2:Y:S01]  /*14630*/  SHFL.BFLY PT, R25, R44, 0x1, 0x1f ;  /* 0x0c201f002c197f89 */ /* 0x000ea200000e0000 */
[C---:B------:R-:W-:Y:S02]  /*14640*/  ISETP.GT.AND P2, PT, R27.reuse, RZ, PT ;  /* 0x000000ff1b00720c */ /* 0x040fe40003f44270 */
[C---:B------:R-:W-:Y:S02]  /*14650*/  ISETP.GT.AND P3, PT, R27.reuse, 0x1, PT ;  /* 0x000000011b00780c */ /* 0x040fe40003f64270 */
[----:B------:R-:W-:Y:S02]  /*14660*/  ISETP.GT.AND P4, PT, R27, 0x8, PT ;  /* 0x000000081b00780c */ /* 0x000fe40003f84270 */
[----:B---3--:R-:W-:Y:S01]  /*14670*/  FSEL R100, R5, -INF , P3 ;  /* 0xff80000005647808 */ /* 0x008fe20001800000 */
[----:B------:R-:W3:Y:S01]  /*14680*/  MUFU.TANH R15, R15 ;  /* 0x0000000f000f7308 */ /* 0x000ee20000002400 */
[----:B0-----:R-:W-:-:S02]  /*14690*/  FSEL R90, R7, -INF , P4 ;  /* 0xff800000075a7808 */ /* 0x001fc40002000000 */
[C---:B------:R-:W-:Y:S02]  /*146a0*/  ISETP.GT.AND P3, PT, R27.reuse, 0x10, PT ;  /* 0x000000101b00780c */ /* 0x040fe40003f64270 */
[----:B------:R-:W-:Y:S02]  /*146b0*/  ISETP.GT.AND P4, PT, R27, 0x18, PT ;  /* 0x000000181b00780c */ /* 0x000fe40003f84270 */
[----:B-1----:R-:W-:Y:S01]  /*146c0*/  FSEL R88, R11, -INF , P3 ;  /* 0xff8000000b587808 */ /* 0x002fe20001800000 */
[----:B------:R-:W0:Y:S01]  /*146d0*/  MUFU.TANH R45, R45 ;  /* 0x0000002d002d7308 */ /* 0x000e220000002400 */
[----:B----4-:R-:W-:Y:S02]  /*146e0*/  FSEL R96, R13, -INF , P4 ;  /* 0xff8000000d607808 */ /* 0x010fe40002000000 */
[----:B--2---:R-:W-:-:S05]  /*146f0*/  FMNMX.FTZ R8, R44, R25, !PT ;  /* 0x000000192c087209 */ /* 0x004fca0007810000 */
[----:B------:R-:W1:Y:S01]  /*14700*/  MUFU.TANH R48, R48 ;  /* 0x0000003000307308 */ /* 0x000e620000002400 */
[----:B------:R-:W-:Y:S02]  /*14710*/  FSEL R25, R3, -INF , P2 ;  /* 0xff80000003197808 */ /* 0x000fe40001000000 */
[----:B------:R-:W-:Y:S01]  /*14720*/  ISETP.GT.AND P2, PT, R27, 0x9, PT ;  /* 0x000000091b00780c */ /* 0x000fe20003f44270 */
[----:B------:R-:W-:Y:S01]  /*14730*/  FMUL.FTZ R7, R8, R9 ;  /* 0x0000000908077220 */ /* 0x000fe20000410000 */
[----:B------:R-:W-:Y:S02]  /*14740*/  FMNMX.FTZ R3, R25, R100, !PT ;  /* 0x0000006419037209 */ /* 0x000fe40007810000 */
[----:B------:R-:W-:Y:S01]  /*14750*/  FSEL R92, R10, -INF , P2 ;  /* 0xff8000000a5c7808 */ /* 0x000fe20001000000 */
[----:B------:R-:W2:Y:S01]  /*14760*/  MUFU.TANH R49, R49 ;  /* 0x0000003100317308 */ /* 0x000ea20000002400 */
[----:B------:R-:W-:Y:S02]  /*14770*/  FMNMX.FTZ R3, R90, R3, !PT ;  /* 0x000000035a037209 */ /* 0x000fe40007810000 */
[----:B------:R-:W-:-:S02]  /*14780*/  ISETP.GT.AND P2, PT, R27, 0x11, PT ;  /* 0x000000111b00780c */ /* 0x000fc40003f44270 */
[----:B------:R-:W-:Y:S02]  /*14790*/  FMNMX.FTZ R3, R92, R3, !PT ;  /* 0x000000035c037209 */ /* 0x000fe40007810000 */
[----:B------:R-:W-:Y:S01]  /*147a0*/  FSEL R94, R12, -INF , P2 ;  /* 0xff8000000c5e7808 */ /* 0x000fe20001000000 */
[----:B------:R-:W4:Y:S01]  /*147b0*/  MUFU.TANH R52, R52 ;  /* 0x0000003400347308 */ /* 0x000f220000002400 */
[----:B------:R-:W-:Y:S02]  /*147c0*/  FMNMX.FTZ R5, R88, R3, !PT ;  /* 0x0000000358057209 */ /* 0x000fe40007810000 */
[----:B------:R-:W-:Y:S02]  /*147d0*/  FSETP.NEU.FTZ.AND P3, PT, R8, -INF , PT ;  /* 0xff8000000800780b */ /* 0x000fe40003f7d000 */
[----:B------:R-:W-:Y:S02]  /*147e0*/  ISETP.GT.AND P2, PT, R27, 0x19, PT ;  /* 0x000000191b00780c */ /* 0x000fe40003f44270 */
[----:B------:R-:W-:Y:S01]  /*147f0*/  FMNMX.FTZ R5, R94, R5, !PT ;  /* 0x000000055e057209 */ /* 0x000fe20007810000 */
[----:B------:R-:W4:Y:S01]  /*14800*/  MUFU.TANH R53, R53 ;  /* 0x0000003500357308 */ /* 0x000f220000002400 */
[----:B------:R-:W-:-:S02]  /*14810*/  FSEL R3, R7, RZ, P3 ;  /* 0x000000ff07037208 */ /* 0x000fc40001800000 */
[C---:B------:R-:W-:Y:S02]  /*14820*/  ISETP.GT.AND P3, PT, R27.reuse, 0x20, PT ;  /* 0x000000201b00780c */ /* 0x040fe40003f64270 */
[----:B------:R-:W-:Y:S01]  /*14830*/  FSEL R98, R14, -INF , P2 ;  /* 0xff8000000e627808 */ /* 0x000fe20001000000 */
[--C-:B------:R-:W-:Y:S01]  /*14840*/  FFMA.FTZ R12, R86, R9, -R3.reuse ;  /* 0x00000009560c7223 */ /* 0x100fe20000010803 */
[----:B------:R-:W-:Y:S01]  /*14850*/  FMNMX.FTZ R5, R96, R5, !PT ;  /* 0x0000000560057209 */ /* 0x000fe20007810000 */
[----:B------:R2:W4:Y:S01]  /*14860*/  MUFU.TANH R31, R56 ;  /* 0x00000038001f7308 */ /* 0x0005220000002400 */
[C---:B------:R-:W-:Y:S01]  /*14870*/  ISETP.GT.AND P2, PT, R27.reuse, 0x21, PT ;  /* 0x000000211b00780c */ /* 0x040fe20003f44270 */
[-CC-:B------:R-:W-:Y:S01]  /*14880*/  FFMA.FTZ R159, R84, R9.reuse, -R3.reuse ;  /* 0x00000009549f7223 */ /* 0x180fe20000010803 */
[----:B------:R-:W-:Y:S01]  /*14890*/  FSEL R102, R20, -INF , P3 ;  /* 0xff80000014667808 */ /* 0x000fe20001800000 */
[--C-:B------:R-:W-:Y:S01]  /*148a0*/  FFMA.FTZ R66, R74, R9, -R3.reuse ;  /* 0x000000094a427223 */ /* 0x100fe20000010803 */
[----:B------:R-:W-:Y:S01]  /*148b0*/  FMNMX.FTZ R5, R98, R5, !PT ;  /* 0x0000000562057209 */ /* 0x000fe20007810000 */
[-CC-:B------:R-:W-:Y:S01]  /*148c0*/  FFMA.FTZ R155, R76, R9.reuse, -R3.reuse ;  /* 0x000000094c9b7223 */ /* 0x180fe20000010803 */
[----:B------:R-:W-:Y:S01]  /*148d0*/  ISETP.GT.AND P3, PT, R27, 0x28, PT ;  /* 0x000000281b00780c */ /* 0x000fe20003f64270 */
[----:B------:R-:W4:Y:S01]  /*148e0*/  MUFU.TANH R57, R57 ;  /* 0x0000003900397308 */ /* 0x000f220000002400 */
[----:B---3--:R-:W-:Y:S01]  /*148f0*/  FSEL R106, R15, -INF , P2 ;  /* 0xff8000000f6a7808 */ /* 0x008fe20001000000 */
[--C-:B------:R-:W-:Y:S01]  /*14900*/  FFMA.FTZ R20, R78, R9, -R3.reuse ;  /* 0x000000094e147223 */ /* 0x100fe20000010803 */
[----:B------:R-:W-:Y:S01]  /*14910*/  FMNMX.FTZ R5, R102, R5, !PT ;  /* 0x0000000566057209 */ /* 0x000fe20007810000 */
[-CC-:B------:R-:W-:Y:S01]  /*14920*/  FFMA.FTZ R157, R21, R9.reuse, -R3.reuse ;  /* 0x00000009159d7223 */ /* 0x180fe20000010803 */
[----:B------:R-:W-:Y:S01]  /*14930*/  ISETP.GT.AND P2, PT, R27, 0x29, PT ;  /* 0x000000291b00780c */ /* 0x000fe20003f44270 */
[--C-:B------:R-:W-:Y:S01]  /*14940*/  FFMA.FTZ R14, R82, R9, -R3.reuse ;  /* 0x00000009520e7223 */ /* 0x100fe20000010803 */
[----:B------:R-:W-:Y:S01]  /*14950*/  FSEL R86, R29, -INF , P3 ;  /* 0xff8000001d567808 */ /* 0x000fe20001800000 */
[----:B------:R-:W3:Y:S01]  /*14960*/  MUFU.TANH R60, R60 ;  /* 0x0000003c003c7308 */ /* 0x000ee20000002400 */
[----:B------:R-:W-:Y:S01]  /*14970*/  FMNMX.FTZ R5, R106, R5, !PT ;  /* 0x000000056a057209 */ /* 0x000fe20007810000 */
[-CC-:B------:R-:W-:Y:S01]  /*14980*/  FFMA.FTZ R153, R80, R9.reuse, -R3.reuse ;  /* 0x0000000950997223 */ /* 0x180fe20000010803 */
[----:B------:R-:W-:Y:S01]  /*14990*/  ISETP.GT.AND P3, PT, R27, 0x30, PT ;  /* 0x000000301b00780c */ /* 0x000fe20003f64270 */
[-CC-:B------:R-:W-:Y:S01]  /*149a0*/  FFMA.FTZ R137, R24, R9.reuse, -R3.reuse ;  /* 0x0000000918897223 */ /* 0x180fe20000010803 */
[----:B0-----:R-:W-:Y:S01]  /*149b0*/  FSEL R104, R45, -INF , P2 ;  /* 0xff8000002d687808 */ /* 0x001fe20001000000 */
[--C-:B------:R-:W-:Y:S01]  /*149c0*/  FFMA.FTZ R24, R28, R9, -R3.reuse ;  /* 0x000000091c187223 */ /* 0x100fe20000010803 */
[----:B------:R-:W-:Y:S01]  /*149d0*/  FMNMX.FTZ R5, R86, R5, !PT ;  /* 0x0000000556057209 */ /* 0x000fe20007810000 */
[----:B------:R-:W0:Y:S01]  /*149e0*/  MUFU.TANH R61, R61 ;  /* 0x0000003d003d7308 */ /* 0x000e220000002400 */
[C---:B------:R-:W-:Y:S01]  /*149f0*/  ISETP.GT.AND P2, PT, R27.reuse, 0x31, PT ;  /* 0x000000311b00780c */ /* 0x040fe20003f44270 */
[----:B------:R-:W-:Y:S01]  /*14a00*/  VIADD R29, R0, 0x2a840 ;  /* 0x0002a840001d7836 */ /* 0x000fe20000000000 */
[----:B-1----:R-:W-:Y:S01]  /*14a10*/  FSEL R84, R48, -INF , P3 ;  /* 0xff80000030547808 */ /* 0x002fe20001800000 */
[--C-:B------:R-:W-:Y:S01]  /*14a20*/  FFMA.FTZ R139, R26, R9, -R3.reuse ;  /* 0x000000091a8b7223 */ /* 0x100fe20000010803 */
[----:B------:R-:W-:Y:S01]  /*14a30*/  FMNMX.FTZ R5, R104, R5, !PT ;  /* 0x0000000568057209 */ /* 0x000fe20007810000 */
[----:B------:R-:W-:Y:S01]  /*14a40*/  IMAD.MOV.U32 R26, RZ, RZ, R186 ;  /* 0x000000ffff1a7224 */ /* 0x000fe200078e00ba */
[----:B------:R-:W-:Y:S01]  /*14a50*/  ISETP.GT.AND P3, PT, R27, 0x38, PT ;  /* 0x000000381b00780c */ /* 0x000fe20003f64270 */
[----:B------:R0:W1:Y:S01]  /*14a60*/  MUFU.TANH R33, R64 ;  /* 0x0000004000217308 */ /* 0x0000620000002400 */
[----:B--2---:R-:W-:Y:S01]  /*14a70*/  FSEL R56, R49, -INF , P2 ;  /* 0xff80000031387808 */ /* 0x004fe20001000000 */
[--C-:B------:R-:W-:Y:S01]  /*14a80*/  FFMA.FTZ R149, R50, R9, -R3.reuse ;  /* 0x0000000932957223 */ /* 0x100fe20000010803 */
[----:B------:R-:W-:Y:S01]  /*14a90*/  FMNMX.FTZ R5, R84, R5, !PT ;  /* 0x0000000554057209 */ /* 0x000fe20007810000 */
[-CC-:B------:R-:W-:Y:S01]  /*14aa0*/  FFMA.FTZ R40, R40, R9.reuse, -R3.reuse ;  /* 0x0000000928287223 */ /* 0x180fe20000010803 */
[C---:B------:R-:W-:Y:S01]  /*14ab0*/  ISETP.GT.AND P2, PT, R27.reuse, 0x39, PT ;  /* 0x000000391b00780c */ /* 0x040fe20003f44270 */
[--C-:B------:R-:W-:Y:S01]  /*14ac0*/  FFMA.FTZ R151, R38, R9, -R3.reuse ;  /* 0x0000000926977223 */ /* 0x100fe20000010803 */
[----:B----4-:R-:W-:Y:S01]  /*14ad0*/  FSEL R52, R52, -INF , P3 ;  /* 0xff80000034347808 */ /* 0x010fe20001800000 */
[----:B------:R-:W2:Y:S01]  /*14ae0*/  MUFU.TANH R65, R65 ;  /* 0x0000004100417308 */ /* 0x000ea20000002400 */
[----:B------:R-:W-:Y:S01]  /*14af0*/  FMNMX.FTZ R5, R56, R5, !PT ;  /* 0x0000000538057209 */ /* 0x000fe20007810000 */
[-CC-:B------:R-:W-:Y:S01]  /*14b00*/  FFMA.FTZ R145, R30, R9.reuse, -R3.reuse ;  /* 0x000000091e917223 */ /* 0x180fe20000010803 */
[----:B------:R-:W-:Y:S01]  /*14b10*/  ISETP.GT.AND P3, PT, R27, 0x40, PT ;  /* 0x000000401b00780c */ /* 0x000fe20003f64270 */
[-CC-:B------:R-:W-:Y:S01]  /*14b20*/  FFMA.FTZ R147, R32, R9.reuse, -R3.reuse ;  /* 0x0000000920937223 */ /* 0x180fe20000010803 */
[----:B------:R-:W-:Y:S01]  /*14b30*/  FSEL R44, R53, -INF , P2 ;  /* 0xff800000352c7808 */ /* 0x000fe20001000000 */
[--C-:B------:R-:W-:Y:S01]  /*14b40*/  FFMA.FTZ R38, R62, R9, -R3.reuse ;  /* 0x000000093e267223 */ /* 0x100fe20000010803 */
[----:B------:R-:W-:Y:S01]  /*14b50*/  FMNMX.FTZ R5, R52, R5, !PT ;  /* 0x0000000534057209 */ /* 0x000fe20007810000 */
[----:B------:R1:W4:Y:S01]  /*14b60*/  MUFU.TANH R35, R68 ;  /* 0x0000004400237308 */ /* 0x0003220000002400 */
[----:B------:R-:W-:Y:S01]  /*14b70*/  ISETP.GT.AND P2, PT, R27, 0x41, PT ;  /* 0x000000411b00780c */ /* 0x000fe20003f44270 */
[-CC-:B------:R-:W-:Y:S01]  /*14b80*/  FFMA.FTZ R50, R58, R9.reuse, -R3.reuse ;  /* 0x000000093a327223 */ /* 0x180fe20000010803 */
[----:B------:R-:W-:Y:S01]  /*14b90*/  FSEL R48, R31, -INF , P3 ;  /* 0xff8000001f307808 */ /* 0x000fe20001800000 */
[--C-:B------:R-:W-:Y:S01]  /*14ba0*/  FFMA.FTZ R54, R54, R9, -R3.reuse ;  /* 0x0000000936367223 */ /* 0x100fe20000010803 */
[----:B------:R-:W-:Y:S01]  /*14bb0*/  FMNMX.FTZ R5, R44, R5, !PT ;  /* 0x000000052c057209 */ /* 0x000fe20007810000 */
[-CC-:B------:R-:W-:Y:S01]  /*14bc0*/  FFMA.FTZ R141, R34, R9.reuse, -R3.reuse ;  /* 0x00000009228d7223 */ /* 0x180fe20000010803 */
[----:B------:R-:W-:Y:S01]  /*14bd0*/  ISETP.GT.AND P3, PT, R27, 0x48, PT ;  /* 0x000000481b00780c */ /* 0x000fe20003f64270 */
[----:B------:R-:W4:Y:S01]  /*14be0*/  MUFU.TANH R69, R69 ;  /* 0x0000004500457308 */ /* 0x000f220000002400 */
[----:B------:R-:W-:Y:S01]  /*14bf0*/  FSEL R10, R57, -INF , P2 ;  /* 0xff800000390a7808 */ /* 0x000fe20001000000 */
[--C-:B------:R-:W-:Y:S01]  /*14c00*/  FFMA.FTZ R30, R46, R9, -R3.reuse ;  /* 0x000000092e1e7223 */ /* 0x100fe20000010803 */
[----:B------:R-:W-:Y:S01]  /*14c10*/  FMNMX.FTZ R5, R48, R5, !PT ;  /* 0x0000000530057209 */ /* 0x000fe20007810000 */
[-CC-:B------:R-:W-:Y:S01]  /*14c20*/  FFMA.FTZ R143, R36, R9.reuse, -R3.reuse ;  /* 0x00000009248f7223 */ /* 0x180fe20000010803 */
[C---:B------:R-:W-:Y:S01]  /*14c30*/  ISETP.GT.AND P2, PT, R27.reuse, 0x49, PT ;  /* 0x000000491b00780c */ /* 0x040fe20003f44270 */
[--C-:B------:R-:W-:Y:S01]  /*14c40*/  FFMA.FTZ R32, R42, R9, -R3.reuse ;  /* 0x000000092a207223 */ /* 0x100fe20000010803 */
[----:B---3--:R-:W-:Y:S01]  /*14c50*/  FSEL R60, R60, -INF , P3 ;  /* 0xff8000003c3c7808 */ /* 0x008fe20001800000 */
[----:B------:R-:W-:Y:S01]  /*14c60*/  MUFU.EX2 R157, R157 ;  /* 0x0000009d009d7308 */ /* 0x000fe20000000800 */
[----:B------:R-:W-:Y:S01]  /*14c70*/  FMNMX.FTZ R5, R10, R5, !PT ;  /* 0x000000050a057209 */ /* 0x000fe20007810000 */
[----:B------:R-:W-:Y:S01]  /*14c80*/  FFMA.FTZ R3, R6, R9, -R3 ;  /* 0x0000000906037223 */ /* 0x000fe20000010803 */
[----:B------:R-:W-:-:S02]  /*14c90*/  ISETP.GT.AND P3, PT, R27, 0x50, PT ;  /* 0x000000501b00780c */ /* 0x000fc40003f64270 */
[----:B------:R-:W-:Y:S02]  /*14ca0*/  CS2R R82, SRZ ;  /* 0x0000000000527805 */ /* 0x000fe4000001ff00 */
[----:B0-----:R-:W-:Y:S02]  /*14cb0*/  FSEL R64, R61, -INF , P2 ;  /* 0xff8000003d407808 */ /* 0x001fe40001000000 */
[----:B------:R-:W-:Y:S02]  /*14cc0*/  CS2R R80, SRZ ;  /* 0x0000000000507805 */ /* 0x000fe4000001ff00 */
[----:B------:R-:W-:Y:S01]  /*14cd0*/  FMNMX.FTZ R5, R60, R5, !PT ;  /* 0x000000053c057209 */ /* 0x000fe20007810000 */
[----:B------:R-:W0:Y:S01]  /*14ce0*/  MUFU.EX2 R12, R12 ;  /* 0x0000000c000c7308 */ /* 0x000e220000000800 */
[----:B------:R-:W-:Y:S02]  /*14cf0*/  ISETP.GT.AND P2, PT, R27, 0x51, PT ;  /* 0x000000511b00780c */ /* 0x000fe40003f44270 */
[----:B------:R-:W-:-:S02]  /*14d00*/  CS2R R62, SRZ ;  /* 0x00000000003e7805 */ /* 0x000fc4000001ff00 */
[----:B-1----:R-:W-:Y:S02]  /*14d10*/  FSEL R68, R33, -INF , P3 ;  /* 0xff80000021447808 */ /* 0x002fe40001800000 */
[----:B------:R-:W-:Y:S02]  /*14d20*/  CS2R R58, SRZ ;  /* 0x00000000003a7805 */ /* 0x000fe4000001ff00 */
[----:B------:R-:W-:Y:S01]  /*14d30*/  FMNMX.FTZ R5, R64, R5, !PT ;  /* 0x0000000540057209 */ /* 0x000fe20007810000 */
[----:B------:R-:W1:Y:S01]  /*14d40*/  @P1 LDC R33, c[0x0][0x44c] ;  /* 0x00011300ff211b82 */ /* 0x000e620000000800 */
[----:B------:R-:W-:Y:S01]  /*14d50*/  ISETP.GT.AND P3, PT, R27, 0x58, PT ;  /* 0x000000581b00780c */ /* 0x000fe20003f64270 */
[----:B------:R-:W3:Y:S01]  /*14d60*/  MUFU.EX2 R159, R159 ;  /* 0x0000009f009f7308 */ /* 0x000ee20000000800 */
[----:B--2---:R-:W-:Y:S02]  /*14d70*/  FSEL R70, R65, -INF , P2 ;  /* 0xff80000041467808 */ /* 0x004fe40001000000 */
[----:B------:R-:W-:-:S02]  /*14d80*/  CS2R R46, SRZ ;  /* 0x00000000002e7805 */ /* 0x000fc4000001ff00 */
[----:B------:R-:W-:Y:S02]  /*14d90*/  FMNMX.FTZ R5, R68, R5, !PT ;  /* 0x0000000544057209 */ /* 0x000fe40007810000 */
[----:B------:R-:W-:Y:S02]  /*14da0*/  CS2R R42, SRZ ;  /* 0x00000000002a7805 */ /* 0x000fe4000001ff00 */
[----:B------:R-:W-:Y:S02]  /*14db0*/  ISETP.GT.AND P2, PT, R27, 0x59, PT ;  /* 0x000000591b00780c */ /* 0x000fe40003f44270 */
[----:B----4-:R-:W-:Y:S01]  /*14dc0*/  FSEL R74, R35, -INF , P3 ;  /* 0xff800000234a7808 */ /* 0x010fe20001800000 */
[----:B------:R-:W2:Y:S01]  /*14dd0*/  MUFU.EX2 R14, R14 ;  /* 0x0000000e000e7308 */ /* 0x000ea20000000800 */
[----:B------:R-:W-:Y:S01]  /*14de0*/  FMNMX.FTZ R5, R70, R5, !PT ;  /* 0x0000000546057209 */ /* 0x000fe20007810000 */
[----:B------:R-:W4:Y:S01]  /*14df0*/  @P1 LDC R35, c[0x0][0x450] ;  /* 0x00011400ff231b82 */ /* 0x000f220000000800 */
[----:B------:R-:W-:Y:S01]  /*14e00*/  FSEL R76, R69, -INF , P2 ;  /* 0xff800000454c7808 */ /* 0x000fe20001000000 */
[----:B0-----:R-:W-:Y:S01]  /*14e10*/  FADD.FTZ R0, R157, R12 ;  /* 0x0000000c9d007221 */ /* 0x001fe20000010000 */
[----:B------:R-:W-:-:S02]  /*14e20*/  FMNMX.FTZ R5, R74, R5, !PT ;  /* 0x000000054a057209 */ /* 0x000fc40007810000 */
[----:B------:R-:W-:Y:S01]  /*14e30*/  PRMT R29, R178, 0x654, R29 ;  /* 0x00000654b21d7816 */ /* 0x000fe2000000001d */
[----:B------:R-:W0:Y:S01]  /*14e40*/  MUFU.EX2 R153, R153 ;  /* 0x0000009900997308 */ /* 0x000e220000000800 */
[----:B------:R-:W-:Y:S02]  /*14e50*/  FMNMX.FTZ R5, R76, R5, !PT ;  /* 0x000000054c057209 */ /* 0x000fe40007810000 */
[----:B------:R0:W-:Y:S01]  /*14e60*/  SYNCS.ARRIVE.TRANS64.RED.A1T0 RZ, [R29+URZ], RZ ;  /* 0x000000ff1dff79a7 */ /* 0x0001e2000810043f */
[----:B------:R-:W-:Y:S02]  /*14e70*/  F2FP.BF16.F32.PACK_AB R157, R12, R157 ;  /* 0x0000009d0c9d723e */ /* 0x000fe400000010ff */
[----:B------:R-:W0:Y:S01]  /*14e80*/  SHFL.BFLY PT, R78, R5, 0x2, 0x1f ;  /* 0x0c401f00054e7f89 */ /* 0x000e2200000e0000 */
[----:B-1----:R-:W-:Y:S01]  /*14e90*/  @P1 IMAD.HI.U32 R28, R186, R33, RZ ;  /* 0x00000021ba1c1227 */ /* 0x002fe200078e00ff */
[----:B------:R-:W1:Y:S08]  /*14ea0*/  MUFU.EX2 R20, R20 ;  /* 0x0000001400147308 */ /* 0x000e700000000800 */
[----:B------:R-:W1:Y:S01]  /*14eb0*/  MUFU.EX2 R155, R155 ;  /* 0x0000009b009b7308 */ /* 0x000e620000000800 */
[----:B----4-:R-:W-:Y:S01]  /*14ec0*/  @P1 SHF.R.U32.HI R26, RZ, R35, R28 ;  /* 0x00000023ff1a1219 */ /* 0x010fe2000001161c */
[----:B---3--:R-:W-:Y:S01]  /*14ed0*/  FADD.FTZ R35, R159, R0 ;  /* 0x000000009f237221 */ /* 0x008fe20000010000 */
[----:B--2---:R-:W-:-:S02]  /*14ee0*/  F2FP.BF16.F32.PACK_AB R159, R14, R159 ;  /* 0x0000009f0e9f723e */ /* 0x004fc400000010ff */
[----:B------:R-:W-:Y:S01]  /*14ef0*/  IADD3 R28, R26, R188, -R187 ;  /* 0x000000bc1a1c7210 */ /* 0x000fe20007ffe8bb */
[----:B------:R-:W-:Y:S02]  /*14f00*/  FADD.FTZ R26, R14, R35 ;  /* 0x000000230e1a7221 */ /* 0x000fe40000010000 */
[----:B------:R-:W2:Y:S02]  /*14f10*/  MUFU.EX2 R66, R66 ;  /* 0x0000004200427308 */ /* 0x000ea40000000800 */
[----:B0-----:R-:W-:Y:S01]  /*14f20*/  FADD.FTZ R35, R153, R26 ;  /* 0x0000001a99237221 */ /* 0x001fe20000010000 */
[----:B------:R-:W-:Y:S01]  /*14f30*/  IMAD.HI R28, R28, 0x2aaaaaab, RZ ;  /* 0x2aaaaaab1c1c7827 */ /* 0x000fe200078e02ff */
[C---:B-1----:R-:W-:Y:S02]  /*14f40*/  F2FP.BF16.F32.PACK_AB R153, R20.reuse, R153 ;  /* 0x000000991499723e */ /* 0x042fe400000010ff */
[----:B------:R-:W-:Y:S02]  /*14f50*/  FMNMX.FTZ R78, R5, R78, !PT ;  /* 0x0000004e054e7209 */ /* 0x000fe40007810000 */
[----:B------:R-:W0:Y:S01]  /*14f60*/  MUFU.EX2 R149, R149 ;  /* 0x0000009500957308 */ /* 0x000e220000000800 */
[----:B------:R-:W-:Y:S01]  /*14f70*/  FADD.FTZ R6, R20, R35 ;  /* 0x0000002314067221 */ /* 0x000fe20000010000 */
[----:B------:R-:W-:Y:S01]  /*14f80*/  SHF.R.U32.HI R39, RZ, 0x1f, R28 ;  /* 0x0000001fff277819 */ /* 0x000fe2000001161c */
[----:B------:R-:W1:Y:S02]  /*14f90*/  SHFL.BFLY PT, R15, R78, 0x1, 0x1f ;  /* 0x0c201f004e0f7f89 */ /* 0x000e6400000e0000 */
[----:B------:R-:W-:-:S03]  /*14fa0*/  FADD.FTZ R37, R155, R6 ;  /* 0x000000069b257221 */ /* 0x000fc60000010000 */
[----:B------:R-:W3:Y:S01]  /*14fb0*/  MUFU.EX2 R40, R40 ;  /* 0x0000002800287308 */ /* 0x000ee20000000800 */
[C---:B--2---:R-:W-:Y:S01]  /*14fc0*/  FADD.FTZ R6, R66.reuse, R37 ;  /* 0x0000002542067221 */ /* 0x044fe20000010000 */
[----:B------:R-:W-:Y:S02]  /*14fd0*/  F2FP.BF16.F32.PACK_AB R155, R66, R155 ;  /* 0x0000009b429b723e */ /* 0x000fe400000010ff */
[----:B------:R-:W-:-:S04]  /*14fe0*/  CS2R R66, SRZ ;  /* 0x0000000000427805 */ /* 0x000fc8000001ff00 */
[----:B------:R-:W2:Y:S01]  /*14ff0*/  MUFU.EX2 R151, R151 ;  /* 0x0000009700977308 */ /* 0x000ea20000000800 */
[----:B0-----:R-:W-:-:S07]  /*15000*/  FADD.FTZ R37, R149, R6 ;  /* 0x0000000695257221 */ /* 0x001fce0000010000 */
[----:B------:R-:W0:Y:S01]  /*15010*/  MUFU.EX2 R38, R38 ;  /* 0x0000002600267308 */ /* 0x000e220000000800 */
[C---:B---3--:R-:W-:Y:S01]  /*15020*/  FADD.FTZ R6, R40.reuse, R37 ;  /* 0x0000002528067221 */ /* 0x048fe20000010000 */
[----:B------:R-:W-:Y:S02]  /*15030*/  F2FP.BF16.F32.PACK_AB R149, R40, R149 ;  /* 0x000000952895723e */ /* 0x000fe400000010ff */
[----:B------:R-:W-:Y:S02]  /*15040*/  CS2R R40, SRZ ;  /* 0x0000000000287805 */ /* 0x000fe4000001ff00 */
[----:B-1----:R-:W-:Y:S02]  /*15050*/  FMNMX.FTZ R15, R78, R15, !PT ;  /* 0x0000000f4e0f7209 */ /* 0x002fe40007810000 */
[----:B------:R-:W-:Y:S02]  /*15060*/  CS2R R78, SRZ ;  /* 0x00000000004e7805 */ /* 0x000fe4000001ff00 */
[C---:B------:R-:W-:Y:S01]  /*15070*/  FSETP.NEU.FTZ.AND P2, PT, R15.reuse, -INF , PT ;  /* 0xff8000000f00780b */ /* 0x040fe20003f5d000 */
[----:B------:R-:W-:Y:S01]  /*15080*/  FMUL.FTZ R31, R15, R9 ;  /* 0x000000090f1f7220 */ /* 0x000fe20000410000 */
[----:B------:R-:W1:Y:S01]  /*15090*/  MUFU.EX2 R145, R145 ;  /* 0x0000009100917308 */ /* 0x000e620000000800 */
[----:B--2---:R-:W-:-:S03]  /*150a0*/  FADD.FTZ R37, R151, R6 ;  /* 0x0000000697257221 */ /* 0x004fc60000010000 */
[----:B------:R-:W-:Y:S01]  /*150b0*/  FSEL R31, R31, RZ, P2 ;  /* 0x000000ff1f1f7208 */ /* 0x000fe20001000000 */
[----:B0-----:R-:W-:-:S03]  /*150c0*/  FADD.FTZ R6, R38, R37 ;  /* 0x0000002526067221 */ /* 0x001fc60000010000 */
        /* <DEDUP_REMOVED lines=19> */
[-CC-:B-----5:R-:W-:Y:S01]  /*15200*/  FFMA.FTZ R140, R48, R9.reuse, -R31.reuse ;  /* 0x00000009308c7223 */ /* 0x1a0fe2000001081f */
[-CC-:B------:R-:W-:Y:S01]  /*15210*/  FFMA.FTZ R10, R10, R9.reuse, -R31.reuse ;  /* 0x000000090a0a7223 */ /* 0x180fe2000001081f */
[----:B-1----:R-:W-:Y:S01]  /*15220*/  FADD.FTZ R37, R145, R6 ;  /* 0x0000000691257221 */ /* 0x002fe20000010000 */
[-CC-:B------:R-:W-:Y:S01]  /*15230*/  FFMA.FTZ R60, R60, R9.reuse, -R31.reuse ;  /* 0x000000093c3c7223 */ /* 0x180fe2000001081f */
[-C--:B------:R-:W-:Y:S01]  /*15240*/  FFMA.FTZ R64, R64, R9.reuse, -R31 ;  /* 0x0000000940407223 */ /* 0x080fe2000001081f */
[----:B------:R-:W1:Y:S01]  /*15250*/  MUFU.EX2 R158, R158 ;  /* 0x0000009e009e7308 */ /* 0x000e620000000800 */
[----:B0-----:R-:W-:Y:S01]  /*15260*/  FADD.FTZ R6, R50, R37 ;  /* 0x0000002532067221 */ /* 0x001fe20000010000 */
[-CC-:B------:R-:W-:Y:S01]  /*15270*/  FFMA.FTZ R68, R68, R9.reuse, -R31.reuse ;  /* 0x0000000944447223 */ /* 0x180fe2000001081f */
[-CC-:B------:R-:W-:Y:S01]  /*15280*/  FFMA.FTZ R70, R70, R9.reuse, -R31.reuse ;  /* 0x0000000946467223 */ /* 0x180fe2000001081f */
[-CC-:B------:R-:W-:Y:S01]  /*15290*/  FFMA.FTZ R74, R74, R9.reuse, -R31.reuse ;  /* 0x000000094a4a7223 */ /* 0x180fe2000001081f */
[----:B------:R-:W-:Y:S01]  /*152a0*/  FFMA.FTZ R76, R76, R9, -R31 ;  /* 0x000000094c4c7223 */ /* 0x000fe2000001081f */
[----:B------:R-:W-:Y:S01]  /*152b0*/  F2FP.BF16.F32.PACK_AB R151, R38, R151 ;  /* 0x000000972697723e */ /* 0x000fe200000010ff */
[----:B------:R-:W-:Y:S01]  /*152c0*/  IMAD.MOV.U32 R94, RZ, RZ, 0x3f800000 ;  /* 0x3f800000ff5e7424 */ /* 0x000fe200078e00ff */
[----:B------:R-:W0:Y:S01]  /*152d0*/  MUFU.EX2 R7, R7 ;  /* 0x0000000700077308 */ /* 0x000e220000000800 */
[----:B--2---:R-:W-:Y:S01]  /*152e0*/  FADD.FTZ R33, R156, R5 ;  /* 0x000000059c217221 */ /* 0x004fe20000010000 */
[----:B------:R-:W-:-:S02]  /*152f0*/  F2FP.BF16.F32.PACK_AB R156, R5, R156 ;  /* 0x0000009c059c723e */ /* 0x000fc400000010ff */
[----:B------:R-:W-:Y:S02]  /*15300*/  CS2R R86, SRZ ;  /* 0x0000000000567805 */ /* 0x000fe4000001ff00 */
[----:B------:R-:W-:Y:S02]  /*15310*/  F2FP.BF16.F32.PACK_AB R145, R50, R145 ;  /* 0x000000913291723e */ /* 0x000fe400000010ff */
[----:B------:R-:W-:Y:S02]  /*15320*/  CS2R R84, SRZ ;  /* 0x0000000000547805 */ /* 0x000fe4000001ff00 */
[----:B------:R-:W-:Y:S02]  /*15330*/  CS2R R56, SRZ ;  /* 0x0000000000387805 */ /* 0x000fe4000001ff00 */
[----:B------:R-:W-:Y:S01]  /*15340*/  CS2R R52, SRZ ;  /* 0x0000000000347805 */ /* 0x000fe2000001ff00 */
[----:B------:R-:W2:Y:S01]  /*15350*/  MUFU.EX2 R152, R152 ;  /* 0x0000009800987308 */ /* 0x000ea20000000800 */
[----:B-1----:R-:W-:Y:S01]  /*15360*/  FADD.FTZ R0, R158, R33 ;  /* 0x000000219e007221 */ /* 0x002fe20000010000 */
[----:B------:R-:W-:-:S02]  /*15370*/  CS2R R50, SRZ ;  /* 0x0000000000327805 */ /* 0x000fc4000001ff00 */
[----:B------:R-:W-:Y:S02]  /*15380*/  CS2R R48, SRZ ;  /* 0x0000000000307805 */ /* 0x000fe4000001ff00 */
[----:B------:R-:W-:Y:S02]  /*15390*/  CS2R R44, SRZ ;  /* 0x00000000002c7805 */ /* 0x000fe4000001ff00 */
[----:B------:R-:W1:Y:S01]  /*153a0*/  MUFU.EX2 R11, R11 ;  /* 0x0000000b000b7308 */ /* 0x000e620000000800 */
[C---:B0-----:R-:W-:Y:S01]  /*153b0*/  FADD.FTZ R33, R7.reuse, R0 ;  /* 0x0000000007217221 */ /* 0x041fe20000010000 */
[----:B------:R-:W-:-:S06]  /*153c0*/  F2FP.BF16.F32.PACK_AB R158, R7, R158 ;  /* 0x0000009e079e723e */ /* 0x000fcc00000010ff */
[----:B------:R-:W0:Y:S01]  /*153d0*/  MUFU.EX2 R154, R154 ;  /* 0x0000009a009a7308 */ /* 0x000e220000000800 */
[----:B--2---:R-:W-:-:S07]  /*153e0*/  FADD.FTZ R0, R152, R33 ;  /* 0x0000002198007221 */ /* 0x004fce0000010000 */
[----:B------:R-:W2:Y:S01]  /*153f0*/  MUFU.EX2 R13, R13 ;  /* 0x0000000d000d7308 */ /* 0x000ea20000000800 */
[C---:B-1----:R-:W-:Y:S01]  /*15400*/  FADD.FTZ R35, R11.reuse, R0 ;  /* 0x000000000b237221 */ /* 0x042fe20000010000 */
[----:B------:R-:W-:-:S06]  /*15410*/  F2FP.BF16.F32.PACK_AB R152, R11, R152 ;  /* 0x000000980b98723e */ /* 0x000fcc00000010ff */
[----:B------:R-:W1:Y:S01]  /*15420*/  MUFU.EX2 R148, R148 ;  /* 0x0000009400947308 */ /* 0x000e620000000800 */
[----:B0-----:R-:W-:-:S07]  /*15430*/  FADD.FTZ R0, R154, R35 ;  /* 0x000000239a007221 */ /* 0x001fce0000010000 */
[----:B------:R-:W0:Y:S01]  /*15440*/  MUFU.EX2 R21, R21 ;  /* 0x0000001500157308 */ /* 0x000e220000000800 */
[C---:B--2---:R-:W-:Y:S01]  /*15450*/  FADD.FTZ R35, R13.reuse, R0 ;  /* 0x000000000d237221 */ /* 0x044fe20000010000 */
[----:B------:R-:W-:Y:S01]  /*15460*/  F2FP.BF16.F32.PACK_AB R154, R13, R154 ;  /* 0x0000009a0d9a723e */ /* 0x000fe200000010ff */
[----:B------:R-:W-:Y:S01]  /*15470*/  VIADD R13, R72, 0xfffffffe ;  /* 0xfffffffe480d7836 */ /* 0x000fe20000000000 */
[----:B------:R-:W-:-:S04]  /*15480*/  CS2R R72, SRZ ;  /* 0x0000000000487805 */ /* 0x000fc8000001ff00 */
[----:B------:R-:W2:Y:S01]  /*15490*/  MUFU.EX2 R150, R150 ;  /* 0x0000009600967308 */ /* 0x000ea20000000800 */
[----:B-1----:R-:W-:-:S07]  /*154a0*/  FADD.FTZ R0, R148, R35 ;  /* 0x0000002394007221 */ /* 0x002fce0000010000 */
        /* <DEDUP_REMOVED lines=10> */
[----:B------:R-:W-:Y:S01]  /*15550*/  MUFU.EX2 R147, R147 ;  /* 0x0000009300937308 */ /* 0x000fe20000000800 */
[C---:B--2---:R-:W-:Y:S01]  /*15560*/  FADD.FTZ R37, R27.reuse, R0 ;  /* 0x000000001b257221 */ /* 0x044fe20000010000 */
[----:B------:R-:W-:Y:S02]  /*15570*/  F2FP.BF16.F32.PACK_AB R144, R27, R144 ;  /* 0x000000901b90723e */ /* 0x000fe400000010ff */
[----:B------:R-:W-:-:S04]  /*15580*/  CS2R R26, SRZ ;  /* 0x00000000001a7805 */ /* 0x000fc8000001ff00 */
[----:B------:R-:W0:Y:S01]  /*15590*/  MUFU.EX2 R29, R29 ;  /* 0x0000001d001d7308 */ /* 0x000e220000000800 */
[----:B-1----:R-:W-:-:S07]  /*155a0*/  FADD.FTZ R0, R146, R37 ;  /* 0x0000002592007221 */ /* 0x002fce0000010000 */
[----:B------:R-:W-:Y:S08]  /*155b0*/  MUFU.EX2 R54, R54 ;  /* 0x0000003600367308 */ /* 0x000ff00000000800 */
[----:B------:R-:W1:Y:S01]  /*155c0*/  MUFU.EX2 R140, R140 ;  /* 0x0000008c008c7308 */ /* 0x000e620000000800 */
[C---:B0-----:R-:W-:Y:S01]  /*155d0*/  FADD.FTZ R37, R29.reuse, R0 ;  /* 0x000000001d257221 */ /* 0x041fe20000010000 */
[----:B------:R-:W-:-:S06]  /*155e0*/  F2FP.BF16.F32.PACK_AB R146, R29, R146 ;  /* 0x000000921d92723e */ /* 0x000fcc00000010ff */
[----:B------:R-:W-:Y:S08]  /*155f0*/  MUFU.EX2 R141, R141 ;  /* 0x0000008d008d7308 */ /* 0x000ff00000000800 */
[----:B------:R0:W2:Y:S01]  /*15600*/  MUFU.EX2 R33, R10 ;  /* 0x0000000a00217308 */ /* 0x0000a20000000800 */
[----:B-1----:R-:W-:Y:S01]  /*15610*/  FADD.FTZ R0, R140, R37 ;  /* 0x000000258c007221 */ /* 0x002fe20000010000 */
[----:B------:R-:W-:-:S06]  /*15620*/  CS2R R36, SRZ ;  /* 0x0000000000247805 */ /* 0x000fcc000001ff00 */
[----:B------:R-:W1:Y:S01]  /*15630*/  MUFU.EX2 R30, R30 ;  /* 0x0000001e001e7308 */ /* 0x000e620000000800 */
[----:B0-----:R-:W-:Y:S01]  /*15640*/  LEA.HI.SX32 R10, R28, R39, 0x1c ;  /* 0x000000271c0a7211 */ /* 0x001fe200078fe2ff */
[----:B------:R-:W-:Y:S01]  /*15650*/  FADD.FTZ R39, R147, R6 ;  /* 0x0000000693277221 */ /* 0x000fe20000010000 */
[C---:B------:R-:W-:Y:S02]  /*15660*/  F2FP.BF16.F32.PACK_AB R147, R54.reuse, R147 ;  /* 0x000000933693723e */ /* 0x040fe400000010ff */
[----:B------:R-:W-:Y:S02]  /*15670*/  CS2R R28, SRZ ;  /* 0x00000000001c7805 */ /* 0x000fe4000001ff00 */
[----:B------:R-:W-:Y:S01]  /*15680*/  VIMNMX R10, R185, R10, !PT ;  /* 0x0000000ab90a7248 */ /* 0x000fe20007fe0100 */
[----:B------:R-:W-:Y:S01]  /*15690*/  FADD.FTZ R6, R54, R39 ;  /* 0x0000002736067221 */ /* 0x000fe20000010000 */
[----:B------:R-:W-:Y:S01]  /*156a0*/  CS2R R54, SRZ ;  /* 0x0000000000367805 */ /* 0x000fe2000001ff00 */
[----:B------:R-:W0:Y:S01]  /*156b0*/  MUFU.EX2 R60, R60 ;  /* 0x0000003c003c7308 */ /* 0x000e220000000800 */
[----:B--2---:R-:W-:Y:S01]  /*156c0*/  FADD.FTZ R11, R33, R0 ;  /* 0x00000000210b7221 */ /* 0x004fe20000010000 */
[----:B------:R-:W-:Y:S01]  /*156d0*/  FADD.FTZ R7, R141, R6 ;  /* 0x000000068d077221 */ /* 0x000fe20000010000 */
[----:B------:R-:W-:-:S02]  /*156e0*/  ISETP.GE.AND P2, PT, R13, R10, PT ;  /* 0x0000000a0d00720c */ /* 0x000fc40003f46270 */
[----:B------:R-:W-:Y:S02]  /*156f0*/  CS2R R38, SRZ ;  /* 0x0000000000267805 */ /* 0x000fe4000001ff00 */
[----:B------:R-:W-:Y:S01]  /*15700*/  F2FP.BF16.F32.PACK_AB R140, R33, R140 ;  /* 0x0000008c218c723e */ /* 0x000fe200000010ff */
        /* <DEDUP_REMOVED lines=11> */
[----:B------:R-:W-:Y:S02]  /*157c0*/  CS2R R60, SRZ ;  /* 0x00000000003c7805 */ /* 0x000fe4000001ff00 */
[----:B------:R-:W-:Y:S02]  /*157d0*/  CS2R R30, SRZ ;  /* 0x00000000001e7805 */ /* 0x000fe4000001ff00 */
[----:B------:R-:W2:Y:S01]  /*157e0*/  MUFU.EX2 R137, R137 ;  /* 0x0000008900897308 */ /* 0x000ea20000000800 */
[C---:B0-----:R-:W-:Y:S01]  /*157f0*/  FADD.FTZ R0, R32.reuse, R7 ;  /* 0x0000000720007221 */ /* 0x041fe20000010000 */
[----:B------:R-:W-:-:S02]  /*15800*/  F2FP.BF16.F32.PACK_AB R143, R32, R143 ;  /* 0x0000008f208f723e */ /* 0x000fc400000010ff */
        /* <DEDUP_REMOVED lines=9> */
[----:B------:R-:W-:Y:S02]  /*158a0*/  CS2R R68, SRZ ;  /* 0x0000000000447805 */ /* 0x000fe4000001ff00 */
[----:B------:R-:W-:Y:S02]  /*158b0*/  CS2R R34, SRZ ;  /* 0x0000000000227805 */ /* 0x000fe4000001ff00 */
[----:B------:R-:W2:Y:S01]  /*158c0*/  MUFU.EX2 R139, R139 ;  /* 0x0000008b008b7308 */ /* 0x000ea20000000800 */
[C---:B-1----:R-:W-:Y:S01]  /*158d0*/  FADD.FTZ R0, R24.reuse, R7 ;  /* 0x0000000718007221 */ /* 0x042fe20000010000 */
[----:B------:R-:W-:-:S02]  /*158e0*/  F2FP.BF16.F32.PACK_AB R137, R24, R137 ;  /* 0x000000891889723e */ /* 0x000fc400000010ff */
[----:B------:R-:W-:-:S04]  /*158f0*/  CS2R R24, SRZ ;  /* 0x0000000000187805 */ /* 0x000fc8000001ff00 */
[----:B------:R1:W3:Y:S01]  /*15900*/  MUFU.EX2 R5, R76 ;  /* 0x0000004c00057308 */ /* 0x0002e20000000800 */
[----:B0-----:R-:W-:-:S07]  /*15910*/  FADD.FTZ R12, R74, R11 ;  /* 0x0000000b4a0c7221 */ /* 0x001fce0000010000 */
[----:B------:R3:W0:Y:S01]  /*15920*/  MUFU.EX2 R6, R3 ;  /* 0x0000000300067308 */ /* 0x0006220000000800 */
[----:B--2---:R-:W-:Y:S01]  /*15930*/  FADD.FTZ R7, R139, R0 ;  /* 0x000000008b077221 */ /* 0x004fe20000010000 */
[----:B-1----:R-:W-:Y:S01]  /*15940*/  CS2R R76, SRZ ;  /* 0x00000000004c7805 */ /* 0x002fe2000001ff00 */
[C---:B---3--:R-:W-:Y:S01]  /*15950*/  FADD.FTZ R3, R5.reuse, R12 ;  /* 0x0000000c05037221 */ /* 0x048fe20000010000 */
[----:B------:R-:W-:Y:S01]  /*15960*/  F2FP.BF16.F32.PACK_AB R138, R5, R74 ;  /* 0x0000004a058a723e */ /* 0x000fe200000010ff */
[----:B------:R-:W-:Y:S01]  /*15970*/  IMAD.MOV.U32 R5, RZ, RZ, 0x3f800000 ;  /* 0x3f800000ff057424 */ /* 0x000fe200078e00ff */
[----:B------:R-:W-:Y:S01]  /*15980*/  CS2R R74, SRZ ;  /* 0x00000000004a7805 */ /* 0x000fe2000001ff00 */
[C---:B0-----:R-:W-:Y:S01]  /*15990*/  FADD.FTZ R0, R6.reuse, R7 ;  /* 0x0000000706007221 */ /* 0x041fe20000010000 */
[----:B------:R-:W-:Y:S01]  /*159a0*/  F2FP.BF16.F32.PACK_AB R139, R6, R139 ;  /* 0x0000008b068b723e */ /* 0x000fe200000010ff */
[----:B------:R-:W-:Y:S06]  /*159b0*/  @!P2 BRA `(.L_x_2839) ;  /* 0x0000002c008ca947 */ /* 0x000fec0003800000 */
[----:B------:R-:W-:Y:S01]  /*159c0*/  BSSY B1, `(.L_x_2839) ;  /* 0x00002e2000017945 */ /* 0x000fe20003800000 */
[----:B------:R-:W-:Y:S02]  /*159d0*/  IMAD.MOV.U32 R11, RZ, RZ, R8 ;  /* 0x000000ffff0b7224 */ /* 0x000fe400078e0008 */
[----:B------:R-:W-:Y:S02]  /*159e0*/  IMAD.MOV.U32 R12, RZ, RZ, R15 ;  /* 0x000000ffff0c7224 */ /* 0x000fe400078e000f */
[----:B------:R-:W-:Y:S02]  /*159f0*/  IMAD.MOV.U32 R6, RZ, RZ, R168 ;  /* 0x000000ffff067224 */ /* 0x000fe400078e00a8 */
[----:B------:R-:W-:Y:S02]  /*15a00*/  IMAD.MOV.U32 R7, RZ, RZ, R162 ;  /* 0x000000ffff077224 */ /* 0x000fe400078e00a2 */
[----:B------:R-:W-:Y:S02]  /*15a10*/  IMAD.MOV.U32 R5, RZ, RZ, 0x3f800000 ;  /* 0x3f800000ff057424 */ /* 0x000fe400078e00ff */
[----:B------:R-:W-:-:S07]  /*15a20*/  IMAD.MOV.U32 R87, RZ, RZ, RZ ;  /* 0x000000ffff577224 */ /* 0x000fce00078e00ff */
.L_x_2852:
[----:B------:R-:W-:-:S04]  /*15a30*/  ISETP.NE.AND P2, PT, R7, 0x1, PT ;  /* 0x000000010700780c */ /* 0x000fc80003f45270 */
[----:B------:R-:W-:-:S04]  /*15a40*/  SEL R9, RZ, 0x1, P2 ;  /* 0x00000001ff097807 */ /* 0x000fc80001000000 */
[----:B------:R-:W-:Y:S01]  /*15a50*/  LOP3.LUT R168, R6, R9, RZ, 0x3c, !PT ;  /* 0x0000000906a87212 */ /* 0x000fe200078e3cff */
[----:B------:R-:W-:Y:S06]  /*15a60*/  @!P0 BRA `(.L_x_2840) ;  /* 0x0000000000048947 */ /* 0x000fec0003800000 */
[----:B------:R-:W-:Y:S01]  /*15a70*/  BPT.TRAP 0x1 ;  /* 0x000000040000795c */ /* 0x000fe20000300000 */
.L_x_2840:
        /* <DEDUP_REMOVED lines=8> */
.L_x_2841:
[----:B------:R-:W-:Y:S01]  /*15b00*/  IMAD R95, R162, 0x900, R4 ;  /* 0x00000900a25f7824 */ /* 0x000fe200078e0204 */
[----:B------:R-:W-:Y:S03]  /*15b10*/  BSSY B2, `(.L_x_2842) ;  /* 0x0000006000027945 */ /* 0x000fe60003800000 */
[C---:B------:R-:W-:Y:S02]  /*15b20*/  VIADD R90, R95.reuse, 0x2 ;  /* 0x000000025f5a7836 */ /* 0x040fe40000000000 */
[----:B------:R-:W-:Y:S01]  /*15b30*/  VIADD R92, R95, 0x4 ;  /* 0x000000045f5c7836 */ /* 0x000fe20000000000 */
[----:B-1----:R-:W-:Y:S06]  /*15b40*/  @P2 BRA `(.L_x_2843) ;  /* 0x0000000000082947 */ /* 0x002fec0003800000 */
[----:B------:R-:W1:Y:S02]  /*15b50*/  SYNCS.PHASECHK.TRANS64.TRYWAIT P2, [R14+URZ+0x2a830], R9 ;  /* 0x02a830090e0075a7 */ /* 0x000e64000804017f */
[----:B-1----:R-:W-:Y:S05]  /*15b60*/  @!P2 BRA `(.L_x_2844) ;  /* 0x0000011800a0a947 */ /* 0x002fea0003800000 */
.L_x_2843:
[----:B------:R-:W-:Y:S05]  /*15b70*/  BSYNC B2 ;  /* 0x0000000000027941 */ /* 0x000fea0003800000 */
.L_x_2842:
[----:B------:R-:W2:Y:S01]  /*15b80*/  LDL.64 R96, [R1+0x28] ;  /* 0x0000280001607983 */ /* 0x000ea20000100a00 */
[----:B------:R-:W-:Y:S01]  /*15b90*/  MOV R88, R95 ;  /* 0x0000005f00587202 */ /* 0x000fe20000000f00 */
[----:B------:R-:W-:Y:S01]  /*15ba0*/  IMAD.MOV.U32 R89, RZ, RZ, 0x40000040 ;  /* 0x40000040ff597424 */ /* 0x000fe200078e00ff */
[----:B------:R-:W-:Y:S01]  /*15bb0*/  R2UR UR46, R90 ;  /* 0x000000005a2e72ca */ /* 0x000fe200000e0000 */
[----:B------:R-:W-:Y:S01]  /*15bc0*/  IMAD.MOV.U32 R90, RZ, RZ, R92 ;  /* 0x000000ffff5a7224 */ /* 0x000fe200078e005c */
[----:B------:R-:W-:Y:S01]  /*15bd0*/  R2UR UR50, R88 ;  /* 0x00000000583272ca */ /* 0x000fe200000e0000 */
[C---:B------:R-:W-:Y:S01]  /*15be0*/  VIADD R88, R95.reuse, 0x6 ;  /* 0x000000065f587836 */ /* 0x040fe20000000000 */
[----:B------:R-:W-:Y:S01]  /*15bf0*/  MOV R193, UR42 ;  /* 0x0000002a00c17c02 */ /* 0x000fe20008000f00 */
        /* <DEDUP_REMOVED lines=8> */
[----:B------:R-:W-:Y:S01]  /*15c80*/  IMAD.MOV.U32 R93, RZ, RZ, 0x40000040 ;  /* 0x40000040ff5d7424 */ /* 0x000fe200078e00ff */
[----:B------:R-:W-:Y:S01]  /*15c90*/  R2UR UR34, R90 ;  /* 0x000000005a2272ca */ /* 0x000fe200000e0000 */
[C---:B------:R-:W-:Y:S01]  /*15ca0*/  VIADD R90, R95.reuse, 0x306 ;  /* 0x000003065f5a7836 */ /* 0x040fe20000000000 */
[----:B------:R-:W-:Y:S01]  /*15cb0*/  R2UR UR26, R88 ;  /* 0x00000000581a72ca */ /* 0x000fe200000e0000 */
[----:B------:R-:W-:Y:S01]  /*15cc0*/  VIADD R88, R95, 0x602 ;  /* 0x000006025f587836 */ /* 0x000fe20000000000 */
        /* <DEDUP_REMOVED lines=105> */
[----:B------:R-:W2:Y:S11]  /*16360*/  LDL.64 R198, [R1+0x8] ;  /* 0x0000080001c67983 */ /* 0x000eb60000100a00 */
[----:B------:R-:W-:Y:S01]  /*16370*/  HGMMA.64x96x16.F32.BF16 R88, gdesc[UR44], R88, gsb0 ;  /* 0x016000002c5879f0 */ /* 0x000fe20008001858 */
[----:B------:R-:W-:-:S02]  /*16380*/  R2UR UR45, R196 ;  /* 0x00000000c42d72ca */ /* 0x000fc400000e0000 */
[----:B------:R-:W-:Y:S02]  /*16390*/  R2UR UR44, R197 ;  /* 0x00000000c52c72ca */ /* 0x000fe400000e0000 */
[----:B------:R-:W3:Y:S01]  /*163a0*/  LDL.64 R196, [R1+0x18] ;  /* 0x0000180001c47983 */ /* 0x000ee20000100a00 */
[----:B------:R-:W-:Y:S02]  /*163b0*/  WARPGROUP.DEPBAR.LE gsb0, 0x0 ;  /* 0x00008000000079c5 */ /* 0x000fe40000010000 */
[----:B------:R-:W-:Y:S01]  /*163c0*/  WARPGROUP.ARRIVE ;  /* 0x00000000000079c5 */ /* 0x000fe20000000000 */
[----:B---3--:R-:W-:Y:S02]  /*163d0*/  R2UR UR40, R196 ;  /* 0x00000000c42872ca */ /* 0x008fe400000e0000 */
[----:B------:R-:W-:Y:S02]  /*163e0*/  R2UR UR41, R197 ;  /* 0x00000000c52972ca */ /* 0x000fe400000e0000 */
[----:B------:R-:W3:Y:S11]  /*163f0*/  LDL.64 R196, [R1] ;  /* 0x0000000001c47983 */ /* 0x000ef60000100a00 */
[----:B------:R-:W-:Y:S01]  /*16400*/  HGMMA.64x96x16.F32.BF16 R88, gdesc[UR40], R88, gsb0 ;  /* 0x01600000285879f0 */ /* 0x000fe20008001858 */
[----:B------:R-:W-:-:S02]  /*16410*/  R2UR UR41, R194 ;  /* 0x00000000c22972ca */ /* 0x000fc400000e0000 */
[----:B------:R-:W-:Y:S02]  /*16420*/  R2UR UR40, R195 ;  /* 0x00000000c32872ca */ /* 0x000fe400000e0000 */
[----:B------:R-:W4:Y:S01]  /*16430*/  LDL.64 R194, [R1+0x10] ;  /* 0x0000100001c27983 */ /* 0x000f220000100a00 */
[----:B--2---:R-:W-:Y:S02]  /*16440*/  R2UR UR32, R198 ;  /* 0x00000000c62072ca */ /* 0x004fe400000e0000 */
[----:B------:R-:W-:Y:S01]  /*16450*/  R2UR UR33, R199 ;  /* 0x00000000c72172ca */ /* 0x000fe200000e0000 */
[----:B------:R-:W-:Y:S02]  /*16460*/  WARPGROUP.DEPBAR.LE gsb0, 0x0 ;  /* 0x00008000000079c5 */ /* 0x000fe40000010000 */
[----:B------:R-:W-:Y:S01]  /*16470*/  WARPGROUP.ARRIVE ;  /* 0x00000000000079c5 */ /* 0x000fe20000000000 */
[----:B----4-:R-:W-:Y:S02]  /*16480*/  R2UR UR36, R194 ;  /* 0x00000000c22472ca */ /* 0x010fe400000e0000 */
[----:B------:R-:W-:-:S13]  /*16490*/  R2UR UR37, R195 ;  /* 0x00000000c32572ca */ /* 0x000fda00000e0000 */
[----:B------:R-:W-:Y:S01]  /*164a0*/  HGMMA.64x96x16.F32.BF16 R88, gdesc[UR36], R88, gsb0 ;  /* 0x01600000245879f0 */ /* 0x000fe20008001858 */
[----:B---3--:R-:W-:Y:S02]  /*164b0*/  R2UR UR28, R196 ;  /* 0x00000000c41c72ca */ /* 0x008fe400000e0000 */
        /* <DEDUP_REMOVED lines=46> */
.L_x_2845:
[----:B------:R-:W-:Y:S01]  /*167a0*/  SHF.L.U32 R5, R6, 0x1f, RZ ;  /* 0x0000001f06057819 */ /* 0x000fe200000006ff */
[----:B------:R-:W-:-:S04]  /*167b0*/  IMAD R20, R7, 0x8, R2 ;  /* 0x0000000807147824 */ /* 0x000fc800078e0202 */
[----:B------:R0:W1:Y:S01]  /*167c0*/  SYNCS.PHASECHK.TRANS64.TRYWAIT P2, [R20+URZ+0x2a850], R5 ;  /* 0x02a85005140075a7 */ /* 0x000062000804017f */
[----:B------:R-:W-:Y:S05]  /*167d0*/  @!P0 BRA `(.L_x_2846) ;  /* 0x0000000000048947 */ /* 0x000fea0003800000 */
[----:B------:R-:W-:Y:S01]  /*167e0*/  BPT.TRAP 0x1 ;  /* 0x000000040000795c */ /* 0x000fe20000300000 */
.L_x_2846:
[----:B------:R-:W-:Y:S04]  /*167f0*/  BSSY B2, `(.L_x_2847) ;  /* 0x0000004000027945 */ /* 0x000fe80003800000 */
[----:B-1----:R-:W-:Y:S05]  /*16800*/  @P2 BRA `(.L_x_2848) ;  /* 0x0000000000082947 */ /* 0x002fea0003800000 */
[----:B------:R-:W1:Y:S02]  /*16810*/  SYNCS.PHASECHK.TRANS64.TRYWAIT P2, [R20+URZ+0x2a850], R5 ;  /* 0x02a85005140075a7 */ /* 0x000e64000804017f */
[----:B-1----:R-:W-:Y:S05]  /*16820*/  @!P2 BRA `(.L_x_2849) ;  /* 0x0000010c0084a947 */ /* 0x002fea0003800000 */
.L_x_2848:
[----:B------:R-:W-:Y:S05]  /*16830*/  BSYNC B2 ;  /* 0x0000000000027941 */ /* 0x000fea0003800000 */
.L_x_2847:
        /* <DEDUP_REMOVED lines=48> */
.L_x_2850:
[----:B------:R-:W0:Y:S01]  /*16b40*/  @P1 LDC R7, c[0x0][0x44c] ;  /* 0x00011300ff071b82 */ /* 0x000e220000000800 */
[----:B------:R-:W-:Y:S02]  /*16b50*/  IMAD.IADD R5, R191, 0x1, R186 ;  /* 0x00000001bf057824 */ /* 0x000fe400078e02ba */
[----:B------:R-:W-:Y:S01]  /*16b60*/  FMUL.FTZ R137, R89, UR39 ;  /* 0x0000002759897c20 */ /* 0x000fe20008410000 */
[----:B------:R-:W-:Y:S01]  /*16b70*/  FMUL.FTZ R89, R102, UR39 ;  /* 0x0000002766597c20 */ /* 0x000fe20008410000 */
[----:B------:R-:W-:Y:S01]  /*16b80*/  FMUL.FTZ R102, R113, UR39 ;  /* 0x0000002771667c20 */ /* 0x000fe20008410000 */
[----:B------:R-:W-:Y:S01]  /*16b90*/  FMUL.FTZ R136, R88, UR39 ;  /* 0x0000002758887c20 */ /* 0x000fe20008410000 */
[----:B------:R-:W-:Y:S02]  /*16ba0*/  IMAD R15, R13, -0x60, RZ ;  /* 0xffffffa00d0f7824 */ /* 0x000fe400078e02ff */
[----:B------:R-:W-:Y:S01]  /*16bb0*/  FMUL.FTZ R8, R94, UR39 ;  /* 0x000000275e087c20 */ /* 0x000fe20008410000 */
[----:B------:R-:W1:Y:S01]  /*16bc0*/  @P1 LDC R6, c[0x0][0x450] ;  /* 0x00011400ff061b82 */ /* 0x000e620000000800 */
[----:B------:R-:W-:Y:S01]  /*16bd0*/  FMUL.FTZ R94, R97, UR39 ;  /* 0x00000027615e7c20 */ /* 0x000fe20008410000 */
[----:B------:R-:W-:Y:S01]  /*16be0*/  FMUL.FTZ R9, R95, UR39 ;  /* 0x000000275f097c20 */ /* 0x000fe20008410000 */
[----:B------:R-:W-:Y:S01]  /*16bf0*/  IADD3 R15, -R190, 0x1, R15 ;  /* 0x00000001be0f7810 */ /* 0x000fe20007ffe10f */
[----:B------:R-:W2:Y:S01]  /*16c00*/  MUFU.TANH R136, R136 ;  /* 0x0000008800887308 */ /* 0x000ea20000002400 */
[----:B------:R-:W-:Y:S01]  /*16c10*/  FMUL.FTZ R95, R100, UR39 ;  /* 0x00000027645f7c20 */ /* 0x000fe20008410000 */
[----:B------:R-:W-:Y:S01]  /*16c20*/  FMUL.FTZ R97, R104, UR39 ;  /* 0x0000002768617c20 */ /* 0x000fe20008410000 */
[----:B------:R-:W-:Y:S01]  /*16c30*/  FMUL.FTZ R21, R98, UR39 ;  /* 0x0000002762157c20 */ /* 0x000fe20008410000 */
[----:B------:R-:W-:Y:S01]  /*16c40*/  IADD3 R15, -R187, R15, R188 ;  /* 0x0000000fbb0f7210 */ /* 0x000fe20007ffe1bc */
[----:B------:R-:W-:Y:S01]  /*16c50*/  FMUL.FTZ R98, R108, UR39 ;  /* 0x000000276c627c20 */ /* 0x000fe20008410000 */
[----:B------:R-:W-:Y:S01]  /*16c60*/  FMUL.FTZ R138, R112, UR39 ;  /* 0x00000027708a7c20 */ /* 0x000fe20008410000 */
[----:B------:R-:W-:Y:S01]  /*16c70*/  FMUL.FTZ R105, R105, UR39 ;  /* 0x0000002769697c20 */ /* 0x000fe20008410000 */
[----:B------:R-:W-:Y:S01]  /*16c80*/  MUFU.TANH R137, R137 ;  /* 0x0000008900897308 */ /* 0x000fe20000002400 */
[----:B------:R-:W-:Y:S01]  /*16c90*/  FMUL.FTZ R109, R109, UR39 ;  /* 0x000000276d6d7c20 */ /* 0x000fe20008410000 */
[----:B------:R-:W-:Y:S01]  /*16ca0*/  FMUL.FTZ R88, R99, UR39 ;  /* 0x0000002763587c20 */ /* 0x000fe20008410000 */
[----:B------:R-:W-:Y:S01]  /*16cb0*/  FMUL.FTZ R100, R117, UR39 ;  /* 0x0000002775647c20 */ /* 0x000fe20008410000 */
[----:B0-----:R-:W-:-:S04]  /*16cc0*/  @P1 IMAD.HI.U32 R7, R5, R7, RZ ;  /* 0x0000000705071227 */ /* 0x001fc800078e00ff */
[----:B------:R-:W-:Y:S01]  /*16cd0*/  FMUL.FTZ R104, R121, UR39 ;  /* 0x0000002779687c20 */ /* 0x000fe20008410000 */
[----:B------:R-:W-:Y:S01]  /*16ce0*/  FMUL.FTZ R99, R116, UR39 ;  /* 0x0000002774637c20 */ /* 0x000fe20008410000 */
[----:B------:R-:W-:Y:S01]  /*16cf0*/  FMUL.FTZ R117, R124, UR39 ;  /* 0x000000277c757c20 */ /* 0x000fe20008410000 */
[----:B------:R-:W-:Y:S01]  /*16d00*/  MUFU.TANH R94, R94 ;  /* 0x0000005e005e7308 */ /* 0x000fe20000002400 */
        /* <DEDUP_REMOVED lines=10> */
[----:B------:R-:W-:Y:S01]  /*16db0*/  MUFU.TANH R95, R95 ;  /* 0x0000005f005f7308 */ /* 0x000fe20000002400 */
        /* <DEDUP_REMOVED lines=12> */
[----:B------:R-:W-:-:S03]  /*16e80*/  VIADD R14, R14, 0x2a840 ;  /* 0x0002a8400e0e7836 */ /* 0x000fc60000000000 */
[----:B------:R-:W3:Y:S02]  /*16e90*/  MUFU.TANH R92, R92 ;  /* 0x0000005c005c7308 */ /* 0x000ee40000002400 */
[----:B------:R-:W-:Y:S01]  /*16ea0*/  PRMT R14, R178, 0x654, R14 ;  /* 0x00000654b20e7816 */ /* 0x000fe2000000000e */
[----:B0-----:R-:W-:-:S03]  /*16eb0*/  IMAD.IADD R113, R15, 0x1, R113 ;  /* 0x000000010f717824 */ /* 0x001fc600078e0271 */
[----:B------:R0:W-:Y:S02]  /*16ec0*/  SYNCS.ARRIVE.TRANS64.RED.A1T0 RZ, [R14+URZ], RZ ;  /* 0x000000ff0eff79a7 */ /* 0x0001e4000810043f */
[----:B------:R-:W4:Y:S01]  /*16ed0*/  MUFU.TANH R96, R96 ;  /* 0x0000006000607308 */ /* 0x000f220000002400 */
[C---:B------:R-:W-:Y:S02]  /*16ee0*/  ISETP.GT.AND P5, PT, R113.reuse, RZ, PT ;  /* 0x000000ff7100720c */ /* 0x040fe40003fa4270 */
[C---:B------:R-:W-:Y:S02]  /*16ef0*/  ISETP.GT.AND P4, PT, R113.reuse, 0x8, PT ;  /* 0x000000087100780c */ /* 0x040fe40003f84270 */
[----:B------:R-:W-:-:S03]  /*16f00*/  ISETP.GT.AND P2, PT, R113, 0x1, PT ;  /* 0x000000017100780c */ /* 0x000fc60003f44270 */
[----:B------:R-:W5:Y:S01]  /*16f10*/  MUFU.TANH R93, R93 ;  /* 0x0000005d005d7308 */ /* 0x000f620000002400 */
[C---:B------:R-:W-:Y:S02]  /*16f20*/  ISETP.GT.AND P3, PT, R113.reuse, 0x9, PT ;  /* 0x000000097100780c */ /* 0x040fe40003f64270 */
[----:B--2---:R-:W-:Y:S02]  /*16f30*/  FSEL R108, R136, -INF , P5 ;  /* 0xff800000886c7808 */ /* 0x004fe40002800000 */
[----:B------:R-:W-:Y:S02]  /*16f40*/  ISETP.GT.AND P5, PT, R113, 0x11, PT ;  /* 0x000000117100780c */ /* 0x000fe40003fa4270 */
[----:B-1----:R-:W-:Y:S01]  /*16f50*/  FSEL R91, R91, -INF , P4 ;  /* 0xff8000005b5b7808 */ /* 0x002fe20002000000 */
[----:B------:R-:W1:Y:S01]  /*16f60*/  MUFU.TANH R97, R97 ;  /* 0x0000006100617308 */ /* 0x000e620000002400 */
[----:B------:R-:W-:Y:S02]  /*16f70*/  FSEL R90, R137, -INF , P2 ;  /* 0xff800000895a7808 */ /* 0x000fe40001000000 */
[----:B------:R-:W-:-:S02]  /*16f80*/  ISETP.GT.AND P4, PT, R113, 0x19, PT ;  /* 0x000000197100780c */ /* 0x000fc40003f84270 */
[----:B---3--:R-:W-:Y:S02]  /*16f90*/  FSEL R92, R92, -INF , P3 ;  /* 0xff8000005c5c7808 */ /* 0x008fe40001800000 */
[C---:B------:R-:W-:Y:S01]  /*16fa0*/  ISETP.GT.AND P6, PT, R113.reuse, 0x10, PT ;  /* 0x000000107100780c */ /* 0x040fe20003fc4270 */
[----:B------:R-:W2:Y:S01]  /*16fb0*/  MUFU.TANH R98, R98 ;  /* 0x0000006200627308 */ /* 0x000ea20000002400 */
[C---:B------:R-:W-:Y:S02]  /*16fc0*/  ISETP.GT.AND P2, PT, R113.reuse, 0x18, PT ;  /* 0x000000187100780c */ /* 0x040fe40003f44270 */
[C---:B------:R-:W-:Y:S02]  /*16fd0*/  ISETP.GT.AND P3, PT, R113.reuse, 0x20, PT ;  /* 0x000000207100780c */ /* 0x040fe40003f64270 */
[----:B------:R-:W-:Y:S02]  /*16fe0*/  FSEL R94, R94, -INF , P5 ;  /* 0xff8000005e5e7808 */ /* 0x000fe40002800000 */
[----:B------:R-:W-:Y:S01]  /*16ff0*/  ISETP.GT.AND P5, PT, R113, 0x28, PT ;  /* 0x000000287100780c */ /* 0x000fe20003fa4270 */
[----:B------:R-:W3:Y:S01]  /*17000*/  MUFU.TANH R138, R138 ;  /* 0x0000008a008a7308 */ /* 0x000ee20000002400 */
[----:B----4-:R-:W-:-:S02]  /*17010*/  FSEL R96, R96, -INF , P4 ;  /* 0xff80000060607808 */ /* 0x010fc40002000000 */
[----:B-----5:R-:W-:Y:S02]  /*17020*/  FSEL R93, R93, -INF , P6 ;  /* 0xff8000005d5d7808 */ /* 0x020fe40003000000 */
[----:B------:R-:W-:Y:S02]  /*17030*/  FSEL R95, R95, -INF , P2 ;  /* 0xff8000005f5f7808 */ /* 0x000fe40001000000 */
[----:B------:R-:W-:Y:S01]  /*17040*/  ISETP.GT.AND P4, PT, R113, 0x30, PT ;  /* 0x000000307100780c */ /* 0x000fe20003f84270 */
[----:B------:R-:W4:Y:S01]  /*17050*/  MUFU.TANH R105, R105 ;  /* 0x0000006900697308 */ /* 0x000f220000002400 */
[----:B-1----:R-:W-:Y:S02]  /*17060*/  FSEL R97, R97, -INF , P3 ;  /* 0xff80000061617808 */ /* 0x002fe40001800000 */
[C---:B------:R-:W-:Y:S02]  /*17070*/  ISETP.GT.AND P6, PT, R113.reuse, 0x21, PT ;  /* 0x000000217100780c */ /* 0x040fe40003fc4270 */
[----:B------:R-:W-:-:S02]  /*17080*/  ISETP.GT.AND P2, PT, R113, 0x29, PT ;  /* 0x000000297100780c */ /* 0x000fc40003f44270 */
[C---:B------:R-:W-:Y:S01]  /*17090*/  ISETP.GT.AND P3, PT, R113.reuse, 0x31, PT ;  /* 0x000000317100780c */ /* 0x040fe20003f64270 */
[----:B------:R-:W1:Y:S01]  /*170a0*/  MUFU.TANH R109, R109 ;  /* 0x0000006d006d7308 */ /* 0x000e620000002400 */
[----:B--2---:R-:W-:Y:S02]  /*170b0*/  FSEL R112, R98, -INF , P5 ;  /* 0xff80000062707808 */ /* 0x004fe40002800000 */
[----:B---3--:R-:W-:Y:S02]  /*170c0*/  FSEL R98, R138, -INF , P4 ;  /* 0xff8000008a627808 */ /* 0x008fe40002000000 */
[C---:B------:R-:W-:Y:S02]  /*170d0*/  ISETP.GT.AND P4, PT, R113.reuse, 0x41, PT ;  /* 0x000000417100780c */ /* 0x040fe40003f84270 */
[----:B------:R-:W-:Y:S01]  /*170e0*/  ISETP.GT.AND P5, PT, R113, 0x39, PT ;  /* 0x000000397100780c */ /* 0x000fe20003fa4270 */
[----:B------:R-:W2:Y:S01]  /*170f0*/  MUFU.TANH R102, R102 ;  /* 0x0000006600667308 */ /* 0x000ea20000002400 */
[----:B----4-:R-:W-:-:S02]  /*17100*/  FSEL R105, R105, -INF , P6 ;  /* 0xff80000069697808 */ /* 0x010fc40003000000 */
[----:B------:R-:W-:-:S05]  /*17110*/  ISETP.GT.AND P6, PT, R113, 0x38, PT ;  /* 0x000000387100780c */ /* 0x000fca0003fc4270 */
[----:B------:R-:W3:Y:S01]  /*17120*/  MUFU.TANH R104, R104 ;  /* 0x0000006800687308 */ /* 0x000ee20000002400 */
[----:B-1----:R-:W-:Y:S02]  /*17130*/  FSEL R109, R109, -INF , P2 ;  /* 0xff8000006d6d7808 */ /* 0x002fe40001000000 */
[----:B------:R-:W-:-:S05]  /*17140*/  ISETP.GT.AND P2, PT, R113, 0x40, PT ;  /* 0x000000407100780c */ /* 0x000fca0003f44270 */
[----:B------:R-:W1:Y:S01]  /*17150*/  MUFU.TANH R99, R99 ;  /* 0x0000006300637308 */ /* 0x000e620000002400 */
[----:B--2---:R-:W-:Y:S02]  /*17160*/  FSEL R102, R102, -INF , P3 ;  /* 0xff80000066667808 */ /* 0x004fe40001800000 */
[----:B------:R-:W-:-:S05]  /*17170*/  ISETP.GT.AND P3, PT, R113, 0x48, PT ;  /* 0x000000487100780c */ /* 0x000fca0003f64270 */
[----:B------:R-:W2:Y:S01]  /*17180*/  MUFU.TANH R100, R100 ;  /* 0x0000006400647308 */ /* 0x000ea20000002400 */
[----:B---3--:R-:W-:Y:S02]  /*17190*/  FSEL R103, R104, -INF , P4 ;  /* 0xff80000068677808 */ /* 0x008fe40002000000 */
[----:B------:R-:W-:-:S05]  /*171a0*/  ISETP.GT.AND P4, PT, R113, 0x58, PT ;  /* 0x000000587100780c */ /* 0x000fca0003f84270 */
[----:B------:R-:W3:Y:S01]  /*171b0*/  MUFU.TANH R101, R101 ;  /* 0x0000006500657308 */ /* 0x000ee20000002400 */
[----:B-1----:R-:W-:Y:S02]  /*171c0*/  FSEL R99, R99, -INF , P6 ;  /* 0xff80000063637808 */ /* 0x002fe40003000000 */
[----:B------:R-:W-:-:S05]  /*171d0*/  ISETP.GT.AND P6, PT, R113, 0x49, PT ;  /* 0x000000497100780c */ /* 0x000fca0003fc4270 */
[----:B------:R-:W1:Y:S01]  /*171e0*/  MUFU.TANH R117, R117 ;  /* 0x0000007500757308 */ /* 0x000e620000002400 */
[----:B--2---:R-:W-:Y:S02]  /*171f0*/  FSEL R100, R100, -INF , P5 ;  /* 0xff80000064647808 */ /* 0x004fe40002800000 */
[----:B------:R-:W-:-:S05]  /*17200*/  ISETP.GT.AND P5, PT, R113, 0x50, PT ;  /* 0x000000507100780c */ /* 0x000fca0003fa4270 */
[----:B------:R-:W-:Y:S01]  /*17210*/  MUFU.TANH R124, R124 ;  /* 0x0000007c007c7308 */ /* 0x000fe20000002400 */
[----:B---3--:R-:W-:Y:S02]  /*17220*/  FSEL R101, R101, -INF , P2 ;  /* 0xff80000065657808 */ /* 0x008fe40001000000 */
[----:B------:R-:W-:-:S05]  /*17230*/  ISETP.GT.AND P2, PT, R113, 0x51, PT ;  /* 0x000000517100780c */ /* 0x000fca0003f44270 */
[----:B------:R-:W-:Y:S01]  /*17240*/  MUFU.TANH R21, R21 ;  /* 0x0000001500157308 */ /* 0x000fe20000002400 */
[----:B-1----:R-:W-:Y:S02]  /*17250*/  FSEL R104, R117, -INF , P3 ;  /* 0xff80000075687808 */ /* 0x002fe40001800000 */
[----:B------:R-:W-:-:S05]  /*17260*/  ISETP.GT.AND P3, PT, R113, 0x59, PT ;  /* 0x000000597100780c */ /* 0x000fca0003f64270 */
[----:B------:R1:W-:Y:S08]  /*17270*/  MUFU.TANH R113, R116 ;  /* 0x0000007400717308 */ /* 0x0003f00000002400 */
[----:B------:R-:W-:Y:S01]  /*17280*/  MUFU.TANH R107, R107 ;  /* 0x0000006b006b7308 */ /* 0x000fe20000002400 */
[----:B-1----:R-:W-:-:S04]  /*17290*/  FMNMX.FTZ R116, R108, R12, !PT ;  /* 0x0000000c6c747209 */ /* 0x002fc80007810000 */
[----:B------:R-:W-:-:S03]  /*172a0*/  FMNMX.FTZ R116, R90, R116, !PT ;  /* 0x000000745a747209 */ /* 0x000fc60007810000 */
[----:B------:R-:W-:Y:S01]  /*172b0*/  MUFU.TANH R6, R6 ;  /* 0x0000000600067308 */ /* 0x000fe20000002400 */
[----:B------:R-:W-:-:S04]  /*172c0*/  FMNMX.FTZ R116, R91, R116, !PT ;  /* 0x000000745b747209 */ /* 0x000fc80007810000 */
        /* <DEDUP_REMOVED lines=10> */
[----:B------:R1:W2:Y:S01]  /*17370*/  MUFU.TANH R116, R125 ;  /* 0x0000007d00747308 */ /* 0x0002a20000002400 */
[----:B------:R-:W-:-:S04]  /*17380*/  FMNMX.FTZ R117, R112, R117, !PT ;  /* 0x0000007570757209 */ /* 0x000fc80007810000 */
[----:B------:R-:W-:-:S03]  /*17390*/  FMNMX.FTZ R120, R109, R117, !PT ;  /* 0x000000756d787209 */ /* 0x000fc60007810000 */
[----:B------:R-:W3:Y:S01]  /*173a0*/  MUFU.TANH R117, R128 ;  /* 0x0000008000757308 */ /* 0x000ee20000002400 */
[----:B------:R-:W-:Y:S01]  /*173b0*/  FMNMX.FTZ R120, R98, R120, !PT ;  /* 0x0000007862787209 */ /* 0x000fe20007810000 */
[----:B-1----:R-:W-:-:S03]  /*173c0*/  FMUL.FTZ R125, R133, UR39 ;  /* 0x00000027857d7c20 */ /* 0x002fc60008410000 */
[----:B------:R-:W-:-:S03]  /*173d0*/  FMNMX.FTZ R121, R102, R120, !PT ;  /* 0x0000007866797209 */ /* 0x000fc60007810000 */
[----:B------:R-:W1:Y:S01]  /*173e0*/  MUFU.TANH R120, R129 ;  /* 0x0000008100787308 */ /* 0x000e620000002400 */
[----:B------:R-:W-:Y:S02]  /*173f0*/  FMNMX.FTZ R121, R99, R121, !PT ;  /* 0x0000007963797209 */ /* 0x000fe40007810000 */
[----:B--2---:R-:W-:Y:S02]  /*17400*/  FSEL R116, R116, -INF , P6 ;  /* 0xff80000074747808 */ /* 0x004fe40003000000 */
[----:B------:R-:W-:-:S03]  /*17410*/  FMNMX.FTZ R121, R100, R121, !PT ;  /* 0x0000007964797209 */ /* 0x000fc60007810000 */
[----:B------:R-:W2:Y:S01]  /*17420*/  MUFU.TANH R125, R125 ;  /* 0x0000007d007d7308 */ /* 0x000ea20000002400 */
[----:B------:R-:W-:Y:S02]  /*17430*/  FMNMX.FTZ R121, R101, R121, !PT ;  /* 0x0000007965797209 */ /* 0x000fe40007810000 */
[----:B---3--:R-:W-:Y:S02]  /*17440*/  FSEL R117, R117, -INF , P5 ;  /* 0xff80000075757808 */ /* 0x008fe40002800000 */
[----:B------:R-:W-:-:S03]  /*17450*/  FMNMX.FTZ R121, R103, R121, !PT ;  /* 0x0000007967797209 */ /* 0x000fc60007810000 */
[----:B------:R-:W-:Y:S01]  /*17460*/  MUFU.TANH R88, R88 ;  /* 0x0000005800587308 */ /* 0x000fe20000002400 */
[----:B------:R-:W-:Y:S02]  /*17470*/  FMNMX.FTZ R121, R104, R121, !PT ;  /* 0x0000007968797209 */ /* 0x000fe40007810000 */
[----:B-1----:R-:W-:Y:S02]  /*17480*/  FSEL R120, R120, -INF , P2 ;  /* 0xff80000078787808 */ /* 0x002fe40001000000 */
[----:B------:R-:W-:-:S03]  /*17490*/  FMNMX.FTZ R128, R116, R121, !PT ;  /* 0x0000007974807209 */ /* 0x000fc60007810000 */
[----:B------:R1:W-:Y:S01]  /*174a0*/  MUFU.TANH R121, R114 ;  /* 0x0000007200797308 */ /* 0x0003e20000002400 */
[----:B------:R-:W-:-:S04]  /*174b0*/  FMNMX.FTZ R128, R117, R128, !PT ;  /* 0x0000008075807209 */ /* 0x000fc80007810000 */
[----:B------:R-:W-:-:S03]  /*174c0*/  FMNMX.FTZ R128, R120, R128, !PT ;  /* 0x0000008078807209 */ /* 0x000fc60007810000 */
[----:B------:R-:W-:Y:S01]  /*174d0*/  MUFU.TANH R89, R89 ;  /* 0x0000005900597308 */ /* 0x000fe20000002400 */
[----:B-1----:R-:W-:-:S04]  /*174e0*/  FSEL R114, R124, -INF , P4 ;  /* 0xff8000007c727808 */ /* 0x002fc80002000000 */
[----:B------:R-:W-:-:S03]  /*174f0*/  FMNMX.FTZ R128, R114, R128, !PT ;  /* 0x0000008072807209 */ /* 0x000fc60007810000 */
[----:B------:R2:W-:Y:S08]  /*17500*/  MUFU.TANH R124, R115 ;  /* 0x00000073007c7308 */ /* 0x0005f00000002400 */
[----:B------:R-:W-:Y:S01]  /*17510*/  MUFU.TANH R106, R106 ;  /* 0x0000006a006a7308 */ /* 0x000fe20000002400 */
[----:B--2---:R-:W-:Y:S01]  /*17520*/  FSEL R115, R125, -INF , P3 ;  /* 0xff8000007d737808 */ /* 0x004fe20001800000 */
[----:B------:R-:W-:Y:S01]  /*17530*/  FMUL.FTZ R125, R118, UR39 ;  /* 0x00000027767d7c20 */ /* 0x000fe20008410000 */
[----:B------:R-:W-:Y:S01]  /*17540*/  FMUL.FTZ R118, R119, UR39 ;  /* 0x0000002777767c20 */ /* 0x000fe20008410000 */
[----:B------:R-:W-:Y:S01]  /*17550*/  FMUL.FTZ R119, R122, UR39 ;  /* 0x000000277a777c20 */ /* 0x000fe20008410000 */
[----:B------:R-:W-:Y:S01]  /*17560*/  FMNMX.FTZ R128, R115, R128, !PT ;  /* 0x0000008073807209 */ /* 0x000fe20007810000 */
[----:B------:R-:W-:Y:S01]  /*17570*/  FMUL.FTZ R122, R123, UR39 ;  /* 0x000000277b7a7c20 */ /* 0x000fe20008410000 */
[----:B------:R-:W-:Y:S01]  /*17580*/  FMUL.FTZ R123, R126, UR39 ;  /* 0x000000277e7b7c20 */ /* 0x000fe20008410000 */
[----:B------:R-:W1:Y:S01]  /*17590*/  MUFU.TANH R125, R125 ;  /* 0x0000007d007d7308 */ /* 0x000e620000002400 */
[----:B------:R-:W-:Y:S01]  /*175a0*/  FMUL.FTZ R126, R130, UR39 ;  /* 0x00000027827e7c20 */ /* 0x000fe20008410000 */
[----:B------:R-:W2:Y:S01]  /*175b0*/  SHFL.BFLY PT, R129, R128, 0x2, 0x1f ;  /* 0x0c401f0080817f89 */ /* 0x000ea200000e0000 */
[----:B------:R-:W-:-:S05]  /*175c0*/  FMUL.FTZ R130, R135, UR39 ;  /* 0x0000002787827c20 */ /* 0x000fca0008410000 */
[----:B------:R-:W-:Y:S08]  /*175d0*/  MUFU.TANH R110, R110 ;  /* 0x0000006e006e7308 */ /* 0x000ff00000002400 */
[----:B------:R-:W-:Y:S08]  /*175e0*/  MUFU.TANH R111, R111 ;  /* 0x0000006f006f7308 */ /* 0x000ff00000002400 */
[----:B------:R-:W-:Y:S01]  /*175f0*/  MUFU.TANH R118, R118 ;  /* 0x0000007600767308 */ /* 0x000fe20000002400 */
[----:B--2---:R-:W-:Y:S01]  /*17600*/  FMNMX.FTZ R132, R128, R129, !PT ;  /* 0x0000008180847209 */ /* 0x004fe20007810000 */
[----:B------:R-:W-:Y:S01]  /*17610*/  FMUL.FTZ R128, R134, UR39 ;  /* 0x0000002786807c20 */ /* 0x000fe20008410000 */
[----:B------:R2:W3:Y:S04]  /*17620*/  SHFL.IDX PT, R129, R5, 0x1, 0x1c1f ;  /* 0x003c1f0005817f89 */ /* 0x0004e800000e0000 */
[----:B------:R-:W4:Y:S01]  /*17630*/  SHFL.BFLY PT, R133, R132, 0x1, 0x1f ;  /* 0x0c201f0084857f89 */ /* 0x000f2200000e0000 */
[----:B------:R-:W-:Y:S08]  /*17640*/  MUFU.TANH R119, R119 ;  /* 0x0000007700777308 */ /* 0x000ff00000002400 */
[----:B--2---:R2:W5:Y:S08]  /*17650*/  MUFU.TANH R5, R127 ;  /* 0x0000007f00057308 */ /* 0x0045700000002400 */
[----:B------:R-:W0:Y:S01]  /*17660*/  MUFU.TANH R122, R122 ;  /* 0x0000007a007a7308 */ /* 0x000e220000002400 */
[----:B--2---:R-:W-:Y:S01]  /*17670*/  FMUL.FTZ R127, R131, UR39 ;  /* 0x00000027837f7c20 */ /* 0x004fe20008410000 */
[----:B---3--:R-:W-:Y:S01]  /*17680*/  IMAD.IADD R129, R15, 0x1, R129 ;  /* 0x000000010f817824 */ /* 0x008fe200078e0281 */
[----:B----4-:R-:W-:-:S05]  /*17690*/  FMNMX.FTZ R15, R132, R133, !PT ;  /* 0x00000085840f7209 */ /* 0x010fca0007810000 */
[----:B------:R-:W2:Y:S01]  /*176a0*/  MUFU.TANH R123, R123 ;  /* 0x0000007b007b7308 */ /* 0x000ea20000002400 */
[C---:B------:R-:W-:Y:S02]  /*176b0*/  ISETP.GT.AND P6, PT, R129.reuse, 0x10, PT ;  /* 0x000000108100780c */ /* 0x040fe40003fc4270 */
[----:B------:R-:W-:Y:S02]  /*176c0*/  ISETP.GT.AND P5, PT, R129, RZ, PT ;  /* 0x000000ff8100720c */ /* 0x000fe40003fa4270 */
[----:B------:R-:W-:Y:S02]  /*176d0*/  FSEL R21, R21, -INF , P6 ;  /* 0xff80000015157808 */ /* 0x000fe40003000000 */
[C---:B------:R-:W-:Y:S01]  /*176e0*/  ISETP.GT.AND P6, PT, R129.reuse, 0x21, PT ;  /* 0x000000218100780c */ /* 0x040fe20003fc4270 */
[----:B------:R-:W3:Y:S01]  /*176f0*/  MUFU.TANH R126, R126 ;  /* 0x0000007e007e7308 */ /* 0x000ee20000002400 */
[----:B------:R-:W-:Y:S02]  /*17700*/  ISETP.GT.AND P3, PT, R129, 0x1, PT ;  /* 0x000000018100780c */ /* 0x000fe40003f64270 */
[----:B------:R-:W-:-:S02]  /*17710*/  FSEL R107, R107, -INF , P6 ;  /* 0xff8000006b6b7808 */ /* 0x000fc40003000000 */
[----:B------:R-:W-:Y:S02]  /*17720*/  ISETP.GT.AND P6, PT, R129, 0x38, PT ;  /* 0x000000388100780c */ /* 0x000fe40003fc4270 */
[----:B------:R-:W-:Y:S01]  /*17730*/  FSEL R6, R6, -INF , P5 ;  /* 0xff80000006067808 */ /* 0x000fe20002800000 */
[----:B------:R-:W4:Y:S01]  /*17740*/  MUFU.TANH R127, R127 ;  /* 0x0000007f007f7308 */ /* 0x000f220000002400 */
[----:B-1----:R-:W-:Y:S02]  /*17750*/  FSEL R125, R125, -INF , P6 ;  /* 0xff8000007d7d7808 */ /* 0x002fe40003000000 */
[C---:B------:R-:W-:Y:S02]  /*17760*/  ISETP.GT.AND P6, PT, R129.reuse, 0x49, PT ;  /* 0x000000498100780c */ /* 0x040fe40003fc4270 */
[----:B------:R-:W-:Y:S02]  /*17770*/  ISETP.GT.AND P4, PT, R129, 0x8, PT ;  /* 0x000000088100780c */ /* 0x000fe40003f84270 */
[----:B-----5:R-:W-:Y:S01]  /*17780*/  FSEL R133, R5, -INF , P6 ;  /* 0xff80000005857808 */ /* 0x020fe20003000000 */
[----:B------:R-:W1:Y:S01]  /*17790*/  MUFU.TANH R128, R128 ;  /* 0x0000008000807308 */ /* 0x000e620000002400 */
[----:B------:R-:W-:-:S02]  /*177a0*/  FSEL R7, R7, -INF , P3 ;  /* 0xff80000007077808 */ /* 0x000fc40001800000 */
[----:B------:R-:W-:Y:S02]  /*177b0*/  FMNMX.FTZ R5, R6, R11, !PT ;  /* 0x0000000b06057209 */ /* 0x000fe40007810000 */
[----:B------:R-:W-:Y:S02]  /*177c0*/  ISETP.GT.AND P2, PT, R129, 0x9, PT ;  /* 0x000000098100780c */ /* 0x000fe40003f44270 */
[----:B------:R-:W-:Y:S01]  /*177d0*/  FSEL R131, R8, -INF , P4 ;  /* 0xff80000008837808 */ /* 0x000fe20002000000 */
[----:B------:R-:W5:Y:S01]  /*177e0*/  MUFU.TANH R130, R130 ;  /* 0x0000008200827308 */ /* 0x000f620000002400 */
[----:B------:R-:W-:Y:S02]  /*177f0*/  FMNMX.FTZ R5, R7, R5, !PT ;  /* 0x0000000507057209 */ /* 0x000fe40007810000 */
[----:B------:R-:W-:Y:S01]  /*17800*/  FSEL R132, R9, -INF , P2 ;  /* 0xff80000009847808 */ /* 0x000fe20001000000 */
[----:B------:R-:W-:Y:S01]  /*17810*/  IMAD.U32 R9, RZ, RZ, UR43 ;  /* 0x0000002bff097e24 */ /* 0x000fe2000f8e00ff */
[----:B------:R-:W-:-:S02]  /*17820*/  FMNMX.FTZ R5, R131, R5, !PT ;  /* 0x0000000583057209 */ /* 0x000fc40007810000 */
[----:B------:R-:W-:Y:S01]  /*17830*/  ISETP.GT.AND P5, PT, R129, 0x11, PT ;  /* 0x000000118100780c */ /* 0x000fe20003fa4270 */
[----:B------:R-:W-:Y:S01]  /*17840*/  FMUL.FTZ R134, R15, R9 ;  /* 0x000000090f867220 */ /* 0x000fe20000410000 */
[----:B------:R-:W-:Y:S02]  /*17850*/  FMNMX.FTZ R5, R132, R5, !PT ;  /* 0x0000000584057209 */ /* 0x000fe40007810000 */
[----:B------:R-:W-:Y:S02]  /*17860*/  ISETP.GT.AND P3, PT, R129, 0x18, PT ;  /* 0x000000188100780c */ /* 0x000fe40003f64270 */
[----:B------:R-:W-:Y:S02]  /*17870*/  FSEL R88, R88, -INF , P5 ;  /* 0xff80000058587808 */ /* 0x000fe40002800000 */
[----:B------:R-:W-:Y:S02]  /*17880*/  FMNMX.FTZ R5, R21, R5, !PT ;  /* 0x0000000515057209 */ /* 0x000fe40007810000 */
[----:B------:R-:W-:-:S02]  /*17890*/  ISETP.GT.AND P4, PT, R129, 0x19, PT ;  /* 0x000000198100780c */ /* 0x000fc40003f84270 */
[----:B------:R-:W-:Y:S02]  /*178a0*/  FSEL R89, R89, -INF , P3 ;  /* 0xff80000059597808 */ /* 0x000fe40001800000 */
[----:B------:R-:W-:Y:S02]  /*178b0*/  FMNMX.FTZ R5, R88, R5, !PT ;  /* 0x0000000558057209 */ /* 0x000fe40007810000 */
[----:B------:R-:W-:Y:S02]  /*178c0*/  ISETP.GT.AND P2, PT, R129, 0x20, PT ;  /* 0x000000208100780c */ /* 0x000fe40003f44270 */
[----:B------:R-:W-:Y:S02]  /*178d0*/  FSEL R113, R113, -INF , P4 ;  /* 0xff80000071717808 */ /* 0x000fe40002000000 */
[----:B------:R-:W-:Y:S02]  /*178e0*/  FMNMX.FTZ R5, R89, R5, !PT ;  /* 0x0000000559057209 */ /* 0x000fe40007810000 */
[----:B------:R-:W-:-:S02]  /*178f0*/  FSEL R106, R106, -INF , P2 ;  /* 0xff8000006a6a7808 */ /* 0x000fc40001000000 */
[----:B------:R-:W-:Y:S02]  /*17900*/  FMNMX.FTZ R5, R113, R5, !PT ;  /* 0x0000000571057209 */ /* 0x000fe40007810000 */
[C---:B------:R-:W-:Y:S02]  /*17910*/  ISETP.GT.AND P5, PT, R129.reuse, 0x28, PT ;  /* 0x000000288100780c */ /* 0x040fe40003fa4270 */
[----:B------:R-:W-:Y:S02]  /*17920*/  FMNMX.FTZ R5, R106, R5, !PT ;  /* 0x000000056a057209 */ /* 0x000fe40007810000 */
[----:B------:R-:W-:Y:S02]  /*17930*/  ISETP.GT.AND P3, PT, R129, 0x29, PT ;  /* 0x000000298100780c */ /* 0x000fe40003f64270 */
[----:B------:R-:W-:Y:S02]  /*17940*/  FSEL R110, R110, -INF , P5 ;  /* 0xff8000006e6e7808 */ /* 0x000fe40002800000 */
[----:B------:R-:W-:-:S02]  /*17950*/  FMNMX.FTZ R5, R107, R5, !PT ;  /* 0x000000056b057209 */ /* 0x000fc40007810000 */
[----:B------:R-:W-:Y:S02]  /*17960*/  ISETP.GT.AND P4, PT, R129, 0x30, PT ;  /* 0x000000308100780c */ /* 0x000fe40003f84270 */
[----:B------:R-:W-:Y:S02]  /*17970*/  FSEL R111, R111, -INF , P3 ;  /* 0xff8000006f6f7808 */ /* 0x000fe40001800000 */
[----:B------:R-:W-:Y:S02]  /*17980*/  FMNMX.FTZ R5, R110, R5, !PT ;  /* 0x000000056e057209 */ /* 0x000fe40007810000 */
[----:B------:R-:W-:Y:S02]  /*17990*/  ISETP.GT.AND P2, PT, R129, 0x31, PT ;  /* 0x000000318100780c */ /* 0x000fe40003f44270 */
[----:B------:R-:W-:Y:S02]  /*179a0*/  FSEL R121, R121, -INF , P4 ;  /* 0xff80000079797808 */ /* 0x000fe40002000000 */
[----:B------:R-:W-:-:S02]  /*179b0*/  FMNMX.FTZ R5, R111, R5, !PT ;  /* 0x000000056f057209 */ /* 0x000fc40007810000 */
[----:B------:R-:W-:Y:S02]  /*179c0*/  FSEL R124, R124, -INF , P2 ;  /* 0xff8000007c7c7808 */ /* 0x000fe40001000000 */
[----:B------:R-:W-:Y:S02]  /*179d0*/  FMNMX.FTZ R5, R121, R5, !PT ;  /* 0x0000000579057209 */ /* 0x000fe40007810000 */
[C---:B------:R-:W-:Y:S02]  /*179e0*/  ISETP.GT.AND P5, PT, R129.reuse, 0x39, PT ;  /* 0x000000398100780c */ /* 0x040fe40003fa4270 */
[----:B------:R-:W-:Y:S02]  /*179f0*/  FMNMX.FTZ R5, R124, R5, !PT ;  /* 0x000000057c057209 */ /* 0x000fe40007810000 */
[----:B------:R-:W-:Y:S02]  /*17a00*/  ISETP.GT.AND P3, PT, R129, 0x40, PT ;  /* 0x000000408100780c */ /* 0x000fe40003f64270 */
[----:B------:R-:W-:-:S02]  /*17a10*/  FSEL R118, R118, -INF , P5 ;  /* 0xff80000076767808 */ /* 0x000fc40002800000 */
[----:B------:R-:W-:Y:S02]  /*17a20*/  FMNMX.FTZ R5, R125, R5, !PT ;  /* 0x000000057d057209 */ /* 0x000fe40007810000 */
[----:B------:R-:W-:Y:S02]  /*17a30*/  ISETP.GT.AND P4, PT, R129, 0x41, PT ;  /* 0x000000418100780c */ /* 0x000fe40003f84270 */
[----:B------:R-:W-:Y:S02]  /*17a40*/  FSEL R119, R119, -INF , P3 ;  /* 0xff80000077777808 */ /* 0x000fe40001800000 */
[----:B------:R-:W-:Y:S02]  /*17a50*/  FMNMX.FTZ R5, R118, R5, !PT ;  /* 0x0000000576057209 */ /* 0x000fe40007810000 */
[----:B------:R-:W-:Y:S02]  /*17a60*/  ISETP.GT.AND P2, PT, R129, 0x48, PT ;  /* 0x000000488100780c */ /* 0x000fe40003f44270 */
[----:B0-----:R-:W-:-:S02]  /*17a70*/  FSEL R122, R122, -INF , P4 ;  /* 0xff8000007a7a7808 */ /* 0x001fc40002000000 */
[----:B------:R-:W-:Y:S02]  /*17a80*/  FMNMX.FTZ R5, R119, R5, !PT ;  /* 0x0000000577057209 */ /* 0x000fe40007810000 */
[----:B--2---:R-:W-:Y:S02]  /*17a90*/  FSEL R123, R123, -INF , P2 ;  /* 0xff8000007b7b7808 */ /* 0x004fe40001000000 */
[----:B------:R-:W-:Y:S02]  /*17aa0*/  FMNMX.FTZ R5, R122, R5, !PT ;  /* 0x000000057a057209 */ /* 0x000fe40007810000 */
[----:B------:R-:W-:Y:S02]  /*17ab0*/  ISETP.GT.AND P5, PT, R129, 0x50, PT ;  /* 0x000000508100780c */ /* 0x000fe40003fa4270 */
[----:B------:R-:W-:Y:S02]  /*17ac0*/  FMNMX.FTZ R5, R123, R5, !PT ;  /* 0x000000057b057209 */ /* 0x000fe40007810000 */
[----:B------:R-:W-:-:S02]  /*17ad0*/  ISETP.GT.AND P4, PT, R129, 0x51, PT ;  /* 0x000000518100780c */ /* 0x000fc40003f84270 */
[----:B---3--:R-:W-:Y:S02]  /*17ae0*/  FSEL R126, R126, -INF , P5 ;  /* 0xff8000007e7e7808 */ /* 0x008fe40002800000 */
[----:B------:R-:W-:Y:S02]  /*17af0*/  FMNMX.FTZ R5, R133, R5, !PT ;  /* 0x0000000585057209 */ /* 0x000fe40007810000 */
[----:B------:R-:W-:Y:S02]  /*17b00*/  ISETP.GT.AND P2, PT, R129, 0x58, PT ;  /* 0x000000588100780c */ /* 0x000fe40003f44270 */
[----:B----4-:R-:W-:Y:S02]  /*17b10*/  FSEL R127, R127, -INF , P4 ;  /* 0xff8000007f7f7808 */ /* 0x010fe40002000000 */
[----:B------:R-:W-:Y:S02]  /*17b20*/  FMNMX.FTZ R5, R126, R5, !PT ;  /* 0x000000057e057209 */ /* 0x000fe40007810000 */
[----:B------:R-:W-:-:S02]  /*17b30*/  ISETP.GT.AND P6, PT, R129, 0x59, PT ;  /* 0x000000598100780c */ /* 0x000fc40003fc4270 */
[----:B-1----:R-:W-:Y:S02]  /*17b40*/  FSEL R128, R128, -INF , P2 ;  /* 0xff80000080807808 */ /* 0x002fe40001000000 */
[----:B------:R-:W-:Y:S02]  /*17b50*/  FMNMX.FTZ R5, R127, R5, !PT ;  /* 0x000000057f057209 */ /* 0x000fe40007810000 */
[----:B-----5:R-:W-:Y:S02]  /*17b60*/  FSEL R130, R130, -INF , P6 ;  /* 0xff80000082827808 */ /* 0x020fe40003000000 */
[----:B------:R-:W-:Y:S02]  /*17b70*/  FMNMX.FTZ R5, R128, R5, !PT ;  /* 0x0000000580057209 */ /* 0x000fe40007810000 */
[----:B------:R-:W-:Y:S02]  /*17b80*/  FSETP.NEU.FTZ.AND P3, PT, R15, -INF , PT ;  /* 0xff8000000f00780b */ /* 0x000fe40003f7d000 */
[----:B------:R-:W-:-:S02]  /*17b90*/  FMNMX.FTZ R5, R130, R5, !PT ;  /* 0x0000000582057209 */ /* 0x000fc40007810000 */
[----:B------:R-:W-:-:S03]  /*17ba0*/  FSEL R134, R134, RZ, P3 ;  /* 0x000000ff86867208 */ /* 0x000fc60001800000 */
[----:B------:R-:W0:Y:S02]  /*17bb0*/  SHFL.BFLY PT, R8, R5, 0x2, 0x1f ;  /* 0x0c401f0005087f89 */ /* 0x000e2400000e0000 */
        /* <DEDUP_REMOVED lines=22> */
[----:B0-----:R-:W-:Y:S01]  /*17d20*/  FMNMX.FTZ R5, R5, R8, !PT ;  /* 0x0000000805057209 */ /* 0x001fe20007810000 */
[-CC-:B------:R-:W-:Y:S01]  /*17d30*/  FFMA.FTZ R136, R117, R9.reuse, -R134.reuse ;  /* 0x0000000975887223 */ /* 0x180fe20000010886 */
[----:B------:R-:W-:Y:S01]  /*17d40*/  MUFU.EX2 R158, R158 ;  /* 0x0000009e009e7308 */ /* 0x000fe20000000800 */
[-CC-:B------:R-:W-:Y:S01]  /*17d50*/  FFMA.FTZ R95, R120, R9.reuse, -R134.reuse ;  /* 0x00000009785f7223 */ /* 0x180fe20000010886 */
[-CC-:B------:R-:W-:Y:S01]  /*17d60*/  FFMA.FTZ R138, R114, R9.reuse, -R134.reuse ;  /* 0x00000009728a7223 */ /* 0x180fe20000010886 */
[----:B------:R-:W0:Y:S01]  /*17d70*/  SHFL.BFLY PT, R8, R5, 0x1, 0x1f ;  /* 0x0c201f0005087f89 */ /* 0x000e2200000e0000 */
[----:B------:R-:W-:-:S04]  /*17d80*/  FFMA.FTZ R99, R115, R9, -R134 ;  /* 0x0000000973637223 */ /* 0x000fc80000010886 */
[----:B------:R-:W-:Y:S08]  /*17d90*/  MUFU.EX2 R92, R92 ;  /* 0x0000005c005c7308 */ /* 0x000ff00000000800 */
[----:B------:R-:W-:Y:S08]  /*17da0*/  MUFU.EX2 R152, R152 ;  /* 0x0000009800987308 */ /* 0x000ff00000000800 */
[----:B------:R-:W-:Y:S01]  /*17db0*/  MUFU.EX2 R91, R91 ;  /* 0x0000005b005b7308 */ /* 0x000fe20000000800 */
[----:B0-----:R-:W-:-:S02]  /*17dc0*/  FMNMX.FTZ R8, R5, R8, !PT ;  /* 0x0000000805087209 */ /* 0x001fc40007810000 */
[----:B------:R-:W-:Y:S02]  /*17dd0*/  FSEL R5, R15, RZ, P3 ;  /* 0x000000ff0f057208 */ /* 0x000fe40001800000 */
[C---:B------:R-:W-:Y:S01]  /*17de0*/  FSETP.NEU.FTZ.AND P2, PT, R8.reuse, -INF , PT ;  /* 0xff8000000800780b */ /* 0x040fe20003f5d000 */
[-C--:B------:R-:W-:Y:S02]  /*17df0*/  FMUL.FTZ R100, R8, R9.reuse ;  /* 0x0000000908647220 */ /* 0x080fe40000410000 */
[----:B------:R-:W-:Y:S01]  /*17e00*/  MUFU.EX2 R154, R154 ;  /* 0x0000009a009a7308 */ /* 0x000fe20000000800 */
[----:B------:R-:W-:Y:S02]  /*17e10*/  FADD.FTZ R5, -R5, R12 ;  /* 0x0000000c05057221 */ /* 0x000fe40000010100 */
[----:B------:R-:W-:Y:S02]  /*17e20*/  FSEL R100, R100, RZ, P2 ;  /* 0x000000ff64647208 */ /* 0x000fe40001000000 */
[----:B------:R-:W-:-:S03]  /*17e30*/  FMUL.FTZ R5, R5, R9 ;  /* 0x0000000905057220 */ /* 0x000fc60000410000 */
[----:B------:R-:W-:Y:S01]  /*17e40*/  MUFU.EX2 R90, R90 ;  /* 0x0000005a005a7308 */ /* 0x000fe20000000800 */
[-CC-:B------:R-:W-:Y:S01]  /*17e50*/  FFMA.FTZ R153, R21, R9.reuse, -R100.reuse ;  /* 0x0000000915997223 */ /* 0x180fe20000010864 */
[-CC-:B------:R-:W-:Y:S01]  /*17e60*/  FFMA.FTZ R21, R88, R9.reuse, -R100.reuse ;  /* 0x0000000958157223 */ /* 0x180fe20000010864 */
[----:B------:R-:W-:Y:S01]  /*17e70*/  FSEL R88, R8, RZ, P2 ;  /* 0x000000ff08587208 */ /* 0x000fe20001000000 */
[-CC-:B------:R-:W-:Y:S01]  /*17e80*/  FFMA.FTZ R157, R6, R9.reuse, -R100.reuse ;  /* 0x00000009069d7223 */ /* 0x180fe20000010864 */
[-CC-:B------:R-:W-:Y:S01]  /*17e90*/  FFMA.FTZ R103, R7, R9.reuse, -R100.reuse ;  /* 0x0000000907677223 */ /* 0x180fe20000010864 */
[-CC-:B------:R-:W-:Y:S01]  /*17ea0*/  FFMA.FTZ R159, R131, R9.reuse, -R100.reuse ;  /* 0x00000009839f7223 */ /* 0x180fe20000010864 */
[-CC-:B------:R-:W-:Y:S01]  /*17eb0*/  FFMA.FTZ R101, R132, R9.reuse, -R100.reuse ;  /* 0x0000000984657223 */ /* 0x180fe20000010864 */
[----:B------:R-:W-:Y:S01]  /*17ec0*/  FADD.FTZ R88, -R88, R11 ;  /* 0x0000000b58587221 */ /* 0x000fe20000010100 */
[----:B------:R-:W0:Y:S01]  /*17ed0*/  MUFU.EX2 R94, R5 ;  /* 0x00000005005e7308 */ /* 0x000e220000000800 */
        /* <DEDUP_REMOVED lines=15> */
[----:B------:R1:W2:Y:S01]  /*17fd0*/  MUFU.EX2 R5, R88 ;  /* 0x0000005800057308 */ /* 0x0002a20000000800 */
[----:B0-----:R-:W-:Y:S01]  /*17fe0*/  FFMA.FTZ R3, R94, R3, R156 ;  /* 0x000000035e037223 */ /* 0x001fe2000001009c */
[-CC-:B------:R-:W-:Y:S01]  /*17ff0*/  FFMA.FTZ R137, R126, R9.reuse, -R100.reuse ;  /* 0x000000097e897223 */ /* 0x180fe20000010864 */
[-CC-:B------:R-:W-:Y:S01]  /*18000*/  FFMA.FTZ R14, R127, R9.reuse, -R100.reuse ;  /* 0x000000097f0e7223 */ /* 0x180fe20000010864 */
[-CC-:B------:R-:W-:Y:S01]  /*18010*/  FFMA.FTZ R139, R128, R9.reuse, -R100.reuse ;  /* 0x00000009808b7223 */ /* 0x180fe20000010864 */
[----:B------:R-:W-:Y:S01]  /*18020*/  FFMA.FTZ R11, R130, R9, -R100 ;  /* 0x00000009820b7223 */ /* 0x000fe20000010864 */
[----:B------:R-:W-:-:S02]  /*18030*/  FADD.FTZ R3, R108, R3 ;  /* 0x000000036c037221 */ /* 0x000fc40000010000 */
[----:B------:R-:W0:Y:S01]  /*18040*/  MUFU.EX2 R103, R103 ;  /* 0x0000006700677308 */ /* 0x000e220000000800 */
[----:B-1----:R-:W-:-:S07]  /*18050*/  FFMA.FTZ R88, R133, R9, -R100 ;  /* 0x0000000985587223 */ /* 0x002fce0000010864 */
[----:B------:R-:W1:Y:S01]  /*18060*/  MUFU.EX2 R159, R159 ;  /* 0x0000009f009f7308 */ /* 0x000e620000000800 */
[----:B--2---:R-:W-:-:S07]  /*18070*/  FFMA.FTZ R0, R5, R0, R157 ;  /* 0x0000000005007223 */ /* 0x004fce000001009d */
        /* <DEDUP_REMOVED lines=84> */
.L_x_2851:
        /* <DEDUP_REMOVED lines=35> */
.L_x_2839:
[----:B------:R-:W-:Y:S05]  /*187f0*/  BSYNC B0 ;  /* 0x0000000000007941 */ /* 0x000fea0003800000 */
.L_x_2838:
[----:B------:R-:W-:Y:S01]  /*18800*/  ISETP.GE.AND P1, PT, R13, R185, PT ;  /* 0x000000b90d00720c */ /* 0x000fe20003f26270 */
[----:B------:R-:W-:-:S12]  /*18810*/  BSSY B0, `(.L_x_2853) ;  /* 0x0000270000007945 */ /* 0x000fd80003800000 */
[----:B------:R-:W-:Y:S05]  /*18820*/  @!P1 BRA `(.L_x_2854) ;  /* 0x0000002400b89947 */ /* 0x000fea0003800000 */
[----:B------:R-:W-:Y:S02]  /*18830*/  IMAD.MOV.U32 R10, RZ, RZ, R8 ;  /* 0x000000ffff0a7224 */ /* 0x000fe400078e0008 */
[----:B------:R-:W-:Y:S02]  /*18840*/  IMAD.MOV.U32 R11, RZ, RZ, R15 ;  /* 0x000000ffff0b7224 */ /* 0x000fe400078e000f */
[----:B------:R-:W-:Y:S02]  /*18850*/  IMAD.MOV.U32 R6, RZ, RZ, R168 ;  /* 0x000000ffff067224 */ /* 0x000fe400078e00a8 */
[----:B------:R-:W-:-:S07]  /*18860*/  IMAD.MOV.U32 R7, RZ, RZ, R162 ;  /* 0x000000ffff077224 */ /* 0x000fce00078e00a2 */
.L_x_2867:
[----:B------:R-:W-:-:S05]  /*18870*/  VIADD R12, R7, 0x1 ;  /* 0x00000001070c7836 */ /* 0x000fca0000000000 */
[----:B------:R-:W-:-:S04]  /*18880*/  ISETP.NE.AND P1, PT, R12, 0x2, PT ;  /* 0x000000020c00780c */ /* 0x000fc80003f25270 */
[----:B------:R-:W-:Y:S02]  /*18890*/  SEL R12, R12, RZ, P1 ;  /* 0x000000ff0c0c7207 */ /* 0x000fe40000800000 */
[----:B------:R-:W-:-:S03]  /*188a0*/  SEL R9, RZ, 0x1, P1 ;  /* 0x00000001ff097807 */ /* 0x000fc60000800000 */
[----:B------:R-:W-:Y:S01]  /*188b0*/  IMAD.MOV.U32 R162, RZ, RZ, R12 ;  /* 0x000000ffffa27224 */ /* 0x000fe200078e000c */
[----:B------:R-:W-:Y:S01]  /*188c0*/  LOP3.LUT R168, R6, R9, RZ, 0x3c, !PT ;  /* 0x0000000906a87212 */ /* 0x000fe200078e3cff */
[----:B------:R-:W-:Y:S06]  /*188d0*/  @!P0 BRA `(.L_x_2855) ;  /* 0x0000000000048947 */ /* 0x000fec0003800000 */
[----:B------:R-:W-:Y:S01]  /*188e0*/  BPT.TRAP 0x1 ;  /* 0x000000040000795c */ /* 0x000fe20000300000 */
.L_x_2855:
[----:B------:R-:W-:Y:S01]  /*188f0*/  IMAD R8, R162, 0x8, R2 ;  /* 0x00000008a2087824 */ /* 0x000fe200078e0202 */
[----:B------:R-:W-:-:S04]  /*18900*/  SHF.L.U32 R9, R168, 0x1f, RZ ;  /* 0x0000001fa8097819 */ /* 0x000fc800000006ff */
[----:B------:R0:W1:Y:S01]  /*18910*/  SYNCS.PHASECHK.TRANS64.TRYWAIT P1, [R8+URZ+0x2a830], R9 ;  /* 0x02a83009080075a7 */ /* 0x000062000802017f */
[----:B------:R-:W-:Y:S05]  /*18920*/  @!P0 BRA `(.L_x_2856) ;  /* 0x0000000000048947 */ /* 0x000fea0003800000 */
[----:B------:R-:W-:Y:S01]  /*18930*/  BPT.TRAP 0x1 ;  /* 0x000000040000795c */ /* 0x000fe20000300000 */
.L_x_2856:
[----:B------:R-:W-:Y:S01]  /*18940*/  IMAD R95, R162, 0x900, R4 ;  /* 0x00000900a25f7824 */ /* 0x000fe200078e0204 */
[----:B------:R-:W-:Y:S03]  /*18950*/  BSSY B1, `(.L_x_2857) ;  /* 0x0000006000017945 */ /* 0x000fe60003800000 */
[C---:B------:R-:W-:Y:S01]  /*18960*/  VIADD R90, R95.reuse, 0x2 ;  /* 0x000000025f5a7836 */ /* 0x040fe20000000000 */
[----:B------:R-:W-:Y:S01]  /*18970*/  IADD3 R92, R95, 0x4, RZ ;  /* 0x000000045f5c7810 */ /* 0x000fe20007ffe0ff */
[----:B-1----:R-:W-:Y:S06]  /*18980*/  @P1 BRA `(.L_x_2858) ;  /* 0x0000000000081947 */ /* 0x002fec0003800000 */
[----:B------:R-:W1:Y:S02]  /*18990*/  SYNCS.PHASECHK.TRANS64.TRYWAIT P1, [R8+URZ+0x2a830], R9 ;  /* 0x02a83009080075a7 */ /* 0x000e64000802017f */
[----:B-1----:R-:W-:Y:S05]  /*189a0*/  @!P1 BRA `(.L_x_2859) ;  /* 0x000000ec00389947 */ /* 0x002fea0003800000 */
.L_x_2858:
[----:B------:R-:W-:Y:S05]  /*189b0*/  BSYNC B1 ;  /* 0x0000000000017941 */ /* 0x000fea0003800000 */
.L_x_2857:
[----:B------:R-:W2:Y:S01]  /*189c0*/  LDL.64 R96, [R1+0x28] ;  /* 0x0000280001607983 */ /* 0x000ea20000100a00 */
[----:B------:R-:W-:Y:S01]  /*189d0*/  IMAD.MOV.U32 R88, RZ, RZ, R95 ;  /* 0x000000ffff587224 */ /* 0x000fe200078e005f */
[----:B------:R-:W-:Y:S01]  /*189e0*/  R2UR UR46, R90 ;  /* 0x000000005a2e72ca */ /* 0x000fe200000e0000 */
[----:B------:R-:W-:Y:S01]  /*189f0*/  IMAD.MOV.U32 R90, RZ, RZ, R92 ;  /* 0x000000ffff5a7224 */ /* 0x000fe200078e005c */
[----:B------:R-:W-:Y:S01]  /*18a00*/  MOV R21, UR42 ;  /* 0x0000002a00157c02 */ /* 0x000fe20008000f00 */
[----:B------:R-:W-:Y:S01]  /*18a10*/  IMAD.MOV.U32 R89, RZ, RZ, 0x40000040 ;  /* 0x40000040ff597424 */ /* 0x000fe200078e00ff */
[----:B------:R-:W-:Y:S01]  /*18a20*/  R2UR UR50, R88 ;  /* 0x00000000583272ca */ /* 0x000fe200000e0000 */
[C---:B------:R-:W-:Y:S01]  /*18a30*/  VIADD R88, R95.reuse, 0x6 ;  /* 0x000000065f587836 */ /* 0x040fe20000000000 */
[----:B01----:R-:W-:Y:S01]  /*18a40*/  MOV R9, UR38 ;  /* 0x0000002600097c02 */ /* 0x003fe20008000f00 */
[C---:B------:R-:W-:Y:S01]  /*18a50*/  VIADD R92, R95.reuse, 0x302 ;  /* 0x000003025f5c7836 */ /* 0x040fe20000000000 */
        /* <DEDUP_REMOVED lines=11> */
[----:B------:R-:W-:Y:S01]  /*18b10*/  IMAD.MOV.U32 R93, RZ, RZ, 0x40000040 ;  /* 0x40000040ff5d7424 */ /* 0x000fe200078e00ff */
        /* <DEDUP_REMOVED lines=54> */
[----:B------:R-:W3:Y:S01]  /*18e80*/  LDL.64 R198, [R1+0x10] ;  /* 0x0000100001c67983 */ /* 0x000ee20000100a00 */
        /* <DEDUP_REMOVED lines=44> */
[----:B------:R-:W2:Y:S01]  /*19150*/  LDL.64 R196, [R1+0x20] ;  /* 0x0000200001c47983 */ /* 0x000ea20000100a00 */
[----:B------:R-:W-:Y:S01]  /*19160*/  R2UR UR49, R195 ;  /* 0x00000000c33172ca */ /* 0x000fe200000e0000 */
[----:B------:R-:W-:Y:S02]  /*19170*/  WARPGROUP.DEPBAR.LE gsb0, 0x0 ;  /* 0x00008000000079c5 */ /* 0x000fe40000010000 */
[----:B------:R-:W-:Y:S01]  /*19180*/  WARPGROUP.ARRIVE ;  /* 0x00000000000079c5 */ /* 0x000fe20000000000 */
[----:B--2---:R-:W-:Y:S02]  /*19190*/  R2UR UR44, R196 ;  /* 0x00000000c42c72ca */ /* 0x004fe400000e0000 */
[----:B------:R-:W-:-:S02]  /*191a0*/  R2UR UR45, R197 ;  /* 0x00000000c52d72ca */ /* 0x000fc400000e0000 */
[----:B------:R-:W2:Y:S11]  /*191b0*/  LDL.64 R196, [R1+0x8] ;  /* 0x0000080001c47983 */ /* 0x000eb60000100a00 */
[----:B------:R-:W-:Y:S01]  /*191c0*/  HGMMA.64x96x16.F32.BF16 R88, gdesc[UR44], R88, gsb0 ;  /* 0x016000002c5879f0 */ /* 0x000fe20008001858 */
[----:B------:R-:W-:-:S02]  /*191d0*/  R2UR UR44, R194 ;  /* 0x00000000c22c72ca */ /* 0x000fc400000e0000 */
[----:B------:R-:W4:Y:S01]  /*191e0*/  LDL.64 R194, [R1+0x18] ;  /* 0x0000180001c27983 */ /* 0x000f220000100a00 */
[----:B---3--:R-:W-:Y:S02]  /*191f0*/  R2UR UR36, R198 ;  /* 0x00000000c62472ca */ /* 0x008fe400000e0000 */
[----:B------:R-:W-:Y:S01]  /*19200*/  R2UR UR37, R199 ;  /* 0x00000000c72572ca */ /* 0x000fe200000e0000 */
[----:B------:R-:W-:Y:S02]  /*19210*/  WARPGROUP.DEPBAR.LE gsb0, 0x0 ;  /* 0x00008000000079c5 */ /* 0x000fe40000010000 */
[----:B------:R-:W-:Y:S01]  /*19220*/  WARPGROUP.ARRIVE ;  /* 0x00000000000079c5 */ /* 0x000fe20000000000 */
[----:B----4-:R-:W-:Y:S02]  /*19230*/  R2UR UR40, R194 ;  /* 0x00000000c22872ca */ /* 0x010fe400000e0000 */
[----:B------:R-:W-:Y:S02]  /*19240*/  R2UR UR41, R195 ;  /* 0x00000000c32972ca */ /* 0x000fe400000e0000 */
[----:B------:R-:W3:Y:S11]  /*19250*/  LDL.64 R194, [R1] ;  /* 0x0000000001c27983 */ /* 0x000ef60000100a00 */
[----:B------:R-:W-:Y:S01]  /*19260*/  HGMMA.64x96x16.F32.BF16 R88, gdesc[UR40], R88, gsb0 ;  /* 0x01600000285879f0 */ /* 0x000fe20008001858 */
[----:B--2---:R-:W-:-:S02]  /*19270*/  R2UR UR32, R196 ;  /* 0x00000000c42072ca */ /* 0x004fc400000e0000 */
[----:B------:R-:W-:Y:S01]  /*19280*/  R2UR UR33, R197 ;  /* 0x00000000c52172ca */ /* 0x000fe200000e0000 */
[----:B------:R-:W-:Y:S02]  /*19290*/  WARPGROUP.DEPBAR.LE gsb0, 0x0 ;  /* 0x00008000000079c5 */ /* 0x000fe40000010000 */
[----:B------:R-:W-:-:S06]  /*192a0*/  WARPGROUP.ARRIVE ;  /* 0x00000000000079c5 */ /* 0x000fcc0000000000 */
[----:B------:R-:W-:Y:S03]  /*192b0*/  HGMMA.64x96x16.F32.BF16 R88, gdesc[UR36], R88, gsb0 ;  /* 0x01600000245879f0 */ /* 0x000fe60008001858 */
[----:B------:R-:W-:Y:S02]  /*192c0*/  WARPGROUP.DEPBAR.LE gsb0, 0x0 ;  /* 0x00008000000079c5 */ /* 0x000fe40000010000 */
[----:B------:R-:W-:-:S06]  /*192d0*/  WARPGROUP.ARRIVE ;  /* 0x00000000000079c5 */ /* 0x000fcc0000000000 */
[----:B------:R-:W-:Y:S01]  /*192e0*/  HGMMA.64x96x16.F32.BF16 R88, gdesc[UR32], R88, gsb0 ;  /* 0x01600000205879f0 */ /* 0x000fe20008001858 */
[----:B---3--:R-:W-:Y:S02]  /*192f0*/  R2UR UR28, R194 ;  /* 0x00000000c21c72ca */ /* 0x008fe400000e0000 */
[----:B------:R-:W-:Y:S01]  /*19300*/  R2UR UR29, R195 ;  /* 0x00000000c31d72ca */ /* 0x000fe200000e0000 */
[----:B------:R-:W-:Y:S02]  /*19310*/  WARPGROUP.DEPBAR.LE gsb0, 0x0 ;  /* 0x00008000000079c5 */ /* 0x000fe40000010000 */
[----:B------:R-:W-:-:S10]  /*19320*/  WARPGROUP.ARRIVE ;  /* 0x00000000000079c5 */ /* 0x000fd40000000000 */
        /* <DEDUP_REMOVED lines=17> */
[----:B------:R-:W-:-:S03]  /*19440*/  UMOV UR12, UR44 ;  /* 0x0000002c000c7c82 */ /* 0x000fc60008000000 */
        /* <DEDUP_REMOVED lines=25> */
.L_x_2860:
[----:B------:R-:W-:Y:S01]  /*195e0*/  SHF.L.U32 R5, R6, 0x1f, RZ ;  /* 0x0000001f06057819 */ /* 0x000fe200000006ff */
[----:B------:R-:W-:-:S04]  /*195f0*/  IMAD R14, R7, 0x8, R2 ;  /* 0x00000008070e7824 */ /* 0x000fc800078e0202 */
[----:B------:R0:W1:Y:S01]  /*19600*/  SYNCS.PHASECHK.TRANS64.TRYWAIT P1, [R14+URZ+0x2a850], R5 ;  /* 0x02a850050e0075a7 */ /* 0x000062000802017f */
[----:B------:R-:W-:Y:S05]  /*19610*/  @!P0 BRA `(.L_x_2861) ;  /* 0x0000000000048947 */ /* 0x000fea0003800000 */
[----:B------:R-:W-:Y:S01]  /*19620*/  BPT.TRAP 0x1 ;  /* 0x000000040000795c */ /* 0x000fe20000300000 */
.L_x_2861:
[----:B------:R-:W-:Y:S04]  /*19630*/  BSSY B1, `(.L_x_2862) ;  /* 0x0000004000017945 */ /* 0x000fe80003800000 */
[----:B-1----:R-:W-:Y:S05]  /*19640*/  @P1 BRA `(.L_x_2863) ;  /* 0x0000000000081947 */ /* 0x002fea0003800000 */
[----:B------:R-:W1:Y:S02]  /*19650*/  SYNCS.PHASECHK.TRANS64.TRYWAIT P1, [R14+URZ+0x2a850], R5 ;  /* 0x02a850050e0075a7 */ /* 0x000e64000802017f */
[----:B-1----:R-:W-:Y:S05]  /*19660*/  @!P1 BRA `(.L_x_2864) ;  /* 0x000000e0001c9947 */ /* 0x002fea0003800000 */
.L_x_2863:
[----:B------:R-:W-:Y:S05]  /*19670*/  BSYNC B1 ;  /* 0x0000000000017941 */ /* 0x000fea0003800000 */
.L_x_2862:
        /* <DEDUP_REMOVED lines=48> */
.L_x_2865:
        /* <DEDUP_REMOVED lines=60> */
[----:B------:R-:W-:-:S02]  /*19d40*/  IMAD R12, R12, 0x8, R2 ;  /* 0x000000080c0c7824 */ /* 0x000fc400078e0202 */
        /* <DEDUP_REMOVED lines=81> */
[----:B0-----:R-:W-:Y:S02]  /*1a260*/  FMNMX.FTZ R5, R131, R5, !PT ;  /* 0x0000000583057209 */ /* 0x001fe40007810000 */
[----:B-1----:R-:W-:-:S05]  /*1a270*/  FMNMX.FTZ R15, R130, R8, !PT ;  /* 0x00000008820f7209 */ /* 0x002fca0007810000 */
[----:B------:R-:W0:Y:S01]  /*1a280*/  SHFL.BFLY PT, R9, R15, 0x2, 0x1f ;  /* 0x0c401f000f097f89 */ /* 0x000e2200000e0000 */
        /* <DEDUP_REMOVED lines=8> */
[----:B------:R-:W-:Y:S01]  /*1a310*/  FADD.FTZ R94, -R15, R11 ;  /* 0x0000000b0f5e7221 */ /* 0x000fe20000010100 */
[----:B-1----:R-:W-:-:S03]  /*1a320*/  FMNMX.FTZ R8, R8, R5, !PT ;  /* 0x0000000508087209 */ /* 0x002fc60007810000 */
[-C--:B------:R-:W-:Y:S02]  /*1a330*/  FMUL.FTZ R94, R94, R9.reuse ;  /* 0x000000095e5e7220 */ /* 0x080fe40000410000 */
[----:B------:R-:W-:Y:S01]  /*1a340*/  FADD.FTZ R5, -R8, R10 ;  /* 0x0000000a08057221 */ /* 0x000fe20000010100 */
[----:B------:R-:W-:-:S03]  /*1a350*/  FMUL.FTZ R10, R15, R9 ;  /* 0x000000090f0a7220 */ /* 0x000fc60000410000 */
[----:B------:R-:W-:Y:S01]  /*1a360*/  MUFU.EX2 R94, R94 ;  /* 0x0000005e005e7308 */ /* 0x000fe20000000800 */
[-C--:B------:R-:W-:Y:S01]  /*1a370*/  FMUL.FTZ R5, R5, R9.reuse ;  /* 0x0000000905057220 */ /* 0x080fe20000410000 */
[-CC-:B------:R-:W-:Y:S01]  /*1a380*/  FFMA.FTZ R154, R97, R9.reuse, -R10.reuse ;  /* 0x00000009619a7223 */ /* 0x180fe2000001080a */
[-CC-:B------:R-:W-:Y:S01]  /*1a390*/  FFMA.FTZ R97, R98, R9.reuse, -R10.reuse ;  /* 0x0000000962617223 */ /* 0x180fe2000001080a */
[-C--:B------:R-:W-:Y:S01]  /*1a3a0*/  FMUL.FTZ R98, R8, R9.reuse ;  /* 0x0000000908627220 */ /* 0x080fe20000410000 */
[-CC-:B------:R-:W-:Y:S01]  /*1a3b0*/  FFMA.FTZ R156, R6, R9.reuse, -R10.reuse ;  /* 0x00000009069c7223 */ /* 0x180fe2000001080a */
[-CC-:B------:R-:W-:Y:S01]  /*1a3c0*/  FFMA.FTZ R135, R7, R9.reuse, -R10.reuse ;  /* 0x0000000907877223 */ /* 0x180fe2000001080a */
[-C--:B------:R-:W-:Y:S01]  /*1a3d0*/  FFMA.FTZ R148, R101, R9.reuse, -R10 ;  /* 0x0000000965947223 */ /* 0x080fe2000001080a */
[-CC-:B------:R-:W-:Y:S01]  /*1a3e0*/  FFMA.FTZ R157, R20, R9.reuse, -R98.reuse ;  /* 0x00000009149d7223 */ /* 0x180fe20000010862 */
[-C--:B------:R-:W-:Y:S01]  /*1a3f0*/  FFMA.FTZ R101, R21, R9.reuse, -R98 ;  /* 0x0000000915657223 */ /* 0x080fe20000010862 */
[----:B------:R-:W-:Y:S01]  /*1a400*/  MUFU.EX2 R5, R5 ;  /* 0x0000000500057308 */ /* 0x000fe20000000800 */
[-C--:B------:R-:W-:Y:S01]  /*1a410*/  FFMA.FTZ R158, R88, R9.reuse, -R10 ;  /* 0x00000009589e7223 */ /* 0x080fe2000001080a */
[-C--:B------:R-:W-:Y:S01]  /*1a420*/  FFMA.FTZ R159, R90, R9.reuse, -R98 ;  /* 0x000000095a9f7223 */ /* 0x080fe20000010862 */
[-C--:B------:R-:W-:Y:S01]  /*1a430*/  FFMA.FTZ R134, R89, R9.reuse, -R10 ;  /* 0x0000000959867223 */ /* 0x080fe2000001080a */
[-C--:B------:R-:W-:Y:S01]  /*1a440*/  FFMA.FTZ R91, R91, R9.reuse, -R98 ;  /* 0x000000095b5b7223 */ /* 0x080fe20000010862 */
[-C--:B------:R-:W-:Y:S01]  /*1a450*/  FFMA.FTZ R152, R92, R9.reuse, -R10 ;  /* 0x000000095c987223 */ /* 0x080fe2000001080a */
[-C--:B------:R-:W-:Y:S01]  /*1a460*/  FFMA.FTZ R153, R95, R9.reuse, -R98 ;  /* 0x000000095f997223 */ /* 0x080fe20000010862 */
[----:B------:R-:W-:Y:S01]  /*1a470*/  VIADD R95, R12, 0x2a840 ;  /* 0x0002a8400c5f7836 */ /* 0x000fe20000000000 */
[----:B------:R-:W0:Y:S01]  /*1a480*/  MUFU.EX2 R156, R156 ;  /* 0x0000009c009c7308 */ /* 0x000e220000000800 */
[-C--:B------:R-:W-:Y:S01]  /*1a490*/  FFMA.FTZ R133, R93, R9.reuse, -R10 ;  /* 0x000000095d857223 */ /* 0x080fe2000001080a */
[-CC-:B------:R-:W-:Y:S01]  /*1a4a0*/  FFMA.FTZ R90, R96, R9.reuse, -R98.reuse ;  /* 0x00000009605a7223 */ /* 0x180fe20000010862 */
[-C--:B------:R-:W-:Y:S01]  /*1a4b0*/  FFMA.FTZ R155, R99, R9.reuse, -R98 ;  /* 0x00000009639b7223 */ /* 0x080fe20000010862 */
[----:B------:R-:W-:Y:S01]  /*1a4c0*/  PRMT R95, R178, 0x654, R95 ;  /* 0x00000654b25f7816 */ /* 0x000fe2000000005f */
[-C--:B------:R-:W-:Y:S01]  /*1a4d0*/  FFMA.FTZ R93, R102, R9.reuse, -R10 ;  /* 0x00000009665d7223 */ /* 0x080fe2000001080a */
[-CC-:B------:R-:W-:Y:S01]  /*1a4e0*/  FFMA.FTZ R21, R100, R9.reuse, -R98.reuse ;  /* 0x0000000964157223 */ /* 0x180fe20000010862 */
[-CC-:B------:R-:W-:Y:S01]  /*1a4f0*/  FFMA.FTZ R149, R103, R9.reuse, -R98.reuse ;  /* 0x0000000967957223 */ /* 0x180fe20000010862 */
[----:B------:R-:W1:Y:S01]  /*1a500*/  MUFU.EX2 R157, R157 ;  /* 0x0000009d009d7308 */ /* 0x000e620000000800 */
[----:B------:R2:W-:Y:S01]  /*1a510*/  SYNCS.ARRIVE.TRANS64.RED.A1T0 RZ, [R95+URZ], RZ ;  /* 0x000000ff5fff79a7 */ /* 0x0005e2000810043f */
[-CC-:B------:R-:W-:Y:S01]  /*1a520*/  FFMA.FTZ R20, R104, R9.reuse, -R98.reuse ;  /* 0x0000000968147223 */ /* 0x180fe20000010862 */
[-CC-:B------:R-:W-:Y:S01]  /*1a530*/  FFMA.FTZ R151, R107, R9.reuse, -R98.reuse ;  /* 0x000000096b977223 */ /* 0x180fe20000010862 */
[-CC-:B------:R-:W-:Y:S01]  /*1a540*/  FFMA.FTZ R108, R108, R9.reuse, -R98.reuse ;  /* 0x000000096c6c7223 */ /* 0x180fe20000010862 */
[-CC-:B------:R-:W-:Y:S01]  /*1a550*/  FFMA.FTZ R145, R111, R9.reuse, -R98.reuse ;  /* 0x000000096f917223 */ /* 0x180fe20000010862 */
[-CC-:B------:R-:W-:Y:S01]  /*1a560*/  FFMA.FTZ R99, R112, R9.reuse, -R98.reuse ;  /* 0x0000000970637223 */ /* 0x180fe20000010862 */
[----:B------:R-:W-:Y:S01]  /*1a570*/  FFMA.FTZ R147, R115, R9, -R98 ;  /* 0x0000000973937223 */ /* 0x000fe20000010862 */
[----:B------:R-:W3:Y:S01]  /*1a580*/  MUFU.EX2 R135, R135 ;  /* 0x0000008700877308 */ /* 0x000ee20000000800 */
        /* <DEDUP_REMOVED lines=8> */
[----:B-1----:R-:W-:Y:S01]  /*1a610*/  FFMA.FTZ R0, R5, R0, R157 ;  /* 0x0000000005007223 */ /* 0x002fe2000001009d */
[-CC-:B------:R-:W-:Y:S01]  /*1a620*/  FFMA.FTZ R96, R128, R9.reuse, -R98.reuse ;  /* 0x0000000980607223 */ /* 0x180fe20000010862 */
[-CC-:B------:R-:W-:Y:S01]  /*1a630*/  FFMA.FTZ R139, R131, R9.reuse, -R98.reuse ;  /* 0x00000009838b7223 */ /* 0x180fe20000010862 */
[-C--:B--2---:R-:W-:Y:S01]  /*1a640*/  FFMA.FTZ R95, R132, R9.reuse, -R98 ;  /* 0x00000009845f7223 */ /* 0x084fe20000010862 */
[-CC-:B------:R-:W-:Y:S01]  /*1a650*/  FFMA.FTZ R150, R105, R9.reuse, -R10.reuse ;  /* 0x0000000969967223 */ /* 0x180fe2000001080a */
[-CC-:B------:R-:W-:Y:S01]  /*1a660*/  FFMA.FTZ R92, R106, R9.reuse, -R10.reuse ;  /* 0x000000096a5c7223 */ /* 0x180fe2000001080a */
[-CC-:B------:R-:W-:Y:S01]  /*1a670*/  FFMA.FTZ R144, R109, R9.reuse, -R10.reuse ;  /* 0x000000096d907223 */ /* 0x180fe2000001080a */
[----:B------:R-:W1:Y:S01]  /*1a680*/  MUFU.EX2 R158, R158 ;  /* 0x0000009e009e7308 */ /* 0x000e620000000800 */
[----:B---3--:R-:W-:Y:S01]  /*1a690*/  FADD.FTZ R3, R135, R3 ;  /* 0x0000000387037221 */ /* 0x008fe20000010000 */
[-CC-:B------:R-:W-:Y:S01]  /*1a6a0*/  FFMA.FTZ R89, R110, R9.reuse, -R10.reuse ;  /* 0x000000096e597223 */ /* 0x180fe2000001080a */
[-CC-:B------:R-:W-:Y:S01]  /*1a6b0*/  FFMA.FTZ R146, R113, R9.reuse, -R10.reuse ;  /* 0x0000000971927223 */ /* 0x180fe2000001080a */
[-CC-:B------:R-:W-:Y:S01]  /*1a6c0*/  FFMA.FTZ R88, R114, R9.reuse, -R10.reuse ;  /* 0x0000000972587223 */ /* 0x180fe2000001080a */
[-CC-:B------:R-:W-:Y:S01]  /*1a6d0*/  FFMA.FTZ R140, R117, R9.reuse, -R10.reuse ;  /* 0x00000009758c7223 */ /* 0x180fe2000001080a */
[-CC-:B------:R-:W-:Y:S01]  /*1a6e0*/  FFMA.FTZ R11, R118, R9.reuse, -R10.reuse ;  /* 0x00000009760b7223 */ /* 0x180fe2000001080a */
[-C--:B------:R-:W-:Y:S01]  /*1a6f0*/  FFMA.FTZ R142, R121, R9.reuse, -R10 ;  /* 0x00000009798e7223 */ /* 0x080fe2000001080a */
[----:B------:R-:W2:Y:S01]  /*1a700*/  MUFU.EX2 R159, R159 ;  /* 0x0000009f009f7308 */ /* 0x000ea20000000800 */
[----:B0-----:R-:W-:Y:S01]  /*1a710*/  FADD.FTZ R98, R101, R0 ;  /* 0x0000000065627221 */ /* 0x001fe20000010000 */
[-CC-:B------:R-:W-:Y:S01]  /*1a720*/  FFMA.FTZ R7, R122, R9.reuse, -R10.reuse ;  /* 0x000000097a077223 */ /* 0x180fe2000001080a */
[-CC-:B------:R-:W-:Y:S01]  /*1a730*/  FFMA.FTZ R136, R125, R9.reuse, -R10.reuse ;  /* 0x000000097d887223 */ /* 0x180fe2000001080a */
[-CC-:B------:R-:W-:Y:S01]  /*1a740*/  FFMA.FTZ R6, R126, R9.reuse, -R10.reuse ;  /* 0x000000097e067223 */ /* 0x180fe2000001080a */
[-CC-:B------:R-:W-:Y:S01]  /*1a750*/  FFMA.FTZ R138, R129, R9.reuse, -R10.reuse ;  /* 0x00000009818a7223 */ /* 0x180fe2000001080a */
[----:B------:R-:W-:-:S02]  /*1a760*/  FFMA.FTZ R10, R130, R9, -R10 ;  /* 0x00000009820a7223 */ /* 0x000fc4000001080a */
        /* <DEDUP_REMOVED lines=88> */
.L_x_2866:
        /* <DEDUP_REMOVED lines=34> */
.L_x_2854:
[----:B------:R-:W-:Y:S05]  /*1af10*/  BSYNC B0 ;  /* 0x0000000000007941 */ /* 0x000fea0003800000 */
.L_x_2853:
        /* <DEDUP_REMOVED lines=67> */
.L_x_2868:
[----:B------:R-:W-:Y:S01]  /*1b350*/  IMAD R6, R162, 0x8, R2 ;  /* 0x00000008a2067824 */ /* 0x000fe200078e0202 */
[----:B------:R-:W-:-:S04]  /*1b360*/  SHF.L.U32 R5, R168, 0x1f, RZ ;  /* 0x0000001fa8057819 */ /* 0x000fc800000006ff */
[----:B------:R0:W1:Y:S01]  /*1b370*/  SYNCS.PHASECHK.TRANS64.TRYWAIT P1, [R6+URZ+0x2a850], R5 ;  /* 0x02a85005060075a7 */ /* 0x000062000802017f */
[----:B------:R-:W-:Y:S05]  /*1b380*/  @!P0 BRA `(.L_x_2869) ;  /* 0x0000000000048947 */ /* 0x000fea0003800000 */
[----:B------:R-:W-:Y:S01]  /*1b390*/  BPT.TRAP 0x1 ;  /* 0x000000040000795c */ /* 0x000fe20000300000 */
.L_x_2869:
        /* <DEDUP_REMOVED lines=9> */
.L_x_2871:
[----:B------:R-:W-:Y:S05]  /*1b430*/  BSYNC B0 ;  /* 0x0000000000007941 */ /* 0x000fea0003800000 */
.L_x_2870:
[----:B------:R-:W-:Y:S01]  /*1b440*/  IMAD.MOV.U32 R4, RZ, RZ, R2 ;  /* 0x000000ffff047224 */ /* 0x000fe200078e0002 */
[----:B------:R-:W-:Y:S01]  /*1b450*/  WARPGROUP.ARRIVE ;  /* 0x00000000000079c5 */ /* 0x000fe20000000000 */
[----:B01----:R-:W-:-:S03]  /*1b460*/  IMAD.MOV.U32 R5, RZ, RZ, 0x40000040 ;  /* 0x40000040ff057424 */ /* 0x003fc600078e00ff */
        /* <DEDUP_REMOVED lines=14> */
[----:B------:R-:W-:Y:S02]  /*1b550*/  R2UR UR7, R5 ;  /* 0x00000000050772ca */ /* 0x000fe400000e0000 */
[----:B------:R-:W-:Y:S01]  /*1b560*/  MOV R5, 0x40000040 ;  /* 0x4000004000057802 */ /* 0x000fe20000000f00 */
        /* <DEDUP_REMOVED lines=21> */
[----:B------:R-:W-:Y:S01]  /*1b6c0*/  IMAD.MOV.U32 R3, RZ, RZ, -0x800000 ;  /* 0xff800000ff037424 */ /* 0x000fe200078e00ff */
[----:B------:R-:W0:Y:S02]  /*1b6d0*/  SHFL.BFLY PT, R5, R0, 0x2, 0x1f ;  /* 0x0c401f0000057f89 */ /* 0x000e2400000e0000 */
[----:B0-----:R-:W-:Y:S01]  /*1b6e0*/  FADD.FTZ R7, R5, R0 ;  /* 0x0000000005077221 */ /* 0x001fe20000010000 */
[----:B------:R-:W-:Y:S01]  /*1b6f0*/  IMAD.MOV.U32 R0, RZ, RZ, -0x800000 ;  /* 0xff800000ff007424 */ /* 0x000fe200078e00ff */
[----:B------:R-:W0:Y:S04]  /*1b700*/  SHFL.BFLY PT, R5, R4, 0x1, 0x1f ;  /* 0x0c201f0004057f89 */ /* 0x000e2800000e0000 */
[----:B------:R-:W1:Y:S01]  /*1b710*/  SHFL.BFLY PT, R2, R7, 0x1, 0x1f ;  /* 0x0c201f0007027f89 */ /* 0x000e6200000e0000 */
[----:B0-----:R-:W-:Y:S01]  /*1b720*/  FADD.FTZ R12, R4, R5 ;  /* 0x00000005040c7221 */ /* 0x001fe20000010000 */
[----:B------:R-:W-:-:S02]  /*1b730*/  IMAD.MOV.U32 R5, RZ, RZ, RZ ;  /* 0x000000ffff057224 */ /* 0x000fc400078e00ff */
[----:B-1----:R-:W-:Y:S02]  /*1b740*/  FADD.FTZ R13, R7, R2 ;  /* 0x00000002070d7221 */ /* 0x002fe40000010000 */
[----:B------:R-:W-:Y:S01]  /*1b750*/  FSETP.NE.FTZ.AND P1, PT, R12, RZ, PT ;  /* 0x000000ff0c00720b */ /* 0x000fe20003f35000 */
[----:B------:R-:W-:Y:S02]  /*1b760*/  IMAD.MOV.U32 R2, RZ, RZ, RZ ;  /* 0x000000ffff027224 */ /* 0x000fe400078e00ff */
        /* <DEDUP_REMOVED lines=17> */
.L_x_2873:
        /* <DEDUP_REMOVED lines=37> */
[----:B------:R-:W-:Y:S01]  /*1bad0*/  SEL R5, RZ, 0x1, P1 ;  /* 0x00000001ff057807 */ /* 0x000fe20000800000 */
[-C--:B0-----:R-:W-:Y:S01]  /*1bae0*/  FMUL.FTZ R96, R26, R2.reuse ;  /* 0x000000021a607220 */ /* 0x081fe20000410000 */
        /* <DEDUP_REMOVED lines=34> */
[----:B--2---:R-:W-:-:S07]  /*1bd10*/  SEL R162, R162, RZ, P1 ;  /* 0x000000ffa2a27207 */ /* 0x004fce0000800000 */
.L_x_2774:
[----:B------:R-:W2:Y:S08]  /*1bd20*/  S2UR UR4, SR_CgaCtaId ;  /* 0x00000000000479c3 */ /* 0x000eb00000008800 */
[----:B------:R-:W-:Y:S01]  /*1bd30*/  BAR.SYNC.DEFER_BLOCKING 0x5, 0x180 ;  /* 0x0146000000007b1d */ /* 0x000fe20000010000 */
[----:B------:R-:W-:-:S05]  /*1bd40*/  MOV R5, 0x400 ;  /* 0x0000040000057802 */ /* 0x000fca0000000f00 */
[----:B------:R-:W-:Y:S01]  /*1bd50*/  BSSY B0, `(.L_x_2874) ;  /* 0x00002d5000007945 */ /* 0x000fe20003800000 */
[----:B--2---:R-:W-:-:S05]  /*1bd60*/  IMAD.U32 R178, RZ, RZ, UR4 ;  /* 0x00000004ffb27e24 */ /* 0x004fca000f8e00ff */
[----:B------:R-:W-:-:S05]  /*1bd70*/  LEA R2, R178, R5, 0x18 ;  /* 0x00000005b2027211 */ /* 0x000fca00078ec0ff */
[----:B------:R2:W3:Y:S01]  /*1bd80*/  LDS.128 R4, [R2+0x2a8d0] ;  /* 0x02a8d00002047984 */ /* 0x0004e20000000c00 */
[----:B------:R-:W-:Y:S06]  /*1bd90*/  BAR.ARV 0x4, 0x180 ;  /* 0x0106000000007b1d */ /* 0x000fec0000002000 */
[----:B------:R-:W-:Y:S05]  /*1bda0*/  @P0 BRA `(.L_x_2875) ;  /* 0x0000002000580947 */ /* 0x000fea0003800000 */
[----:B------:R-:W4:Y:S01]  /*1bdb0*/  LDL R8, [R1+0x5c] ;  /* 0x00005c0001087983 */ /* 0x000f220000100800 */
[----:B------:R-:W-:Y:S01]  /*1bdc0*/  F2FP.BF16.F32.PACK_AB R36, R95, R94 ;  /* 0x0000005e5f24723e */ /* 0x000fe200000010ff */
[----:B------:R-:W-:Y:S01]  /*1bdd0*/  ULDC.64 UR6, c[0x0][0xc00] ;  /* 0x0003000000067ab9 */ /* 0x000fe20000000a00 */
[----:B------:R-:W-:Y:S01]  /*1bde0*/  ULDC.64 UR4, c[0x0][0xc08] ;  /* 0x0003020000047ab9 */ /* 0x000fe20000000a00 */
[----:B------:R-:W0:Y:S01]  /*1bdf0*/  S2R R9, SR_SWINHI ;  /* 0x0000000000097919 */ /* 0x000e220000002f00 */
[----:B------:R-:W-:Y:S02]  /*1be00*/  MOV R72, R2 ;  /* 0x0000000200487202 */ /* 0x000fe40000000f00 */
[----:B0-----:R-:W-:Y:S01]  /*1be10*/  MOV R73, R9 ;  /* 0x0000000900497202 */ /* 0x001fe20000000f00 */
[----:B------:R-:W-:Y:S02]  /*1be20*/  BAR.SYNC.DEFER_BLOCKING 0x1, 0x100 ;  /* 0x0044000000007b1d */ /* 0x000fe40000010000 */
[----:B----4-:R-:W-:-:S03]  /*1be30*/  IMAD.WIDE R12, R8, 0x2, R72 ;  /* 0x00000002080c7825 */ /* 0x010fc600078e0248 */
        /* <DEDUP_REMOVED lines=8> */
[----:B---3--:R-:W-:Y:S01]  /*1bec0*/  LOP3.LUT R4, R35, 0x380, RZ, 0xc0, !PT ;  /* 0x0000038023047812 */ /* 0x008fe200078ec0ff */
[--C-:B------:R-:W-:Y:S01]  /*1bed0*/  IMAD.X R27, RZ, RZ, R13.reuse, P3 ;  /* 0x000000ffff1b7224 */ /* 0x100fe200018e060d */
[C---:B------:R-:W-:Y:S01]  /*1bee0*/  IADD3 R105, P2, R12.reuse, 0x4020, RZ ;  /* 0x000040200c697810 */ /* 0x040fe20007f5e0ff */
[----:B------:R-:W-:Y:S01]  /*1bef0*/  IMAD.X R11, RZ, RZ, R13, P5 ;  /* 0x000000ffff0b7224 */ /* 0x000fe200028e060d */
[----:B------:R-:W-:-:S02]  /*1bf00*/  IADD3 R107, P1, R12, 0x4040, RZ ;  /* 0x000040400c6b7810 */ /* 0x000fc40007f3e0ff */
[----:B------:R-:W-:Y:S01]  /*1bf10*/  IADD3 R109, P0, R12, 0x4060, RZ ;  /* 0x000040600c6d7810 */ /* 0x000fe20007f1e0ff */
[--C-:B------:R-:W-:Y:S01]  /*1bf20*/  IMAD.X R29, RZ, RZ, R13.reuse, P2 ;  /* 0x000000ffff1d7224 */ /* 0x100fe200010e060d */
[----:B------:R-:W-:Y:S01]  /*1bf30*/  LOP3.LUT R12, R15, R12, RZ, 0x3c, !PT ;  /* 0x0000000c0f0c7212 */ /* 0x000fe200078e3cff */
[--C-:B------:R-:W-:Y:S01]  /*1bf40*/  IMAD.X R31, RZ, RZ, R13.reuse, P1 ;  /* 0x000000ffff1f7224 */ /* 0x100fe200008e060d */
[----:B------:R-:W-:Y:S01]  /*1bf50*/  LOP3.LUT R14, R39, 0x380, RZ, 0xc0, !PT ;  /* 0x00000380270e7812 */ /* 0x000fe200078ec0ff */
[----:B------:R-:W-:Y:S01]  /*1bf60*/  IMAD.X R33, RZ, RZ, R13, P0 ;  /* 0x000000ffff217224 */ /* 0x000fe200000e060d */
[----:B------:R-:W-:Y:S02]  /*1bf70*/  LOP3.LUT R15, R26, 0x380, RZ, 0xc0, !PT ;  /* 0x000003801a0f7812 */ /* 0x000fe400078ec0ff */
[----:B------:R-:W-:Y:S02]  /*1bf80*/  LOP3.LUT R10, R37, 0x380, RZ, 0xc0, !PT ;  /* 0x00000380250a7812 */ /* 0x000fe400078ec0ff */
[----:B------:R-:W-:-:S02]  /*1bf90*/  SHF.R.U64 R4, R4, 0x3, RZ ;  /* 0x0000000304047819 */ /* 0x000fc400000012ff */
[----:B------:R-:W-:Y:S02]  /*1bfa0*/  SHF.R.U64 R14, R14, 0x3, RZ ;  /* 0x000000030e0e7819 */ /* 0x000fe400000012ff */
[----:B------:R-:W-:Y:S02]  /*1bfb0*/  SHF.R.U64 R15, R15, 0x3, RZ ;  /* 0x000000030f0f7819 */ /* 0x000fe400000012ff */
[----:B------:R-:W-:Y:S02]  /*1bfc0*/  SHF.R.U64 R10, R10, 0x3, RZ ;  /* 0x000000030a0a7819 */ /* 0x000fe400000012ff */
[----:B------:R-:W-:Y:S02]  /*1bfd0*/  LOP3.LUT R8, R4, R35, RZ, 0x3c, !PT ;  /* 0x0000002304087212 */ /* 0x000fe400078e3cff */
[----:B------:R-:W-:Y:S02]  /*1bfe0*/  LOP3.LUT R4, R105, 0x380, RZ, 0xc0, !PT ;  /* 0x0000038069047812 */ /* 0x000fe400078ec0ff */
[----:B------:R-:W-:-:S02]  /*1bff0*/  LOP3.LUT R30, R107, 0x380, RZ, 0xc0, !PT ;  /* 0x000003806b1e7812 */ /* 0x000fc400078ec0ff */
[----:B------:R-:W-:Y:S02]  /*1c000*/  LOP3.LUT R24, R14, R39, RZ, 0x3c, !PT ;  /* 0x000000270e187212 */ /* 0x000fe400078e3cff */
[----:B------:R-:W-:Y:S02]  /*1c010*/  LOP3.LUT R26, R15, R26, RZ, 0x3c, !PT ;  /* 0x0000001a0f1a7212 */ /* 0x000fe400078e3cff */
[----:B------:R-:W-:Y:S02]  /*1c020*/  MOV R34, R12 ;  /* 0x0000000c00227202 */ /* 0x000fe40000000f00 */
[----:B------:R-:W-:Y:S02]  /*1c030*/  LOP3.LUT R32, R109, 0x380, RZ, 0xc0, !PT ;  /* 0x000003806d207812 */ /* 0x000fe400078ec0ff */
[----:B------:R-:W-:Y:S02]  /*1c040*/  LOP3.LUT R10, R10, R37, RZ, 0x3c, !PT ;  /* 0x000000250a0a7212 */ /* 0x000fe400078e3cff */
[----:B------:R-:W-:-:S02]  /*1c050*/  F2FP.BF16.F32.PACK_AB R12, R21, R20 ;  /* 0x00000014150c723e */ /* 0x000fc400000010ff */
[----:B------:R-:W-:Y:S02]  /*1c060*/  F2FP.BF16.F32.PACK_AB R13, R97, R96 ;  /* 0x00000060610d723e */ /* 0x000fe400000010ff */
[----:B------:R-:W-:Y:S02]  /*1c070*/  F2FP.BF16.F32.PACK_AB R14, R89, R88 ;  /* 0x00000058590e723e */ /* 0x000fe400000010ff */
[----:B------:R-:W-:Y:S02]  /*1c080*/  F2FP.BF16.F32.PACK_AB R15, R99, R98 ;  /* 0x00000062630f723e */ /* 0x000fe400000010ff */
[----:B------:R-:W-:Y:S02]  /*1c090*/  SHF.R.U64 R4, R4, 0x3, RZ ;  /* 0x0000000304047819 */ /* 0x000fe400000012ff */
[----:B------:R-:W-:Y:S01]  /*1c0a0*/  SHF.R.U64 R30, R30, 0x3, RZ ;  /* 0x000000031e1e7819 */ /* 0x000fe200000012ff */
[----:B------:R0:W-:Y:S01]  /*1c0b0*/  STSM.16.M88.4 [R34], R12 ;  /* 0x0000000c22007844 */ /* 0x0001e20000000200 */
[----:B------:R-:W-:-:S02]  /*1c0c0*/  SHF.R.U64 R32, R32, 0x3, RZ ;  /* 0x0000000320207819 */ /* 0x000fc400000012ff */
[----:B------:R-:W-:Y:S02]  /*1c0d0*/  MOV R37, R8 ;  /* 0x0000000800257202 */ /* 0x000fe40000000f00 */
[----:B------:R-:W-:Y:S02]  /*1c0e0*/  MOV R38, R10 ;  /* 0x0000000a00267202 */ /* 0x000fe40000000f00 */
[----:B-1----:R-:W-:Y:S02]  /*1c0f0*/  LOP3.LUT R28, R4, R105, RZ, 0x3c, !PT ;  /* 0x00000069041c7212 */ /* 0x002fe400078e3cff */
[----:B------:R-:W-:Y:S02]  /*1c100*/  F2FP.BF16.F32.PACK_AB R8, R91, R90 ;  /* 0x0000005a5b08723e */ /* 0x000fe400000010ff */
[----:B------:R-:W-:Y:S02]  /*1c110*/  F2FP.BF16.F32.PACK_AB R9, R101, R100 ;  /* 0x000000646509723e */ /* 0x000fe400000010ff */
[----:B------:R-:W-:-:S02]  /*1c120*/  F2FP.BF16.F32.PACK_AB R10, R93, R92 ;  /* 0x0000005c5d0a723e */ /* 0x000fc400000010ff */
[----:B------:R-:W-:Y:S02]  /*1c130*/  F2FP.BF16.F32.PACK_AB R11, R103, R102 ;  /* 0x00000066670b723e */ /* 0x000fe400000010ff */
[----:B------:R-:W-:Y:S02]  /*1c140*/  LOP3.LUT R30, R30, R107, RZ, 0x3c, !PT ;  /* 0x0000006b1e1e7212 */ /* 0x000fe400078e3cff */
[----:B------:R-:W-:Y:S01]  /*1c150*/  MOV R39, R24 ;  /* 0x0000001800277202 */ /* 0x000fe20000000f00 */
[----:B------:R-:W-:Y:S01]  /*1c160*/  STSM.16.M88.4 [R37], R8 ;  /* 0x0000000825007844 */ /* 0x000fe20000000200 */
[----:B------:R-:W-:Y:S02]  /*1c170*/  MOV R4, R26 ;  /* 0x0000001a00047202 */ /* 0x000fe40000000f00 */
[----:B0-----:R-:W-:Y:S02]  /*1c180*/  F2FP.BF16.F32.PACK_AB R12, R41, R40 ;  /* 0x00000028290c723e */ /* 0x001fe400000010ff */
[----:B------:R-:W-:-:S02]  /*1c190*/  F2FP.BF16.F32.PACK_AB R13, R43, R42 ;  /* 0x0000002a2b0d723e */ /* 0x000fc400000010ff */
[----:B------:R-:W-:Y:S02]  /*1c1a0*/  F2FP.BF16.F32.PACK_AB R14, R45, R44 ;  /* 0x0000002c2d0e723e */ /* 0x000fe400000010ff */
[----:B------:R-:W-:Y:S02]  /*1c1b0*/  F2FP.BF16.F32.PACK_AB R15, R47, R46 ;  /* 0x0000002e2f0f723e */ /* 0x000fe400000010ff */
[----:B------:R-:W-:Y:S02]  /*1c1c0*/  LOP3.LUT R32, R32, R109, RZ, 0x3c, !PT ;  /* 0x0000006d20207212 */ /* 0x000fe400078e3cff */
[----:B------:R-:W-:Y:S01]  /*1c1d0*/  F2FP.BF16.F32.PACK_AB R24, R49, R48 ;  /* 0x000000303118723e */ /* 0x000fe200000010ff */
[----:B------:R-:W-:Y:S01]  /*1c1e0*/  STSM.16.M88.4 [R38], R12 ;  /* 0x0000000c26007844 */ /* 0x000fe20000000200 */
[----:B------:R-:W-:Y:S02]  /*1c1f0*/  F2FP.BF16.F32.PACK_AB R25, R51, R50 ;  /* 0x000000323319723e */ /* 0x000fe400000010ff */
[----:B------:R-:W-:-:S02]  /*1c200*/  F2FP.BF16.F32.PACK_AB R26, R53, R52 ;  /* 0x00000034351a723e */ /* 0x000fc400000010ff */
[----:B------:R-:W-:Y:S02]  /*1c210*/  F2FP.BF16.F32.PACK_AB R27, R55, R54 ;  /* 0x00000036371b723e */ /* 0x000fe400000010ff */
[----:B------:R-:W-:Y:S02]  /*1c220*/  MOV R104, R28 ;  /* 0x0000001c00687202 */ /* 0x000fe40000000f00 */
[----:B------:R-:W-:Y:S01]  /*1c230*/  MOV R106, R30 ;  /* 0x0000001e006a7202 */ /* 0x000fe20000000f00 */
[----:B------:R0:W-:Y:S01]  /*1c240*/  STSM.16.M88.4 [R39], R24 ;  /* 0x0000001827007844 */ /* 0x0001e20000000200 */
[----:B------:R-:W-:Y:S02]  /*1c250*/  F2FP.BF16.F32.PACK_AB R28, R57, R56 ;  /* 0x00000038391c723e */ /* 0x000fe400000010ff */
[----:B------:R-:W-:Y:S02]  /*1c260*/  F2FP.BF16.F32.PACK_AB R29, R59, R58 ;  /* 0x0000003a3b1d723e */ /* 0x000fe400000010ff */
[----:B------:R-:W-:-:S02]  /*1c270*/  F2FP.BF16.F32.PACK_AB R30, R61, R60 ;  /* 0x0000003c3d1e723e */ /* 0x000fc400000010ff */
[----:B------:R-:W-:Y:S02]  /*1c280*/  F2FP.BF16.F32.PACK_AB R31, R63, R62 ;  /* 0x0000003e3f1f723e */ /* 0x000fe400000010ff */
[----:B------:R-:W-:Y:S02]  /*1c290*/  MOV R105, R32 ;  /* 0x0000002000697202 */ /* 0x000fe40000000f00 */
[----:B------:R-:W-:Y:S01]  /*1c2a0*/  F2FP.BF16.F32.PACK_AB R32, R65, R64 ;  /* 0x000000404120723e */ /* 0x000fe200000010ff */
[----:B------:R1:W-:Y:S01]  /*1c2b0*/  STSM.16.M88.4 [R4], R28 ;  /* 0x0000001c04007844 */ /* 0x0003e20000000200 */
[----:B------:R-:W-:Y:S02]  /*1c2c0*/  F2FP.BF16.F32.PACK_AB R33, R67, R66 ;  /* 0x000000424321723e */ /* 0x000fe400000010ff */
[----:B------:R-:W-:Y:S01]  /*1c2d0*/  F2FP.BF16.F32.PACK_AB R34, R69, R68 ;  /* 0x000000444522723e */ /* 0x000fe200000010ff */
[----:B0-----:R-:W0:Y:S01]  /*1c2e0*/  LDC.64 R26, c[0x0][0xba8] ;  /* 0x0002ea00ff1a7b82 */ /* 0x001e220000000a00 */
[----:B------:R-:W-:-:S02]  /*1c2f0*/  F2FP.BF16.F32.PACK_AB R35, R71, R70 ;  /* 0x000000464723723e */ /* 0x000fc400000010ff */
[----:B------:R-:W-:Y:S02]  /*1c300*/  F2FP.BF16.F32.PACK_AB R37, R75, R74 ;  /* 0x0000004a4b25723e */ /* 0x000fe400000010ff */
[----:B------:R-:W-:Y:S01]  /*1c310*/  F2FP.BF16.F32.PACK_AB R38, R77, R76 ;  /* 0x0000004c4d26723e */ /* 0x000fe200000010ff */
[----:B------:R-:W-:Y:S01]  /*1c320*/  STSM.16.M88.4 [R104], R32 ;  /* 0x0000002068007844 */ /* 0x000fe20000000200 */
[----:B------:R-:W-:Y:S02]  /*1c330*/  F2FP.BF16.F32.PACK_AB R39, R79, R78 ;  /* 0x0000004e4f27723e */ /* 0x000fe400000010ff */
[----:B------:R-:W-:Y:S02]  /*1c340*/  F2FP.BF16.F32.PACK_AB R8, R81, R80 ;  /* 0x000000505108723e */ /* 0x000fe400000010ff */
[----:B------:R-:W-:Y:S01]  /*1c350*/  F2FP.BF16.F32.PACK_AB R9, R83, R82 ;  /* 0x000000525309723e */ /* 0x000fe200000010ff */
[----:B------:R-:W-:Y:S01]  /*1c360*/  STSM.16.M88.4 [R106], R36 ;  /* 0x000000246a007844 */ /* 0x000fe20000000200 */
[----:B------:R-:W-:Y:S01]  /*1c370*/  F2FP.BF16.F32.PACK_AB R10, R85, R84 ;  /* 0x00000054550a723e */ /* 0x000fe200000010ff */
[----:B-1----:R-:W-:Y:S01]  /*1c380*/  IMAD.MOV.U32 R4, RZ, RZ, RZ ;  /* 0x000000ffff047224 */ /* 0x002fe200078e00ff */
[----:B------:R-:W-:-:S02]  /*1c390*/  F2FP.BF16.F32.PACK_AB R11, R87, R86 ;  /* 0x00000056570b723e */ /* 0x000fc400000010ff */
[----:B------:R-:W-:Y:S02]  /*1c3a0*/  ISETP.NE.U32.AND P0, PT, RZ, UR6, PT ;  /* 0x00000006ff007c0c */ /* 0x000fe4000bf05070 */
[----:B------:R-:W-:Y:S01]  /*1c3b0*/  IADD3 R12, P1, R203, UR6, RZ ;  /* 0x00000006cb0c7c10 */ /* 0x000fe2000ff3e0ff */
[----:B------:R1:W-:Y:S01]  /*1c3c0*/  STSM.16.M88.4 [R105], R8 ;  /* 0x0000000869007844 */ /* 0x0003e20000000200 */
[----:B------:R-:W-:Y:S01]  /*1c3d0*/  BAR.SYNC.DEFER_BLOCKING 0x1, 0x100 ;  /* 0x0044000000007b1d */ /* 0x000fe20000010000 */
[----:B------:R-:W-:Y:S02]  /*1c3e0*/  ISETP.NE.AND.EX P0, PT, RZ, UR7, PT, P0 ;  /* 0x00000007ff007c0c */ /* 0x000fe4000bf05300 */
[----:B------:R-:W-:Y:S01]  /*1c3f0*/  IADD3.X R13, R204, UR7, RZ, P1, !PT ;  /* 0x00000007cc0d7c10 */ /* 0x000fe20008ffe4ff */
[----:B------:R-:W-:-:S04]  /*1c400*/  IMAD.MOV.U32 R30, RZ, RZ, 0x9b8 ;  /* 0x000009b8ff1e7424 */ /* 0x000fc800078e00ff */
[----:B-1----:R-:W1:Y:S06]  /*1c410*/  LDC R105, c[0x0][0xbe8] ;  /* 0x0002fa00ff697b82 */ /* 0x002e6c0000000800 */
[----:B------:R-:W3:Y:S01]  /*1c420*/  @P0 LDG.E R4, desc[UR60][R12.64] ;  /* 0x0000003c0c040981 */ /* 0x000ee2000c1e1900 */
[----:B------:R-:W-:-:S04]  /*1c430*/  ISETP.NE.U32.AND P1, PT, RZ, UR4, PT ;  /* 0x00000004ff007c0c */ /* 0x000fc8000bf25070 */
[----:B------:R-:W-:-:S13]  /*1c440*/  ISETP.NE.AND.EX P1, PT, RZ, UR5, PT, P1 ;  /* 0x00000005ff007c0c */ /* 0x000fda000bf25310 */
[----:B------:R-:W-:Y:S01]  /*1c450*/  @P1 IADD3 R8, P2, R203, UR4, RZ ;  /* 0x00000004cb081c10 */ /* 0x000fe2000ff5e0ff */
[----:B------:R-:W-:Y:S02]  /*1c460*/  ULDC UR4, c[0x0][0xa88] ;  /* 0x0002a20000047ab9 */ /* 0x000fe40000000800 */
[----:B------:R-:W-:Y:S01]  /*1c470*/  IMAD.U32 R104, RZ, RZ, UR4 ;  /* 0x00000004ff687e24 */ /* 0x000fe2000f8e00ff */
[----:B------:R-:W-:Y:S01]  /*1c480*/  @P1 IADD3.X R9, R204, UR5, RZ, P2, !PT ;  /* 0x00000005cc091c10 */ /* 0x000fe200097fe4ff */
[----:B------:R-:W-:Y:S01]  /*1c490*/  ULDC UR4, c[0x0][0xad4] ;  /* 0x0002b50000047ab9 */ /* 0x000fe20000000800 */
[----:B------:R-:W-:Y:S02]  /*1c4a0*/  ISETP.NE.AND P2, PT, R201, RZ, PT ;  /* 0x000000ffc900720c */ /* 0x000fe40003f45270 */
[----:B-1----:R-:W-:Y:S01]  /*1c4b0*/  ISETP.NE.AND P4, PT, R105, 0x1, PT ;  /* 0x000000016900780c */ /* 0x002fe20003f85270 */
[----:B------:R1:W5:Y:S01]  /*1c4c0*/  @P1 LDG.E R104, desc[UR60][R8.64] ;  /* 0x0000003c08681981 */ /* 0x000362000c1e1900 */
[----:B------:R-:W-:Y:S01]  /*1c4d0*/  SEL R201, R201, UR4, P2 ;  /* 0x00000004c9c97c07 */ /* 0x000fe20009000000 */
[----:B------:R-:W-:Y:S01]  /*1c4e0*/  IMAD.IADD R28, R191, 0x1, R186 ;  /* 0x00000001bf1c7824 */ /* 0x000fe200078e02ba */
[----:B------:R-:W-:-:S02]  /*1c4f0*/  ISETP.NE.U32.AND P2, PT, RZ, UR6, PT ;  /* 0x00000006ff007c0c */ /* 0x000fc4000bf45070 */
[----:B------:R-:W-:Y:S02]  /*1c500*/  ISETP.GT.AND P3, PT, R201, 0x1, PT ;  /* 0x00000001c900780c */ /* 0x000fe40003f64270 */
[----:B------:R-:W-:Y:S02]  /*1c510*/  ISETP.NE.AND.EX P2, PT, RZ, UR7, PT, P2 ;  /* 0x00000007ff007c0c */ /* 0x000fe4000bf45320 */
[----:B------:R-:W-:Y:S02]  /*1c520*/  SEL R30, R30, 0x978, P3 ;  /* 0x000009781e1e7807 */ /* 0x000fe40001800000 */
[----:B------:R-:W-:Y:S01]  /*1c530*/  SEL R202, R202, RZ, !P2 ;  /* 0x000000ffcaca7207 */ /* 0x000fe20005000000 */
[----:B------:R-:W4:Y:S01]  /*1c540*/  @P4 LDC R33, c[0x0][0xbec] ;  /* 0x0002fb00ff214b82 */ /* 0x000f220000000800 */
[----:B------:R-:W-:Y:S02]  /*1c550*/  SEL R223, R223, RZ, !P2 ;  /* 0x000000ffdfdf7207 */ /* 0x000fe40005000000 */
[----:B------:R-:W-:-:S05]  /*1c560*/  SEL R29, R207, RZ, P3 ;  /* 0x000000ffcf1d7207 */ /* 0x000fca0001800000 */
[----:B------:R-:W2:Y:S08]  /*1c570*/  LDC.64 R10, c[0x0][R30+0x220] ;  /* 0x000088001e0a7b82 */ /* 0x000eb00000000a00 */
[----:B------:R-:W4:Y:S08]  /*1c580*/  LDC.64 R14, c[0x0][R30+0x218] ;  /* 0x000086001e0e7b82 */ /* 0x000f300000000a00 */
[----:B------:R-:W4:Y:S08]  /*1c590*/  LDC.64 R24, c[0x0][R30+0x228] ;  /* 0x00008a001e187b82 */ /* 0x000f300000000a00 */
[----:B-1----:R-:W1:Y:S08]  /*1c5a0*/  LDC.64 R8, c[0x0][R30+0x210] ;  /* 0x000084001e087b82 */ /* 0x002e700000000a00 */
[----:B------:R-:W1:Y:S08]  /*1c5b0*/  @P4 LDC R35, c[0x0][0xbf0] ;  /* 0x0002fc00ff234b82 */ /* 0x000e700000000800 */
[----:B0-----:R-:W0:Y:S01]  /*1c5c0*/  @!P3 LDC R26, c[0x0][0xb50] ;  /* 0x0002d400ff1abb82 */ /* 0x001e220000000800 */
[----:B--2---:R-:W-:-:S07]  /*1c5d0*/  IMAD R11, R11, R202, RZ ;  /* 0x000000ca0b0b7224 */ /* 0x004fce00078e02ff */
[----:B------:R-:W2:Y:S01]  /*1c5e0*/  @!P3 LDC R27, c[0x0][0xb54] ;  /* 0x0002d500ff1bbb82 */ /* 0x000ea20000000800 */
[C---:B------:R-:W-:Y:S02]  /*1c5f0*/  IMAD R223, R10.reuse, R223, R11 ;  /* 0x000000df0adf7224 */ /* 0x040fe400078e020b */
[----:B------:R-:W-:-:S04]  /*1c600*/  IMAD.WIDE.U32 R10, R10, R202, RZ ;  /* 0x000000ca0a0a7225 */ /* 0x000fc800078e00ff */
[-C--:B----4-:R-:W-:Y:S02]  /*1c610*/  IMAD R31, R15, R165.reuse, RZ ;  /* 0x000000a50f1f7224 */ /* 0x090fe400078e02ff */
[----:B------:R-:W-:-:S04]  /*1c620*/  IMAD.WIDE.U32 R14, R14, R165, RZ ;  /* 0x000000a50e0e7225 */ /* 0x000fc800078e00ff */
[----:B------:R-:W-:Y:S02]  /*1c630*/  IMAD.IADD R223, R11, 0x1, R223 ;  /* 0x000000010bdf7824 */ /* 0x000fe400078e02df */
[----:B------:R-:W-:Y:S02]  /*1c640*/  IMAD.MOV.U32 R11, RZ, RZ, R28 ;  /* 0x000000ffff0b7224 */ /* 0x000fe400078e001c */
[----:B------:R-:W-:Y:S02]  /*1c650*/  IMAD.IADD R15, R15, 0x1, R31 ;  /* 0x000000010f0f7824 */ /* 0x000fe400078e021f */
[-C--:B------:R-:W-:Y:S02]  /*1c660*/  IMAD R31, R25, R29.reuse, RZ ;  /* 0x0000001d191f7224 */ /* 0x080fe400078e02ff */
[----:B------:R-:W-:-:S04]  /*1c670*/  IMAD.WIDE.U32 R24, R24, R29, RZ ;  /* 0x0000001d18187225 */ /* 0x000fc800078e00ff */
[----:B------:R-:W-:Y:S01]  /*1c680*/  IMAD.IADD R31, R25, 0x1, R31 ;  /* 0x00000001191f7824 */ /* 0x000fe200078e021f */
[--C-:B---3--:R-:W-:Y:S01]  /*1c690*/  IADD3 R14, P2, P5, R10, R14, R4.reuse ;  /* 0x0000000e0a0e7210 */ /* 0x108fe20007d5e004 */
[----:B------:R-:W-:Y:S01]  /*1c6a0*/  @P4 IMAD.HI.U32 R10, R28, R33, RZ ;  /* 0x000000211c0a4227 */ /* 0x000fe200078e00ff */
[----:B------:R-:W-:-:S04]  /*1c6b0*/  SHF.R.S32.HI R106, RZ, 0x1f, R4 ;  /* 0x0000001fff6a7819 */ /* 0x000fc80000011404 */
[----:B-1----:R-:W-:Y:S02]  /*1c6c0*/  @P4 SHF.R.U32.HI R11, RZ, R35, R10 ;  /* 0x00000023ff0b4219 */ /* 0x002fe4000001160a */
        /* <DEDUP_REMOVED lines=12> */
[----:B--2---:R-:W-:Y:S01]  /*1c790*/  LEA.HI.X R27, R24, R27, R8, 0x2, P2 ;  /* 0x0000001b181b7211 */ /* 0x004fe200010f1408 */
[----:B------:R-:W-:Y:S06]  /*1c7a0*/  @P1 BRA `(.L_x_2876) ;  /* 0x0000000000101947 */ /* 0x000fec0003800000 */
[----:B------:R-:W-:Y:S05]  /*1c7b0*/  @!P0 BRA `(.L_x_2876) ;  /* 0x00000000000c8947 */ /* 0x000fea0003800000 */
[----:B------:R-:W2:Y:S04]  /*1c7c0*/  LDG.E R9, desc[UR60][R12.64] ;  /* 0x0000003c0c097981 */ /* 0x000ea8000c1e1900 */
[----:B-----5:R-:W2:Y:S02]  /*1c7d0*/  LDG.E R104, desc[UR60][R12.64+0x4] ;  /* 0x0000043c0c687981 */ /* 0x020ea4000c1e1900 */
[----:B--2---:R-:W-:-:S07]  /*1c7e0*/  IMAD.IADD R104, R104, 0x1, -R9 ;  /* 0x0000000168687824 */ /* 0x004fce00078e0a09 */
.L_x_2876:
        /* <DEDUP_REMOVED lines=18> */
[----:B------:R-:W-:Y:S02]  /*1c910*/  IADD3 R13, P6, R72, 0x1000, RZ ;  /* 0x00001000480d7810 */ /* 0x000fe40007fde0ff */
        /* <DEDUP_REMOVED lines=23> */
[----:B------:R-:W-:Y:S01]  /*1ca90*/  LOP3.LUT R36, R37, 0x380, RZ, 0xc0, !PT ;  /* 0x0000038025247812 */ /* 0x000fe200078ec0ff */
[----:B------:R-:W5:Y:S01]  /*1caa0*/  LD.E.128 R44, desc[UR60][R44.64] ;  /* 0x0000003c2c2c7980 */ /* 0x000f62000c101d00 */
[----:B------:R-:W-:Y:S01]  /*1cab0*/  IMAD.IADD R21, R21, 0x1, R3 ;  /* 0x0000000115157824 */ /* 0x000fe200078e0203 */
[----:B------:R-:W-:Y:S01]  /*1cac0*/  LOP3.LUT R40, R41, 0x380, RZ, 0xc0, !PT ;  /* 0x0000038029287812 */ /* 0x000fe200078ec0ff */
[----:B------:R-:W-:Y:S01]  /*1cad0*/  IMAD R3, R200, 0x20, R224 ;  /* 0x00000020c8037824 */ /* 0x000fe200078e02e0 */
[----:B------:R-:W-:Y:S01]  /*1cae0*/  SHF.R.S32.HI R49, RZ, 0x1f, R202 ;  /* 0x0000001fff317819 */ /* 0x000fe200000114ca */
[----:B------:R-:W-:Y:S01]  /*1caf0*/  IMAD.WIDE.U32 R20, R165, UR4, R20 ;  /* 0x00000004a5147c25 */ /* 0x000fe2000f8e0014 */
[----:B------:R-:W-:-:S02]  /*1cb00*/  LOP3.LUT R9, R72, 0x380, RZ, 0xc0, !PT ;  /* 0x0000038048097812 */ /* 0x000fc400078ec0ff */
[----:B------:R-:W-:Y:S01]  /*1cb10*/  SHF.R.U64 R24, R24, 0x3, RZ ;  /* 0x0000000318187819 */ /* 0x000fe200000012ff */
[----:B------:R-:W-:Y:S01]  /*1cb20*/  IMAD.IADD R48, R186, 0x1, R3 ;  /* 0x00000001ba307824 */ /* 0x000fe200078e0203 */
[----:B------:R-:W-:Y:S01]  /*1cb30*/  SHF.R.U64 R28, R28, 0x3, RZ ;  /* 0x000000031c1c7819 */ /* 0x000fe200000012ff */
[----:B------:R-:W-:Y:S01]  /*1cb40*/  IMAD R21, R165, UR5, R21 ;  /* 0x00000005a5157c24 */ /* 0x000fe2000f8e0215 */
[----:B------:R-:W-:Y:S01]  /*1cb50*/  ULDC.64 UR4, c[0x0][0xaf0] ;  /* 0x0002bc0000047ab9 */ /* 0x000fe20000000a00 */
[----:B0-----:R-:W-:Y:S01]  /*1cb60*/  @P4 IMAD.HI.U32 R0, R48, R51, RZ ;  /* 0x0000003330004227 */ /* 0x001fe200078e00ff */
[----:B------:R-:W-:Y:S02]  /*1cb70*/  SHF.R.U64 R32, R32, 0x3, RZ ;  /* 0x0000000320207819 */ /* 0x000fe400000012ff */
[----:B------:R-:W-:Y:S01]  /*1cb80*/  SHF.R.U64 R36, R36, 0x3, RZ ;  /* 0x0000000324247819 */ /* 0x000fe200000012ff */
[----:B------:R-:W-:Y:S01]  /*1cb90*/  IMAD.MOV.U32 R3, RZ, RZ, R48 ;  /* 0x000000ffff037224 */ /* 0x000fe200078e0030 */
[----:B------:R-:W-:Y:S01]  /*1cba0*/  SHF.R.U64 R40, R40, 0x3, RZ ;  /* 0x0000000328287819 */ /* 0x000fe200000012ff */
[----:B------:R-:W-:Y:S01]  /*1cbb0*/  IMAD R49, R49, UR4, RZ ;  /* 0x0000000431317c24 */ /* 0x000fe2000f8e02ff */
[----:B-1----:R-:W-:-:S02]  /*1cbc0*/  @P4 SHF.R.U32.HI R3, RZ, R53, R0 ;  /* 0x00000035ff034219 */ /* 0x002fc40000011600 */
[----:B------:R-:W-:Y:S01]  /*1cbd0*/  SHF.R.U64 R9, R9, 0x3, RZ ;  /* 0x0000000309097819 */ /* 0x000fe200000012ff */
        /* <DEDUP_REMOVED lines=11> */
[----:B------:R-:W-:Y:S01]  /*1cc90*/  SHF.R.S32.HI R0, RZ, 0x1f, R3 ;  /* 0x0000001fff007819 */ /* 0x000fe20000011403 */
[----:B------:R-:W-:Y:S01]  /*1cca0*/  IMAD.WIDE.U32 R20, R202, UR4, R20 ;  /* 0x00000004ca147c25 */ /* 0x000fe2000f8e0014 */
[----:B------:R-:W-:Y:S01]  /*1ccb0*/  LOP3.LUT R72, R9, R72, RZ, 0x3c, !PT ;  /* 0x0000004809487212 */ /* 0x000fe200078e3cff */
[----:B------:R-:W-:Y:S01]  /*1ccc0*/  ULDC.64 UR4, c[0x0][0xae0] ;  /* 0x0002b80000047ab9 */ /* 0x000fe20000000a00 */
[----:B------:R-:W5:Y:S01]  /*1ccd0*/  LD.E.128 R24, desc[UR60][R24.64] ;  /* 0x0000003c18187980 */ /* 0x000f62000c101d00 */
[----:B------:R-:W-:Y:S01]  /*1cce0*/  IMAD.MOV R4, RZ, RZ, -R3 ;  /* 0x000000ffff047224 */ /* 0x000fe200078e0a03 */
[----:B------:R-:W-:Y:S01]  /*1ccf0*/  IADD3 R21, R21, R49, RZ ;  /* 0x0000003115157210 */ /* 0x000fe20007ffe0ff */
[----:B------:R-:W-:Y:S01]  /*1cd00*/  IMAD R0, R0, UR4, RZ ;  /* 0x0000000400007c24 */ /* 0x000fe2000f8e02ff */
[----:B------:R0:W5:Y:S01]  /*1cd10*/  LD.E.128 R8, desc[UR60][R72.64] ;  /* 0x0000003c48087980 */ /* 0x000162000c101d00 */
[----:B------:R-:W-:-:S03]  /*1cd20*/  IMAD R105, R105, R4, R48 ;  /* 0x0000000469697224 */ /* 0x000fc600078e0230 */
[----:B------:R-:W5:Y:S01]  /*1cd30*/  LD.E.128 R28, desc[UR60][R28.64] ;  /* 0x0000003c1c1c7980 */ /* 0x000f62000c101d00 */
[----:B------:R-:W-:-:S03]  /*1cd40*/  IMAD R49, R3, UR5, R0 ;  /* 0x0000000503317c24 */ /* 0x000fc6000f8e0200 */
[----:B------:R-:W5:Y:S01]  /*1cd50*/  LD.E.128 R32, desc[UR60][R32.64] ;  /* 0x0000003c20207980 */ /* 0x000f62000c101d00 */
[----:B------:R-:W-:-:S03]  /*1cd60*/  SHF.R.S32.HI R0, RZ, 0x1f, R105 ;  /* 0x0000001fff007819 */ /* 0x000fc60000011469 */
        /* <DEDUP_REMOVED lines=10> */
[----:B------:R-:W-:-:S02]  /*1ce10*/  IMAD.IADD R21, R21, 0x1, R49 ;  /* 0x0000000115157824 */ /* 0x000fc400078e0231 */
[----:B------:R-:W-:Y:S02]  /*1ce20*/  IMAD R0, R0, UR4, RZ ;  /* 0x0000000400007c24 */ /* 0x000fe4000f8e02ff */
        /* <DEDUP_REMOVED lines=30> */
.L_x_2879:
[----:B------:R-:W-:Y:S05]  /*1d010*/  BSYNC B1 ;  /* 0x0000000000017941 */ /* 0x000fea0003800000 */
.L_x_2878:
        /* <DEDUP_REMOVED lines=13> */
.L_x_2881:
[----:B------:R-:W-:Y:S05]  /*1d0f0*/  BSYNC B1 ;  /* 0x0000000000017941 */ /* 0x000fea0003800000 */
.L_x_2880:
        /* <DEDUP_REMOVED lines=13> */
.L_x_2883:
[----:B------:R-:W-:Y:S05]  /*1d1d0*/  BSYNC B1 ;  /* 0x0000000000017941 */ /* 0x000fea0003800000 */
.L_x_2882:
        /* <DEDUP_REMOVED lines=16> */
.L_x_2877:
[----:B------:R-:W1:Y:S01]  /*1d2e0*/  @P4 LDC R15, c[0x0][0xbec] ;  /* 0x0002fb00ff0f4b82 */ /* 0x000e620000000800 */
[----:B------:R-:W-:Y:S01]  /*1d2f0*/  ULDC.64 UR4, c[0x0][0xb08] ;  /* 0x0002c20000047ab9 */ /* 0x000fe20000000a00 */
[----:B------:R-:W-:Y:S01]  /*1d300*/  ULDC.64 UR6, c[0x0][0xb30] ;  /* 0x0002cc0000067ab9 */ /* 0x000fe20000000a00 */
[----:B0-----:R-:W-:Y:S01]  /*1d310*/  IMAD R3, R106, UR4, RZ ;  /* 0x000000046a037c24 */ /* 0x001fe2000f8e02ff */
[----:B------:R-:W-:Y:S01]  /*1d320*/  ISETP.GE.AND P0, PT, R13, R104, PT ;  /* 0x000000680d00720c */ /* 0x000fe20003f06270 */
[C---:B------:R-:W-:Y:S01]  /*1d330*/  IMAD.WIDE.U32 R8, R4.reuse, UR4, RZ ;  /* 0x0000000404087c25 */ /* 0x040fe2000f8e00ff */
[----:B------:R-:W-:Y:S01]  /*1d340*/  BSSY B1, `(.L_x_2885) ;  /* 0x0000076000017945 */ /* 0x000fe20003800000 */
[----:B------:R-:W-:Y:S01]  /*1d350*/  SHF.R.S32.HI R25, RZ, 0x1f, R208 ;  /* 0x0000001fff197819 */ /* 0x000fe200000114d0 */
[----:B------:R-:W0:Y:S01]  /*1d360*/  @P4 LDC R0, c[0x0][0xbf0] ;  /* 0x0002fc00ff004b82 */ /* 0x000e220000000800 */
[----:B------:R-:W-:Y:S01]  /*1d370*/  IMAD R3, R4, UR5, R3 ;  /* 0x0000000504037c24 */ /* 0x000fe2000f8e0203 */
[----:B------:R-:W-:Y:S01]  /*1d380*/  ULDC.64 UR4, c[0x0][0xb38] ;  /* 0x0002ce0000047ab9 */ /* 0x000fe20000000a00 */
[----:B------:R-:W-:-:S02]  /*1d390*/  SHF.R.S32.HI R29, RZ, 0x1f, R211 ;  /* 0x0000001fff1d7819 */ /* 0x000fc400000114d3 */
[----:B------:R-:W-:Y:S01]  /*1d3a0*/  IMAD.IADD R9, R9, 0x1, R3 ;  /* 0x0000000109097824 */ /* 0x000fe200078e0203 */
[----:B------:R-:W-:Y:S02]  /*1d3b0*/  SHF.R.S32.HI R3, RZ, 0x1f, R202 ;  /* 0x0000001fff037819 */ /* 0x000fe400000114ca */
[----:B------:R-:W-:Y:S01]  /*1d3c0*/  SHF.R.S32.HI R30, RZ, 0x1f, R212 ;  /* 0x0000001fff1e7819 */ /* 0x000fe200000114d4 */
[C---:B------:R-:W-:Y:S01]  /*1d3d0*/  IMAD.WIDE.U32 R8, R165.reuse, UR4, R8 ;  /* 0x00000004a5087c25 */ /* 0x040fe2000f8e0008 */
[----:B------:R-:W-:Y:S02]  /*1d3e0*/  SHF.R.S32.HI R31, RZ, 0x1f, R213 ;  /* 0x0000001fff1f7819 */ /* 0x000fe400000114d5 */
[----:B------:R-:W-:Y:S01]  /*1d3f0*/  SHF.R.S32.HI R32, RZ, 0x1f, R214 ;  /* 0x0000001fff207819 */ /* 0x000fe200000114d6 */
[----:B------:R-:W-:Y:S01]  /*1d400*/  IMAD R9, R165, UR5, R9 ;  /* 0x00000005a5097c24 */ /* 0x000fe2000f8e0209 */
[----:B------:R-:W-:Y:S01]  /*1d410*/  ULDC.64 UR4, c[0x0][0xb40] ;  /* 0x0002d00000047ab9 */ /* 0x000fe20000000a00 */
[----:B------:R-:W-:Y:S01]  /*1d420*/  SHF.R.S32.HI R33, RZ, 0x1f, R215 ;  /* 0x0000001fff217819 */ /* 0x000fe200000114d7 */
[----:B------:R-:W-:Y:S01]  /*1d430*/  IMAD R3, R3, UR4, RZ ;  /* 0x0000000403037c24 */ /* 0x000fe2000f8e02ff */
[----:B------:R-:W-:Y:S01]  /*1d440*/  SHF.R.S32.HI R34, RZ, 0x1f, R216 ;  /* 0x0000001fff227819 */ /* 0x000fe200000114d8 */
[----:B-1----:R-:W-:Y:S01]  /*1d450*/  @P4 IMAD.HI.U32 R15, R28, R15, RZ ;  /* 0x0000000f1c0f4227 */ /* 0x002fe200078e00ff */
[----:B------:R-:W-:-:S02]  /*1d460*/  SHF.R.S32.HI R35, RZ, 0x1f, R217 ;  /* 0x0000001fff237819 */ /* 0x000fc400000114d9 */
[----:B------:R-:W-:Y:S01]  /*1d470*/  SHF.R.S32.HI R36, RZ, 0x1f, R218 ;  /* 0x0000001fff247819 */ /* 0x000fe200000114da */
[C---:B------:R-:W-:Y:S01]  /*1d480*/  IMAD R11, R202.reuse, UR5, R3 ;  /* 0x00000005ca0b7c24 */ /* 0x040fe2000f8e0203 */
[----:B------:R-:W-:Y:S01]  /*1d490*/  SHF.R.S32.HI R37, RZ, 0x1f, R219 ;  /* 0x0000001fff257819 */ /* 0x000fe200000114db */
[----:B------:R-:W-:Y:S01]  /*1d4a0*/  IMAD.WIDE.U32 R8, R202, UR4, R8 ;  /* 0x00000004ca087c25 */ /* 0x000fe2000f8e0008 */
[----:B------:R-:W-:Y:S01]  /*1d4b0*/  ULDC.64 UR4, c[0x0][0xb48] ;  /* 0x0002d20000047ab9 */ /* 0x000fe20000000a00 */
[----:B------:R-:W-:Y:S02]  /*1d4c0*/  SHF.R.S32.HI R38, RZ, 0x1f, R220 ;  /* 0x0000001fff267819 */ /* 0x000fe400000114dc */
[----:B------:R-:W-:Y:S01]  /*1d4d0*/  IMAD.MOV.U32 R3, RZ, RZ, R28 ;  /* 0x000000ffff037224 */ /* 0x000fe200078e001c */
[----:B0-----:R-:W-:Y:S01]  /*1d4e0*/  @P4 SHF.R.U32.HI R3, RZ, R0, R15 ;  /* 0x00000000ff034219 */ /* 0x001fe2000001160f */
[----:B------:R-:W-:Y:S01]  /*1d4f0*/  IMAD.IADD R9, R9, 0x1, R11 ;  /* 0x0000000109097824 */ /* 0x000fe200078e020b */
[----:B------:R-:W-:-:S02]  /*1d500*/  SHF.R.S32.HI R26, RZ, 0x1f, R221 ;  /* 0x0000001fff1a7819 */ /* 0x000fc400000114dd */
[--C-:B------:R-:W-:Y:S01]  /*1d510*/  SHF.R.S32.HI R0, RZ, 0x1f, R3.reuse ;  /* 0x0000001fff007819 */ /* 0x100fe20000011403 */
[----:B------:R-:W-:Y:S01]  /*1d520*/  IMAD.MOV R4, RZ, RZ, -R3 ;  /* 0x000000ffff047224 */ /* 0x000fe200078e0a03 */
[----:B------:R-:W-:Y:S01]  /*1d530*/  SHF.R.S32.HI R27, RZ, 0x1f, R222 ;  /* 0x0000001fff1b7819 */ /* 0x000fe200000114de */
[----:B------:R-:W-:-:S04]  /*1d540*/  IMAD.WIDE.U32 R8, R207, UR4, R8 ;  /* 0x00000004cf087c25 */ /* 0x000fc8000f8e0008 */
        /* <DEDUP_REMOVED lines=27> */
[----:B-12---:R-:W-:-:S04]  /*1d700*/  @!P3 IMAD.WIDE R10, R190, 0x4, R8 ;  /* 0x00000004be0ab825 */ /* 0x006fc800078e0208 */
[-C--:B------:R-:W-:Y:S01]  /*1d710*/  @!P1 LEA R12, P5, R222, R8.reuse, 0x2 ;  /* 0x00000008de0c9211 */ /* 0x080fe200078a10ff */
[----:B------:R1:W-:Y:S01]  /*1d720*/  @!P3 ST.E.64 desc[UR60][R10.64], R20 ;  /* 0x000000140a00b985 */ /* 0x0003e2000c101b3c */
[----:B------:R-:W-:Y:S02]  /*1d730*/  ISETP.GE.AND P3, PT, R220, UR4, PT ;  /* 0x00000004dc007c0c */ /* 0x000fe4000bf66270 */
[----:B------:R-:W-:Y:S02]  /*1d740*/  @!P1 LEA.HI.X R13, R222, R9, R27, 0x2, P5 ;  /* 0x00000009de0d9211 */ /* 0x000fe400028f141b */
[----:B------:R-:W-:Y:S02]  /*1d750*/  ISETP.GE.AND P5, PT, R218, UR4, PT ;  /* 0x00000004da007c0c */ /* 0x000fe4000bfa6270 */
[----:B-1----:R-:W-:-:S04]  /*1d760*/  @!P2 LEA R10, P6, R208, R8, 0x2 ;  /* 0x00000008d00aa211 */ /* 0x002fc800078c10ff */
        /* <DEDUP_REMOVED lines=8> */
[CC--:B-1----:R-:W-:Y:S02]  /*1d7f0*/  @!P3 LEA R10, P6, R220.reuse, R8.reuse, 0x2 ;  /* 0x00000008dc0ab211 */ /* 0x0c2fe400078c10ff */
[CC--:B--2---:R-:W-:Y:S02]  /*1d800*/  @!P4 LEA R12, P0, R219.reuse, R8.reuse, 0x2 ;  /* 0x00000008db0cc211 */ /* 0x0c4fe400078010ff */
[-C--:B------:R-:W-:Y:S02]  /*1d810*/  @!P3 LEA.HI.X R11, R220, R9.reuse, R38, 0x2, P6 ;  /* 0x00000009dc0bb211 */ /* 0x080fe400030f1426 */
[----:B------:R-:W-:Y:S02]  /*1d820*/  @!P4 LEA.HI.X R13, R219, R9, R37, 0x2, P0 ;  /* 0x00000009db0dc211 */ /* 0x000fe400000f1425 */
[----:B------:R-:W-:Y:S01]  /*1d830*/  ISETP.GE.AND P0, PT, R215, UR4, PT ;  /* 0x00000004d7007c0c */ /* 0x000fe2000bf06270 */
[----:B------:R1:W-:Y:S01]  /*1d840*/  @!P3 ST.E.64 desc[UR60][R10.64], R40 ;  /* 0x000000280a00b985 */ /* 0x0003e2000c101b3c */
[----:B---3--:R-:W-:-:S02]  /*1d850*/  @!P5 LEA R14, P6, R218, R8, 0x2 ;  /* 0x00000008da0ed211 */ /* 0x008fc400078c10ff */
[----:B------:R-:W-:Y:S01]  /*1d860*/  ISETP.GE.AND P3, PT, R214, UR4, PT ;  /* 0x00000004d6007c0c */ /* 0x000fe2000bf66270 */
[----:B------:R2:W-:Y:S01]  /*1d870*/  @!P4 ST.E.64 desc[UR60][R12.64], R44 ;  /* 0x0000002c0c00c985 */ /* 0x0005e2000c101b3c */
[----:B------:R-:W-:-:S05]  /*1d880*/  @!P5 LEA.HI.X R15, R218, R9, R36, 0x2, P6 ;  /* 0x00000009da0fd211 */ /* 0x000fca00030f1424 */
[----:B------:R3:W-:Y:S01]  /*1d890*/  @!P5 ST.E.64 desc[UR60][R14.64], R48 ;  /* 0x000000300e00d985 */ /* 0x0007e2000c101b3c */
[CC--:B-1----:R-:W-:Y:S02]  /*1d8a0*/  @!P2 LEA R10, P4, R217.reuse, R8.reuse, 0x2 ;  /* 0x00000008d90aa211 */ /* 0x0c2fe400078810ff */
[CC--:B--2---:R-:W-:Y:S02]  /*1d8b0*/  @!P1 LEA R12, P5, R216.reuse, R8.reuse, 0x2 ;  /* 0x00000008d80c9211 */ /* 0x0c4fe400078a10ff */
[-C--:B------:R-:W-:Y:S02]  /*1d8c0*/  @!P2 LEA.HI.X R11, R217, R9.reuse, R35, 0x2, P4 ;  /* 0x00000009d90ba211 */ /* 0x080fe400020f1423 */
[----:B------:R-:W-:Y:S02]  /*1d8d0*/  ISETP.GE.AND P4, PT, R213, UR4, PT ;  /* 0x00000004d5007c0c */ /* 0x000fe4000bf86270 */
[----:B---3--:R-:W-:Y:S01]  /*1d8e0*/  @!P0 LEA R14, P6, R215, R8, 0x2 ;  /* 0x00000008d70e8211 */ /* 0x008fe200078c10ff */
        /* <DEDUP_REMOVED lines=8> */
[----:B-1----:R-:W-:-:S04]  /*1d970*/  @!P3 LEA R10, P5, R214, R8, 0x2 ;  /* 0x00000008d60ab211 */ /* 0x002fc800078a10ff */
[-C--:B------:R-:W-:Y:S02]  /*1d980*/  @!P3 LEA.HI.X R11, R214, R9.reuse, R32, 0x2, P5 ;  /* 0x00000009d60bb211 */ /* 0x080fe400028f1420 */
[----:B------:R-:W-:Y:S02]  /*1d990*/  ISETP.GE.AND P5, PT, R209, UR4, PT ;  /* 0x00000004d1007c0c */ /* 0x000fe4000bfa6270 */
[CC--:B--2---:R-:W-:Y:S01]  /*1d9a0*/  @!P4 LEA R12, P6, R213.reuse, R8.reuse, 0x2 ;  /* 0x00000008d50cc211 */ /* 0x0c4fe200078c10ff */
[----:B------:R1:W-:Y:S03]  /*1d9b0*/  @!P3 ST.E.64 desc[UR60][R10.64], R64 ;  /* 0x000000400a00b985 */ /* 0x0003e6000c101b3c */
[----:B------:R-:W-:Y:S02]  /*1d9c0*/  @!P4 LEA.HI.X R13, R213, R9, R31, 0x2, P6 ;  /* 0x00000009d50dc211 */ /* 0x000fe400030f141f */
[----:B---3--:R-:W-:-:S03]  /*1d9d0*/  @!P1 LEA R14, P6, R211, R8, 0x2 ;  /* 0x00000008d30e9211 */ /* 0x008fc600078c10ff */
[----:B------:R2:W-:Y:S01]  /*1d9e0*/  @!P4 ST.E.64 desc[UR60][R12.64], R68 ;  /* 0x000000440c00c985 */ /* 0x0005e2000c101b3c */
[----:B------:R-:W-:Y:S02]  /*1d9f0*/  @!P1 LEA.HI.X R15, R211, R9, R29, 0x2, P6 ;  /* 0x00000009d30f9211 */ /* 0x000fe400030f141d */
[----:B-1----:R-:W-:-:S04]  /*1da00*/  @!P2 LEA R10, P3, R212, R8, 0x2 ;  /* 0x00000008d40aa211 */ /* 0x002fc800078610ff */
[----:B------:R-:W-:Y:S02]  /*1da10*/  @!P2 LEA.HI.X R11, R212, R9, R30, 0x2, P3 ;  /* 0x00000009d40ba211 */ /* 0x000fe400018f141e */
[----:B--2---:R-:W-:-:S03]  /*1da20*/  @!P0 LEA R12, P4, R210, R8, 0x2 ;  /* 0x00000008d20c8211 */ /* 0x004fc600078810ff */
[----:B------:R3:W-:Y:S01]  /*1da30*/  @!P2 ST.E.64 desc[UR60][R10.64], R94 ;  /* 0x0000005e0a00a985 */ /* 0x0007e2000c101b3c */
[C---:B------:R-:W-:Y:S02]  /*1da40*/  @!P5 LEA R8, P3, R209.reuse, R8, 0x2 ;  /* 0x00000008d108d211 */ /* 0x040fe400078610ff */
[-C--:B------:R-:W-:Y:S01]  /*1da50*/  @!P0 LEA.HI.X R13, R210, R9.reuse, R229, 0x2, P4 ;  /* 0x00000009d20d8211 */ /* 0x080fe200020f14e5 */
[----:B------:R3:W-:Y:S01]  /*1da60*/  @!P1 ST.E.64 desc[UR60][R14.64], R76 ;  /* 0x0000004c0e009985 */ /* 0x0007e2000c101b3c */
[----:B------:R-:W-:-:S03]  /*1da70*/  @!P5 LEA.HI.X R9, R209, R9, R228, 0x2, P3 ;  /* 0x00000009d109d211 */ /* 0x000fc600018f14e4 */
[----:B------:R3:W-:Y:S04]  /*1da80*/  @!P0 ST.E.64 desc[UR60][R12.64], R80 ;  /* 0x000000500c008985 */ /* 0x0007e8000c101b3c */
[----:B------:R3:W-:Y:S02]  /*1da90*/  @!P5 ST.E.64 desc[UR60][R8.64], R84 ;  /* 0x000000540800d985 */ /* 0x0007e4000c101b3c */
.L_x_2886:
[----:B------:R-:W-:Y:S05]  /*1daa0*/  BSYNC B1 ;  /* 0x0000000000017941 */ /* 0x000fea0003800000 */
.L_x_2885:
        /* <DEDUP_REMOVED lines=31> */
[-C--:B-1----:R-:W-:Y:S02]  /*1dca0*/  @!P0 LEA R10, P4, R218, R8.reuse, 0x2 ;  /* 0x00000008da0a8211 */ /* 0x082fe400078810ff */
[-C--:B--2---:R-:W-:Y:S01]  /*1dcb0*/  @!P2 LEA R14, P6, R216, R8.reuse, 0x2 ;  /* 0x00000008d80ea211 */ /* 0x084fe200078c10ff */
[----:B------:R-:W-:Y:S01]  /*1dcc0*/  @!P5 ST.E.64 desc[UR60][R26.64], R46 ;  /* 0x0000002e1a00d985 */ /* 0x000fe2000c101b3c */
[----:B------:R-:W-:Y:S02]  /*1dcd0*/  @!P1 LEA R12, P5, R217, R8, 0x2 ;  /* 0x00000008d90c9211 */ /* 0x000fe400078a10ff */
[----:B------:R-:W-:-:S02]  /*1dce0*/  @!P0 LEA.HI.X R11, R218, R9, R36, 0x2, P4 ;  /* 0x00000009da0b8211 */ /* 0x000fc400020f1424 */
[-C--:B------:R-:W-:Y:S02]  /*1dcf0*/  @!P1 LEA.HI.X R13, R217, R9.reuse, R35, 0x2, P5 ;  /* 0x00000009d90d9211 */ /* 0x080fe400028f1423 */
[----:B------:R-:W-:Y:S01]  /*1dd00*/  ISETP.GE.AND P4, PT, R214, UR4, PT ;  /* 0x00000004d6007c0c */ /* 0x000fe2000bf86270 */
[----:B------:R-:W-:Y:S01]  /*1dd10*/  @!P0 ST.E.64 desc[UR60][R10.64], R50 ;  /* 0x000000320a008985 */ /* 0x000fe2000c101b3c */
[----:B------:R-:W-:Y:S02]  /*1dd20*/  @!P2 LEA.HI.X R15, R216, R9, R34, 0x2, P6 ;  /* 0x00000009d80fa211 */ /* 0x000fe400030f1422 */
[----:B---3--:R-:W-:Y:S01]  /*1dd30*/  @!P3 LEA R20, P5, R215, R8, 0x2 ;  /* 0x00000008d714b211 */ /* 0x008fe200078a10ff */
[----:B------:R1:W-:Y:S01]  /*1dd40*/  @!P1 ST.E.64 desc[UR60][R12.64], R54 ;  /* 0x000000360c009985 */ /* 0x0003e2000c101b3c */
[----:B------:R-:W-:Y:S02]  /*1dd50*/  ISETP.GE.AND P1, PT, R212, UR4, PT ;  /* 0x00000004d4007c0c */ /* 0x000fe4000bf26270 */
[----:B------:R-:W-:Y:S01]  /*1dd60*/  ISETP.GE.AND P0, PT, R211, UR4, PT ;  /* 0x00000004d3007c0c */ /* 0x000fe2000bf06270 */
[----:B------:R2:W-:Y:S01]  /*1dd70*/  @!P2 ST.E.64 desc[UR60][R14.64], R58 ;  /* 0x0000003a0e00a985 */ /* 0x0005e2000c101b3c */
[----:B------:R-:W-:-:S02]  /*1dd80*/  ISETP.GE.AND P2, PT, R213, UR4, PT ;  /* 0x00000004d5007c0c */ /* 0x000fc4000bf46270 */
[-C--:B------:R-:W-:Y:S02]  /*1dd90*/  @!P3 LEA.HI.X R21, R215, R9.reuse, R33, 0x2, P5 ;  /* 0x00000009d715b211 */ /* 0x080fe400028f1421 */
[----:B------:R-:W-:Y:S02]  /*1dda0*/  ISETP.GE.AND P5, PT, R210, UR4, PT ;  /* 0x00000004d2007c0c */ /* 0x000fe4000bfa6270 */
[CC--:B----4-:R-:W-:Y:S01]  /*1ddb0*/  @!P4 LEA R24, P6, R214.reuse, R8.reuse, 0x2 ;  /* 0x00000008d618c211 */ /* 0x0d0fe200078c10ff */
[----:B------:R4:W-:Y:S03]  /*1ddc0*/  @!P3 ST.E.64 desc[UR60][R20.64], R62 ;  /* 0x0000003e1400b985 */ /* 0x0009e6000c101b3c */
[----:B------:R-:W-:Y:S02]  /*1ddd0*/  @!P4 LEA.HI.X R25, R214, R9, R32, 0x2, P6 ;  /* 0x00000009d619c211 */ /* 0x000fe400030f1420 */
[----:B-1----:R-:W-:-:S02]  /*1dde0*/  @!P1 LEA R12, P6, R212, R8, 0x2 ;  /* 0x00000008d40c9211 */ /* 0x002fc400078c10ff */
[-C--:B------:R-:W-:Y:S01]  /*1ddf0*/  @!P2 LEA R10, P3, R213, R8.reuse, 0x2 ;  /* 0x00000008d50aa211 */ /* 0x080fe200078610ff */
[----:B------:R4:W-:Y:S01]  /*1de00*/  @!P4 ST.E.64 desc[UR60][R24.64], R66 ;  /* 0x000000421800c985 */ /* 0x0009e2000c101b3c */
[-C--:B--2---:R-:W-:Y:S02]  /*1de10*/  @!P0 LEA R14, P4, R211, R8.reuse, 0x2 ;  /* 0x00000008d30e8211 */ /* 0x084fe400078810ff */
        /* <DEDUP_REMOVED lines=15> */
.L_x_2875:
        /* <DEDUP_REMOVED lines=11> */
[----:B------:R-:W-:-:S04]  /*1dfc0*/  @P1 IADD3 R10, P2, R203, UR6, RZ ;  /* 0x00000006cb0a1c10 */ /* 0x000fc8000ff5e0ff */
[----:B------:R-:W-:Y:S01]  /*1dfd0*/  @P1 IADD3.X R11, R204, UR7, RZ, P2, !PT ;  /* 0x00000007cc0b1c10 */ /* 0x000fe200097fe4ff */
[----:B------:R0:W5:Y:S04]  /*1dfe0*/  @P0 LDG.E R3, desc[UR60][R8.64] ;  /* 0x0000003c08030981 */ /* 0x000168000c1e1900 */
[----:B------:R0:W5:Y:S01]  /*1dff0*/  @P1 LDG.E R0, desc[UR60][R10.64] ;  /* 0x0000003c0a001981 */ /* 0x000162000c1e1900 */
[----:B------:R-:W-:Y:S01]  /*1e000*/  ISETP.NE.AND P2, PT, R201, RZ, PT ;  /* 0x000000ffc900720c */ /* 0x000fe20003f45270 */
[----:B------:R-:W3:-:S12]  /*1e010*/  S2R R33, SR_TID.X ;  /* 0x0000000000217919 */ /* 0x000ed80000002100 */
[----:B------:R-:W1:Y:S01]  /*1e020*/  @!P2 LDC R201, c[0x0][0xad4] ;  /* 0x0002b500ffc9ab82 */ /* 0x000e620000000800 */
[----:B---3--:R-:W-:Y:S01]  /*1e030*/  VIADD R4, R33, 0xffffff80 ;  /* 0xffffff8021047836 */ /* 0x008fe20000000000 */
[----:B-1----:R-:W-:-:S04]  /*1e040*/  ISETP.GT.AND P2, PT, R201, 0x1, PT ;  /* 0x00000001c900780c */ /* 0x002fc80003f44270 */
[----:B------:R-:W-:Y:S01]  /*1e050*/  ISETP.GT.AND P3, PT, R4, 0x7f, PT ;  /* 0x0000007f0400780c */ /* 0x000fe20003f64270 */
[----:B0-----:R-:W-:-:S12]  /*1e060*/  @P1 BRA `(.L_x_2887) ;  /* 0x0000000000101947 */ /* 0x001fd80003800000 */
[----:B------:R-:W-:Y:S05]  /*1e070*/  @!P0 BRA `(.L_x_2887) ;  /* 0x00000000000c8947 */ /* 0x000fea0003800000 */
[----:B------:R-:W3:Y:S04]  /*1e080*/  LDG.E R11, desc[UR60][R8.64] ;  /* 0x0000003c080b7981 */ /* 0x000ee8000c1e1900 */
[----:B-----5:R-:W3:Y:S02]  /*1e090*/  LDG.E R0, desc[UR60][R8.64+0x4] ;  /* 0x0000043c08007981 */ /* 0x020ee4000c1e1900 */
[----:B---3--:R-:W-:-:S07]  /*1e0a0*/  IMAD.IADD R0, R0, 0x1, -R11 ;  /* 0x0000000100007824 */ /* 0x008fce00078e0a0b */
.L_x_2887:
[----:B------:R-:W-:Y:S01]  /*1e0b0*/  BSSY B1, `(.L_x_2888) ;  /* 0x0000035000017945 */ /* 0x000fe20003800000 */
[----:B------:R-:W-:Y:S02]  /*1e0c0*/  SEL R31, R202, RZ, !P0 ;  /* 0x000000ffca1f7207 */ /* 0x000fe40004000000 */
        /* <DEDUP_REMOVED lines=13> */
[----:B------:R-:W-:Y:S02]  /*1e1a0*/  SEL R26, R26, 0x978, P0 ;  /* 0x000009781a1a7807 */ /* 0x000fe40000000000 */
[----:B------:R-:W-:-:S03]  /*1e1b0*/  SEL R207, R207, RZ, P0 ;  /* 0x000000ffcfcf7207 */ /* 0x000fc60000000000 */
[----:B------:R-:W1:Y:S08]  /*1e1c0*/  LDC.64 R24, c[0x0][R26+0x220] ;  /* 0x000088001a187b82 */ /* 0x000e700000000a00 */
[----:B------:R-:W4:Y:S08]  /*1e1d0*/  LDC.64 R20, c[0x0][R26+0x218] ;  /* 0x000086001a147b82 */ /* 0x000f300000000a00 */
[----:B------:R-:W3:Y:S08]  /*1e1e0*/  LDC.64 R12, c[0x0][R26+0x228] ;  /* 0x00008a001a0c7b82 */ /* 0x000ef00000000a00 */
[----:B------:R-:W5:Y:S08]  /*1e1f0*/  LDC.64 R10, c[0x0][R26+0x210] ;  /* 0x000084001a0a7b82 */ /* 0x000f700000000a00 */
[----:B------:R-:W2:Y:S08]  /*1e200*/  @P1 LDC R4, c[0x0][0xbec] ;  /* 0x0002fb00ff041b82 */ /* 0x000eb00000000800 */
[----:B------:R-:W3:Y:S01]  /*1e210*/  @P1 LDC R37, c[0x0][0xbf0] ;  /* 0x0002fc00ff251b82 */ /* 0x000ee20000000800 */
[----:B-1----:R-:W-:-:S07]  /*1e220*/  IMAD R25, R25, R31, RZ ;  /* 0x0000001f19197224 */ /* 0x002fce00078e02ff */
[----:B0-----:R-:W0:Y:S01]  /*1e230*/  @!P0 LDC R8, c[0x0][0xb50] ;  /* 0x0002d400ff088b82 */ /* 0x001e220000000800 */
[----:B------:R-:W-:-:S04]  /*1e240*/  IMAD.WIDE.U32 R14, R24, R31, RZ ;  /* 0x0000001f180e7225 */ /* 0x000fc800078e00ff */
[----:B------:R-:W-:Y:S02]  /*1e250*/  IMAD R25, R24, R223, R25 ;  /* 0x000000df18197224 */ /* 0x000fe400078e0219 */
[----:B--2---:R-:W-:Y:S01]  /*1e260*/  @P1 IMAD.HI.U32 R4, R33, R4, RZ ;  /* 0x0000000421041227 */ /* 0x004fe200078e00ff */
[----:B------:R-:W1:Y:S03]  /*1e270*/  @!P0 LDC R9, c[0x0][0xb54] ;  /* 0x0002d500ff098b82 */ /* 0x000e660000000800 */
[-C--:B----4-:R-:W-:Y:S02]  /*1e280*/  IMAD R29, R21, R165.reuse, RZ ;  /* 0x000000a5151d7224 */ /* 0x090fe400078e02ff */
[----:B------:R-:W-:Y:S01]  /*1e290*/  IMAD.WIDE.U32 R20, R20, R165, RZ ;  /* 0x000000a514147225 */ /* 0x000fe200078e00ff */
[----:B---3--:R-:W-:-:S03]  /*1e2a0*/  @P1 SHF.R.U32.HI R27, RZ, R37, R4 ;  /* 0x00000025ff1b1219 */ /* 0x008fc60000011604 */
[----:B------:R-:W-:Y:S01]  /*1e2b0*/  IMAD.IADD R29, R21, 0x1, R29 ;  /* 0x00000001151d7824 */ /* 0x000fe200078e021d */
[----:B------:R-:W-:Y:S01]  /*1e2c0*/  IADD3 R20, P1, P3, R14, R20, R3 ;  /* 0x000000140e147210 */ /* 0x000fe20007b3e003 */
[----:B------:R-:W-:Y:S02]  /*1e2d0*/  IMAD.IADD R25, R15, 0x1, R25 ;  /* 0x000000010f197824 */ /* 0x000fe400078e0219 */
[----:B------:R-:W-:Y:S02]  /*1e2e0*/  IMAD.MOV R4, RZ, RZ, -R27 ;  /* 0x000000ffff047224 */ /* 0x000fe400078e0a1b */
[-C--:B------:R-:W-:Y:S02]  /*1e2f0*/  IMAD R21, R13, R207.reuse, RZ ;  /* 0x000000cf0d157224 */ /* 0x080fe400078e02ff */
[----:B------:R-:W-:-:S04]  /*1e300*/  IMAD.WIDE.U32 R12, R12, R207, RZ ;  /* 0x000000cf0c0c7225 */ /* 0x000fc800078e00ff */
[----:B------:R-:W-:Y:S01]  /*1e310*/  IMAD R15, R35, R4, R33 ;  /* 0x00000004230f7224 */ /* 0x000fe200078e0221 */
[----:B------:R-:W-:Y:S01]  /*1e320*/  IADD3.X R4, R25, R29, R28, P1, P3 ;  /* 0x0000001d19047210 */ /* 0x000fe20000fe641c */
[----:B------:R-:W-:Y:S01]  /*1e330*/  IMAD.IADD R21, R13, 0x1, R21 ;  /* 0x000000010d157824 */ /* 0x000fe200078e0215 */
[----:B------:R-:W-:Y:S02]  /*1e340*/  IADD3 R12, P0, P1, R27, R20, R12 ;  /* 0x000000141b0c7210 */ /* 0x000fe4000791e00c */
[----:B------:R-:W-:-:S04]  /*1e350*/  SHF.R.S32.HI R27, RZ, 0x1f, R27 ;  /* 0x0000001fff1b7819 */ /* 0x000fc8000001141b */
[----:B------:R-:W-:Y:S01]  /*1e360*/  IADD3.X R13, R27, R4, R21, P0, P1 ;  /* 0x000000041b0d7210 */ /* 0x000fe200007e2415 */
[----:B-----5:R-:W-:Y:S01]  /*1e370*/  IMAD R4, R11, R15, RZ ;  /* 0x0000000f0b047224 */ /* 0x020fe200078e02ff */
[----:B------:R-:W-:-:S05]  /*1e380*/  SHF.R.S32.HI R21, RZ, 0x1f, R15 ;  /* 0x0000001fff157819 */ /* 0x000fca000001140f */
[C---:B------:R-:W-:Y:S02]  /*1e390*/  IMAD R21, R10.reuse, R21, R4 ;  /* 0x000000150a157224 */ /* 0x040fe400078e0204 */
[----:B------:R-:W-:-:S04]  /*1e3a0*/  IMAD.WIDE.U32 R10, R10, R15, R12 ;  /* 0x0000000f0a0a7225 */ /* 0x000fc800078e000c */
[----:B------:R-:W-:Y:S01]  /*1e3b0*/  IMAD.IADD R4, R11, 0x1, R21 ;  /* 0x000000010b047824 */ /* 0x000fe200078e0215 */
[----:B0-----:R-:W-:Y:S01]  /*1e3c0*/  LEA R8, P0, R10, R8, 0x2 ;  /* 0x000000080a087211 */ /* 0x001fe200078010ff */
[----:B------:R-:W-:-:S03]  /*1e3d0*/  IMAD.MOV.U32 R11, RZ, RZ, -0x800000 ;  /* 0xff800000ff0b7424 */ /* 0x000fc600078e00ff */
[----:B-1----:R-:W-:-:S05]  /*1e3e0*/  LEA.HI.X R9, R10, R9, R4, 0x2, P0 ;  /* 0x000000090a097211 */ /* 0x002fca00000f1404 */
[----:B------:R0:W-:Y:S04]  /*1e3f0*/  STG.E desc[UR60][R8.64], R11 ;  /* 0x0000000b08007986 */ /* 0x0001e8000c10193c */
.L_x_2889:
[----:B------:R-:W-:Y:S05]  /*1e400*/  BSYNC B1 ;  /* 0x0000000000017941 */ /* 0x000fea0003800000 */
.L_x_2888:
[----:B------:R-:W-:Y:S05]  /*1e410*/  @P2 BRA `(.L_x_2884) ;  /* 0x0000000400a02947 */ /* 0x000fea0003800000 */
[----:B------:R-:W1:Y:S01]  /*1e420*/  LDC R15, c[0x0][0xbe8] ;  /* 0x0002fa00ff0f7b82 */ /* 0x000e620000000800 */
[----:B------:R-:W-:Y:S01]  /*1e430*/  ULDC.64 UR4, c[0x0][0xaa0] ;  /* 0x0002a80000047ab9 */ /* 0x000fe20000000a00 */
[----:B------:R-:W-:Y:S01]  /*1e440*/  ULDC.64 UR6, c[0x0][0xaf0] ;  /* 0x0002bc0000067ab9 */ /* 0x000fe20000000a00 */
[----:B------:R-:W-:Y:S01]  /*1e450*/  IMAD R4, R28, UR4, RZ ;  /* 0x000000041c047c24 */ /* 0x000fe2000f8e02ff */
[----:B------:R-:W-:Y:S01]  /*1e460*/  BSSY B1, `(.L_x_2890) ;  /* 0x0000039000017945 */ /* 0x000fe20003800000 */
[C---:B0-----:R-:W-:Y:S01]  /*1e470*/  IMAD.WIDE.U32 R8, R3.reuse, UR4, RZ ;  /* 0x0000000403087c25 */ /* 0x041fe2000f8e00ff */
[----:B------:R-:W-:Y:S02]  /*1e480*/  SHF.R.S32.HI R12, RZ, 0x1f, R192 ;  /* 0x0000001fff0c7819 */ /* 0x000fe400000114c0 */
[----:B------:R-:W-:Y:S01]  /*1e490*/  SHF.R.S32.HI R14, RZ, 0x1f, R189 ;  /* 0x0000001fff0e7819 */ /* 0x000fe200000114bd */
[----:B------:R-:W-:Y:S01]  /*1e4a0*/  IMAD R11, R3, UR5, R4 ;  /* 0x00000005030b7c24 */ /* 0x000fe2000f8e0204 */
[----:B------:R-:W-:Y:S01]  /*1e4b0*/  ULDC.64 UR4, c[0x0][0xae8] ;  /* 0x0002ba0000047ab9 */ /* 0x000fe20000000a00 */
[----:B------:R-:W-:-:S02]  /*1e4c0*/  IMAD R3, R200, 0x20, R224 ;  /* 0x00000020c8037824 */ /* 0x000fc400078e02e0 */
[----:B------:R-:W-:Y:S02]  /*1e4d0*/  IMAD.IADD R9, R9, 0x1, R11 ;  /* 0x0000000109097824 */ /* 0x000fe400078e020b */
[----:B------:R-:W-:Y:S02]  /*1e4e0*/  IMAD.IADD R13, R186, 0x1, R3 ;  /* 0x00000001ba0d7824 */ /* 0x000fe400078e0203 */
[----:B------:R-:W-:-:S04]  /*1e4f0*/  IMAD.WIDE.U32 R8, R165, UR4, R8 ;  /* 0x00000004a5087c25 */ /* 0x000fc8000f8e0008 */
[----:B------:R-:W-:Y:S02]  /*1e500*/  IMAD.MOV.U32 R3, RZ, RZ, R13 ;  /* 0x000000ffff037224 */ /* 0x000fe400078e000d */
[----:B------:R-:W-:Y:S01]  /*1e510*/  IMAD R9, R165, UR5, R9 ;  /* 0x00000005a5097c24 */ /* 0x000fe2000f8e0209 */
[----:B-1----:R-:W-:Y:S01]  /*1e520*/  ISETP.NE.AND P0, PT, R15, 0x1, PT ;  /* 0x000000010f00780c */ /* 0x002fe20003f05270 */
[----:B------:R-:W-:Y:S01]  /*1e530*/  ULDC.64 UR4, c[0x0][0xae0] ;  /* 0x0002b80000047ab9 */ /* 0x000fe20000000a00 */
[----:B------:R-:W-:Y:S02]  /*1e540*/  IMAD.IADD R186, R224, 0x1, R186 ;  /* 0x00000001e0ba7824 */ /* 0x000fe400078e02ba */
[----:B------:R-:W-:-:S09]  /*1e550*/  IMAD.WIDE.U32 R8, R31, UR6, R8 ;  /* 0x000000061f087c25 */ /* 0x000fd2000f8e0008 */
[----:B------:R-:W0:Y:S08]  /*1e560*/  @P0 LDC R10, c[0x0][0xbec] ;  /* 0x0002fb00ff0a0b82 */ /* 0x000e300000000800 */
[----:B------:R-:W1:Y:S01]  /*1e570*/  @P0 LDC R21, c[0x0][0xbf0] ;  /* 0x0002fc00ff150b82 */ /* 0x000e620000000800 */
[----:B0-----:R-:W-:-:S04]  /*1e580*/  @P0 IMAD.HI.U32 R4, R13, R10, RZ ;  /* 0x0000000a0d040227 */ /* 0x001fc800078e00ff */
[----:B------:R-:W-:Y:S01]  /*1e590*/  IMAD R10, R223, UR6, RZ ;  /* 0x00000006df0a7c24 */ /* 0x000fe2000f8e02ff */
[----:B-1----:R-:W-:-:S03]  /*1e5a0*/  @P0 SHF.R.U32.HI R3, RZ, R21, R4 ;  /* 0x00000015ff030219 */ /* 0x002fc60000011604 */
[----:B------:R-:W-:Y:S01]  /*1e5b0*/  IMAD R11, R31, UR7, R10 ;  /* 0x000000071f0b7c24 */ /* 0x000fe2000f8e020a */
[--C-:B------:R-:W-:Y:S01]  /*1e5c0*/  SHF.R.S32.HI R4, RZ, 0x1f, R3.reuse ;  /* 0x0000001fff047819 */ /* 0x100fe20000011403 */
[----:B------:R-:W-:Y:S02]  /*1e5d0*/  IMAD.MOV R10, RZ, RZ, -R3 ;  /* 0x000000ffff0a7224 */ /* 0x000fe400078e0a03 */
[----:B------:R-:W-:Y:S02]  /*1e5e0*/  IMAD.IADD R9, R9, 0x1, R11 ;  /* 0x0000000109097824 */ /* 0x000fe400078e020b */
[----:B------:R-:W-:Y:S02]  /*1e5f0*/  IMAD R4, R4, UR4, RZ ;  /* 0x0000000404047c24 */ /* 0x000fe4000f8e02ff */
[----:B------:R-:W-:Y:S02]  /*1e600*/  IMAD R11, R15, R10, R13 ;  /* 0x0000000a0f0b7224 */ /* 0x000fe400078e020d */
[----:B------:R-:W-:-:S02]  /*1e610*/  IMAD R13, R3, UR5, R4 ;  /* 0x00000005030d7c24 */ /* 0x000fc4000f8e0204 */
[----:B------:R-:W-:Y:S01]  /*1e620*/  IMAD.WIDE.U32 R8, R3, UR4, R8 ;  /* 0x0000000403087c25 */ /* 0x000fe2000f8e0008 */
[----:B------:R-:W-:Y:S01]  /*1e630*/  SHF.R.S32.HI R3, RZ, 0x1f, R11 ;  /* 0x0000001fff037819 */ /* 0x000fe2000001140b */
[----:B------:R-:W-:Y:S02]  /*1e640*/  ULDC.64 UR4, c[0x0][0xad8] ;  /* 0x0002b60000047ab9 */ /* 0x000fe40000000a00 */
[----:B------:R-:W-:Y:S02]  /*1e650*/  IMAD.IADD R9, R9, 0x1, R13 ;  /* 0x0000000109097824 */ /* 0x000fe400078e020d */
[----:B------:R-:W-:Y:S02]  /*1e660*/  IMAD R4, R3, UR4, RZ ;  /* 0x0000000403047c24 */ /* 0x000fe4000f8e02ff */
[----:B------:R-:W-:Y:S02]  /*1e670*/  IMAD R15, R0, R15, RZ ;  /* 0x0000000f000f7224 */ /* 0x000fe400078e02ff */
[----:B------:R-:W-:-:S02]  /*1e680*/  IMAD R3, R11, UR5, R4 ;  /* 0x000000050b037c24 */ /* 0x000fc4000f8e0204 */
[----:B------:R-:W-:Y:S01]  /*1e690*/  IMAD.WIDE.U32 R8, R11, UR4, R8 ;  /* 0x000000040b087c25 */ /* 0x000fe2000f8e0008 */
[C---:B------:R-:W-:Y:S01]  /*1e6a0*/  ISETP.GE.AND P2, PT, R186.reuse, R15, PT ;  /* 0x0000000fba00720c */ /* 0x040fe20003f46270 */
[----:B------:R-:W-:Y:S02]  /*1e6b0*/  ULDC.64 UR4, c[0x0][0xa80] ;  /* 0x0002a00000047ab9 */ /* 0x000fe40000000a00 */
        /* <DEDUP_REMOVED lines=8> */
[----:B------:R0:W3:Y:S01]  /*1e740*/  SHFL.IDX PT, R0, R3, RZ, 0x181f ;  /* 0x00181fff03007589 */ /* 0x0000e200000e0000 */
[----:B------:R-:W-:Y:S10]  /*1e750*/  @P2 BRA `(.L_x_2891) ;  /* 0x0000000000242947 */ /* 0x000ff40003800000 */
[----:B------:R-:W-:Y:S02]  /*1e760*/  ULDC UR4, c[0x0][0xac8] ;  /* 0x0002b20000047ab9 */ /* 0x000fe40000000800 */
[----:B------:R-:W-:Y:S02]  /*1e770*/  ISETP.GE.AND P4, PT, R189, UR4, PT ;  /* 0x00000004bd007c0c */ /* 0x000fe4000bf86270 */
[----:B------:R-:W-:-:S11]  /*1e780*/  ISETP.GE.AND P5, PT, R192, UR4, PT ;  /* 0x00000004c0007c0c */ /* 0x000fd6000bfa6270 */
[CC--:B-1----:R-:W-:Y:S02]  /*1e790*/  @!P4 LEA R10, P2, R189.reuse, R8.reuse, 0x1 ;  /* 0x00000008bd0ac211 */ /* 0x0c2fe400078408ff */
[C---:B------:R-:W-:Y:S02]  /*1e7a0*/  @!P5 LEA R8, P3, R192.reuse, R8, 0x1 ;  /* 0x00000008c008d211 */ /* 0x040fe400078608ff */
[-C--:B---3--:R-:W-:Y:S02]  /*1e7b0*/  @!P4 LEA.HI.X R11, R189, R0.reuse, R14, 0x1, P2 ;  /* 0x00000000bd0bc211 */ /* 0x088fe400010f0c0e */
[----:B------:R-:W-:-:S03]  /*1e7c0*/  @!P5 LEA.HI.X R9, R192, R0, R12, 0x1, P3 ;  /* 0x00000000c009d211 */ /* 0x000fc600018f0c0c */
[----:B------:R1:W-:Y:S04]  /*1e7d0*/  @!P4 ST.E.128 desc[UR60][R10.64], RZ ;  /* 0x000000ff0a00c985 */ /* 0x0003e8000c101d3c */
[----:B------:R1:W-:Y:S02]  /*1e7e0*/  @!P5 ST.E.128 desc[UR60][R8.64], RZ ;  /* 0x000000ff0800d985 */ /* 0x0003e4000c101d3c */
.L_x_2891:
[----:B------:R-:W-:Y:S05]  /*1e7f0*/  BSYNC B1 ;  /* 0x0000000000017941 */ /* 0x000fea0003800000 */
.L_x_2890:
[----:B---3--:R3:W0:Y:S01]  /*1e800*/  SHFL.IDX PT, R0, R3, 0x1, 0x181f ;  /* 0x00381f0003007f89 */ /* 0x00862200000e0000 */
[----:B------:R-:W-:Y:S03]  /*1e810*/  BSSY B1, `(.L_x_2892) ;  /* 0x000000c000017945 */ /* 0x000fe60003800000 */
[----:B-1----:R3:W1:Y:S01]  /*1e820*/  SHFL.IDX PT, R8, R4, 0x1, 0x181f ;  /* 0x00381f0004087f89 */ /* 0x00266200000e0000 */
        /* <DEDUP_REMOVED lines=10> */
.L_x_2893:
[----:B------:R-:W-:Y:S05]  /*1e8d0*/  BSYNC B1 ;  /* 0x0000000000017941 */ /* 0x000fea0003800000 */
.L_x_2892:
[----:B0-----:R0:W0:Y:S01]  /*1e8e0*/  SHFL.IDX PT, R0, R3, 0x2, 0x181f ;  /* 0x00581f0003007f89 */ /* 0x00102200000e0000 */
[----:B------:R-:W-:Y:S03]  /*1e8f0*/  BSSY B1, `(.L_x_2894) ;  /* 0x000000c000017945 */ /* 0x000fe60003800000 */
[----:B-1----:R1:W0:Y:S01]  /*1e900*/  SHFL.IDX PT, R8, R4, 0x2, 0x181f ;  /* 0x00581f0004087f89 */ /* 0x00222200000e0000 */
        /* <DEDUP_REMOVED lines=10> */
.L_x_2895:
[----:B------:R-:W-:Y:S05]  /*1e9b0*/  BSYNC B1 ;  /* 0x0000000000017941 */ /* 0x000fea0003800000 */
.L_x_2894:
[----:B0-----:R-:W-:Y:S01]  /*1e9c0*/  VIADD R0, R186, 0x60 ;  /* 0x00000060ba007836 */ /* 0x001fe20000000000 */
[----:B---3--:R-:W0:Y:S04]  /*1e9d0*/  SHFL.IDX PT, R3, R3, 0x3, 0x181f ;  /* 0x00781f0003037f89 */ /* 0x008e2800000e0000 */
[----:B------:R-:W-:Y:S01]  /*1e9e0*/  ISETP.GE.AND P0, PT, R0, R15, PT ;  /* 0x0000000f0000720c */ /* 0x000fe20003f06270 */
[----:B-1----:R-:W1:-:S12]  /*1e9f0*/  SHFL.IDX PT, R4, R4, 0x3, 0x181f ;  /* 0x00781f0004047f89 */ /* 0x002e5800000e0000 */
        /* <DEDUP_REMOVED lines=10> */
.L_x_2884:
[----:B------:R-:W-:Y:S05]  /*1eaa0*/  BSYNC B0 ;  /* 0x0000000000007941 */ /* 0x000fea0003800000 */
.L_x_2874:
[----:B------:R-:W-:Y:S02]  /*1eab0*/  ULDC UR4, c[0x0][0xc3c] ;  /* 0x00030f0000047ab9 */ /* 0x000fe40000000800 */
[----:B------:R-:W-:-:S13]  /*1eac0*/  ISETP.GE.AND P0, PT, R7, UR4, PT ;  /* 0x0000000407007c0c */ /* 0x000fda000bf06270 */
[----:B------:R-:W-:Y:S05]  /*1ead0*/  @!P0 BRA `(.L_x_2896) ;  /* 0xfffffe2800908947 */ /* 0x000fea000383ffff */
[----:B------:R-:W-:Y:S05]  /*1eae0*/  BRA `(.L_x_2653) ;  /* 0x0000007800947947 */ /* 0x000fea0003800000 */
.L_x_2651:
        /* <DEDUP_REMOVED lines=16> */
.L_x_2897:
        /* <DEDUP_REMOVED lines=37> */
[----:B0-----:R-:W-:Y:S02]  /*1ee40*/  ISETP.GT.AND P6, PT, R9, UR6, PT ;  /* 0x0000000609007c0c */ /* 0x001fe4000bfc4270 */
[----:B------:R-:W-:-:S11]  /*1ee50*/  MOV R4, R9 ;  /* 0x0000000900047202 */ /* 0x000fd60000000f00 */
[----:B------:R-:W-:Y:S05]  /*1ee60*/  @P6 BRA `(.L_x_2899) ;  /* 0x0000000000a06947 */ /* 0x000fea0003800000 */
[----:B------:R-:W-:Y:S01]  /*1ee70*/  IMAD.MOV.U32 R9, RZ, RZ, R4 ;  /* 0x000000ffff097224 */ /* 0x000fe200078e0004 */
[----:B------:R-:W-:Y:S01]  /*1ee80*/  UMOV UR4, URZ ;  /* 0x0000003f00047c82 */ /* 0x000fe20008000000 */
[----:B------:R-:W-:-:S05]  /*1ee90*/  ULDC UR5, c[0x0][0xc38] ;  /* 0x00030e0000057ab9 */ /* 0x000fca0000000800 */
.L_x_2901:
        /* <DEDUP_REMOVED lines=37> */
.L_x_2899:
        /* <DEDUP_REMOVED lines=13> */
.L_x_2902:
        /* <DEDUP_REMOVED lines=62> */
.L_x_2903:
        /* <DEDUP_REMOVED lines=26> */
[----:B------:R-:W-:Y:S02]  /*1f740*/  @!P2 IADD3 R2, -R2, RZ, RZ ;  /* 0x000000ff0202a210 */ /* 0x000fe40007ffe1ff */
        /* <DEDUP_REMOVED lines=34> */
.L_x_2904:
[----:B------:R-:W-:-:S05]  /*1f970*/  LOP3.LUT R2, RZ, R2, RZ, 0x33, !PT ;  /* 0x00000002ff027212 */ /* 0x000fca00078e33ff */
[----:B------:R-:W-:Y:S01]  /*1f980*/  IMAD.IADD R17, R7, 0x1, R2 ;  /* 0x0000000107117824 */ /* 0x000fe200078e0202 */
[----:B------:R-:W-:Y:S06]  /*1f990*/  BRA `(.L_x_2905) ;  /* 0x00000000000c7947 */ /* 0x000fec0003800000 */
.L_x_2900:
[----:B------:R-:W-:Y:S02]  /*1f9a0*/  IMAD.MOV.U32 R17, RZ, RZ, RZ ;  /* 0x000000ffff117224 */ /* 0x000fe400078e00ff */
[----:B------:R-:W-:Y:S02]  /*1f9b0*/  IMAD.U32 R16, RZ, RZ, UR6 ;  /* 0x00000006ff107e24 */ /* 0x000fe4000f8e00ff */
[----:B------:R-:W-:-:S07]  /*1f9c0*/  IMAD.MOV.U32 R18, RZ, RZ, RZ ;  /* 0x000000ffff127224 */ /* 0x000fce00078e00ff */
.L_x_2905:
[----:B------:R-:W-:-:S13]  /*1f9d0*/  ISETP.NE.AND P0, PT, R6, RZ, PT ;  /* 0x000000ff0600720c */ /* 0x000fda0003f05270 */
[----:B------:R-:W0:Y:S01]  /*1f9e0*/  @!P0 S2R R3, SR_CgaCtaId ;  /* 0x0000000000038919 */ /* 0x000e220000008800 */
[----:B------:R-:W-:-:S04]  /*1f9f0*/  @!P0 MOV R2, 0x400 ;  /* 0x0000040000028802 */ /* 0x000fc80000000f00 */
[----:B0-----:R-:W-:-:S05]  /*1fa00*/  @!P0 LEA R2, R3, R2, 0x18 ;  /* 0x0000000203028211 */ /* 0x001fca00078ec0ff */
[----:B------:R1:W-:Y:S01]  /*1fa10*/  @!P0 STS.128 [R2+0x2a8d0], R16 ;  /* 0x02a8d01002008388 */ /* 0x0003e20000000c00 */
[----:B------:R-:W-:Y:S06]  /*1fa20*/  BAR.ARV 0x5, 0x180 ;  /* 0x0146000000007b1d */ /* 0x000fec0000002000 */
.L_x_2898:
        /* <DEDUP_REMOVED lines=34> */
.L_x_3011:
[----:B0-----:R-:W0:Y:S02]  /*1fc50*/  LDC.64 R32, c[0x0][0xc88] ;  /* 0x00032200ff207b82 */ /* 0x001e240000000a00 */
[----:B0-----:R-:W-:-:S06]  /*1fc60*/  IMAD.WIDE R32, R19, 0x4, R32 ;  /* 0x0000000413207825 */ /* 0x001fcc00078e0220 */
        /* <DEDUP_REMOVED lines=12> */
[C---:B------:R-:W-:Y:S01]  /*1fd30*/  @P0 LEA R2, P1, R32.reuse, UR4, 0x2 ;  /* 0x0000000420020c11 */ /* 0x040fe2000f8210ff */
[C---:B------:R-:W-:Y:S01]  /*1fd40*/  IMAD.SHL.U32 R24, R32.reuse, 0x4, RZ ;  /* 0x0000000420187824 */ /* 0x040fe200078e00ff */
[C-C-:B------:R-:W-:Y:S01]  /*1fd50*/  SHF.L.U64.HI R25, R32.reuse, 0x2, R0.reuse ;  /* 0x0000000220197819 */ /* 0x140fe20000010200 */
[----:B------:R0:W-:Y:S01]  /*1fd60*/  STL [R1+0x18], R0 ;  /* 0x0000180001007387 */ /* 0x0001e20000100800 */
[----:B------:R-:W-:Y:S01]  /*1fd70*/  @P0 LEA.HI.X R3, R32, UR5, R0, 0x2, P1 ;  /* 0x0000000520030c11 */ /* 0x000fe200088f1400 */
[----:B------:R-:W-:-:S04]  /*1fd80*/  ULDC.64 UR4, c[0x0][0xa00] ;  /* 0x0002800000047ab9 */ /* 0x000fc80000000a00 */
[----:B------:R1:W2:Y:S01]  /*1fd90*/  @P0 LDG.E R12, desc[UR60][R2.64] ;  /* 0x0000003c020c0981 */ /* 0x0002a2000c1e1900 */
[----:B------:R-:W-:Y:S02]  /*1fda0*/  ISETP.NE.U32.AND P0, PT, RZ, UR4, PT ;  /* 0x00000004ff007c0c */ /* 0x000fe4000bf05070 */
[----:B------:R-:W-:Y:S01]  /*1fdb0*/  ISETP.NE.U32.AND P1, PT, RZ, UR6, PT ;  /* 0x00000006ff007c0c */ /* 0x000fe2000bf25070 */
[----:B0-----:R-:W-:Y:S01]  /*1fdc0*/  IMAD.MOV.U32 R0, RZ, RZ, RZ ;  /* 0x000000ffff007224 */ /* 0x001fe200078e00ff */
[----:B------:R-:W-:Y:S02]  /*1fdd0*/  ISETP.NE.AND.EX P0, PT, RZ, UR5, PT, P0 ;  /* 0x00000005ff007c0c */ /* 0x000fe4000bf05300 */
[----:B------:R-:W-:Y:S02]  /*1fde0*/  ISETP.NE.AND.EX P1, PT, RZ, UR7, PT, P1 ;  /* 0x00000007ff007c0c */ /* 0x000fe4000bf25310 */
[C---:B------:R-:W-:Y:S02]  /*1fdf0*/  IADD3 R4, P4, R24.reuse, UR6, RZ ;  /* 0x0000000618047c10 */ /* 0x040fe4000ff9e0ff */
[----:B-1----:R-:W-:Y:S01]  /*1fe00*/  IADD3 R2, P3, R24, UR4, RZ ;  /* 0x0000000418027c10 */ /* 0x002fe2000ff7e0ff */
[----:B------:R-:W-:Y:S01]  /*1fe10*/  ULDC UR4, c[0x0][0x288] ;  /* 0x0000a20000047ab9 */ /* 0x000fe20000000800 */
[----:B------:R-:W-:-:S02]  /*1fe20*/  IADD3.X R5, R25, UR7, RZ, P4, !PT ;  /* 0x0000000719057c10 */ /* 0x000fc4000a7fe4ff */
[C---:B------:R-:W-:Y:S02]  /*1fe30*/  IADD3.X R3, R25.reuse, UR5, RZ, P3, !PT ;  /* 0x0000000519037c10 */ /* 0x040fe40009ffe4ff */
[----:B------:R-:W-:Y:S01]  /*1fe40*/  @P2 IADD3 R6, P3, R24, UR8, RZ ;  /* 0x0000000818062c10 */ /* 0x000fe2000ff7e0ff */
[----:B------:R-:W-:Y:S01]  /*1fe50*/  IMAD.U32 R8, RZ, RZ, UR4 ;  /* 0x00000004ff087e24 */ /* 0x000fe2000f8e00ff */
[----:B------:R-:W-:Y:S01]  /*1fe60*/  ULDC.64 UR4, c[0x0][0x418] ;  /* 0x0001060000047ab9 */ /* 0x000fe20000000a00 */
[----:B------:R-:W5:Y:S01]  /*1fe70*/  @P0 LDG.E R35, desc[UR60][R2.64] ;  /* 0x0000003c02230981 */ /* 0x000f62000c1e1900 */
[----:B------:R-:W-:-:S03]  /*1fe80*/  @P2 IADD3.X R7, R25, UR9, RZ, P3, !PT ;  /* 0x0000000919072c10 */ /* 0x000fc60009ffe4ff */
[----:B------:R-:W5:Y:S04]  /*1fe90*/  @P1 LDG.E R0, desc[UR60][R4.64] ;  /* 0x0000003c04001981 */ /* 0x000f68000c1e1900 */
        /* <DEDUP_REMOVED lines=8> */
[----:B0-----:R-:W-:Y:S02]  /*1ff20*/  IMAD.U32 R6, RZ, RZ, UR5 ;  /* 0x00000005ff067e24 */ /* 0x001fe4000f8e00ff */
[----:B------:R-:W-:Y:S01]  /*1ff30*/  IMAD.U32 R10, RZ, RZ, UR4 ;  /* 0x00000004ff0a7e24 */ /* 0x000fe2000f8e00ff */
[----:B---3--:R0:W-:Y:S01]  /*1ff40*/  STL [R1+0x10], R8 ;  /* 0x0000100801007387 */ /* 0x0081e20000100800 */
[----:B------:R-:W-:-:S03]  /*1ff50*/  IMAD.MOV.U32 R11, RZ, RZ, R8 ;  /* 0x000000ffff0b7224 */ /* 0x000fc600078e0008 */
[----:B--2---:R0:W-:Y:S01]  /*1ff60*/  STL [R1+0x4], R12 ;  /* 0x0000040c01007387 */ /* 0x0041e20000100800 */
[----:B------:R-:W-:Y:S05]  /*1ff70*/  @P2 BRA `(.L_x_2907) ;  /* 0x0000000000142947 */ /* 0x000fea0003800000 */
[----:B------:R-:W-:Y:S05]  /*1ff80*/  @!P0 BRA `(.L_x_2907) ;  /* 0x0000000000108947 */ /* 0x000fea0003800000 */
[----:B0-----:R-:W2:Y:S04]  /*1ff90*/  LDG.E R8, desc[UR60][R2.64] ;  /* 0x0000003c02087981 */ /* 0x001ea8000c1e1900 */
[----:B------:R-:W2:Y:S02]  /*1ffa0*/  LDG.E R7, desc[UR60][R2.64+0x4] ;  /* 0x0000043c02077981 */ /* 0x000ea4000c1e1900 */
[----:B--2---:R-:W-:-:S05]  /*1ffb0*/  IMAD.IADD R11, R7, 0x1, -R8 ;  /* 0x00000001070b7824 */ /* 0x004fca00078e0a08 */
[----:B------:R1:W-:Y:S02]  /*1ffc0*/  STL [R1+0x10], R11 ;  /* 0x0000100b01007387 */ /* 0x0003e40000100800 */
.L_x_2907:
[----:B------:R-:W-:Y:S01]  /*1ffd0*/  ULDC.64 UR4, c[0x0][0xa20] ;  /* 0x0002880000047ab9 */ /* 0x000fe20000000a00 */
[C---:B------:R-:W-:Y:S01]  /*1ffe0*/  LOP3.LUT R2, R18.reuse, 0xff000000, RZ, 0xc0, !PT ;  /* 0xff00000012027812 */ /* 0x040fe200078ec0ff */
        /* <DEDUP_REMOVED lines=12> */
.L_x_2908:
[----:B------:R-:W-:Y:S02]  /*200b0*/  ULDC.64 UR4, c[0x0][0xa08] ;  /* 0x0002820000047ab9 */ /* 0x000fe40000000a00 */
[----:B------:R-:W-:-:S04]  /*200c0*/  ISETP.NE.U32.AND P0, PT, RZ, UR4, PT ;  /* 0x00000004ff007c0c */ /* 0x000fc8000bf05070 */
[----:B------:R-:W-:-:S13]  /*200d0*/  ISETP.NE.AND.EX P0, PT, RZ, UR5, PT, P0 ;  /* 0x00000005ff007c0c */ /* 0x000fda000bf05300 */
[----:B------:R-:W-:Y:S05]  /*200e0*/  @!P0 BRA `(.L_x_2909) ;  /* 0x0000000000148947 */ /* 0x000fea0003800000 */
[----:B------:R-:W2:Y:S02]  /*200f0*/  LDC.64 R2, c[0x0][0xa08] ;  /* 0x00028200ff027b82 */ /* 0x000ea40000000a00 */
[----:B--2---:R-:W-:-:S05]  /*20100*/  IMAD.WIDE R2, R33, 0x4, R2 ;  /* 0x0000000421027825 */ /* 0x004fca00078e0202 */
[----:B------:R-:W2:Y:S04]  /*20110*/  LDG.E R10, desc[UR60][R2.64] ;  /* 0x0000003c020a7981 */ /* 0x000ea8000c1e1900 */
[----:B------:R-:W2:Y:S02]  /*20120*/  LDG.E R7, desc[UR60][R2.64+0x4] ;  /* 0x0000043c02077981 */ /* 0x000ea4000c1e1900 */
[----:B--2---:R-:W-:-:S07]  /*20130*/  IMAD.IADD R10, R7, 0x1, -R10 ;  /* 0x00000001070a7824 */ /* 0x004fce00078e0a0a */
.L_x_2909:
[----:B--2---:R-:W2:Y:S01]  /*20140*/  @P1 LDG.E R2, desc[UR60][R4.64] ;  /* 0x0000003c04021981 */ /* 0x004ea2000c1e1900 */
[----:B------:R-:W3:Y:S03]  /*20150*/  LDC R3, c[0x0][0x448] ;  /* 0x00011200ff037b82 */ /* 0x000ee60000000800 */
[----:B------:R4:W2:Y:S01]  /*20160*/  @P1 LDG.E R5, desc[UR60][R4.64+0x4] ;  /* 0x0000043c04051981 */ /* 0x0008a2000c1e1900 */
[----:B-----5:R-:W-:Y:S01]  /*20170*/  IMAD.IADD R10, R10, 0x1, -R12 ;  /* 0x000000010a0a7824 */ /* 0x020fe200078e0a0c */
[----:B------:R-:W-:Y:S01]  /*20180*/  BSSY B0, `(.L_x_2910) ;  /* 0x0000035000007945 */ /* 0x000fe20003800000 */
[----:B------:R-:W-:Y:S02]  /*20190*/  MOV R14, RZ ;  /* 0x000000ff000e7202 */ /* 0x000fe40000000f00 */
[----:B---3--:R-:W-:-:S13]  /*201a0*/  ISETP.NE.AND P0, PT, R3, 0x1, PT ;  /* 0x000000010300780c */ /* 0x008fda0003f05270 */
[----:B----4-:R-:W3:Y:S08]  /*201b0*/  @P0 LDC R4, c[0x0][0x44c] ;  /* 0x00011300ff040b82 */ /* 0x010ef00000000800 */
[----:B------:R-:W4:Y:S01]  /*201c0*/  @P0 LDC R3, c[0x0][0x450] ;  /* 0x00011400ff030b82 */ /* 0x000f220000000800 */
[----:B--2---:R-:W-:Y:S01]  /*201d0*/  @P1 IMAD.IADD R6, R5, 0x1, -R2 ;  /* 0x0000000105061824 */ /* 0x004fe200078e0a02 */
[----:B------:R-:W-:Y:S01]  /*201e0*/  SHF.R.U32.HI R5, RZ, 0x10, R9 ;  /* 0x00000010ff057819 */ /* 0x000fe20000011609 */
[----:B------:R-:W-:-:S02]  /*201f0*/  IMAD.SHL.U32 R2, R17, 0x80, RZ ;  /* 0x0000008011027824 */ /* 0x000fc400078e00ff */
[----:B------:R-:W-:Y:S02]  /*20200*/  IMAD.IADD R37, R10, 0x1, R6 ;  /* 0x000000010a257824 */ /* 0x000fe400078e0206 */
[----:B------:R-:W-:Y:S02]  /*20210*/  VIADD R2, R2, 0x7f ;  /* 0x0000007f02027836 */ /* 0x000fe40000000000 */
[C---:B------:R-:W-:Y:S01]  /*20220*/  VIADD R7, R37.reuse, 0x5f ;  /* 0x0000005f25077836 */ /* 0x040fe20000000000 */
[----:B0-----:R-:W-:Y:S01]  /*20230*/  IADD3 R8, R37, 0x60, -R11 ;  /* 0x0000006025087810 */ /* 0x001fe20007ffe80b */
[----:B---3--:R-:W-:-:S04]  /*20240*/  @P0 IMAD.HI.U32 R4, R2, R4, RZ ;  /* 0x0000000402040227 */ /* 0x008fc800078e00ff */
[----:B------:R-:W-:Y:S01]  /*20250*/  IMAD.HI R7, R7, 0x2aaaaaab, RZ ;  /* 0x2aaaaaab07077827 */ /* 0x000fe200078e02ff */
[----:B----4-:R-:W-:Y:S02]  /*20260*/  @P0 SHF.R.U32.HI R2, RZ, R3, R4 ;  /* 0x00000003ff020219 */ /* 0x010fe40000011604 */
[----:B------:R-:W-:Y:S02]  /*20270*/  LOP3.LUT R4, R9, 0xff, RZ, 0xc0, !PT ;  /* 0x000000ff09047812 */ /* 0x000fe400078ec0ff */
[----:B------:R-:W-:Y:S01]  /*20280*/  SHF.R.U32.HI R3, RZ, 0x1f, R7 ;  /* 0x0000001fff037819 */ /* 0x000fe20000011607 */
[----:B------:R-:W-:-:S03]  /*20290*/  IMAD.IADD R2, R8, 0x1, R2 ;  /* 0x0000000108027824 */ /* 0x000fc600078e0202 */
[----:B------:R-:W-:Y:S01]  /*202a0*/  LEA.HI.SX32 R7, R7, R3, 0x1c ;  /* 0x0000000307077211 */ /* 0x000fe200078fe2ff */
[----:B------:R-:W-:-:S05]  /*202b0*/  IMAD.HI R2, R2, 0x2aaaaaab, RZ ;  /* 0x2aaaaaab02027827 */ /* 0x000fca00078e02ff */
[----:B------:R-:W-:-:S04]  /*202c0*/  SHF.R.U32.HI R3, RZ, 0x1f, R2 ;  /* 0x0000001fff037819 */ /* 0x000fc80000011602 */
[----:B------:R-:W-:-:S04]  /*202d0*/  LEA.HI.SX32 R3, R2, R3, 0x1c ;  /* 0x0000000302037211 */ /* 0x000fc800078fe2ff */
[----:B-1----:R-:W-:-:S04]  /*202e0*/  VIMNMX R11, R7, R3, PT ;  /* 0x00000003070b7248 */ /* 0x002fc80003fe0100 */
[----:B------:R-:W-:-:S13]  /*202f0*/  ISETP.GE.AND P0, PT, R11, 0x1, PT ;  /* 0x000000010b00780c */ /* 0x000fda0003f06270 */
[----:B------:R-:W-:Y:S05]  /*20300*/  @!P0 BRA `(.L_x_2911) ;  /* 0x0000000000708947 */ /* 0x000fea0003800000 */
        /* <DEDUP_REMOVED lines=28> */
.L_x_2911:
[----:B------:R-:W-:Y:S05]  /*204d0*/  BSYNC B0 ;  /* 0x0000000000007941 */ /* 0x000fea0003800000 */
.L_x_2910:
[-C--:B------:R-:W-:Y:S01]  /*204e0*/  IMAD R2, R4, R14.reuse, RZ ;  /* 0x0000000e04027224 */ /* 0x080fe200078e02ff */
[----:B------:R-:W-:Y:S04]  /*204f0*/  BSSY B0, `(.L_x_2912) ;  /* 0x0000133000007945 */ /* 0x000fe80003800000 */
[C---:B------:R-:W-:Y:S01]  /*20500*/  VIADDMNMX R11, R2.reuse, R14, R11, PT ;  /* 0x0000000e020b7246 */ /* 0x040fe2000380010b */
[----:B------:R-:W-:-:S04]  /*20510*/  IMAD R2, R2, 0x60, -R10 ;  /* 0x0000006002027824 */ /* 0x000fc800078e0a0a */
[----:B------:R-:W-:Y:S01]  /*20520*/  IMAD R11, R11, 0x60, -R10 ;  /* 0x000000600b0b7824 */ /* 0x000fe200078e0a0a */
[----:B------:R-:W-:-:S04]  /*20530*/  VIMNMX R2, RZ, R2, !PT ;  /* 0x00000002ff027248 */ /* 0x000fc80007fe0100 */
[----:B------:R-:W-:-:S04]  /*20540*/  VIMNMX R11, R11, R6, PT ;  /* 0x000000060b0b7248 */ /* 0x000fc80003fe0100 */
[----:B------:R-:W-:Y:S01]  /*20550*/  ISETP.GT.AND P0, PT, R11, R2, PT ;  /* 0x000000020b00720c */ /* 0x000fe20003f04270 */
[----:B------:R-:W-:-:S05]  /*20560*/  IMAD.WIDE.U32 R2, R2, -0x55555555, RZ ;  /* 0xaaaaaaab02027825 */ /* 0x000fca00078e00ff */
[----:B------:R-:W-:-:S05]  /*20570*/  SHF.R.U32.HI R6, RZ, 0x6, R3 ;  /* 0x00000006ff067819 */ /* 0x000fca0000011603 */
[----:B------:R-:W-:Y:S02]  /*20580*/  IMAD.MOV.U32 R3, RZ, RZ, R6 ;  /* 0x000000ffff037224 */ /* 0x000fe400078e0006 */
[----:B------:R-:W-:-:S04]  /*20590*/  @P0 VIADD R9, R11, 0x5f ;  /* 0x0000005f0b090836 */ /* 0x000fc80000000000 */
[----:B------:R-:W-:-:S05]  /*205a0*/  @P0 IMAD.HI R9, R9, 0x2aaaaaab, RZ ;  /* 0x2aaaaaab09090827 */ /* 0x000fca00078e02ff */
[----:B------:R-:W-:-:S04]  /*205b0*/  @P0 SHF.R.U32.HI R2, RZ, 0x1f, R9 ;  /* 0x0000001fff020819 */ /* 0x000fc80000011609 */
        /* <DEDUP_REMOVED lines=11> */
.L_x_3079:
[----:B-1----:R-:W-:Y:S02]  /*20670*/  ISETP.NE.AND P0, PT, R14, RZ, PT ;  /* 0x000000ff0e00720c */ /* 0x002fe40003f05270 */
[----:B------:R-:W-:-:S11]  /*20680*/  PLOP3.LUT P6, PT, PT, PT, PT, 0x8, 0x0 ;  /* 0x000000000000781c */ /* 0x000fd60003fce170 */
[----:B------:R-:W-:Y:S05]  /*20690*/  @P0 BRA `(.L_x_2915) ;  /* 0x00000000000c0947 */ /* 0x000fea0003800000 */
[----:B------:R-:W-:-:S03]  /*206a0*/  UMOV UR4, 0xffffffff ;  /* 0xffffffff00047882 */ /* 0x000fc60000000000 */
[----:B------:R-:W-:Y:S05]  /*206b0*/  BRA.DIV UR4, `(.L_x_2916) ;  /* 0x0000007204647947 */ /* 0x000fea000b800000 */
[----:B------:R-:W-:-:S13]  /*206c0*/  ELECT P6, URZ, PT ;  /* 0x00000000003f782f */ /* 0x000fda00038c0000 */
.L_x_2915:
        /* <DEDUP_REMOVED lines=9> */
.L_x_3082:
[----:B------:R-:W-:Y:S05]  /*20760*/  BSYNC B1 ;  /* 0x0000000000017941 */ /* 0x000fea0003800000 */
.L_x_2917:
        /* <DEDUP_REMOVED lines=10> */
.L_x_3083:
[----:B------:R-:W-:Y:S05]  /*20810*/  BSYNC B2 ;  /* 0x0000000000027941 */ /* 0x000fea0003800000 */
.L_x_2921:
        /* <DEDUP_REMOVED lines=9> */
.L_x_2924:
[----:B------:R-:W-:Y:S05]  /*208b0*/  BSYNC B2 ;  /* 0x0000000000027941 */ /* 0x000fea0003800000 */
.L_x_2923:
        /* <DEDUP_REMOVED lines=12> */
.L_x_2925:
        /* <DEDUP_REMOVED lines=16> */
.L_x_2926:
        /* <DEDUP_REMOVED lines=15> */
.L_x_2927:
        /* <DEDUP_REMOVED lines=13> */
.L_x_3084:
[----:B------:R-:W-:Y:S05]  /*20c40*/  BSYNC B2 ;  /* 0x0000000000027941 */ /* 0x000fea0003800000 */
.L_x_2928:
        /* <DEDUP_REMOVED lines=11> */
.L_x_2931:
[----:B------:R-:W-:Y:S05]  /*20d00*/  BSYNC B2 ;  /* 0x0000000000027941 */ /* 0x000fea0003800000 */
.L_x_2930:
        /* <DEDUP_REMOVED lines=9> */
.L_x_2932:
        /* <DEDUP_REMOVED lines=15> */
.L_x_2933:
        /* <DEDUP_REMOVED lines=10> */
.L_x_2920:
[----:B------:R-:W-:Y:S05]  /*20f30*/  BSYNC B1 ;  /* 0x0000000000017941 */ /* 0x000fea0003800000 */
.L_x_2919:
        /* <DEDUP_REMOVED lines=9> */
.L_x_2949:
        /* <DEDUP_REMOVED lines=11> */
.L_x_3085:
[----:B------:R-:W-:Y:S05]  /*21080*/  BSYNC B2 ;  /* 0x0000000000027941 */ /* 0x000fea0003800000 */
.L_x_2936:
        /* <DEDUP_REMOVED lines=9> */
.L_x_2939:
[----:B------:R-:W-:Y:S05]  /*21120*/  BSYNC B2 ;  /* 0x0000000000027941 */ /* 0x000fea0003800000 */
.L_x_2938:
        /* <DEDUP_REMOVED lines=10> */
[----:B------:R-:W-:-:S10]  /*211d0*/  UMOV UR7, 0x12f00000 ;  /* 0x12f0000000077882 */ /* 0x000fd40000000000 */
.L_x_2940:
        /* <DEDUP_REMOVED lines=16> */
.L_x_2941:
        /* <DEDUP_REMOVED lines=15> */
.L_x_2942:
        /* <DEDUP_REMOVED lines=13> */
.L_x_3086:
[----:B------:R-:W-:Y:S05]  /*214a0*/  BSYNC B2 ;  /* 0x0000000000027941 */ /* 0x000fea0003800000 */
.L_x_2943:
        /* <DEDUP_REMOVED lines=11> */
.L_x_2946:
[----:B------:R-:W-:Y:S05]  /*21560*/  BSYNC B2 ;  /* 0x0000000000027941 */ /* 0x000fea0003800000 */
.L_x_2945:
        /* <DEDUP_REMOVED lines=9> */
.L_x_2947:
        /* <DEDUP_REMOVED lines=15> */
.L_x_2948:
        /* <DEDUP_REMOVED lines=10> */
.L_x_2935:
[----:B------:R-:W-:Y:S05]  /*21790*/  BSYNC B1 ;  /* 0x0000000000017941 */ /* 0x000fea0003800000 */
.L_x_2934:
        /* <DEDUP_REMOVED lines=8> */
.L_x_2913:
[----:B------:R-:W-:Y:S05]  /*21820*/  BSYNC B0 ;  /* 0x0000000000007941 */ /* 0x000fea0003800000 */
.L_x_2912:
[----:B------:R-:W1:Y:S01]  /*21830*/  LDC R0, c[0x0][0x448] ;  /* 0x00011200ff007b82 */ /* 0x000e620000000800 */
[----:B------:R-:W-:Y:S01]  /*21840*/  LEA R2, R17, 0x7f, 0x7 ;  /* 0x0000007f11027811 */ /* 0x000fe200078e38ff */
[----:B------:R-:W-:Y:S06]  /*21850*/  @!P0 WARPSYNC.ALL ;  /* 0x0000000000008948 */ /* 0x000fec0003800000 */
[----:B------:R-:W-:Y:S01]  /*21860*/  @!P0 BAR.SYNC.DEFER_BLOCKING 0xc, 0x180 ;  /* 0x0306000000008b1d */ /* 0x000fe20000010000 */
[----:B------:R-:W-:-:S05]  /*21870*/  ISETP.NE.AND P2, PT, R5, RZ, PT ;  /* 0x000000ff0500720c */ /* 0x000fca0003f45270 */
[----:B------:R-:W-:Y:S08]  /*21880*/  BSSY B0, `(.L_x_2950) ;  /* 0x0000029000007945 */ /* 0x000ff00003800000 */
[----:B------:R-:W2:Y:S01]  /*21890*/  @!P2 LDC R5, c[0x0][0x9f0] ;  /* 0x00027c00ff05ab82 */ /* 0x000ea20000000800 */
[----:B-1----:R-:W-:-:S13]  /*218a0*/  ISETP.NE.AND P1, PT, R0, 0x1, PT ;  /* 0x000000010000780c */ /* 0x002fda0003f25270 */
[----:B------:R-:W1:Y:S08]  /*218b0*/  @P1 LDC R3, c[0x0][0x44c] ;  /* 0x00011300ff031b82 */ /* 0x000e700000000800 */
[----:B------:R-:W3:Y:S01]  /*218c0*/  @P1 LDC R0, c[0x0][0x450] ;  /* 0x00011400ff001b82 */ /* 0x000ee20000000800 */
[----:B-1----:R-:W-:-:S05]  /*218d0*/  @P1 IMAD.HI.U32 R3, R2, R3, RZ ;  /* 0x0000000302031227 */ /* 0x002fca00078e00ff */
[----:B---3--:R-:W-:Y:S01]  /*218e0*/  @P1 SHF.R.U32.HI R2, RZ, R0, R3 ;  /* 0x00000000ff021219 */ /* 0x008fe20000011603 */
[----:B------:R-:W-:-:S03]  /*218f0*/  IMAD.MOV.U32 R0, RZ, RZ, RZ ;  /* 0x000000ffff007224 */ /* 0x000fc600078e00ff */
[----:B------:R-:W-:-:S05]  /*21900*/  IADD3 R2, R8, R2, RZ ;  /* 0x0000000208027210 */ /* 0x000fca0007ffe0ff */
[----:B------:R-:W-:-:S05]  /*21910*/  IMAD.HI R2, R2, 0x2aaaaaab, RZ ;  /* 0x2aaaaaab02027827 */ /* 0x000fca00078e02ff */
[----:B------:R-:W-:-:S04]  /*21920*/  SHF.R.U32.HI R3, RZ, 0x1f, R2 ;  /* 0x0000001fff037819 */ /* 0x000fc80000011602 */
[----:B------:R-:W-:-:S04]  /*21930*/  LEA.HI.SX32 R2, R2, R3, 0x1c ;  /* 0x0000000302027211 */ /* 0x000fc800078fe2ff */
[----:B------:R-:W-:-:S04]  /*21940*/  VIMNMX R7, R7, R2, PT ;  /* 0x0000000207077248 */ /* 0x000fc80003fe0100 */
[----:B------:R-:W-:-:S13]  /*21950*/  ISETP.GE.AND P1, PT, R7, 0x1, PT ;  /* 0x000000010700780c */ /* 0x000fda0003f26270 */
[----:B--2---:R-:W-:Y:S05]  /*21960*/  @!P1 BRA `(.L_x_2951) ;  /* 0x0000000000689947 */ /* 0x004fea0003800000 */
[-C--:B------:R-:W-:Y:S02]  /*21970*/  IABS R0, R5.reuse ;  /* 0x0000000500007213 */ /* 0x080fe40000000000 */
[----:B------:R-:W-:Y:S02]  /*21980*/  IABS R8, R5 ;  /* 0x0000000500087213 */ /* 0x000fe40000000000 */
[----:B0-----:R-:W0:Y:S03]  /*21990*/  I2F.RP R9, R0 ;  /* 0x0000000000097306 */ /* 0x001e260000209400 */
[----:B------:R-:W-:-:S05]  /*219a0*/  IMAD.MOV R8, RZ, RZ, -R8 ;  /* 0x000000ffff087224 */ /* 0x000fca00078e0a08 */
[----:B0-----:R-:W0:Y:S02]  /*219b0*/  MUFU.RCP R9, R9 ;  /* 0x0000000900097308 */ /* 0x001e240000001000 */
[----:B0-----:R-:W-:-:S06]  /*219c0*/  VIADD R10, R9, 0xffffffe ;  /* 0x0ffffffe090a7836 */ /* 0x001fcc0000000000 */
[----:B------:R-:W0:Y:S02]  /*219d0*/  F2I.FTZ.U32.TRUNC.NTZ R3, R10 ;  /* 0x0000000a00037305 */ /* 0x000e24000021f000 */
[----:B0-----:R-:W-:-:S04]  /*219e0*/  IMAD.MOV R2, RZ, RZ, -R3 ;  /* 0x000000ffff027224 */ /* 0x001fc800078e0a03 */
[----:B------:R-:W-:Y:S02]  /*219f0*/  IMAD R6, R2, R0, RZ ;  /* 0x0000000002067224 */ /* 0x000fe400078e02ff */
[----:B------:R-:W-:-:S04]  /*21a00*/  IMAD.MOV.U32 R2, RZ, RZ, RZ ;  /* 0x000000ffff027224 */ /* 0x000fc800078e00ff */
[----:B------:R-:W-:Y:S01]  /*21a10*/  IMAD.HI.U32 R6, R3, R6, R2 ;  /* 0x0000000603067227 */ /* 0x000fe200078e0002 */
[----:B------:R-:W-:-:S04]  /*21a20*/  IADD3 R3, R5, -0x1, R7 ;  /* 0xffffffff05037810 */ /* 0x000fc80007ffe007 */
        /* <DEDUP_REMOVED lines=14> */
.L_x_2951:
[----:B------:R-:W-:Y:S05]  /*21b10*/  BSYNC B0 ;  /* 0x0000000000007941 */ /* 0x000fea0003800000 */
.L_x_2950:
[-C--:B------:R-:W-:Y:S01]  /*21b20*/  IMAD R2, R4, R0.reuse, RZ ;  /* 0x0000000004027224 */ /* 0x080fe200078e02ff */
[----:B------:R-:W-:Y:S04]  /*21b30*/  BSSY B7, `(.L_x_2952) ;  /* 0x0000363000077945 */ /* 0x000fe80003800000 */
[----:B------:R-:W-:Y:S01]  /*21b40*/  VIADDMNMX R30, R2, R0, R7, PT ;  /* 0x00000000021e7246 */ /* 0x000fe20003800107 */
[----:B------:R1:W-:Y:S03]  /*21b50*/  STL [R1], R2 ;  /* 0x0000000201007387 */ /* 0x0003e60000100800 */
        /* <DEDUP_REMOVED lines=16> */
[----:B------:R-:W1:Y:S01]  /*21c60*/  POPC R7, R4 ;  /* 0x0000000400077309 */ /* 0x000e620000000000 */
[----:B--2---:R-:W1:Y:S02]  /*21c70*/  SHFL.IDX PT, R0, R3, R0, 0x1f ;  /* 0x00001f0003007589 */ /* 0x004e6400000e0000 */
[----:B-1----:R-:W-:Y:S01]  /*21c80*/  IADD3 R16, R0, UR38, R7 ;  /* 0x0000002600107c10 */ /* 0x002fe2000fffe007 */
[----:B------:R-:W-:Y:S06]  /*21c90*/  BRA `(.L_x_2954) ;  /* 0x0000003400307947 */ /* 0x000fec0003800000 */
.L_x_2953:
        /* <DEDUP_REMOVED lines=9> */
[----:B------:R-:W1:Y:S01]  /*21d30*/  LDC.64 R2, c[0x4][R2] ;  /* 0x0100000002027b82 */ /* 0x000e620000000a00 */
        /* <DEDUP_REMOVED lines=10> */
.L_x_2956:
[----:B------:R-:W-:Y:S05]  /*21de0*/  BSYNC B6 ;  /* 0x0000000000067941 */ /* 0x000fea0003800000 */
.L_x_2955:
        /* <DEDUP_REMOVED lines=17> */
[----:B-1----:R-:W-:-:S07]  /*21f00*/  IMAD.MOV.U32 R13, RZ, RZ, RZ ;  /* 0x000000ffff0d7224 */ /* 0x002fce00078e00ff */
[----:B------:R-:W-:-:S07]  /*21f10*/  LEPC R20, `(.L_x_2959) ;  /* 0x000000001014794e */ /* 0x000fce0000000000 */
[----:B0-2---:R-:W-:Y:S05]  /*21f20*/  CALL.ABS.NOINC R2 ;  /* 0x0000000002007343 */ /* 0x005fea0003c00000 */
.L_x_2959:
        /* <DEDUP_REMOVED lines=15> */
.L_x_2958:
[----:B------:R-:W-:Y:S05]  /*22020*/  BSYNC B6 ;  /* 0x0000000000067941 */ /* 0x000fea0003800000 */
.L_x_2957:
[----:B------:R-:W2:Y:S01]  /*22030*/  LDL R20, [R1+0x4] ;  /* 0x0000040001147983 */ /* 0x000ea20000100800 */
[----:B------:R-:W-:Y:S01]  /*22040*/  ULDC.64 UR4, c[0x0][0x9f8] ;  /* 0x00027e0000047ab9 */ /* 0x000fe20000000a00 */
[----:B------:R-:W1:Y:S01]  /*22050*/  LDC R0, c[0x0][0x430] ;  /* 0x00010c00ff007b82 */ /* 0x000e620000000800 */
[----:B------:R-:W-:Y:S01]  /*22060*/  ISETP.NE.U32.AND P0, PT, RZ, UR4, PT ;  /* 0x00000004ff007c0c */ /* 0x000fe2000bf05070 */
[----:B------:R-:W3:Y:S03]  /*22070*/  S2R R2, SR_TID.X ;  /* 0x0000000000027919 */ /* 0x000ee60000002100 */
[----:B------:R-:W-:-:S13]  /*22080*/  ISETP.NE.AND.EX P0, PT, RZ, UR5, PT, P0 ;  /* 0x00000005ff007c0c */ /* 0x000fda000bf05300 */
[----:B------:R-:W-:Y:S01]  /*22090*/  @P0 IADD3 R24, P1, R24, UR4, RZ ;  /* 0x0000000418180c10 */ /* 0x000fe2000ff3e0ff */
[----:B------:R-:W4:Y:S01]  /*220a0*/  S2R R7, SR_TID.X ;  /* 0x0000000000077919 */ /* 0x000f220000002100 */
[----:B------:R-:W-:Y:S01]  /*220b0*/  VIADD R27, R30, 0xffffffff ;  /* 0xffffffff1e1b7836 */ /* 0x000fe20000000000 */
[----:B------:R-:W-:Y:S01]  /*220c0*/  ULDC UR4, c[0x0][0x320] ;  /* 0x0000c80000047ab9 */ /* 0x000fe20000000800 */
[----:B------:R-:W-:-:S05]  /*220d0*/  @P0 IADD3.X R25, R25, UR5, RZ, P1, !PT ;  /* 0x0000000519190c10 */ /* 0x000fca0008ffe4ff */
[----:B------:R-:W2:Y:S01]  /*220e0*/  @P0 LDG.E R33, desc[UR60][R24.64] ;  /* 0x0000003c18210981 */ /* 0x000ea2000c1e1900 */
[----:B-1----:R-:W-:Y:S02]  /*220f0*/  ISETP.NE.AND P1, PT, R0, 0x1, PT ;  /* 0x000000010000780c */ /* 0x002fe40003f25270 */
[----:B---3--:R-:W-:-:S04]  /*22100*/  LOP3.LUT R2, R2, 0x7f, RZ, 0xc0, !PT ;  /* 0x0000007f02027812 */ /* 0x008fc800078ec0ff */
[----:B------:R-:W-:-:S07]  /*22110*/  SHF.R.U32.HI R2, RZ, 0x3, R2 ;  /* 0x00000003ff027819 */ /* 0x000fce0000011602 */
[----:B------:R-:W1:Y:S01]  /*22120*/  @P1 LDC R6, c[0x0][0x434] ;  /* 0x00010d00ff061b82 */ /* 0x000e620000000800 */
[----:B------:R-:W3:Y:S01]  /*22130*/  S2R R21, SR_TID.X ;  /* 0x0000000000157919 */ /* 0x000ee20000002100 */
[----:B----4-:R-:W-:-:S05]  /*22140*/  IMAD.SHL.U32 R7, R7, 0x10, RZ ;  /* 0x0000001007077824 */ /* 0x010fca00078e00ff */
[----:B------:R-:W-:Y:S02]  /*22150*/  LOP3.LUT R7, R2, 0x70, R7, 0xf8, !PT ;  /* 0x0000007002077812 */ /* 0x000fe400078ef807 */
[----:B------:R-:W4:Y:S03]  /*22160*/  @P1 LDC R2, c[0x0][0x438] ;  /* 0x00010e00ff021b82 */ /* 0x000f260000000800 */
[----:B------:R-:W-:-:S05]  /*22170*/  IMAD R4, R27, 0x60, R7 ;  /* 0x000000601b047824 */ /* 0x000fca00078e0207 */
[----:B------:R-:W-:-:S04]  /*22180*/  ISETP.GE.AND P0, PT, R4, R37, PT ;  /* 0x000000250400720c */ /* 0x000fc80003f06270 */
[----:B------:R-:W-:Y:S01]  /*22190*/  ISETP.GT.U32.OR P0, PT, R7, 0x5f, P0 ;  /* 0x0000005f0700780c */ /* 0x000fe20000704470 */
[----:B---3--:R-:W-:-:S05]  /*221a0*/  IMAD.SHL.U32 R21, R21, 0x8, RZ ;  /* 0x0000000815157824 */ /* 0x008fca00078e00ff */
[----:B------:R-:W-:Y:S02]  /*221b0*/  LOP3.LUT R21, R21, 0x38, RZ, 0xc0, !PT ;  /* 0x0000003815157812 */ /* 0x000fe400078ec0ff */
        /* <DEDUP_REMOVED lines=8> */
[----:B------:R-:W1:Y:S01]  /*22240*/  @!P0 LDC.64 R2, c[0x0][0x428] ;  /* 0x00010a00ff028b82 */ /* 0x000e620000000a00 */
[----:B------:R-:W-:-:S04]  /*22250*/  LOP3.LUT R20, R21, 0x40, RZ, 0xfc, !PT ;  /* 0x0000004015147812 */ /* 0x000fc800078efcff */
[----:B------:R-:W-:Y:S02]  /*22260*/  ISETP.GE.AND P2, PT, R20, UR4, PT ;  /* 0x0000000414007c0c */ /* 0x000fe4000bf46270 */
[----:B------:R-:W-:Y:S01]  /*22270*/  ISETP.GE.AND P1, PT, R21, UR4, PT ;  /* 0x0000000415007c0c */ /* 0x000fe2000bf26270 */
[----:B------:R-:W-:Y:S01]  /*22280*/  ULDC UR4, c[0x0][0x2f4] ;  /* 0x0000bd0000047ab9 */ /* 0x000fe20000000800 */
[----:B------:R-:W-:Y:S02]  /*22290*/  SEL R30, RZ, 0xffffffff, P2 ;  /* 0xffffffffff1e7807 */ /* 0x000fe40001000000 */
[----:B------:R-:W-:Y:S02]  /*222a0*/  SEL R5, RZ, 0x1, P1 ;  /* 0x00000001ff057807 */ /* 0x000fe40000800000 */
[----:B------:R-:W-:Y:S02]  /*222b0*/  SHF.L.U32 R30, R30, 0x1, RZ ;  /* 0x000000011e1e7819 */ /* 0x000fe400000006ff */
[----:B------:R-:W-:-:S02]  /*222c0*/  SHF.R.S32.HI R8, RZ, 0x1f, R33 ;  /* 0x0000001fff087819 */ /* 0x000fc40000011421 */
[----:B------:R-:W-:Y:S02]  /*222d0*/  LOP3.LUT R30, R30, 0x2, R5, 0xe2, !PT ;  /* 0x000000021e1e7812 */ /* 0x000fe400078ee205 */
[--C-:B------:R-:W-:Y:S01]  /*222e0*/  @!P0 SHF.R.S32.HI R5, RZ, 0x1f, R4.reuse ;  /* 0x0000001fff058819 */ /* 0x100fe20000011404 */
[-C--:B-1----:R-:W-:Y:S02]  /*222f0*/  @!P0 IMAD R6, R8, R2.reuse, RZ ;  /* 0x0000000208068224 */ /* 0x082fe400078e02ff */
[----:B------:R-:W-:-:S04]  /*22300*/  @!P0 IMAD.WIDE.U32 R4, R33, R2, R4 ;  /* 0x0000000221048225 */ /* 0x000fc800078e0004 */
        /* <DEDUP_REMOVED lines=10> */
[----:B------:R-:W-:-:S09]  /*223b0*/  ISETP.GE.AND P2, PT, R21, UR4, PT ;  /* 0x0000000415007c0c */ /* 0x000fd2000bf46270 */
[----:B------:R-:W-:-:S04]  /*223c0*/  @P0 LOP3.LUT R23, R23, 0x8, RZ, 0xfc, !PT ;  /* 0x0000000817170812 */ /* 0x000fc800078efcff */
[----:B------:R-:W-:-:S04]  /*223d0*/  LOP3.LUT R23, R23, 0xffffffef, RZ, 0xc0, !PT ;  /* 0xffffffef17177812 */ /* 0x000fc800078ec0ff */
[----:B------:R-:W-:Y:S01]  /*223e0*/  @P3 LOP3.LUT R23, R23, 0x10, RZ, 0xfc, !PT ;  /* 0x0000001017173812 */ /* 0x000fe200078efcff */
[----:B------:R1:W-:Y:S03]  /*223f0*/  STL [R1+0x8], R8 ;  /* 0x0000080801007387 */ /* 0x0003e60000100800 */
[----:B------:R-:W-:Y:S02]  /*22400*/  LOP3.LUT R23, R23, 0xfffffffb, RZ, 0xc0, !PT ;  /* 0xfffffffb17177812 */ /* 0x000fe400078ec0ff */
[----:B------:R-:W-:Y:S02]  /*22410*/  LOP3.LUT R7, R21, 0x80, RZ, 0xfc, !PT ;  /* 0x0000008015077812 */ /* 0x000fe400078efcff */
[----:B------:R-:W-:Y:S02]  /*22420*/  ISETP.GE.AND P1, PT, R20, UR4, PT ;  /* 0x0000000414007c0c */ /* 0x000fe4000bf26270 */
[----:B------:R-:W-:-:S02]  /*22430*/  @P2 LOP3.LUT R23, R23, 0x4, RZ, 0xfc, !PT ;  /* 0x0000000417172812 */ /* 0x000fc400078efcff */
[----:B------:R-:W-:Y:S02]  /*22440*/  ISETP.GE.AND P0, PT, R7, UR4, PT ;  /* 0x0000000407007c0c */ /* 0x000fe4000bf06270 */
[----:B------:R-:W-:-:S04]  /*22450*/  LOP3.LUT R23, R23, 0xfffffffe, RZ, 0xc0, !PT ;  /* 0xfffffffe17177812 */ /* 0x000fc800078ec0ff */
[----:B------:R-:W-:-:S04]  /*22460*/  LOP3.LUT R23, R23, 0xfffffffd, RZ, 0xc0, !PT ;  /* 0xfffffffd17177812 */ /* 0x000fc800078ec0ff */
[----:B------:R-:W-:-:S04]  /*22470*/  @P1 LOP3.LUT R23, R23, 0x2, RZ, 0xfc, !PT ;  /* 0x0000000217171812 */ /* 0x000fc800078efcff */
[----:B------:R-:W-:Y:S01]  /*22480*/  @P0 LOP3.LUT R23, R23, 0x1, RZ, 0xfc, !PT ;  /* 0x0000000117170812 */ /* 0x000fe200078efcff */
[----:B-1----:R-:W-:Y:S06]  /*22490*/  BRA.DIV UR5, `(.L_x_2960) ;  /* 0x0000005605707947 */ /* 0x002fec000b800000 */
.L_x_3089:
[----:B------:R-:W-:Y:S05]  /*224a0*/  @!P3 BRA `(.L_x_2961) ;  /* 0x000000000004b947 */ /* 0x000fea0003800000 */
[----:B------:R-:W-:Y:S01]  /*224b0*/  BPT.TRAP 0x1 ;  /* 0x000000040000795c */ /* 0x000fe20000300000 */
.L_x_2961:
        /* <DEDUP_REMOVED lines=21> */
[----:B------:R-:W1:Y:S02]  /*22610*/  SYNCS.PHASECHK.TRANS64.TRYWAIT P0, [R7+URZ+0x2a840], R2 ;  /* 0x02a84002070075a7 */ /* 0x000e64000800017f */
[----:B-1----:R-:W-:Y:S05]  /*22620*/  @!P0 BRA `(.L_x_2963) ;  /* 0x0000005400408947 */ /* 0x002fea0003800000 */
.L_x_3090:
[----:B------:R-:W-:Y:S05]  /*22630*/  BSYNC B0 ;  /* 0x0000000000007941 */ /* 0x000fea0003800000 */
.L_x_2962:
[----:B------:R-:W2:Y:S01]  /*22640*/  S2R R8, SR_TID.X ;  /* 0x0000000000087919 */ /* 0x000ea20000002100 */
[----:B------:R-:W-:Y:S01]  /*22650*/  ULDC.64 UR4, c[0x0][0x300] ;  /* 0x0000c00000047ab9 */ /* 0x000fe20000000a00 */
[----:B------:R-:W-:Y:S01]  /*22660*/  ULDC.64 UR6, c[0x0][0x2e8] ;  /* 0x0000ba0000067ab9 */ /* 0x000fe20000000a00 */
[----:B------:R-:W-:Y:S01]  /*22670*/  IMAD R5, R5, UR4, RZ ;  /* 0x0000000405057c24 */ /* 0x000fe2000f8e02ff */
[----:B0-----:R-:W0:Y:S01]  /*22680*/  S2R R9, SR_TID.X ;  /* 0x0000000000097919 */ /* 0x001e220000002100 */
[C---:B-1----:R-:W-:Y:S01]  /*22690*/  IMAD.WIDE.U32 R2, R0.reuse, UR4, RZ ;  /* 0x0000000400027c25 */ /* 0x042fe2000f8e00ff */
        /* <DEDUP_REMOVED lines=17> */
[----:B--2---:R-:W-:Y:S02]  /*227b0*/  LOP3.LUT R8, R8, 0x7f, RZ, 0xc0, !PT ;  /* 0x0000007f08087812 */ /* 0x004fe400078ec0ff */
[----:B------:R-:W-:Y:S01]  /*227c0*/  LEA.HI.X R0, R2, UR7, R0, 0x1, P0 ;  /* 0x0000000702007c11 */ /* 0x000fe200080f0c00 */
[----:B0-----:R-:W-:Y:S01]  /*227d0*/  IMAD.SHL.U32 R9, R9, 0x8, RZ ;  /* 0x0000000809097824 */ /* 0x001fe200078e00ff */
        /* <DEDUP_REMOVED lines=67> */
.L_x_3104:
        /* <DEDUP_REMOVED lines=12> */
.L_x_2965:
        /* <DEDUP_REMOVED lines=10> */
.L_x_2966:
        /* <DEDUP_REMOVED lines=29> */
[----:B-1----:R-:W-:-:S02]  /*22f40*/  IMAD.U32 R7, RZ, RZ, UR7 ;  /* 0x00000007ff077e24 */ /* 0x002fc4000f8e00ff */
[----:B------:R-:W-:Y:S02]  /*22f50*/  IMAD.U32 R10, RZ, RZ, UR8 ;  /* 0x00000008ff0a7e24 */ /* 0x000fe4000f8e00ff */
[----:B------:R-:W-:Y:S02]  /*22f60*/  IMAD.U32 R11, RZ, RZ, UR9 ;  /* 0x00000009ff0b7e24 */ /* 0x000fe4000f8e00ff */
[----:B------:R-:W-:Y:S02]  /*22f70*/  IMAD.MOV.U32 R8, RZ, RZ, 0x70 ;  /* 0x00000070ff087424 */ /* 0x000fe400078e00ff */
[----:B------:R-:W-:Y:S02]  /*22f80*/  IMAD.MOV.U32 R12, RZ, RZ, 0x1 ;  /* 0x00000001ff0c7424 */ /* 0x000fe400078e00ff */
[----:B------:R-:W-:-:S07]  /*22f90*/  IMAD.MOV.U32 R13, RZ, RZ, RZ ;  /* 0x000000ffff0d7224 */ /* 0x000fce00078e00ff */
[----:B------:R-:W-:-:S07]  /*22fa0*/  LEPC R20, `(.L_x_2968) ;  /* 0x000000001014794e */ /* 0x000fce0000000000 */
[----:B0-----:R-:W-:Y:S05]  /*22fb0*/  CALL.ABS.NOINC R2 ;  /* 0x0000000002007343 */ /* 0x001fea0003c00000 */
.L_x_2968:
[----:B------:R-:W-:Y:S05]  /*22fc0*/  BSYNC B6 ;  /* 0x0000000000067941 */ /* 0x000fea0003800000 */
.L_x_2967:
[----:B------:R-:W2:Y:S01]  /*22fd0*/  LDL.LU R20, [R1+0x28] ;  /* 0x0000280001147983 */ /* 0x000ea20000300800 */
[----:B------:R-:W-:Y:S01]  /*22fe0*/  ULDC.64 UR4, c[0x0][0x2d8] ;  /* 0x0000b60000047ab9 */ /* 0x000fe20000000a00 */
[----:B-1----:R-:W1:Y:S02]  /*22ff0*/  LDC R7, c[0x0][0x448] ;  /* 0x00011200ff077b82 */ /* 0x002e640000000800 */
[----:B0-----:R-:W3:Y:S04]  /*23000*/  LDL.LU.64 R2, [R1+0x18] ;  /* 0x0000180001027983 */ /* 0x001ee80000300a00 */
[----:B------:R0:W5:Y:S01]  /*23010*/  LDL R10, [R1+0x10] ;  /* 0x00001000010a7983 */ /* 0x0001620000100800 */
[----:B-1----:R-:W-:-:S13]  /*23020*/  ISETP.NE.AND P0, PT, R7, 0x1, PT ;  /* 0x000000010700780c */ /* 0x002fda0003f05270 */
[----:B------:R-:W1:Y:S01]  /*23030*/  @P0 LDC R6, c[0x0][0x44c] ;  /* 0x00011300ff060b82 */ /* 0x000e620000000800 */
[----:B------:R-:W4:Y:S02]  /*23040*/  S2R R8, SR_TID.X ;  /* 0x0000000000087919 */ /* 0x000f240000002100 */
[----:B----4-:R-:W-:-:S05]  /*23050*/  IMAD.SHL.U32 R8, R8, 0x8, RZ ;  /* 0x0000000808087824 */ /* 0x010fca00078e00ff */
[----:B------:R-:W-:Y:S01]  /*23060*/  LOP3.LUT R8, R8, 0x38, RZ, 0xc0, !PT ;  /* 0x0000003808087812 */ /* 0x000fe200078ec0ff */
[----:B---3--:R-:W-:Y:S02]  /*23070*/  IMAD.MOV.U32 R3, RZ, RZ, R35 ;  /* 0x000000ffff037224 */ /* 0x008fe400078e0023 */
        /* <DEDUP_REMOVED lines=14> */
[----:B------:R-:W-:-:S05]  /*23160*/  LOP3.LUT R20, R21, 0x70, R20, 0xf8, !PT ;  /* 0x0000007015147812 */ /* 0x000fca00078ef814 */
[----:B------:R-:W-:Y:S01]  /*23170*/  IMAD R5, R17, 0x80, R20 ;  /* 0x0000008011057824 */ /* 0x000fe200078e0214 */
[----:B------:R-:W2:Y:S03]  /*23180*/  S2R R21, SR_TID.X ;  /* 0x0000000000157919 */ /* 0x000ea60000002100 */
[----:B-1----:R-:W-:-:S04]  /*23190*/  @P0 IMAD.HI.U32 R6, R5, R6, RZ ;  /* 0x0000000605060227 */ /* 0x002fc800078e00ff */
[----:B------:R-:W-:Y:S01]  /*231a0*/  IMAD.MOV.U32 R4, RZ, RZ, R5 ;  /* 0x000000ffff047224 */ /* 0x000fe200078e0005 */
[----:B---3--:R-:W-:Y:S01]  /*231b0*/  @P0 SHF.R.U32.HI R4, RZ, R0, R6 ;  /* 0x00000000ff040219 */ /* 0x008fe20000011606 */
[----:B------:R-:W1:Y:S04]  /*231c0*/  S2R R20, SR_TID.X ;  /* 0x0000000000147919 */ /* 0x000e680000002100 */
        /* <DEDUP_REMOVED lines=31> */
[----:B------:R-:W1:Y:S04]  /*233c0*/  SHFL.IDX PT, R2, R4, RZ, 0x181f ;  /* 0x00181fff04027589 */ /* 0x000e6800000e0000 */
[----:B------:R-:W-:Y:S01]  /*233d0*/  ISETP.GE.AND P1, PT, R17, R5, PT ;  /* 0x000000051100720c */ /* 0x000fe20003f26270 */
[----:B------:R-:W-:-:S12]  /*233e0*/  SHFL.IDX PT, R14, R0, 0x7, 0x181f ;  /* 0x00f81f00000e7f89 */ /* 0x000fd800000e0000 */
[----:B0-----:R-:W-:-:S05]  /*233f0*/  @!P1 LEA R6, P4, R8, R3, 0x1 ;  /* 0x0000000308069211 */ /* 0x001fca00078808ff */
[----:B-1----:R-:W-:Y:S01]  /*23400*/  @!P1 IMAD.X R3, RZ, RZ, R2, P4 ;  /* 0x000000ffff039224 */ /* 0x002fe200020e0602 */
[----:B------:R-:W-:Y:S01]  /*23410*/  @!P1 MOV R2, R6 ;  /* 0x0000000600029202 */ /* 0x000fe20000000f00 */
[----:B------:R-:W-:-:S04]  /*23420*/  VIADD R6, R17, 0x10 ;  /* 0x0000001011067836 */ /* 0x000fc80000000000 */
        /* <DEDUP_REMOVED lines=69> */
.L_x_3121:
        /* <DEDUP_REMOVED lines=12> */
.L_x_2971:
[----:B------:R-:W-:Y:S05]  /*23940*/  BSYNC B0 ;  /* 0x0000000000007941 */ /* 0x000fea0003800000 */
.L_x_2970:
[----:B------:R-:W-:Y:S01]  /*23950*/  NOP ;  /* 0x0000000000007918 */ /* 0x000fe20000000000 */
[----:B------:R-:W-:-:S13]  /*23960*/  PLOP3.LUT P0, PT, PT, PT, PT, 0x80, 0x0 ;  /* 0x000000000000781c */ /* 0x000fda0003f0f070 */
.L_x_2972:
        /* <DEDUP_REMOVED lines=18> */
[----:B--2---:R-:W-:Y:S02]  /*23a90*/  VIADD R0, R2, 0xfffffffe ;  /* 0xfffffffe02007836 */ /* 0x004fe40000000000 */
[----:B01----:R-:W-:Y:S05]  /*23aa0*/  @!P0 BRA `(.L_x_2974) ;  /* 0x0000005400208947 */ /* 0x003fea0003800000 */
.L_x_3122:
[----:B------:R-:W-:Y:S05]  /*23ab0*/  BSYNC B0 ;  /* 0x0000000000007941 */ /* 0x000fea0003800000 */
.L_x_2973:
[----:B------:R-:W2:Y:S01]  /*23ac0*/  LDL R2, [R1] ;  /* 0x0000000001027983 */ /* 0x000ea20000100800 */
[----:B------:R-:W-:Y:S01]  /*23ad0*/  BSSY B0, `(.L_x_2975) ;  /* 0x00000f8000007945 */ /* 0x000fe20003800000 */
[----:B--2---:R-:W-:-:S13]  /*23ae0*/  ISETP.GE.AND P0, PT, R0, R2, PT ;  /* 0x000000020000720c */ /* 0x004fda0003f06270 */
[----:B------:R-:W-:Y:S05]  /*23af0*/  @!P0 BRA `(.L_x_2976) ;  /* 0x0000000c00d48947 */ /* 0x000fea0003800000 */
[----:B------:R-:W-:Y:S02]  /*23b00*/  IMAD.MOV.U32 R10, RZ, RZ, R28 ;  /* 0x000000ffff0a7224 */ /* 0x000fe400078e001c */
[----:B------:R-:W-:Y:S02]  /*23b10*/  IMAD.MOV.U32 R17, RZ, RZ, R29 ;  /* 0x000000ffff117224 */ /* 0x000fe400078e001d */
[----:B------:R-:W-:-:S07]  /*23b20*/  IMAD.MOV.U32 R32, RZ, RZ, R27 ;  /* 0x000000ffff207224 */ /* 0x000fce00078e001b */
.L_x_2989:
[----:B------:R-:W2:Y:S01]  /*23b30*/  LDL R2, [R1+0x4] ;  /* 0x0000040001027983 */ /* 0x000ea20000100800 */
[----:B------:R-:W1:Y:S03]  /*23b40*/  LDC R7, c[0x0][0x430] ;  /* 0x00010c00ff077b82 */ /* 0x000e660000000800 */
[----:B------:R-:W3:Y:S01]  /*23b50*/  LDL R8, [R1+0x8] ;  /* 0x0000080001087983 */ /* 0x000ee20000100800 */
[----:B0-----:R-:W0:Y:S01]  /*23b60*/  S2R R3, SR_TID.X ;  /* 0x0000000000037919 */ /* 0x001e220000002100 */
[----:B------:R-:W4:Y:S01]  /*23b70*/  S2R R9, SR_TID.X ;  /* 0x0000000000097919 */ /* 0x000f220000002100 */
[----:B-1----:R-:W-:-:S13]  /*23b80*/  ISETP.NE.AND P0, PT, R7, 0x1, PT ;  /* 0x000000010700780c */ /* 0x002fda0003f05270 */
[----:B------:R-:W1:Y:S01]  /*23b90*/  @P0 LDC R5, c[0x0][0x434] ;  /* 0x00010d00ff050b82 */ /* 0x000e620000000800 */
[----:B0-----:R-:W-:-:S04]  /*23ba0*/  LOP3.LUT R3, R3, 0x7f, RZ, 0xc0, !PT ;  /* 0x0000007f03037812 */ /* 0x001fc800078ec0ff */
[----:B------:R-:W-:Y:S01]  /*23bb0*/  SHF.R.U32.HI R3, RZ, 0x3, R3 ;  /* 0x00000003ff037819 */ /* 0x000fe20000011603 */
[----:B----4-:R-:W-:-:S05]  /*23bc0*/  IMAD.SHL.U32 R9, R9, 0x10, RZ ;  /* 0x0000001009097824 */ /* 0x010fca00078e00ff */
[----:B------:R-:W-:Y:S02]  /*23bd0*/  LOP3.LUT R9, R3, 0x70, R9, 0xf8, !PT ;  /* 0x0000007003097812 */ /* 0x000fe400078ef809 */
[----:B------:R-:W0:Y:S02]  /*23be0*/  @P0 LDC R3, c[0x0][0x438] ;  /* 0x00010e00ff030b82 */ /* 0x000e240000000800 */
[----:B------:R-:W-:Y:S01]  /*23bf0*/  ISETP.GT.U32.AND P2, PT, R9, 0x5f, PT ;  /* 0x0000005f0900780c */ /* 0x000fe20003f44070 */
        /* <DEDUP_REMOVED lines=28> */
.L_x_2977:
[----:B------:R-:W-:Y:S01]  /*23dc0*/  IMAD R5, R28, 0x8, R22 ;  /* 0x000000081c057824 */ /* 0x000fe200078e0216 */
[----:B------:R-:W-:Y:S01]  /*23dd0*/  SHF.L.U32 R0, R29, 0x1f, RZ ;  /* 0x0000001f1d007819 */ /* 0x000fe200000006ff */
[----:B------:R-:W-:Y:S03]  /*23de0*/  BSSY B1, `(.L_x_2978) ;  /* 0x0000003000017945 */ /* 0x000fe60003800000 */
[----:B------:R-:W0:Y:S02]  /*23df0*/  SYNCS.PHASECHK.TRANS64.TRYWAIT P0, [R5+URZ+0x2a840], R0 ;  /* 0x02a84000050075a7 */ /* 0x000e24000800017f */
[----:B0-----:R-:W-:Y:S05]  /*23e00*/  @!P0 BRA `(.L_x_2979) ;  /* 0x00000050005c8947 */ /* 0x001fea0003800000 */
.L_x_3123:
[----:B------:R-:W-:Y:S05]  /*23e10*/  BSYNC B1 ;  /* 0x0000000000017941 */ /* 0x000fea0003800000 */
.L_x_2978:
[----:B------:R-:W-:Y:S01]  /*23e20*/  SHF.R.S32.HI R20, RZ, 0x1f, R7 ;  /* 0x0000001fff147819 */ /* 0x000fe20000011407 */
[----:B------:R-:W-:Y:S01]  /*23e30*/  ULDC.64 UR4, c[0x0][0x300] ;  /* 0x0000c00000047ab9 */ /* 0x000fe20000000a00 */
[----:B-----5:R-:W-:Y:S01]  /*23e40*/  SHF.R.S32.HI R21, RZ, 0x1f, R6 ;  /* 0x0000001fff157819 */ /* 0x020fe20000011406 */
[----:B------:R-:W-:Y:S01]  /*23e50*/  IMAD.WIDE.U32 R2, R7, UR4, RZ ;  /* 0x0000000407027c25 */ /* 0x000fe2000f8e00ff */
[----:B------:R-:W-:Y:S01]  /*23e60*/  ULDC.64 UR6, c[0x0][0x2e8] ;  /* 0x0000ba0000067ab9 */ /* 0x000fe20000000a00 */
[C---:B------:R-:W-:Y:S02]  /*23e70*/  LOP3.LUT P3, RZ, R23.reuse, 0x4, RZ, 0xc0, !PT ;  /* 0x0000000417ff7812 */ /* 0x040fe4000786c0ff */
[----:B0-----:R-:W-:Y:S01]  /*23e80*/  IMAD R0, R20, UR4, RZ ;  /* 0x0000000414007c24 */ /* 0x001fe2000f8e02ff */
        /* <DEDUP_REMOVED lines=25> */
[----:B-1----:R-:W-:-:S04]  /*24020*/  IADD3 R2, P0, R2, R0, RZ ;  /* 0x0000000002027210 */ /* 0x002fc80007f1e0ff */
[----:B--2---:R-:W-:-:S05]  /*24030*/  IADD3.X R3, RZ, R3, RZ, P0, !PT ;  /* 0x00000003ff037210 */ /* 0x004fca00007fe4ff */
        /* <DEDUP_REMOVED lines=32> */
.L_x_3137:
        /* <DEDUP_REMOVED lines=10> */
.L_x_2981:
        /* <DEDUP_REMOVED lines=10> */
.L_x_2982:
[----:B------:R2:W-:Y:S01]  /*24380*/  SYNCS.ARRIVE.TRANS64.A1T0 RZ, [R5+URZ+0x2a830], RZ ;  /* 0x02a830ff05ff79a7 */ /* 0x0005e2000810003f */
[----:B------:R-:W-:Y:S05]  /*24390*/  @!P2 BRA `(.L_x_2983) ;  /* 0x000000000004a947 */ /* 0x000fea0003800000 */
[----:B------:R-:W-:Y:S01]  /*243a0*/  BPT.TRAP 0x1 ;  /* 0x000000040000795c */ /* 0x000fe20000300000 */
.L_x_2983:
[----:B-1----:R-:W-:Y:S01]  /*243b0*/  SHF.L.U32 R2, R17, 0x1f, RZ ;  /* 0x0000001f11027819 */ /* 0x002fe200000006ff */
[----:B--2---:R-:W-:Y:S01]  /*243c0*/  IMAD R5, R10, 0x8, R22 ;  /* 0x000000080a057824 */ /* 0x004fe200078e0216 */
[----:B------:R-:W-:Y:S03]  /*243d0*/  BSSY B1, `(.L_x_2984) ;  /* 0x0000003000017945 */ /* 0x000fe60003800000 */
[----:B------:R-:W1:Y:S02]  /*243e0*/  SYNCS.PHASECHK.TRANS64.TRYWAIT P0, [R5+URZ+0x2a860], R2 ;  /* 0x02a86002050075a7 */ /* 0x000e64000800017f */
[----:B-1----:R-:W-:Y:S05]  /*243f0*/  @!P0 BRA `(.L_x_2985) ;  /* 0x0000005000d08947 */ /* 0x002fea0003800000 */
.L_x_3138:
[----:B------:R-:W-:Y:S05]  /*24400*/  BSYNC B1 ;  /* 0x0000000000017941 */ /* 0x000fea0003800000 */
.L_x_2984:
        /* <DEDUP_REMOVED lines=54> */
.L_x_3152:
        /* <DEDUP_REMOVED lines=21> */
.L_x_2987:
        /* <DEDUP_REMOVED lines=10> */
.L_x_2988:
        /* <DEDUP_REMOVED lines=15> */
.L_x_2976:
[----:B------:R-:W-:Y:S05]  /*24a50*/  BSYNC B0 ;  /* 0x0000000000007941 */ /* 0x000fea0003800000 */
.L_x_2975:
        /* <DEDUP_REMOVED lines=17> */
.L_x_2991:
[----:B------:R-:W-:Y:S05]  /*24b70*/  BSYNC B0 ;  /* 0x0000000000007941 */ /* 0x000fea0003800000 */
.L_x_2990:
[----:B------:R-:W-:-:S13]  /*24b80*/  LOP3.LUT P0, RZ, R23, 0x10, RZ, 0xc0, !PT ;  /* 0x0000001017ff7812 */ /* 0x000fda000780c0ff */
[----:B------:R-:W-:Y:S05]  /*24b90*/  @!P0 BRA `(.L_x_2992) ;  /* 0x0000000000048947 */ /* 0x000fea0003800000 */
[----:B------:R-:W-:Y:S01]  /*24ba0*/  BPT.TRAP 0x1 ;  /* 0x000000040000795c */ /* 0x000fe20000300000 */
.L_x_2992:
[----:B------:R-:W-:Y:S01]  /*24bb0*/  IMAD R0, R28, 0x8, R22 ;  /* 0x000000081c007824 */ /* 0x000fe200078e0216 */
[----:B0-----:R-:W-:Y:S01]  /*24bc0*/  SHF.L.U32 R3, R29, 0x1f, RZ ;  /* 0x0000001f1d037819 */ /* 0x001fe200000006ff */
[----:B------:R-:W-:Y:S01]  /*24bd0*/  BSSY B0, `(.L_x_2993) ;  /* 0x0000004000007945 */ /* 0x000fe20003800000 */
[----:B------:R-:W-:Y:S02]  /*24be0*/  IMAD R6, R27, -0x60, R37 ;  /* 0xffffffa01b067824 */ /* 0x000fe400078e0225 */
[----:B------:R-:W0:Y:S02]  /*24bf0*/  SYNCS.PHASECHK.TRANS64.TRYWAIT P0, [R0+URZ+0x2a860], R3 ;  /* 0x02a86003000075a7 */ /* 0x000e24000800017f */
[----:B0-----:R-:W-:Y:S05]  /*24c00*/  @!P0 BRA `(.L_x_2994) ;  /* 0x0000005000d08947 */ /* 0x001fea0003800000 */
.L_x_3153:
[----:B------:R-:W-:Y:S05]  /*24c10*/  BSYNC B0 ;  /* 0x0000000000007941 */ /* 0x000fea0003800000 */
.L_x_2993:
        /* <DEDUP_REMOVED lines=57> */
.L_x_3167:
        /* <DEDUP_REMOVED lines=11> */
.L_x_2996:
        /* <DEDUP_REMOVED lines=10> */
.L_x_2997:
[----:B------:R-:W-:Y:S01]  /*25100*/  VIADD R28, R28, 0x1 ;  /* 0x000000011c1c7836 */ /* 0x000fe20000000000 */
[----:B------:R1:W-:Y:S04]  /*25110*/  SYNCS.ARRIVE.TRANS64.A1T0 RZ, [R0+URZ+0x2a850], RZ ;  /* 0x02a850ff00ff79a7 */ /* 0x0003e8000810003f */
[----:B------:R-:W-:-:S04]  /*25120*/  ISETP.NE.AND P0, PT, R28, 0x2, PT ;  /* 0x000000021c00780c */ /* 0x000fc80003f05270 */
[----:B-1----:R-:W-:Y:S02]  /*25130*/  SEL R0, RZ, 0x1, P0 ;  /* 0x00000001ff007807 */ /* 0x002fe40000000000 */
[----:B------:R-:W-:Y:S02]  /*25140*/  SEL R28, R28, RZ, P0 ;  /* 0x000000ff1c1c7207 */ /* 0x000fe40000000000 */
[----:B------:R-:W-:-:S07]  /*25150*/  LOP3.LUT R29, R29, R0, RZ, 0x3c, !PT ;  /* 0x000000001d1d7212 */ /* 0x000fce00078e3cff */
.L_x_2954:
[----:B------:R-:W-:Y:S05]  /*25160*/  BSYNC B7 ;  /* 0x0000000000077941 */ /* 0x000fea0003800000 */
.L_x_2952:
[----:B------:R-:W-:-:S13]  /*25170*/  LOP3.LUT P0, RZ, R23, 0x20, RZ, 0xc0, !PT ;  /* 0x0000002017ff7812 */ /* 0x000fda000780c0ff */
[----:B------:R-:W-:Y:S05]  /*25180*/  @!P0 BRA `(.L_x_2998) ;  /* 0x0000000000248947 */ /* 0x000fea0003800000 */
[----:B------:R-:W-:Y:S05]  /*25190*/  WARPSYNC.ALL ;  /* 0x0000000000007948 */ /* 0x000fea0003800000 */
[----:B------:R-:W1:Y:S08]  /*251a0*/  S2UR UR5, SR_CgaCtaId ;  /* 0x00000000000579c3 */ /* 0x000e700000008800 */
[----:B------:R-:W-:Y:S06]  /*251b0*/  BAR.SYNC.DEFER_BLOCKING 0x5, 0x180 ;  /* 0x0146000000007b1d */ /* 0x000fec0000010000 */
[----:B------:R-:W-:-:S02]  /*251c0*/  UMOV UR4, 0x400 ;  /* 0x0000040000047882 */ /* 0x000fc40000000000 */
[----:B-1----:R-:W-:-:S06]  /*251d0*/  ULEA UR4, UR5, UR4, 0x18 ;  /* 0x0000000405047291 */ /* 0x002fcc000f8ec03f */
[----:B0-----:R-:W-:-:S05]  /*251e0*/  IMAD.U32 R22, RZ, RZ, UR4 ;  /* 0x00000004ff167e24 */ /* 0x001fca000f8e00ff */
[----:B------:R0:W1:Y:S01]  /*251f0*/  LDS.128 R16, [R22+0x2a8d0] ;  /* 0x02a8d00016107984 */ /* 0x0000620000000c00 */
[----:B------:R-:W-:Y:S06]  /*25200*/  BAR.ARV 0x4, 0x180 ;  /* 0x0106000000007b1d */ /* 0x000fec0000002000 */
[----:B------:R-:W-:Y:S05]  /*25210*/  BRA `(.L_x_2999) ;  /* 0x0000000c00d47947 */ /* 0x000fea0003800000 */
.L_x_2998:
[----:B------:R-:W1:Y:S01]  /*25220*/  S2R R8, SR_TID.X ;  /* 0x0000000000087919 */ /* 0x000e620000002100 */
[----:B------:R-:W-:Y:S01]  /*25230*/  UMOV UR4, 0xffffffff ;  /* 0xffffffff00047882 */ /* 0x000fe20000000000 */
[----:B-1----:R-:W-:-:S04]  /*25240*/  LOP3.LUT R8, R8, 0x1f, RZ, 0xc0, !PT ;  /* 0x0000001f08087812 */ /* 0x002fc800078ec0ff */
[----:B------:R-:W-:Y:S01]  /*25250*/  ISETP.NE.AND P0, PT, R8, 0x1f, PT ;  /* 0x0000001f0800780c */ /* 0x000fe20003f05270 */
[----:B------:R-:W-:-:S12]  /*25260*/  BRA.DIV UR4, `(.L_x_3000) ;  /* 0x0000005604387947 */ /* 0x000fd8000b800000 */
[----:B------:R-:W-:Y:S01]  /*25270*/  IMAD.IADD R7, R19, 0x1, R8 ;  /* 0x0000000113077824 */ /* 0x000fe200078e0208 */
[----:B------:R-:W-:-:S04]  /*25280*/  ULDC UR4, c[0x0][0xc3c] ;  /* 0x00030f0000047ab9 */ /* 0x000fc80000000800 */
[----:B------:R-:W-:-:S13]  /*25290*/  ISETP.GE.OR P1, PT, R7, UR4, !P0 ;  /* 0x0000000407007c0c */ /* 0x000fda000c726670 */
[----:B0-----:R-:W0:Y:S08]  /*252a0*/  @!P1 LDC.64 R2, c[0x0][0xc80] ;  /* 0x00032000ff029b82 */ /* 0x001e300000000a00 */
        /* <DEDUP_REMOVED lines=11> */
[C---:B------:R-:W-:Y:S01]  /*25360*/  ISETP.GE.U32.AND P5, PT, R8.reuse, 0x10, PT ;  /* 0x000000100800780c */ /* 0x040fe20003fa6070 */
[----:B------:R-:W-:Y:S01]  /*25370*/  SHFL.IDX PT, R7, R16, 0x1, 0x1f ;  /* 0x00201f0010077f89 */ /* 0x000fe200000e0000 */
[----:B--2---:R-:W-:Y:S01]  /*25380*/  @!P1 IMAD.MOV.U32 R17, RZ, RZ, R6 ;  /* 0x000000ffff119224 */ /* 0x004fe200078e0006 */
[----:B------:R-:W-:Y:S01]  /*25390*/  MOV R6, RZ ;  /* 0x000000ff00067202 */ /* 0x000fe20000000f00 */
        /* <DEDUP_REMOVED lines=19> */
.L_x_3177:
[----:B------:R-:W-:Y:S02]  /*254d0*/  ULDC UR4, c[0x0][0xc38] ;  /* 0x00030e0000047ab9 */ /* 0x000fe40000000800 */
[----:B------:R-:W-:-:S04]  /*254e0*/  IMAD.U32 R5, RZ, RZ, UR4 ;  /* 0x00000004ff057e24 */ /* 0x000fc8000f8e00ff */
[----:B-1----:R-:W-:-:S04]  /*254f0*/  IMAD R14, R14, R5, RZ ;  /* 0x000000050e0e7224 */ /* 0x002fc800078e02ff */
[----:B------:R-:W-:-:S05]  /*25500*/  IMAD.IADD R7, R7, 0x1, R14 ;  /* 0x0000000107077824 */ /* 0x000fca00078e020e */
[----:B------:R-:W-:-:S13]  /*25510*/  ISETP.GT.AND P6, PT, R7, R0, PT ;  /* 0x000000000700720c */ /* 0x000fda0003fc4270 */
[----:B------:R-:W-:Y:S05]  /*25520*/  @P6 BRA `(.L_x_3001) ;  /* 0x0000000000a46947 */ /* 0x000fea0003800000 */
.L_x_3004:
        /* <DEDUP_REMOVED lines=35> */
.L_x_3185:
[----:B------:R-:W-:Y:S02]  /*25760*/  ULDC UR4, c[0x0][0xc38] ;  /* 0x00030e0000047ab9 */ /* 0x000fe40000000800 */
[----:B------:R-:W-:-:S04]  /*25770*/  IMAD.U32 R5, RZ, RZ, UR4 ;  /* 0x00000004ff057e24 */ /* 0x000fc8000f8e00ff */
[----:B-1----:R-:W-:-:S04]  /*25780*/  IMAD R14, R14, R5, RZ ;  /* 0x000000050e0e7224 */ /* 0x002fc800078e02ff */
[----:B------:R-:W-:-:S05]  /*25790*/  IMAD.IADD R7, R14, 0x1, R7 ;  /* 0x000000010e077824 */ /* 0x000fca00078e0207 */
[----:B------:R-:W-:-:S13]  /*257a0*/  ISETP.GT.AND P6, PT, R7, R0, PT ;  /* 0x000000000700720c */ /* 0x000fda0003fc4270 */
[----:B------:R-:W-:Y:S05]  /*257b0*/  @!P6 BRA `(.L_x_3004) ;  /* 0xfffffffc005ce947 */ /* 0x000fea000383ffff */
.L_x_3001:
        /* <DEDUP_REMOVED lines=10> */
.L_x_3190:
[----:B------:R-:W-:-:S13]  /*25860*/  ISETP.NE.AND P0, PT, R3, RZ, PT ;  /* 0x000000ff0300720c */ /* 0x000fda0003f05270 */
[----:B------:R-:W-:Y:S05]  /*25870*/  @!P0 BRA `(.L_x_3006) ;  /* 0x0000000000108947 */ /* 0x000fea0003800000 */
[----:B------:R-:W-:Y:S01]  /*25880*/  UMOV UR4, 0xffffffff ;  /* 0xffffffff00047882 */ /* 0x000fe20000000000 */
[----:B-1----:R-:W-:Y:S02]  /*25890*/  VIADD R12, R12, 0xffffffff ;  /* 0xffffffff0c0c7836 */ /* 0x002fe40000000000 */
[----:B------:R-:W-:Y:S05]  /*258a0*/  BRA.DIV UR4, `(.L_x_3007) ;  /* 0x0000005604f87947 */ /* 0x000fea000b800000 */
[----:B------:R4:W1:Y:S02]  /*258b0*/  SHFL.IDX PT, R6, R2, R12, 0x1f ;  /* 0x00001f0c02067589 */ /* 0x00086400000e0000 */
.L_x_3006:
        /* <DEDUP_REMOVED lines=59> */
.L_x_3008:
        /* <DEDUP_REMOVED lines=29> */
[----:B------:R-:W-:-:S03]  /*25e40*/  IMAD.MOV R2, RZ, RZ, -R2 ;  /* 0x000000ffff027224 */ /* 0x000fc600078e0a02 */
[----:B------:R-:W-:Y:S01]  /*25e50*/  IADD3 R3, -R4, RZ, RZ ;  /* 0x000000ff04037210 */ /* 0x000fe20007ffe1ff */
        /* <DEDUP_REMOVED lines=29> */
.L_x_3009:
[----:B------:R-:W-:-:S05]  /*26030*/  LOP3.LUT R2, RZ, R2, RZ, 0x33, !PT ;  /* 0x00000002ff027212 */ /* 0x000fca00078e33ff */
[----:B------:R-:W-:Y:S01]  /*26040*/  IMAD.IADD R17, R17, 0x1, R2 ;  /* 0x0000000111117824 */ /* 0x000fe200078e0202 */
[----:B------:R-:W-:Y:S06]  /*26050*/  BRA `(.L_x_3010) ;  /* 0x00000000001c7947 */ /* 0x000fec0003800000 */
.L_x_3002:
[----:B------:R-:W-:Y:S01]  /*26060*/  UMOV UR4, URZ ;  /* 0x0000003f00047c82 */ /* 0x000fe20008000000 */
[----:B------:R-:W-:Y:S01]  /*26070*/  UMOV UR5, URZ ;  /* 0x0000003f00057c82 */ /* 0x000fe20008000000 */
[----:B------:R-:W-:Y:S01]  /*26080*/  ULDC UR6, c[0x0][0xc3c] ;  /* 0x00030f0000067ab9 */ /* 0x000fe20000000800 */
[----:B------:R-:W-:Y:S02]  /*26090*/  IMAD.MOV.U32 R16, RZ, RZ, R0 ;  /* 0x000000ffff107224 */ /* 0x000fe400078e0000 */
[----:B------:R-:W-:Y:S02]  /*260a0*/  IMAD.U32 R17, RZ, RZ, UR4 ;  /* 0x00000004ff117e24 */ /* 0x000fe4000f8e00ff */
[----:B------:R-:W-:Y:S02]  /*260b0*/  IMAD.U32 R18, RZ, RZ, UR5 ;  /* 0x00000005ff127e24 */ /* 0x000fe4000f8e00ff */
[----:B------:R-:W-:-:S07]  /*260c0*/  IMAD.U32 R19, RZ, RZ, UR6 ;  /* 0x00000006ff137e24 */ /* 0x000fce000f8e00ff */
.L_x_3010:
        /* <DEDUP_REMOVED lines=10> */
.L_x_2999:
[----:B------:R-:W-:Y:S02]  /*26170*/  ULDC UR4, c[0x0][0xc3c] ;  /* 0x00030f0000047ab9 */ /* 0x000fe40000000800 */
[----:B-1----:R-:W-:-:S13]  /*26180*/  ISETP.GE.AND P0, PT, R19, UR4, PT ;  /* 0x0000000413007c0c */ /* 0x002fda000bf06270 */
[----:B------:R-:W-:Y:S05]  /*26190*/  @!P0 BRA `(.L_x_3011) ;  /* 0xffffff9800ac8947 */ /* 0x000fea000383ffff */
[----:B------:R-:W-:Y:S05]  /*261a0*/  BSYNC B8 ;  /* 0x0000000000087941 */ /* 0x000fea0003800000 */
.L_x_2906:
[----:B------:R-:W3:Y:S01]  /*261b0*/  LDL.LU R0, [R1+0x24] ;  /* 0x0000240001007983 */ /* 0x000ee20000300800 */
[----:B------:R-:W-:Y:S01]  /*261c0*/  BSSY B0, `(.L_x_3012) ;  /* 0x000000b000007945 */ /* 0x000fe20003800000 */
[----:B------:R-:W4:Y:S01]  /*261d0*/  S2R R5, SR_CgaCtaId ;  /* 0x0000000000057919 */ /* 0x000f220000008800 */
[----:B---3--:R-:W-:-:S05]  /*261e0*/  VIADD R0, R0, 0x1 ;  /* 0x0000000100007836 */ /* 0x008fca0000000000 */
[----:B-1----:R-:W-:-:S04]  /*261f0*/  LEA.HI R2, R0, R0, RZ, 0x1 ;  /* 0x0000000000027211 */ /* 0x002fc800078f08ff */
[----:B------:R-:W-:Y:S02]  /*26200*/  LOP3.LUT R3, R2, 0xfffffffe, RZ, 0xc0, !PT ;  /* 0xfffffffe02037812 */ /* 0x000fe400078ec0ff */
[----:B------:R-:W-:-:S03]  /*26210*/  MOV R2, 0x400 ;  /* 0x0000040000027802 */ /* 0x000fc60000000f00 */
[----:B------:R-:W-:Y:S01]  /*26220*/  IMAD.IADD R0, R0, 0x1, -R3 ;  /* 0x0000000100007824 */ /* 0x000fe200078e0a03 */
[----:B----4-:R-:W-:-:S04]  /*26230*/  LEA R5, R5, R2, 0x18 ;  /* 0x0000000205057211 */ /* 0x010fc800078ec0ff */
[----:B------:R-:W-:-:S04]  /*26240*/  SHF.L.U32 R0, R0, 0x1f, RZ ;  /* 0x0000001f00007819 */ /* 0x000fc800000006ff */
[----:B------:R-:W1:Y:S02]  /*26250*/  SYNCS.PHASECHK.TRANS64.TRYWAIT P0, [R5+URZ+0x2a820], R0 ;  /* 0x02a82000050075a7 */ /* 0x000e64000800017f */
[----:B-1----:R-:W-:Y:S05]  /*26260*/  @!P0 BRA `(.L_x_3013) ;  /* 0x0000004c00b08947 */ /* 0x002fea0003800000 */
.L_x_3193:
[----:B------:R-:W-:Y:S05]  /*26270*/  BSYNC B0 ;  /* 0x0000000000007941 */ /* 0x000fea0003800000 */
.L_x_3012:
[----:B------:R-:W-:-:S03]  /*26280*/  UMOV UR4, 0xffffffff ;  /* 0xffffffff00047882 */ /* 0x000fc60000000000 */
[----:B------:R-:W-:Y:S05]  /*26290*/  BRA.DIV UR4, `(.L_x_3014) ;  /* 0x0000004e04b87947 */ /* 0x000fea000b800000 */
[----:B-1----:R-:W1:Y:S02]  /*262a0*/  S2R R0, SR_TID.X ;  /* 0x0000000000007919 */ /* 0x002e640000002100 */
[----:B-1----:R-:W-:-:S04]  /*262b0*/  SHF.R.U32.HI R0, RZ, 0x5, R0 ;  /* 0x00000005ff007819 */ /* 0x002fc80000011600 */
[----:B------:R-:W-:-:S05]  /*262c0*/  LOP3.LUT R0, R0, 0x3, RZ, 0xc0, !PT ;  /* 0x0000000300007812 */ /* 0x000fca00078ec0ff */
[----:B------:R1:W3:Y:S02]  /*262d0*/  SHFL.IDX PT, R14, R0, RZ, 0x1f ;  /* 0x00001fff000e7589 */ /* 0x0002e400000e0000 */
.L_x_3196:
[----:B---3--:R-:W-:-:S13]  /*262e0*/  ISETP.NE.AND P0, PT, R14, RZ, PT ;  /* 0x000000ff0e00720c */ /* 0x008fda0003f05270 */
[----:B------:R-:W-:Y:S05]  /*262f0*/  @P0 BRA `(.L_x_2653) ;  /* 0x0000000000900947 */ /* 0x000fea0003800000 */
[----:B------:R-:W-:-:S03]  /*26300*/  UMOV UR4, 0xffffffff ;  /* 0xffffffff00047882 */ /* 0x000fc60000000000 */
[----:B------:R-:W-:Y:S05]  /*26310*/  BRA.DIV UR4, `(.L_x_3015) ;  /* 0x0000004e04cc7947 */ /* 0x000fea000b800000 */
[----:B------:R-:W-:-:S13]  /*26320*/  ELECT P6, URZ, PT ;  /* 0x00000000003f782f */ /* 0x000fda00038c0000 */
.L_x_3199:
        /* <DEDUP_REMOVED lines=8> */
.L_x_3016:
[C---:B------:R-:W-:Y:S01]  /*263b0*/  IMAD R3, R28.reuse, 0x8, R5 ;  /* 0x000000081c037824 */ /* 0x040fe200078e0205 */
[----:B------:R-:W-:Y:S01]  /*263c0*/  SHF.L.U32 R2, R29, 0x1f, RZ ;  /* 0x0000001f1d027819 */ /* 0x000fe200000006ff */
[----:B------:R-:W-:-:S03]  /*263d0*/  VIADD R28, R28, 0x1 ;  /* 0x000000011c1c7836 */ /* 0x000fc60000000000 */
[----:B------:R-:W1:Y:S02]  /*263e0*/  SYNCS.PHASECHK.TRANS64.TRYWAIT P1, [R3+URZ+0x2a840], R2 ;  /* 0x02a84002030075a7 */ /* 0x000e64000802017f */
[----:B------:R-:W-:-:S04]  /*263f0*/  ISETP.NE.AND P2, PT, R28, 0x2, PT ;  /* 0x000000021c00780c */ /* 0x000fc80003f45270 */
[----:B------:R-:W-:Y:S01]  /*26400*/  SEL R0, RZ, 0x1, P2 ;  /* 0x00000001ff007807 */ /* 0x000fe20001000000 */
[----:B-1----:R-:W-:Y:S08]  /*26410*/  @!P1 BRA `(.L_x_3017) ;  /* 0x0000004c00ac9947 */ /* 0x002ff00003800000 */
.L_x_3200:
[----:B------:R-:W-:Y:S02]  /*26420*/  SEL R28, R28, RZ, P2 ;  /* 0x000000ff1c1c7207 */ /* 0x000fe40001000000 */
[----:B------:R-:W-:Y:S01]  /*26430*/  LOP3.LUT R0, R29, R0, RZ, 0x3c, !PT ;  /* 0x000000001d007212 */ /* 0x000fe200078e3cff */
[----:B------:R-:W-:Y:S06]  /*26440*/  @!P0 BRA `(.L_x_3018) ;  /* 0x0000000000048947 */ /* 0x000fec0003800000 */
[----:B------:R-:W-:Y:S01]  /*26450*/  BPT.TRAP 0x1 ;  /* 0x000000040000795c */ /* 0x000fe20000300000 */
.L_x_3018:
[----:B------:R-:W-:Y:S01]  /*26460*/  IMAD R5, R28, 0x8, R5 ;  /* 0x000000081c057824 */ /* 0x000fe200078e0205 */
[----:B------:R-:W-:-:S04]  /*26470*/  SHF.L.U32 R0, R0, 0x1f, RZ ;  /* 0x0000001f00007819 */ /* 0x000fc800000006ff */
[----:B------:R-:W3:Y:S02]  /*26480*/  SYNCS.PHASECHK.TRANS64.TRYWAIT P1, [R5+URZ+0x2a840], R0 ;  /* 0x02a84000050075a7 */ /* 0x000ee4000802017f */
[----:B---3--:R-:W-:Y:S05]  /*26490*/  @!P1 BRA `(.L_x_3019) ;  /* 0x0000004c00a09947 */ /* 0x008fea0003800000 */
.L_x_3201:
[----:B------:R-:W-:Y:S05]  /*264a0*/  @!P0 BRA `(.L_x_3020) ;  /* 0x0000000000048947 */ /* 0x000fea0003800000 */
[----:B------:R-:W-:Y:S01]  /*264b0*/  BPT.TRAP 0x1 ;  /* 0x000000040000795c */ /* 0x000fe20000300000 */
.L_x_3020:
[----:B------:R-:W4:Y:S02]  /*264c0*/  SYNCS.PHASECHK.TRANS64.TRYWAIT P1, [R3+URZ+0x2a860], R2 ;  /* 0x02a86002030075a7 */ /* 0x000f24000802017f */
[----:B----4-:R-:W-:Y:S05]  /*264d0*/  @!P1 BRA `(.L_x_3021) ;  /* 0x0000004c00a49947 */ /* 0x010fea0003800000 */
.L_x_3202:
[----:B------:R-:W-:Y:S05]  /*264e0*/  @!P0 BRA `(.L_x_3022) ;  /* 0x0000000000048947 */ /* 0x000fea0003800000 */
[----:B------:R-:W-:Y:S01]  /*264f0*/  BPT.TRAP 0x1 ;  /* 0x000000040000795c */ /* 0x000fe20000300000 */
.L_x_3022:
[----:B------:R0:W0:Y:S02]  /*26500*/  SYNCS.PHASECHK.TRANS64.TRYWAIT P0, [R5+URZ+0x2a860], R0 ;  /* 0x02a86000050075a7 */ /* 0x000024000800017f */
[----:B0-----:R-:W-:Y:S05]  /*26510*/  @!P0 NANOSLEEP.SYNCS 0x989680 ;  /* 0x009896800000895d */ /* 0x001fea0003900000 */
[----:B------:R-:W0:Y:S02]  /*26520*/  @!P0 SYNCS.PHASECHK.TRANS64 P0, [R5+URZ+0x2a860], R0 ;  /* 0x02a86000050085a7 */ /* 0x000e24000800007f */
[----:B0-----:R-:W-:Y:S05]  /*26530*/  @!P0 BRA `(.L_x_3022) ;  /* 0xfffffffc00f08947 */ /* 0x001fea000383ffff */
.L_x_2653:
[----:B------:R-:W-:Y:S05]  /*26540*/  BSYNC B9 ;  /* 0x0000000000097941 */ /* 0x000fea0003800000 */
.L_x_2650:
[----:B------:R-:W-:Y:S05]  /*26550*/  EXIT ;  /* 0x000000000000794d */ /* 0x000fea0003800000 */
.L_x_2673:
[----:B0-----:R0:W1:Y:S02]  /*26560*/  SYNCS.PHASECHK.TRANS64.TRYWAIT P6, [R84+URZ+0x2a890], R85 ;  /* 0x02a89055540075a7 */ /* 0x00106400080c017f */
[----:B-1----:R-:W-:Y:S05]  /*26570*/  @!P6 NANOSLEEP.SYNCS 0x989680 ;  /* 0x009896800000e95d */ /* 0x002fea0003900000 */
[----:B------:R-:W1:Y:S02]  /*26580*/  @!P6 SYNCS.PHASECHK.TRANS64 P6, [R84+URZ+0x2a890], R85 ;  /* 0x02a890555400e5a7 */ /* 0x000e6400080c007f */
[----:B-1----:R-:W-:Y:S05]  /*26590*/  @!P6 BRA `(.L_x_2673) ;  /* 0xfffffffc00f0e947 */ /* 0x002fea000383ffff */
[----:B------:R-:W-:Y:S05]  /*265a0*/  BRA `(.L_x_3023) ;  /* 0xfffffdd400a47947 */ /* 0x000fea000383ffff */
.L_x_2674:
        /* <DEDUP_REMOVED lines=8> */
.L_x_3025:
[----:B------:R-:W-:Y:S05]  /*26630*/  BSYNC B1 ;  /* 0x0000000000017941 */ /* 0x000fea0003800000 */
.L_x_3024:
        /* <DEDUP_REMOVED lines=8> */
.L_x_3026:
[----:B------:R-:W-:Y:S01]  /*266c0*/  IMAD.MOV.U32 R11, RZ, RZ, R14 ;  /* 0x000000ffff0b7224 */ /* 0x000fe200078e000e */
[----:B------:R-:W-:Y:S06]  /*266d0*/  BRA `(.L_x_3027) ;  /* 0xfffffdd4006c7947 */ /* 0x000fec000383ffff */
.L_x_2699:
        /* <DEDUP_REMOVED lines=8> */
.L_x_3029:
[----:B------:R-:W-:Y:S05]  /*26760*/  BSYNC B1 ;  /* 0x0000000000017941 */ /* 0x000fea0003800000 */
.L_x_3028:
        /* <DEDUP_REMOVED lines=8> */
.L_x_3030:
[----:B------:R-:W-:Y:S01]  /*267f0*/  IMAD.MOV.U32 R119, RZ, RZ, R14 ;  /* 0x000000ffff777224 */ /* 0x000fe200078e000e */
[----:B------:R-:W-:Y:S06]  /*26800*/  BRA `(.L_x_3031) ;  /* 0xfffffde800cc7947 */ /* 0x000fec000383ffff */
.L_x_2729:
[----:B0-----:R0:W1:Y:S02]  /*26810*/  SYNCS.PHASECHK.TRANS64.TRYWAIT P6, [R84+URZ+0x2a890], R85 ;  /* 0x02a89055540075a7 */ /* 0x00106400080c017f */
[----:B-1----:R-:W-:Y:S05]  /*26820*/  @!P6 NANOSLEEP.SYNCS 0x989680 ;  /* 0x009896800000e95d */ /* 0x002fea0003900000 */
[----:B------:R-:W1:Y:S02]  /*26830*/  @!P6 SYNCS.PHASECHK.TRANS64 P6, [R84+URZ+0x2a890], R85 ;  /* 0x02a890555400e5a7 */ /* 0x000e6400080c007f */
[----:B-1----:R-:W-:Y:S05]  /*26840*/  @!P6 BRA `(.L_x_2729) ;  /* 0xfffffffc00f0e947 */ /* 0x002fea000383ffff */
[----:B------:R-:W-:Y:S05]  /*26850*/  BRA `(.L_x_3032) ;  /* 0xfffffe0c00107947 */ /* 0x000fea000383ffff */
.L_x_2730:
        /* <DEDUP_REMOVED lines=8> */
.L_x_3034:
[----:B------:R-:W-:Y:S05]  /*268e0*/  BSYNC B1 ;  /* 0x0000000000017941 */ /* 0x000fea0003800000 */
.L_x_3033:
[----:B------:R-:W-:Y:S01]  /*268f0*/  IMAD.MOV.U32 R13, RZ, RZ, R119 ;  /* 0x000000ffff0d7224 */ /* 0x000fe200078e0077 */
[----:B------:R-:W-:Y:S01]  /*26900*/  MOV R117, R14 ;  /* 0x0000000e00757202 */ /* 0x000fe20000000f00 */
[----:B------:R-:W-:Y:S02]  /*26910*/  IMAD.MOV.U32 R12, RZ, RZ, RZ ;  /* 0x000000ffff0c7224 */ /* 0x000fe400078e00ff */
[----:B------:R-:W-:Y:S02]  /*26920*/  IMAD.MOV.U32 R11, RZ, RZ, 0x1c1f ;  /* 0x00001c1fff0b7424 */ /* 0x000fe400078e00ff */
[----:B------:R-:W-:-:S07]  /*26930*/  IMAD.MOV.U32 R15, RZ, RZ, -0x1 ;  /* 0xffffffffff0f7424 */ /* 0x000fce00078e00ff */
[----:B------:R-:W-:Y:S05]  /*26940*/  WARPSYNC.COLLECTIVE R15, `(.L_x_3035) ;  /* 0x000000000f087348 */ /* 0x000fea0003c00000 */
[----:B------:R0:W1:Y:S02]  /*26950*/  SHFL.IDX P6, R14, R13, R12, R11 ;  /* 0x0000000c0d0e7389 */ /* 0x00006400000c000b */
[----:B01----:R-:W-:Y:S01]  /*26960*/  ENDCOLLECTIVE ;  /* 0x000000000000791b */ /* 0x003fe20003800000 */
.L_x_3035:
[----:B------:R-:W-:Y:S01]  /*26970*/  IMAD.MOV.U32 R11, RZ, RZ, R14 ;  /* 0x000000ffff0b7224 */ /* 0x000fe200078e000e */
[----:B------:R-:W-:Y:S06]  /*26980*/  BRA `(.L_x_3036) ;  /* 0xfffffe0800e07947 */ /* 0x000fec000383ffff */
.L_x_2743:
        /* <DEDUP_REMOVED lines=8> */
.L_x_3038:
[----:B------:R-:W-:Y:S05]  /*26a10*/  BSYNC B1 ;  /* 0x0000000000017941 */ /* 0x000fea0003800000 */
.L_x_3037:
        /* <DEDUP_REMOVED lines=8> */
.L_x_3039:
[----:B------:R-:W-:Y:S01]  /*26aa0*/  IMAD.MOV.U32 R119, RZ, RZ, R14 ;  /* 0x000000ffff777224 */ /* 0x000fe200078e000e */
[----:B------:R-:W-:Y:S06]  /*26ab0*/  BRA `(.L_x_3040) ;  /* 0xfffffe2000a47947 */ /* 0x000fec000383ffff */
.L_x_2756:
[----:B0-----:R0:W1:Y:S02]  /*26ac0*/  SYNCS.PHASECHK.TRANS64.TRYWAIT P4, [R84+URZ+0x2a890], R85 ;  /* 0x02a89055540075a7 */ /* 0x001064000808017f */
[----:B-1----:R-:W-:Y:S05]  /*26ad0*/  @!P4 NANOSLEEP.SYNCS 0x989680 ;  /* 0x009896800000c95d */ /* 0x002fea0003900000 */
[----:B------:R-:W1:Y:S02]  /*26ae0*/  @!P4 SYNCS.PHASECHK.TRANS64 P4, [R84+URZ+0x2a890], R85 ;  /* 0x02a890555400c5a7 */ /* 0x000e64000808007f */
[----:B-1----:R-:W-:Y:S05]  /*26af0*/  @!P4 BRA `(.L_x_2756) ;  /* 0xfffffffc00f0c947 */ /* 0x002fea000383ffff */
[----:B------:R-:W-:Y:S05]  /*26b00*/  BRA `(.L_x_3041) ;  /* 0xfffffe3800a87947 */ /* 0x000fea000383ffff */
.L_x_2757:
        /* <DEDUP_REMOVED lines=8> */
.L_x_3043:
[----:B------:R-:W-:Y:S05]  /*26b90*/  BSYNC B1 ;  /* 0x0000000000017941 */ /* 0x000fea0003800000 */
.L_x_3042:
        /* <DEDUP_REMOVED lines=8> */
.L_x_3044:
[----:B------:R-:W-:Y:S01]  /*26c20*/  IMAD.MOV.U32 R37, RZ, RZ, R14 ;  /* 0x000000ffff257224 */ /* 0x000fe200078e000e */
[----:B------:R-:W-:Y:S06]  /*26c30*/  BRA `(.L_x_3045) ;  /* 0xfffffe3800c47947 */ /* 0x000fec000383ffff */
.L_x_2760:
        /* <DEDUP_REMOVED lines=8> */
.L_x_3047:
[----:B------:R-:W-:Y:S05]  /*26cc0*/  BSYNC B1 ;  /* 0x0000000000017941 */ /* 0x000fea0003800000 */
.L_x_3046:
        /* <DEDUP_REMOVED lines=8> */
.L_x_3048:
[----:B------:R-:W-:Y:S01]  /*26d50*/  IMAD.MOV.U32 R32, RZ, RZ, R14 ;  /* 0x000000ffff207224 */ /* 0x000fe200078e000e */
[----:B------:R-:W-:Y:S06]  /*26d60*/  BRA `(.L_x_3049) ;  /* 0xfffffe3c00207947 */ /* 0x000fec000383ffff */
.L_x_2764:
[----:B---3--:R3:W0:Y:S02]  /*26d70*/  SYNCS.PHASECHK.TRANS64.TRYWAIT P0, [R84+URZ+0x2a8b0], R85 ;  /* 0x02a8b055540075a7 */ /* 0x008624000800017f */
[----:B0-----:R-:W-:Y:S05]  /*26d80*/  @!P0 NANOSLEEP.SYNCS 0x989680 ;  /* 0x009896800000895d */ /* 0x001fea0003900000 */
[----:B------:R-:W0:Y:S02]  /*26d90*/  @!P0 SYNCS.PHASECHK.TRANS64 P0, [R84+URZ+0x2a8b0], R85 ;  /* 0x02a8b055540085a7 */ /* 0x000e24000800007f */
[----:B0-----:R-:W-:Y:S05]  /*26da0*/  @!P0 BRA `(.L_x_2764) ;  /* 0xfffffffc00f08947 */ /* 0x001fea000383ffff */
[----:B------:R-:W-:Y:S05]  /*26db0*/  BRA `(.L_x_3050) ;  /* 0xfffffe3c00f87947 */ /* 0x000fea000383ffff */
.L_x_2784:
        /* <DEDUP_REMOVED lines=8> */
.L_x_3052:
[----:B------:R-:W-:Y:S05]  /*26e40*/  BSYNC B1 ;  /* 0x0000000000017941 */ /* 0x000fea0003800000 */
.L_x_3051:
        /* <DEDUP_REMOVED lines=8> */
.L_x_3053:
[----:B------:R-:W-:Y:S01]  /*26ed0*/  MOV R13, R63 ;  /* 0x0000003f000d7202 */ /* 0x000fe20000000f00 */
[----:B------:R-:W-:-:S07]  /*26ee0*/  IMAD.MOV.U32 R8, RZ, RZ, R14 ;  /* 0x000000ffff087224 */ /* 0x000fce00078e000e */
[----:B------:R-:W-:Y:S05]  /*26ef0*/  WARPSYNC.COLLECTIVE R15, `(.L_x_3054) ;  /* 0x000000000f087348 */ /* 0x000fea0003c00000 */
[----:B------:R0:W1:Y:S02]  /*26f00*/  SHFL.IDX P6, R14, R13, R12, R11 ;  /* 0x0000000c0d0e7389 */ /* 0x00006400000c000b */
[----:B01----:R-:W-:Y:S01]  /*26f10*/  ENDCOLLECTIVE ;  /* 0x000000000000791b */ /* 0x003fe20003800000 */
.L_x_3054:
[----:B------:R-:W-:Y:S02]  /*26f20*/  IMAD.MOV.U32 R13, RZ, RZ, R3 ;  /* 0x000000ffff0d7224 */ /* 0x000fe400078e0003 */
[----:B------:R-:W-:-:S07]  /*26f30*/  IMAD.MOV.U32 R30, RZ, RZ, R14 ;  /* 0x000000ffff1e7224 */ /* 0x000fce00078e000e */
[----:B------:R-:W-:Y:S05]  /*26f40*/  WARPSYNC.COLLECTIVE R15, `(.L_x_3055) ;  /* 0x000000000f087348 */ /* 0x000fea0003c00000 */
[----:B------:R0:W1:Y:S02]  /*26f50*/  SHFL.IDX P6, R14, R13, R12, R11 ;  /* 0x0000000c0d0e7389 */ /* 0x00006400000c000b */
[----:B01----:R-:W-:Y:S01]  /*26f60*/  ENDCOLLECTIVE ;  /* 0x000000000000791b */ /* 0x003fe20003800000 */
.L_x_3055:
[----:B------:R-:W-:Y:S01]  /*26f70*/  IMAD.MOV.U32 R31, RZ, RZ, R14 ;  /* 0x000000ffff1f7224 */ /* 0x000fe200078e000e */
[----:B------:R-:W-:Y:S06]  /*26f80*/  BRA `(.L_x_3056) ;  /* 0xfffffe5000447947 */ /* 0x000fec000383ffff */
.L_x_2787:
[----:B------:R-:W-:Y:S01]  /*26f90*/  BSSY B1, `(.L_x_3057) ;  /* 0x0000008000017945 */ /* 0x000fe20003800000 */
[----:B------:R-:W-:Y:S02]  /*26fa0*/  IMAD.MOV.U32 R13, RZ, RZ, R0 ;  /* 0x000000ffff0d7224 */ /* 0x000fe400078e0000 */
[----:B------:R-:W-:Y:S02]  /*26fb0*/  IMAD.MOV.U32 R12, RZ, RZ, 0x1 ;  /* 0x00000001ff0c7424 */ /* 0x000fe400078e00ff */
[----:B------:R-:W-:Y:S02]  /*26fc0*/  IMAD.MOV.U32 R11, RZ, RZ, 0x1c1f ;  /* 0x00001c1fff0b7424 */ /* 0x000fe400078e00ff */
[----:B------:R-:W-:-:S07]  /*26fd0*/  IMAD.MOV.U32 R15, RZ, RZ, -0x1 ;  /* 0xffffffffff0f7424 */ /* 0x000fce00078e00ff */
[----:B-123--:R-:W-:Y:S05]  /*26fe0*/  WARPSYNC.COLLECTIVE R15, `(.L_x_3058) ;  /* 0x000000000f087348 */ /* 0x00efea0003c00000 */
[----:B------:R0:W4:Y:S02]  /*26ff0*/  SHFL.IDX P6, R14, R13, R12, R11 ;  /* 0x0000000c0d0e7389 */ /* 0x00012400000c000b */
[----:B01234-:R-:W-:Y:S01]  /*27000*/  ENDCOLLECTIVE ;  /* 0x000000000000791b */ /* 0x01ffe20003800000 */
.L_x_3058:
[----:B------:R-:W-:Y:S05]  /*27010*/  BSYNC B1 ;  /* 0x0000000000017941 */ /* 0x000fea0003800000 */
.L_x_3057:
        /* <DEDUP_REMOVED lines=8> */
.L_x_3059:
[----:B------:R-:W-:Y:S02]  /*270a0*/  IMAD.MOV.U32 R13, RZ, RZ, R63 ;  /* 0x000000ffff0d7224 */ /* 0x000fe400078e003f */
[----:B------:R-:W-:-:S07]  /*270b0*/  IMAD.MOV.U32 R65, RZ, RZ, R14 ;  /* 0x000000ffff417224 */ /* 0x000fce00078e000e */
[----:B------:R-:W-:Y:S05]  /*270c0*/  WARPSYNC.COLLECTIVE R15, `(.L_x_3060) ;  /* 0x000000000f087348 */ /* 0x000fea0003c00000 */
[----:B------:R0:W1:Y:S02]  /*270d0*/  SHFL.IDX P6, R14, R13, R12, R11 ;  /* 0x0000000c0d0e7389 */ /* 0x00006400000c000b */
[----:B01----:R-:W-:Y:S01]  /*270e0*/  ENDCOLLECTIVE ;  /* 0x000000000000791b */ /* 0x003fe20003800000 */
.L_x_3060:
[----:B------:R-:W-:Y:S02]  /*270f0*/  IMAD.MOV.U32 R13, RZ, RZ, R3 ;  /* 0x000000ffff0d7224 */ /* 0x000fe400078e0003 */
[----:B------:R-:W-:-:S07]  /*27100*/  IMAD.MOV.U32 R63, RZ, RZ, R14 ;  /* 0x000000ffff3f7224 */ /* 0x000fce00078e000e */
[----:B------:R-:W-:Y:S05]  /*27110*/  WARPSYNC.COLLECTIVE R15, `(.L_x_3061) ;  /* 0x000000000f087348 */ /* 0x000fea0003c00000 */
[----:B------:R0:W1:Y:S02]  /*27120*/  SHFL.IDX P6, R14, R13, R12, R11 ;  /* 0x0000000c0d0e7389 */ /* 0x00006400000c000b */
[----:B01----:R-:W-:Y:S01]  /*27130*/  ENDCOLLECTIVE ;  /* 0x000000000000791b */ /* 0x003fe20003800000 */
.L_x_3061:
[----:B------:R-:W-:Y:S01]  /*27140*/  IMAD.MOV.U32 R62, RZ, RZ, R14 ;  /* 0x000000ffff3e7224 */ /* 0x000fe200078e000e */
[----:B------:R-:W-:Y:S06]  /*27150*/  BRA `(.L_x_3062) ;  /* 0xfffffe5400fc7947 */ /* 0x000fec000383ffff */
.L_x_2791:
[----:B0-----:R0:W1:Y:S02]  /*27160*/  SYNCS.PHASECHK.TRANS64.TRYWAIT P0, [R2+URZ+0x2a800], R5 ;  /* 0x02a80005020075a7 */ /* 0x001064000800017f */
[----:B-1----:R-:W-:Y:S05]  /*27170*/  @!P0 NANOSLEEP.SYNCS 0x989680 ;  /* 0x009896800000895d */ /* 0x002fea0003900000 */
[----:B------:R-:W1:Y:S02]  /*27180*/  @!P0 SYNCS.PHASECHK.TRANS64 P0, [R2+URZ+0x2a800], R5 ;  /* 0x02a80005020085a7 */ /* 0x000e64000800007f */
[----:B-1----:R-:W-:Y:S05]  /*27190*/  @!P0 BRA `(.L_x_2791) ;  /* 0xfffffffc00f08947 */ /* 0x002fea000383ffff */
[----:B------:R-:W-:Y:S05]  /*271a0*/  BRA `(.L_x_3063) ;  /* 0xfffffe60002c7947 */ /* 0x000fea000383ffff */
.L_x_2815:
        /* <DEDUP_REMOVED lines=8> */
.L_x_3065:
[----:B------:R-:W-:Y:S05]  /*27230*/  BSYNC B1 ;  /* 0x0000000000017941 */ /* 0x000fea0003800000 */
.L_x_3064:
        /* <DEDUP_REMOVED lines=8> */
.L_x_3066:
[----:B------:R-:W-:Y:S02]  /*272c0*/  IMAD.MOV.U32 R13, RZ, RZ, R61 ;  /* 0x000000ffff0d7224 */ /* 0x000fe400078e003d */
[----:B------:R-:W-:-:S07]  /*272d0*/  IMAD.MOV.U32 R4, RZ, RZ, R14 ;  /* 0x000000ffff047224 */ /* 0x000fce00078e000e */
[----:B------:R-:W-:Y:S05]  /*272e0*/  WARPSYNC.COLLECTIVE R15, `(.L_x_3067) ;  /* 0x000000000f087348 */ /* 0x000fea0003c00000 */
[----:B------:R0:W1:Y:S02]  /*272f0*/  SHFL.IDX P6, R14, R13, R12, R11 ;  /* 0x0000000c0d0e7389 */ /* 0x00006400000c000b */
[----:B01----:R-:W-:Y:S01]  /*27300*/  ENDCOLLECTIVE ;  /* 0x000000000000791b */ /* 0x003fe20003800000 */
.L_x_3067:
[----:B------:R-:W-:Y:S02]  /*27310*/  IMAD.MOV.U32 R13, RZ, RZ, R0 ;  /* 0x000000ffff0d7224 */ /* 0x000fe400078e0000 */
[----:B------:R-:W-:-:S07]  /*27320*/  IMAD.MOV.U32 R7, RZ, RZ, R14 ;  /* 0x000000ffff077224 */ /* 0x000fce00078e000e */
[----:B------:R-:W-:Y:S05]  /*27330*/  WARPSYNC.COLLECTIVE R15, `(.L_x_3068) ;  /* 0x000000000f087348 */ /* 0x000fea0003c00000 */
[----:B------:R0:W1:Y:S02]  /*27340*/  SHFL.IDX P6, R14, R13, R12, R11 ;  /* 0x0000000c0d0e7389 */ /* 0x00006400000c000b */
[----:B01----:R-:W-:Y:S01]  /*27350*/  ENDCOLLECTIVE ;  /* 0x000000000000791b */ /* 0x003fe20003800000 */
.L_x_3068:
[----:B------:R-:W-:Y:S01]  /*27360*/  IMAD.MOV.U32 R8, RZ, RZ, R14 ;  /* 0x000000ffff087224 */ /* 0x000fe200078e000e */
[----:B------:R-:W-:Y:S06]  /*27370*/  BRA `(.L_x_3069) ;  /* 0xfffffe8400c07947 */ /* 0x000fec000383ffff */
.L_x_2818:
[----:B------:R-:W-:Y:S01]  /*27380*/  BSSY B1, `(.L_x_3070) ;  /* 0x0000008000017945 */ /* 0x000fe20003800000 */
[----:B------:R-:W-:Y:S02]  /*27390*/  IMAD.MOV.U32 R13, RZ, RZ, R21 ;  /* 0x000000ffff0d7224 */ /* 0x000fe400078e0015 */
[----:B------:R-:W-:Y:S02]  /*273a0*/  IMAD.MOV.U32 R12, RZ, RZ, 0x1 ;  /* 0x00000001ff0c7424 */ /* 0x000fe400078e00ff */
[----:B------:R-:W-:Y:S02]  /*273b0*/  IMAD.MOV.U32 R11, RZ, RZ, 0x1c1f ;  /* 0x00001c1fff0b7424 */ /* 0x000fe400078e00ff */
[----:B------:R-:W-:-:S07]  /*273c0*/  IMAD.MOV.U32 R15, RZ, RZ, -0x1 ;  /* 0xffffffffff0f7424 */ /* 0x000fce00078e00ff */
[----:B0-----:R-:W-:Y:S05]  /*273d0*/  WARPSYNC.COLLECTIVE R15, `(.L_x_3071) ;  /* 0x000000000f087348 */ /* 0x001fea0003c00000 */
[----:B------:R1:W2:Y:S02]  /*273e0*/  SHFL.IDX P6, R14, R13, R12, R11 ;  /* 0x0000000c0d0e7389 */ /* 0x0002a400000c000b */
[----:B012---:R-:W-:Y:S01]  /*273f0*/  ENDCOLLECTIVE ;  /* 0x000000000000791b */ /* 0x007fe20003800000 */
.L_x_3071:
[----:B------:R-:W-:Y:S05]  /*27400*/  BSYNC B1 ;  /* 0x0000000000017941 */ /* 0x000fea0003800000 */
.L_x_3070:
        /* <DEDUP_REMOVED lines=8> */
.L_x_3072:
[----:B------:R-:W-:Y:S02]  /*27490*/  IMAD.MOV.U32 R13, RZ, RZ, R61 ;  /* 0x000000ffff0d7224 */ /* 0x000fe400078e003d */
[----:B------:R-:W-:-:S07]  /*274a0*/  IMAD.MOV.U32 R20, RZ, RZ, R14 ;  /* 0x000000ffff147224 */ /* 0x000fce00078e000e */
[----:B------:R-:W-:Y:S05]  /*274b0*/  WARPSYNC.COLLECTIVE R15, `(.L_x_3073) ;  /* 0x000000000f087348 */ /* 0x000fea0003c00000 */
[----:B------:R0:W1:Y:S02]  /*274c0*/  SHFL.IDX P6, R14, R13, R12, R11 ;  /* 0x0000000c0d0e7389 */ /* 0x00006400000c000b */
[----:B01----:R-:W-:Y:S01]  /*274d0*/  ENDCOLLECTIVE ;  /* 0x000000000000791b */ /* 0x003fe20003800000 */
.L_x_3073:
[----:B------:R-:W-:Y:S02]  /*274e0*/  IMAD.MOV.U32 R13, RZ, RZ, R0 ;  /* 0x000000ffff0d7224 */ /* 0x000fe400078e0000 */
[----:B------:R-:W-:-:S07]  /*274f0*/  IMAD.MOV.U32 R61, RZ, RZ, R14 ;  /* 0x000000ffff3d7224 */ /* 0x000fce00078e000e */
[----:B------:R-:W-:Y:S05]  /*27500*/  WARPSYNC.COLLECTIVE R15, `(.L_x_3074) ;  /* 0x000000000f087348 */ /* 0x000fea0003c00000 */
[----:B------:R0:W1:Y:S02]  /*27510*/  SHFL.IDX P6, R14, R13, R12, R11 ;  /* 0x0000000c0d0e7389 */ /* 0x00006400000c000b */
[----:B01----:R-:W-:Y:S01]  /*27520*/  ENDCOLLECTIVE ;  /* 0x000000000000791b */ /* 0x003fe20003800000 */
.L_x_3074:
[----:B------:R-:W-:Y:S01]  /*27530*/  IMAD.MOV.U32 R0, RZ, RZ, R14 ;  /* 0x000000ffff007224 */ /* 0x000fe200078e000e */
[----:B------:R-:W-:Y:S06]  /*27540*/  BRA `(.L_x_3075) ;  /* 0xfffffe8c00007947 */ /* 0x000fec000383ffff */
.L_x_2822:
[----:B0-----:R0:W1:Y:S02]  /*27550*/  SYNCS.PHASECHK.TRANS64.TRYWAIT P0, [R2+URZ+0x2a800], R61 ;  /* 0x02a8003d020075a7 */ /* 0x001064000800017f */
[----:B-1----:R-:W-:Y:S05]  /*27560*/  @!P0 NANOSLEEP.SYNCS 0x989680 ;  /* 0x009896800000895d */ /* 0x002fea0003900000 */
[----:B------:R-:W1:Y:S02]  /*27570*/  @!P0 SYNCS.PHASECHK.TRANS64 P0, [R2+URZ+0x2a800], R61 ;  /* 0x02a8003d020085a7 */ /* 0x000e64000800007f */
[----:B-1----:R-:W-:Y:S05]  /*27580*/  @!P0 BRA `(.L_x_2822) ;  /* 0xfffffffc00f08947 */ /* 0x002fea000383ffff */
[----:B------:R-:W-:Y:S05]  /*27590*/  BRA `(.L_x_3076) ;  /* 0xfffffe9000987947 */ /* 0x000fea000383ffff */
.L_x_2836:
[----:B-1----:R1:W2:Y:S02]  /*275a0*/  SYNCS.PHASECHK.TRANS64.TRYWAIT P1, [R0+URZ+0x2a830], R3 ;  /* 0x02a83003000075a7 */ /* 0x0022a4000802017f */
[----:B--2---:R-:W-:Y:S05]  /*275b0*/  @!P1 NANOSLEEP.SYNCS 0x989680 ;  /* 0x009896800000995d */ /* 0x004fea0003900000 */
[----:B------:R-:W2:Y:S02]  /*275c0*/  @!P1 SYNCS.PHASECHK.TRANS64 P1, [R0+URZ+0x2a830], R3 ;  /* 0x02a83003000095a7 */ /* 0x000ea4000802007f */
[----:B--2---:R-:W-:Y:S05]  /*275d0*/  @!P1 BRA `(.L_x_2836) ;  /* 0xfffffffc00f09947 */ /* 0x004fea000383ffff */
[----:B------:R-:W-:Y:S05]  /*275e0*/  BRA `(.L_x_2835) ;  /* 0xfffffebc00147947 */ /* 0x000fea000383ffff */
.L_x_2844:
[----:B-1----:R1:W2:Y:S02]  /*275f0*/  SYNCS.PHASECHK.TRANS64.TRYWAIT P2, [R14+URZ+0x2a830], R9 ;  /* 0x02a830090e0075a7 */ /* 0x0022a4000804017f */
[----:B--2---:R-:W-:Y:S05]  /*27600*/  @!P2 NANOSLEEP.SYNCS 0x989680 ;  /* 0x009896800000a95d */ /* 0x004fea0003900000 */
[----:B------:R-:W2:Y:S02]  /*27610*/  @!P2 SYNCS.PHASECHK.TRANS64 P2, [R14+URZ+0x2a830], R9 ;  /* 0x02a830090e00a5a7 */ /* 0x000ea4000804007f */
[----:B--2---:R-:W-:Y:S05]  /*27620*/  @!P2 BRA `(.L_x_2844) ;  /* 0xfffffffc00f0a947 */ /* 0x004fea000383ffff */
[----:B------:R-:W-:Y:S05]  /*27630*/  BRA `(.L_x_2843) ;  /* 0xfffffee4004c7947 */ /* 0x000fea000383ffff */
.L_x_2849:
[----:B-1----:R1:W2:Y:S02]  /*27640*/  SYNCS.PHASECHK.TRANS64.TRYWAIT P2, [R20+URZ+0x2a850], R5 ;  /* 0x02a85005140075a7 */ /* 0x0022a4000804017f */
[----:B--2---:R-:W-:Y:S05]  /*27650*/  @!P2 NANOSLEEP.SYNCS 0x989680 ;  /* 0x009896800000a95d */ /* 0x004fea0003900000 */
[----:B------:R-:W2:Y:S02]  /*27660*/  @!P2 SYNCS.PHASECHK.TRANS64 P2, [R20+URZ+0x2a850], R5 ;  /* 0x02a850051400a5a7 */ /* 0x000ea4000804007f */
[----:B--2---:R-:W-:Y:S05]  /*27670*/  @!P2 BRA `(.L_x_2849) ;  /* 0xfffffffc00f0a947 */ /* 0x004fea000383ffff */
[----:B------:R-:W-:Y:S05]  /*27680*/  BRA `(.L_x_2848) ;  /* 0xfffffef000687947 */ /* 0x000fea000383ffff */
.L_x_2859:
[----:B-1----:R1:W2:Y:S02]  /*27690*/  SYNCS.PHASECHK.TRANS64.TRYWAIT P1, [R8+URZ+0x2a830], R9 ;  /* 0x02a83009080075a7 */ /* 0x0022a4000802017f */
[----:B--2---:R-:W-:Y:S05]  /*276a0*/  @!P1 NANOSLEEP.SYNCS 0x989680 ;  /* 0x009896800000995d */ /* 0x004fea0003900000 */
[----:B------:R-:W2:Y:S02]  /*276b0*/  @!P1 SYNCS.PHASECHK.TRANS64 P1, [R8+URZ+0x2a830], R9 ;  /* 0x02a83009080095a7 */ /* 0x000ea4000802007f */
[----:B--2---:R-:W-:Y:S05]  /*276c0*/  @!P1 BRA `(.L_x_2859) ;  /* 0xfffffffc00f09947 */ /* 0x004fea000383ffff */
[----:B------:R-:W-:Y:S05]  /*276d0*/  BRA `(.L_x_2858) ;  /* 0xffffff1000b47947 */ /* 0x000fea000383ffff */
.L_x_2864:
[----:B-1----:R1:W2:Y:S02]  /*276e0*/  SYNCS.PHASECHK.TRANS64.TRYWAIT P1, [R14+URZ+0x2a850], R5 ;  /* 0x02a850050e0075a7 */ /* 0x0022a4000802017f */
[----:B--2---:R-:W-:Y:S05]  /*276f0*/  @!P1 NANOSLEEP.SYNCS 0x989680 ;  /* 0x009896800000995d */ /* 0x004fea0003900000 */
[----:B------:R-:W2:Y:S02]  /*27700*/  @!P1 SYNCS.PHASECHK.TRANS64 P1, [R14+URZ+0x2a850], R5 ;  /* 0x02a850050e0095a7 */ /* 0x000ea4000802007f */
[----:B--2---:R-:W-:Y:S05]  /*27710*/  @!P1 BRA `(.L_x_2864) ;  /* 0xfffffffc00f09947 */ /* 0x004fea000383ffff */
[----:B------:R-:W-:Y:S05]  /*27720*/  BRA `(.L_x_2863) ;  /* 0xffffff1c00d07947 */ /* 0x000fea000383ffff */
.L_x_2872:
[----:B-1----:R1:W2:Y:S02]  /*27730*/  SYNCS.PHASECHK.TRANS64.TRYWAIT P1, [R6+URZ+0x2a850], R5 ;  /* 0x02a85005060075a7 */ /* 0x0022a4000802017f */
[----:B--2---:R-:W-:Y:S05]  /*27740*/  @!P1 NANOSLEEP.SYNCS 0x989680 ;  /* 0x009896800000995d */ /* 0x004fea0003900000 */
[----:B------:R-:W2:Y:S02]  /*27750*/  @!P1 SYNCS.PHASECHK.TRANS64 P1, [R6+URZ+0x2a850], R5 ;  /* 0x02a85005060095a7 */ /* 0x000ea4000802007f */
[----:B--2---:R-:W-:Y:S05]  /*27760*/  @!P1 BRA `(.L_x_2872) ;  /* 0xfffffffc00f09947 */ /* 0x004fea000383ffff */
[----:B------:R-:W-:Y:S05]  /*27770*/  BRA `(.L_x_2871) ;  /* 0xffffff3c002c7947 */ /* 0x000fea000383ffff */
.L_x_2914:
[----:B------:R-:W0:Y:S01]  /*27780*/  S2R R12, SR_TID.X ;  /* 0x00000000000c7919 */ /* 0x000e220000002100 */
[----:B------:R-:W-:Y:S01]  /*27790*/  BSSY B1, `(.L_x_3077) ;  /* 0x000000a000017945 */ /* 0x000fe20003800000 */
[----:B------:R-:W-:Y:S02]  /*277a0*/  IMAD.MOV.U32 R11, RZ, RZ, 0x1f ;  /* 0x0000001fff0b7424 */ /* 0x000fe400078e00ff */
[----:B------:R-:W-:Y:S01]  /*277b0*/  IMAD.MOV.U32 R15, RZ, RZ, -0x1 ;  /* 0xffffffffff0f7424 */ /* 0x000fe200078e00ff */
[----:B0-----:R-:W-:-:S04]  /*277c0*/  SHF.R.U32.HI R12, RZ, 0x5, R12 ;  /* 0x00000005ff0c7819 */ /* 0x001fc8000001160c */
[----:B------:R-:W-:-:S04]  /*277d0*/  LOP3.LUT R12, R12, 0x3, RZ, 0xc0, !PT ;  /* 0x000000030c0c7812 */ /* 0x000fc800078ec0ff */
[----:B------:R-:W-:Y:S01]  /*277e0*/  MOV R13, R12 ;  /* 0x0000000c000d7202 */ /* 0x000fe20000000f00 */
[----:B------:R-:W-:-:S07]  /*277f0*/  IMAD.MOV.U32 R12, RZ, RZ, RZ ;  /* 0x000000ffff0c7224 */ /* 0x000fce00078e00ff */
[----:B------:R-:W-:Y:S05]  /*27800*/  WARPSYNC.COLLECTIVE R15, `(.L_x_3078) ;  /* 0x000000000f087348 */ /* 0x000fea0003c00000 */
[----:B------:R0:W1:Y:S02]  /*27810*/  SHFL.IDX P6, R14, R13, R12, R11 ;  /* 0x0000000c0d0e7389 */ /* 0x00006400000c000b */
[----:B01----:R-:W-:Y:S01]  /*27820*/  ENDCOLLECTIVE ;  /* 0x000000000000791b */ /* 0x003fe20003800000 */
.L_x_3078:
[----:B------:R-:W-:Y:S05]  /*27830*/  BSYNC B1 ;  /* 0x0000000000017941 */ /* 0x000fea0003800000 */
.L_x_3077:
[----:B------:R-:W-:Y:S05]  /*27840*/  BRA `(.L_x_3079) ;  /* 0xffffff8c00887947 */ /* 0x000fea000383ffff */
.L_x_2916:
[----:B------:R-:W-:Y:S01]  /*27850*/  BSSY B1, `(.L_x_3080) ;  /* 0x0000006000017945 */ /* 0x000fe20003800000 */
[----:B------:R-:W-:-:S07]  /*27860*/  IMAD.MOV.U32 R15, RZ, RZ, -0x1 ;  /* 0xffffffffff0f7424 */ /* 0x000fce00078e00ff */
[----:B0-----:R-:W-:Y:S05]  /*27870*/  WARPSYNC.COLLECTIVE R15, `(.L_x_3081) ;  /* 0x000000000f0c7348 */ /* 0x001fea0003c00000 */
[----:B------:R-:W-:Y:S02]  /*27880*/  ELECT P6, UR62, PT ;  /* 0x00000000003e782f */ /* 0x000fe400038c0000 */
[----:B------:R-:W-:Y:S01]  /*27890*/  MOV R14, UR62 ;  /* 0x0000003e000e7c02 */ /* 0x000fe20008000f00 */
[----:B0-----:R-:W-:Y:S10]  /*278a0*/  ENDCOLLECTIVE ;  /* 0x000000000000791b */ /* 0x001ff40003800000 */
.L_x_3081:
[----:B------:R-:W-:Y:S05]  /*278b0*/  BSYNC B1 ;  /* 0x0000000000017941 */ /* 0x000fea0003800000 */
.L_x_3080:
[----:B------:R-:W-:Y:S05]  /*278c0*/  BRA `(.L_x_2915) ;  /* 0xffffff8c00807947 */ /* 0x000fea000383ffff */
.L_x_2918:
[----:B0-----:R0:W1:Y:S02]  /*278d0*/  SYNCS.PHASECHK.TRANS64.TRYWAIT P0, [R22+URZ+0x2a820], R9 ;  /* 0x02a82009160075a7 */ /* 0x001064000800017f */
[----:B-1----:R-:W-:Y:S05]  /*278e0*/  @!P0 NANOSLEEP.SYNCS 0x989680 ;  /* 0x009896800000895d */ /* 0x002fea0003900000 */
[----:B------:R-:W1:Y:S02]  /*278f0*/  @!P0 SYNCS.PHASECHK.TRANS64 P0, [R22+URZ+0x2a820], R9 ;  /* 0x02a82009160085a7 */ /* 0x000e64000800007f */
[----:B-1----:R-:W-:Y:S05]  /*27900*/  @!P0 BRA `(.L_x_2918) ;  /* 0xfffffffc00f08947 */ /* 0x002fea000383ffff */
[----:B------:R-:W-:Y:S05]  /*27910*/  BRA `(.L_x_3082) ;  /* 0xffffff8c00907947 */ /* 0x000fea000383ffff */
.L_x_2922:
[----:B-1----:R1:W2:Y:S02]  /*27920*/  SYNCS.PHASECHK.TRANS64.TRYWAIT P0, [R13+URZ+0x2a8a0], R12 ;  /* 0x02a8a00c0d0075a7 */ /* 0x0022a4000800017f */
[----:B--2---:R-:W-:Y:S05]  /*27930*/  @!P0 NANOSLEEP.SYNCS 0x989680 ;  /* 0x009896800000895d */ /* 0x004fea0003900000 */
[----:B------:R-:W2:Y:S02]  /*27940*/  @!P0 SYNCS.PHASECHK.TRANS64 P0, [R13+URZ+0x2a8a0], R12 ;  /* 0x02a8a00c0d0085a7 */ /* 0x000ea4000800007f */
[----:B--2---:R-:W-:Y:S05]  /*27950*/  @!P0 BRA `(.L_x_2922) ;  /* 0xfffffffc00f08947 */ /* 0x004fea000383ffff */
[----:B------:R-:W-:Y:S05]  /*27960*/  BRA `(.L_x_3083) ;  /* 0xffffff8c00a87947 */ /* 0x000fea000383ffff */
.L_x_2929:
[----:B0-----:R0:W2:Y:S02]  /*27970*/  SYNCS.PHASECHK.TRANS64.TRYWAIT P0, [R13+URZ+0x2a8c0], R12 ;  /* 0x02a8c00c0d0075a7 */ /* 0x0010a4000800017f */
[----:B--2---:R-:W-:Y:S05]  /*27980*/  @!P0 NANOSLEEP.SYNCS 0x989680 ;  /* 0x009896800000895d */ /* 0x004fea0003900000 */
[----:B------:R-:W2:Y:S02]  /*27990*/  @!P0 SYNCS.PHASECHK.TRANS64 P0, [R13+URZ+0x2a8c0], R12 ;  /* 0x02a8c00c0d0085a7 */ /* 0x000ea4000800007f */
[----:B--2---:R-:W-:Y:S05]  /*279a0*/  @!P0 BRA `(.L_x_2929) ;  /* 0xfffffffc00f08947 */ /* 0x004fea000383ffff */
[----:B------:R-:W-:Y:S05]  /*279b0*/  BRA `(.L_x_3084) ;  /* 0xffffff9000a07947 */ /* 0x000fea000383ffff */
.L_x_2937:
[----:B-1----:R1:W2:Y:S02]  /*279c0*/  SYNCS.PHASECHK.TRANS64.TRYWAIT P1, [R12+URZ+0x2a8a0], R11 ;  /* 0x02a8a00b0c0075a7 */ /* 0x0022a4000802017f */
[----:B--2---:R-:W-:Y:S05]  /*279d0*/  @!P1 NANOSLEEP.SYNCS 0x989680 ;  /* 0x009896800000995d */ /* 0x004fea0003900000 */
[----:B------:R-:W2:Y:S02]  /*279e0*/  @!P1 SYNCS.PHASECHK.TRANS64 P1, [R12+URZ+0x2a8a0], R11 ;  /* 0x02a8a00b0c0095a7 */ /* 0x000ea4000802007f */
[----:B--2---:R-:W-:Y:S05]  /*279f0*/  @!P1 BRA `(.L_x_2937) ;  /* 0xfffffffc00f09947 */ /* 0x004fea000383ffff */
[----:B------:R-:W-:Y:S05]  /*27a00*/  BRA `(.L_x_3085) ;  /* 0xffffff94009c7947 */ /* 0x000fea000383ffff */
.L_x_2944:
[----:B0-----:R0:W2:Y:S02]  /*27a10*/  SYNCS.PHASECHK.TRANS64.TRYWAIT P1, [R12+URZ+0x2a8c0], R11 ;  /* 0x02a8c00b0c0075a7 */ /* 0x0010a4000802017f */
[----:B--2---:R-:W-:Y:S05]  /*27a20*/  @!P1 NANOSLEEP.SYNCS 0x989680 ;  /* 0x009896800000995d */ /* 0x004fea0003900000 */
[----:B------:R-:W2:Y:S02]  /*27a30*/  @!P1 SYNCS.PHASECHK.TRANS64 P1, [R12+URZ+0x2a8c0], R11 ;  /* 0x02a8c00b0c0095a7 */ /* 0x000ea4000802007f */
[----:B--2---:R-:W-:Y:S05]  /*27a40*/  @!P1 BRA `(.L_x_2944) ;  /* 0xfffffffc00f09947 */ /* 0x004fea000383ffff */
[----:B------:R-:W-:Y:S05]  /*27a50*/  BRA `(.L_x_3086) ;  /* 0xffffff9800907947 */ /* 0x000fea000383ffff */
.L_x_2960:
        /* <DEDUP_REMOVED lines=11> */
.L_x_3088:
[----:B------:R-:W-:Y:S05]  /*27b10*/  BSYNC B0 ;  /* 0x0000000000007941 */ /* 0x000fea0003800000 */
.L_x_3087:
[----:B------:R-:W-:Y:S05]  /*27b20*/  BRA `(.L_x_3089) ;  /* 0xffffffa8005c7947 */ /* 0x000fea000383ffff */
.L_x_2963:
[----:B-1----:R1:W2:Y:S02]  /*27b30*/  SYNCS.PHASECHK.TRANS64.TRYWAIT P0, [R7+URZ+0x2a840], R2 ;  /* 0x02a84002070075a7 */ /* 0x0022a4000800017f */
[----:B--2---:R-:W-:Y:S05]  /*27b40*/  @!P0 NANOSLEEP.SYNCS 0x989680 ;  /* 0x009896800000895d */ /* 0x004fea0003900000 */
[----:B------:R-:W2:Y:S02]  /*27b50*/  @!P0 SYNCS.PHASECHK.TRANS64 P0, [R7+URZ+0x2a840], R2 ;  /* 0x02a84002070085a7 */ /* 0x000ea4000800007f */
[----:B--2---:R-:W-:Y:S05]  /*27b60*/  @!P0 BRA `(.L_x_2963) ;  /* 0xfffffffc00f08947 */ /* 0x004fea000383ffff */
[----:B------:R-:W-:Y:S05]  /*27b70*/  BRA `(.L_x_3090) ;  /* 0xffffffa800ac7947 */ /* 0x000fea000383ffff */
.L_x_2964:
        /* <DEDUP_REMOVED lines=8> */
.L_x_3092:
[----:B------:R-:W-:Y:S05]  /*27c00*/  BSYNC B0 ;  /* 0x0000000000007941 */ /* 0x000fea0003800000 */
.L_x_3091:
        /* <DEDUP_REMOVED lines=9> */
.L_x_3093:
[----:B------:R-:W-:Y:S02]  /*27ca0*/  IMAD.MOV.U32 R13, RZ, RZ, R0 ;  /* 0x000000ffff0d7224 */ /* 0x000fe400078e0000 */
[----:B------:R-:W-:Y:S02]  /*27cb0*/  IMAD.MOV.U32 R12, RZ, RZ, 0x1 ;  /* 0x00000001ff0c7424 */ /* 0x000fe400078e00ff */
[----:B------:R-:W-:-:S07]  /*27cc0*/  IMAD.MOV.U32 R3, RZ, RZ, R14 ;  /* 0x000000ffff037224 */ /* 0x000fce00078e000e */
[----:B------:R-:W-:Y:S05]  /*27cd0*/  WARPSYNC.COLLECTIVE R15, `(.L_x_3094) ;  /* 0x000000000f087348 */ /* 0x000fea0003c00000 */
[----:B------:R0:W1:Y:S02]  /*27ce0*/  SHFL.IDX P6, R14, R13, R12, R11 ;  /* 0x0000000c0d0e7389 */ /* 0x00006400000c000b */
[----:B01----:R-:W-:Y:S01]  /*27cf0*/  ENDCOLLECTIVE ;  /* 0x000000000000791b */ /* 0x003fe20003800000 */
.L_x_3094:
        /* <DEDUP_REMOVED lines=17> */
.L_x_3095:
[----:B------:R-:W-:Y:S02]  /*27e10*/  @P1 IMAD R8, R5, 0x2, R22 ;  /* 0x0000000205081824 */ /* 0x000fe400078e0216 */
[----:B------:R-:W-:Y:S02]  /*27e20*/  IMAD.MOV.U32 R13, RZ, RZ, R0 ;  /* 0x000000ffff0d7224 */ /* 0x000fe400078e0000 */
[----:B------:R-:W-:Y:S02]  /*27e30*/  IMAD.MOV.U32 R12, RZ, RZ, 0x2 ;  /* 0x00000002ff0c7424 */ /* 0x000fe400078e00ff */
[----:B------:R-:W-:-:S07]  /*27e40*/  IMAD.MOV.U32 R3, RZ, RZ, R14 ;  /* 0x000000ffff037224 */ /* 0x000fce00078e000e */
[----:B------:R-:W-:Y:S05]  /*27e50*/  WARPSYNC.COLLECTIVE R15, `(.L_x_3096) ;  /* 0x000000000f087348 */ /* 0x000fea0003c00000 */
[----:B------:R0:W1:Y:S02]  /*27e60*/  SHFL.IDX P6, R14, R13, R12, R11 ;  /* 0x0000000c0d0e7389 */ /* 0x00006400000c000b */
[----:B01----:R-:W-:Y:S01]  /*27e70*/  ENDCOLLECTIVE ;  /* 0x000000000000791b */ /* 0x003fe20003800000 */
.L_x_3096:
        /* <DEDUP_REMOVED lines=17> */
.L_x_3097:
[----:B------:R-:W-:Y:S02]  /*27f90*/  @P1 IMAD R8, R5, 0x2, R22 ;  /* 0x0000000205081824 */ /* 0x000fe400078e0216 */
[----:B------:R-:W-:Y:S02]  /*27fa0*/  IMAD.MOV.U32 R13, RZ, RZ, R0 ;  /* 0x000000ffff0d7224 */ /* 0x000fe400078e0000 */
[----:B------:R-:W-:Y:S02]  /*27fb0*/  IMAD.MOV.U32 R12, RZ, RZ, 0x3 ;  /* 0x00000003ff0c7424 */ /* 0x000fe400078e00ff */
[----:B------:R-:W-:-:S07]  /*27fc0*/  IMAD.MOV.U32 R3, RZ, RZ, R14 ;  /* 0x000000ffff037224 */ /* 0x000fce00078e000e */
[----:B------:R-:W-:Y:S05]  /*27fd0*/  WARPSYNC.COLLECTIVE R15, `(.L_x_3098) ;  /* 0x000000000f087348 */ /* 0x000fea0003c00000 */
[----:B------:R0:W1:Y:S02]  /*27fe0*/  SHFL.IDX P6, R14, R13, R12, R11 ;  /* 0x0000000c0d0e7389 */ /* 0x00006400000c000b */
[----:B01----:R-:W-:Y:S01]  /*27ff0*/  ENDCOLLECTIVE ;  /* 0x000000000000791b */ /* 0x003fe20003800000 */
.L_x_3098:
        /* <DEDUP_REMOVED lines=17> */
.L_x_3099:
[----:B------:R-:W-:Y:S02]  /*28110*/  @P1 IMAD R8, R5, 0x2, R22 ;  /* 0x0000000205081824 */ /* 0x000fe400078e0216 */
[----:B------:R-:W-:Y:S02]  /*28120*/  IMAD.MOV.U32 R13, RZ, RZ, R0 ;  /* 0x000000ffff0d7224 */ /* 0x000fe400078e0000 */
[----:B------:R-:W-:Y:S02]  /*28130*/  IMAD.MOV.U32 R12, RZ, RZ, 0x4 ;  /* 0x00000004ff0c7424 */ /* 0x000fe400078e00ff */
[----:B------:R-:W-:-:S07]  /*28140*/  IMAD.MOV.U32 R3, RZ, RZ, R14 ;  /* 0x000000ffff037224 */ /* 0x000fce00078e000e */
[----:B------:R-:W-:Y:S05]  /*28150*/  WARPSYNC.COLLECTIVE R15, `(.L_x_3100) ;  /* 0x000000000f087348 */ /* 0x000fea0003c00000 */
[----:B------:R0:W1:Y:S02]  /*28160*/  SHFL.IDX P6, R14, R13, R12, R11 ;  /* 0x0000000c0d0e7389 */ /* 0x00006400000c000b */
[----:B01----:R-:W-:Y:S01]  /*28170*/  ENDCOLLECTIVE ;  /* 0x000000000000791b */ /* 0x003fe20003800000 */
.L_x_3100:
        /* <DEDUP_REMOVED lines=17> */
.L_x_3101:
[----:B------:R-:W-:Y:S02]  /*28290*/  @P1 IMAD R8, R5, 0x2, R22 ;  /* 0x0000000205081824 */ /* 0x000fe400078e0216 */
[----:B------:R-:W-:Y:S02]  /*282a0*/  IMAD.MOV.U32 R13, RZ, RZ, R0 ;  /* 0x000000ffff0d7224 */ /* 0x000fe400078e0000 */
[----:B------:R-:W-:Y:S01]  /*282b0*/  IMAD.MOV.U32 R12, RZ, RZ, 0x5 ;  /* 0x00000005ff0c7424 */ /* 0x000fe200078e00ff */
[----:B------:R-:W-:-:S07]  /*282c0*/  MOV R3, R14 ;  /* 0x0000000e00037202 */ /* 0x000fce0000000f00 */
[----:B------:R-:W-:Y:S05]  /*282d0*/  WARPSYNC.COLLECTIVE R15, `(.L_x_3102) ;  /* 0x000000000f087348 */ /* 0x000fea0003c00000 */
[----:B------:R0:W1:Y:S02]  /*282e0*/  SHFL.IDX P6, R14, R13, R12, R11 ;  /* 0x0000000c0d0e7389 */ /* 0x00006400000c000b */
[----:B01----:R-:W-:Y:S01]  /*282f0*/  ENDCOLLECTIVE ;  /* 0x000000000000791b */ /* 0x003fe20003800000 */
.L_x_3102:
[----:B------:R-:W-:-:S05]  /*28300*/  @P1 LEA R3, P0, R9, R3, 0x1 ;  /* 0x0000000309031211 */ /* 0x000fca00078008ff */
[----:B------:R-:W-:-:S05]  /*28310*/  @P1 IMAD.X R2, RZ, RZ, R2, P0 ;  /* 0x000000ffff021224 */ /* 0x000fca00000e0602 */
[----:B------:R-:W-:Y:S01]  /*28320*/  @P1 LOP3.LUT R3, R3, R2, RZ, 0x3c, !PT ;  /* 0x0000000203031212 */ /* 0x000fe200078e3cff */
[----:B------:R-:W-:-:S03]  /*28330*/  IMAD.MOV.U32 R13, RZ, RZ, R4 ;  /* 0x000000ffff0d7224 */ /* 0x000fc600078e0004 */
[----:B------:R-:W-:-:S04]  /*28340*/  @P1 LOP3.LUT R2, R3, R2, RZ, 0x3c, !PT ;  /* 0x0000000203021212 */ /* 0x000fc800078e3cff */
[----:B------:R-:W-:Y:S01]  /*28350*/  @P1 LOP3.LUT R3, R3, R2, RZ, 0x3c, !PT ;  /* 0x0000000203031212 */ /* 0x000fe200078e3cff */
[----:B------:R-:W-:-:S04]  /*28360*/  IMAD.MOV.U32 R0, RZ, RZ, R14 ;  /* 0x000000ffff007224 */ /* 0x000fc800078e000e */
[----:B------:R-:W-:Y:S01]  /*28370*/  @!PT LDS RZ, [RZ] ;  /* 0x00000000fffff984 */ /* 0x000fe20000000800 */
[----:B------:R-:W-:Y:S01]  /*28380*/  @!PT LDS RZ, [RZ] ;  /* 0x00000000fffff984 */ /* 0x000fe20000000800 */
[----:B------:R-:W-:Y:S01]  /*28390*/  @!PT LDS RZ, [RZ] ;  /* 0x00000000fffff984 */ /* 0x000fe20000000800 */
[----:B------:R0:W-:Y:S03]  /*283a0*/  @P1 LDGSTS.E.BYPASS.LTC128B.128 [R8+0x1a400], desc[UR60][R2.64], !P4 ;  /* 0x1a40000002081fae */ /* 0x0001e6000e101d7c */
[----:B0-----:R-:W-:Y:S05]  /*283b0*/  WARPSYNC.COLLECTIVE R15, `(.L_x_3103) ;  /* 0x000000000f087348 */ /* 0x001fea0003c00000 */
[----:B------:R1:W2:Y:S02]  /*283c0*/  SHFL.IDX P6, R14, R13, R12, R11 ;  /* 0x0000000c0d0e7389 */ /* 0x0002a400000c000b */
[----:B012---:R-:W-:Y:S01]  /*283d0*/  ENDCOLLECTIVE ;  /* 0x000000000000791b */ /* 0x007fe20003800000 */
.L_x_3103:
[----:B------:R-:W-:Y:S01]  /*283e0*/  @!PT LDS RZ, [RZ] ;  /* 0x00000000fffff984 */ /* 0x000fe20000000800 */
[----:B------:R-:W-:Y:S01]  /*283f0*/  @!PT LDS RZ, [RZ] ;  /* 0x00000000fffff984 */ /* 0x000fe20000000800 */
[----:B------:R-:W-:Y:S01]  /*28400*/  @!PT LDS RZ, [RZ] ;  /* 0x00000000fffff984 */ /* 0x000fe20000000800 */
[----:B------:R-:W-:Y:S04]  /*28410*/  @P1 LDGSTS.E.BYPASS.LTC128B.128 [R8+0x1d400], desc[UR60][R2.64+0x80], !P3 ;  /* 0x1d40008002081fae */ /* 0x000fe8000d901d7c */
[----:B------:R0:W-:Y:S02]  /*28420*/  @P1 LDGSTS.E.BYPASS.LTC128B.128 [R8+0x20400], desc[UR60][R2.64+0x100], !P2 ;  /* 0x2040010002081fae */ /* 0x0001e4000d101d7c */
[----:B0-----:R-:W-:Y:S01]  /*28430*/  IMAD.MOV.U32 R2, RZ, RZ, R14 ;  /* 0x000000ffff027224 */ /* 0x001fe200078e000e */
[----:B------:R-:W-:Y:S06]  /*28440*/  BRA `(.L_x_3104) ;  /* 0xffffffa400f07947 */ /* 0x000fec000383ffff */
.L_x_2969:
        /* <DEDUP_REMOVED lines=9> */
.L_x_3105:
[----:B------:R-:W-:Y:S01]  /*284e0*/  ISETP.GE.AND P1, PT, R17, R5, PT ;  /* 0x000000051100720c */ /* 0x000fe20003f26270 */
[----:B------:R-:W-:Y:S02]  /*284f0*/  IMAD.MOV.U32 R13, RZ, RZ, R0 ;  /* 0x000000ffff0d7224 */ /* 0x000fe400078e0000 */
[----:B------:R-:W-:-:S10]  /*28500*/  IMAD.MOV.U32 R2, RZ, RZ, R14 ;  /* 0x000000ffff027224 */ /* 0x000fd400078e000e */
[----:B------:R-:W-:Y:S05]  /*28510*/  WARPSYNC.COLLECTIVE R15, `(.L_x_3106) ;  /* 0x000000000f087348 */ /* 0x000fea0003c00000 */
[----:B------:R0:W1:Y:S02]  /*28520*/  SHFL.IDX P6, R14, R13, R12, R11 ;  /* 0x0000000c0d0e7389 */ /* 0x00006400000c000b */
[----:B01----:R-:W-:Y:S01]  /*28530*/  ENDCOLLECTIVE ;  /* 0x000000000000791b */ /* 0x003fe20003800000 */
.L_x_3106:
[----:B------:R-:W-:Y:S02]  /*28540*/  IMAD.MOV.U32 R13, RZ, RZ, R4 ;  /* 0x000000ffff0d7224 */ /* 0x000fe400078e0004 */
[----:B------:R-:W-:Y:S02]  /*28550*/  IMAD.MOV.U32 R12, RZ, RZ, 0x1 ;  /* 0x00000001ff0c7424 */ /* 0x000fe400078e00ff */
[----:B------:R-:W-:-:S07]  /*28560*/  IMAD.MOV.U32 R3, RZ, RZ, R14 ;  /* 0x000000ffff037224 */ /* 0x000fce00078e000e */
[----:B------:R-:W-:Y:S05]  /*28570*/  WARPSYNC.COLLECTIVE R15, `(.L_x_3107) ;  /* 0x000000000f087348 */ /* 0x000fea0003c00000 */
[----:B------:R0:W1:Y:S02]  /*28580*/  SHFL.IDX P6, R14, R13, R12, R11 ;  /* 0x0000000c0d0e7389 */ /* 0x00006400000c000b */
[----:B01----:R-:W-:Y:S01]  /*28590*/  ENDCOLLECTIVE ;  /* 0x000000000000791b */ /* 0x003fe20003800000 */
.L_x_3107:
        /* <DEDUP_REMOVED lines=16> */
.L_x_3108:
[----:B------:R-:W-:Y:S02]  /*286a0*/  IMAD.MOV.U32 R13, RZ, RZ, R4 ;  /* 0x000000ffff0d7224 */ /* 0x000fe400078e0004 */
[----:B------:R-:W-:Y:S02]  /*286b0*/  IMAD.MOV.U32 R12, RZ, RZ, 0x2 ;  /* 0x00000002ff0c7424 */ /* 0x000fe400078e00ff */
[----:B------:R-:W-:-:S07]  /*286c0*/  IMAD.MOV.U32 R3, RZ, RZ, R14 ;  /* 0x000000ffff037224 */ /* 0x000fce00078e000e */
[----:B------:R-:W-:Y:S05]  /*286d0*/  WARPSYNC.COLLECTIVE R15, `(.L_x_3109) ;  /* 0x000000000f087348 */ /* 0x000fea0003c00000 */
[----:B------:R0:W1:Y:S02]  /*286e0*/  SHFL.IDX P6, R14, R13, R12, R11 ;  /* 0x0000000c0d0e7389 */ /* 0x00006400000c000b */
[----:B01----:R-:W-:Y:S01]  /*286f0*/  ENDCOLLECTIVE ;  /* 0x000000000000791b */ /* 0x003fe20003800000 */
.L_x_3109:
        /* <DEDUP_REMOVED lines=17> */
.L_x_3110:
[----:B------:R-:W-:Y:S02]  /*28810*/  IMAD.MOV.U32 R13, RZ, RZ, R4 ;  /* 0x000000ffff0d7224 */ /* 0x000fe400078e0004 */
[----:B------:R-:W-:Y:S02]  /*28820*/  IMAD.MOV.U32 R12, RZ, RZ, 0x3 ;  /* 0x00000003ff0c7424 */ /* 0x000fe400078e00ff */
[----:B------:R-:W-:-:S07]  /*28830*/  IMAD.MOV.U32 R3, RZ, RZ, R14 ;  /* 0x000000ffff037224 */ /* 0x000fce00078e000e */
[----:B------:R-:W-:Y:S05]  /*28840*/  WARPSYNC.COLLECTIVE R15, `(.L_x_3111) ;  /* 0x000000000f087348 */ /* 0x000fea0003c00000 */
[----:B------:R0:W1:Y:S02]  /*28850*/  SHFL.IDX P6, R14, R13, R12, R11 ;  /* 0x0000000c0d0e7389 */ /* 0x00006400000c000b */
[----:B01----:R-:W-:Y:S01]  /*28860*/  ENDCOLLECTIVE ;  /* 0x000000000000791b */ /* 0x003fe20003800000 */
.L_x_3111:
        /* <DEDUP_REMOVED lines=17> */
.L_x_3112:
[----:B------:R-:W-:Y:S01]  /*28980*/  MOV R13, R4 ;  /* 0x00000004000d7202 */ /* 0x000fe20000000f00 */
[----:B------:R-:W-:Y:S02]  /*28990*/  IMAD.MOV.U32 R12, RZ, RZ, 0x4 ;  /* 0x00000004ff0c7424 */ /* 0x000fe400078e00ff */
[----:B------:R-:W-:-:S07]  /*289a0*/  IMAD.MOV.U32 R3, RZ, RZ, R14 ;  /* 0x000000ffff037224 */ /* 0x000fce00078e000e */
[----:B------:R-:W-:Y:S05]  /*289b0*/  WARPSYNC.COLLECTIVE R15, `(.L_x_3113) ;  /* 0x000000000f087348 */ /* 0x000fea0003c00000 */
[----:B------:R0:W1:Y:S02]  /*289c0*/  SHFL.IDX P6, R14, R13, R12, R11 ;  /* 0x0000000c0d0e7389 */ /* 0x00006400000c000b */
[----:B01----:R-:W-:Y:S01]  /*289d0*/  ENDCOLLECTIVE ;  /* 0x000000000000791b */ /* 0x003fe20003800000 */
.L_x_3113:
        /* <DEDUP_REMOVED lines=17> */
.L_x_3114:
[----:B------:R-:W-:Y:S02]  /*28af0*/  IMAD.MOV.U32 R13, RZ, RZ, R4 ;  /* 0x000000ffff0d7224 */ /* 0x000fe400078e0004 */
[----:B------:R-:W-:Y:S02]  /*28b00*/  IMAD.MOV.U32 R12, RZ, RZ, 0x5 ;  /* 0x00000005ff0c7424 */ /* 0x000fe400078e00ff */
[----:B------:R-:W-:-:S07]  /*28b10*/  IMAD.MOV.U32 R3, RZ, RZ, R14 ;  /* 0x000000ffff037224 */ /* 0x000fce00078e000e */
[----:B------:R-:W-:Y:S05]  /*28b20*/  WARPSYNC.COLLECTIVE R15, `(.L_x_3115) ;  /* 0x000000000f087348 */ /* 0x000fea0003c00000 */
[----:B------:R0:W1:Y:S02]  /*28b30*/  SHFL.IDX P6, R14, R13, R12, R11 ;  /* 0x0000000c0d0e7389 */ /* 0x00006400000c000b */
[----:B01----:R-:W-:Y:S01]  /*28b40*/  ENDCOLLECTIVE ;  /* 0x000000000000791b */ /* 0x003fe20003800000 */
.L_x_3115:
        /* <DEDUP_REMOVED lines=17> */
.L_x_3116:
[----:B------:R-:W-:Y:S02]  /*28c60*/  IMAD.MOV.U32 R13, RZ, RZ, R4 ;  /* 0x000000ffff0d7224 */ /* 0x000fe400078e0004 */
[----:B------:R-:W-:Y:S02]  /*28c70*/  IMAD.MOV.U32 R12, RZ, RZ, 0x6 ;  /* 0x00000006ff0c7424 */ /* 0x000fe400078e00ff */
[----:B------:R-:W-:-:S07]  /*28c80*/  IMAD.MOV.U32 R3, RZ, RZ, R14 ;  /* 0x000000ffff037224 */ /* 0x000fce00078e000e */
[----:B------:R-:W-:Y:S05]  /*28c90*/  WARPSYNC.COLLECTIVE R15, `(.L_x_3117) ;  /* 0x000000000f087348 */ /* 0x000fea0003c00000 */
[----:B------:R0:W1:Y:S02]  /*28ca0*/  SHFL.IDX P6, R14, R13, R12, R11 ;  /* 0x0000000c0d0e7389 */ /* 0x00006400000c000b */
[----:B01----:R-:W-:Y:S01]  /*28cb0*/  ENDCOLLECTIVE ;  /* 0x000000000000791b */ /* 0x003fe20003800000 */
.L_x_3117:
        /* <DEDUP_REMOVED lines=17> */
.L_x_3118:
[----:B------:R-:W-:Y:S02]  /*28dd0*/  IMAD.MOV.U32 R13, RZ, RZ, R4 ;  /* 0x000000ffff0d7224 */ /* 0x000fe400078e0004 */
[----:B------:R-:W-:Y:S02]  /*28de0*/  IMAD.MOV.U32 R12, RZ, RZ, 0x7 ;  /* 0x00000007ff0c7424 */ /* 0x000fe400078e00ff */
[----:B------:R-:W-:-:S07]  /*28df0*/  IMAD.MOV.U32 R3, RZ, RZ, R14 ;  /* 0x000000ffff037224 */ /* 0x000fce00078e000e */
[----:B------:R-:W-:Y:S05]  /*28e00*/  WARPSYNC.COLLECTIVE R15, `(.L_x_3119) ;  /* 0x000000000f087348 */ /* 0x000fea0003c00000 */
[----:B------:R0:W1:Y:S02]  /*28e10*/  SHFL.IDX P6, R14, R13, R12, R11 ;  /* 0x0000000c0d0e7389 */ /* 0x00006400000c000b */
[----:B01----:R-:W-:Y:S01]  /*28e20*/  ENDCOLLECTIVE ;  /* 0x000000000000791b */ /* 0x003fe20003800000 */
.L_x_3119:
        /* <DEDUP_REMOVED lines=15> */
.L_x_3120:
[----:B------:R-:W-:Y:S05]  /*28f20*/  BRA `(.L_x_3121) ;  /* 0xffffffa800547947 */ /* 0x000fea000383ffff */
.L_x_2974:
[----:B0-----:R0:W1:Y:S02]  /*28f30*/  SYNCS.PHASECHK.TRANS64.TRYWAIT P0, [R22+URZ+0x2a820], R3 ;  /* 0x02a82003160075a7 */ /* 0x001064000800017f */
[----:B-1----:R-:W-:Y:S05]  /*28f40*/  @!P0 NANOSLEEP.SYNCS 0x989680 ;  /* 0x009896800000895d */ /* 0x002fea0003900000 */
[----:B------:R-:W1:Y:S02]  /*28f50*/  @!P0 SYNCS.PHASECHK.TRANS64 P0, [R22+URZ+0x2a820], R3 ;  /* 0x02a82003160085a7 */ /* 0x000e64000800007f */
[----:B-1----:R-:W-:Y:S05]  /*28f60*/  @!P0 BRA `(.L_x_2974) ;  /* 0xfffffffc00f08947 */ /* 0x002fea000383ffff */
[----:B------:R-:W-:Y:S05]  /*28f70*/  BRA `(.L_x_3122) ;  /* 0xffffffa800cc7947 */ /* 0x000fea000383ffff */
.L_x_2979:
[----:B0-----:R0:W1:Y:S02]  /*28f80*/  SYNCS.PHASECHK.TRANS64.TRYWAIT P0, [R5+URZ+0x2a840], R0 ;  /* 0x02a84000050075a7 */ /* 0x001064000800017f */
[----:B-1----:R-:W-:Y:S05]  /*28f90*/  @!P0 NANOSLEEP.SYNCS 0x989680 ;  /* 0x009896800000895d */ /* 0x002fea0003900000 */
[----:B------:R-:W1:Y:S02]  /*28fa0*/  @!P0 SYNCS.PHASECHK.TRANS64 P0, [R5+URZ+0x2a840], R0 ;  /* 0x02a84000050085a7 */ /* 0x000e64000800007f */
[----:B-1----:R-:W-:Y:S05]  /*28fb0*/  @!P0 BRA `(.L_x_2979) ;  /* 0xfffffffc00f08947 */ /* 0x002fea000383ffff */
[----:B------:R-:W-:Y:S05]  /*28fc0*/  BRA `(.L_x_3123) ;  /* 0xffffffac00907947 */ /* 0x000fea000383ffff */
.L_x_2980:
        /* <DEDUP_REMOVED lines=8> */
.L_x_3125:
[----:B------:R-:W-:Y:S05]  /*29050*/  BSYNC B1 ;  /* 0x0000000000017941 */ /* 0x000fea0003800000 */
.L_x_3124:
        /* <DEDUP_REMOVED lines=10> */
.L_x_3126:
        /* <DEDUP_REMOVED lines=8> */
.L_x_3127:
        /* <DEDUP_REMOVED lines=14> */
.L_x_3128:
[----:B------:R-:W-:Y:S02]  /*29260*/  IMAD.MOV.U32 R13, RZ, RZ, R8 ;  /* 0x000000ffff0d7224 */ /* 0x000fe400078e0008 */
[----:B------:R-:W-:Y:S02]  /*29270*/  IMAD.MOV.U32 R12, RZ, RZ, 0x2 ;  /* 0x00000002ff0c7424 */ /* 0x000fe400078e00ff */
[----:B------:R-:W-:-:S07]  /*29280*/  IMAD.MOV.U32 R2, RZ, RZ, R14 ;  /* 0x000000ffff027224 */ /* 0x000fce00078e000e */
[----:B------:R-:W-:Y:S05]  /*29290*/  WARPSYNC.COLLECTIVE R15, `(.L_x_3129) ;  /* 0x000000000f087348 */ /* 0x000fea0003c00000 */
[----:B------:R0:W1:Y:S02]  /*292a0*/  SHFL.IDX P6, R14, R13, R12, R11 ;  /* 0x0000000c0d0e7389 */ /* 0x00006400000c000b */
[----:B01----:R-:W-:Y:S01]  /*292b0*/  ENDCOLLECTIVE ;  /* 0x000000000000791b */ /* 0x003fe20003800000 */
.L_x_3129:
        /* <DEDUP_REMOVED lines=13> */
.L_x_3130:
[----:B------:R-:W-:Y:S02]  /*29390*/  IMAD.MOV.U32 R13, RZ, RZ, R8 ;  /* 0x000000ffff0d7224 */ /* 0x000fe400078e0008 */
[----:B------:R-:W-:Y:S02]  /*293a0*/  IMAD.MOV.U32 R12, RZ, RZ, 0x3 ;  /* 0x00000003ff0c7424 */ /* 0x000fe400078e00ff */
[----:B------:R-:W-:-:S07]  /*293b0*/  IMAD.MOV.U32 R2, RZ, RZ, R14 ;  /* 0x000000ffff027224 */ /* 0x000fce00078e000e */
[----:B------:R-:W-:Y:S05]  /*293c0*/  WARPSYNC.COLLECTIVE R15, `(.L_x_3131) ;  /* 0x000000000f087348 */ /* 0x000fea0003c00000 */
[----:B------:R0:W1:Y:S02]  /*293d0*/  SHFL.IDX P6, R14, R13, R12, R11 ;  /* 0x0000000c0d0e7389 */ /* 0x00006400000c000b */
[----:B01----:R-:W-:Y:S01]  /*293e0*/  ENDCOLLECTIVE ;  /* 0x000000000000791b */ /* 0x003fe20003800000 */
.L_x_3131:
        /* <DEDUP_REMOVED lines=13> */
.L_x_3132:
[----:B------:R-:W-:Y:S02]  /*294c0*/  IMAD.MOV.U32 R13, RZ, RZ, R8 ;  /* 0x000000ffff0d7224 */ /* 0x000fe400078e0008 */
[----:B------:R-:W-:Y:S02]  /*294d0*/  IMAD.MOV.U32 R12, RZ, RZ, 0x4 ;  /* 0x00000004ff0c7424 */ /* 0x000fe400078e00ff */
[----:B------:R-:W-:-:S07]  /*294e0*/  IMAD.MOV.U32 R2, RZ, RZ, R14 ;  /* 0x000000ffff027224 */ /* 0x000fce00078e000e */
[----:B------:R-:W-:Y:S05]  /*294f0*/  WARPSYNC.COLLECTIVE R15, `(.L_x_3133) ;  /* 0x000000000f087348 */ /* 0x000fea0003c00000 */
[----:B------:R0:W1:Y:S02]  /*29500*/  SHFL.IDX P6, R14, R13, R12, R11 ;  /* 0x0000000c0d0e7389 */ /* 0x00006400000c000b */
[----:B01----:R-:W-:Y:S01]  /*29510*/  ENDCOLLECTIVE ;  /* 0x000000000000791b */ /* 0x003fe20003800000 */
.L_x_3133:
        /* <DEDUP_REMOVED lines=13> */
.L_x_3134:
[----:B------:R-:W-:Y:S02]  /*295f0*/  IMAD.MOV.U32 R13, RZ, RZ, R8 ;  /* 0x000000ffff0d7224 */ /* 0x000fe400078e0008 */
[----:B------:R-:W-:Y:S02]  /*29600*/  IMAD.MOV.U32 R12, RZ, RZ, 0x5 ;  /* 0x00000005ff0c7424 */ /* 0x000fe400078e00ff */
[----:B------:R-:W-:-:S07]  /*29610*/  IMAD.MOV.U32 R2, RZ, RZ, R14 ;  /* 0x000000ffff027224 */ /* 0x000fce00078e000e */
[----:B------:R-:W-:Y:S05]  /*29620*/  WARPSYNC.COLLECTIVE R15, `(.L_x_3135) ;  /* 0x000000000f087348 */ /* 0x000fea0003c00000 */
[----:B------:R0:W1:Y:S02]  /*29630*/  SHFL.IDX P6, R14, R13, R12, R11 ;  /* 0x0000000c0d0e7389 */ /* 0x00006400000c000b */
[----:B01----:R-:W-:Y:S01]  /*29640*/  ENDCOLLECTIVE ;  /* 0x000000000000791b */ /* 0x003fe20003800000 */
.L_x_3135:
        /* <DEDUP_REMOVED lines=13> */
.L_x_3136:
[----:B------:R-:W-:Y:S01]  /*29720*/  IMAD.MOV.U32 R2, RZ, RZ, R14 ;  /* 0x000000ffff027224 */ /* 0x000fe200078e000e */
[----:B------:R-:W-:Y:S06]  /*29730*/  BRA `(.L_x_3137) ;  /* 0xffffffa800c07947 */ /* 0x000fec000383ffff */
.L_x_2985:
[----:B-1----:R1:W2:Y:S02]  /*29740*/  SYNCS.PHASECHK.TRANS64.TRYWAIT P0, [R5+URZ+0x2a860], R2 ;  /* 0x02a86002050075a7 */ /* 0x0022a4000800017f */
[----:B--2---:R-:W-:Y:S05]  /*29750*/  @!P0 NANOSLEEP.SYNCS 0x989680 ;  /* 0x009896800000895d */ /* 0x004fea0003900000 */
[----:B------:R-:W2:Y:S02]  /*29760*/  @!P0 SYNCS.PHASECHK.TRANS64 P0, [R5+URZ+0x2a860], R2 ;  /* 0x02a86002050085a7 */ /* 0x000ea4000800007f */
[----:B--2---:R-:W-:Y:S05]  /*29770*/  @!P0 BRA `(.L_x_2985) ;  /* 0xfffffffc00f08947 */ /* 0x004fea000383ffff */
[----:B------:R-:W-:Y:S05]  /*29780*/  BRA `(.L_x_3138) ;  /* 0xffffffac001c7947 */ /* 0x000fea000383ffff */
.L_x_2986:
        /* <DEDUP_REMOVED lines=8> */
.L_x_3140:
[----:B------:R-:W-:Y:S05]  /*29810*/  BSYNC B1 ;  /* 0x0000000000017941 */ /* 0x000fea0003800000 */
.L_x_3139:
        /* <DEDUP_REMOVED lines=9> */
.L_x_3141:
[----:B------:R-:W-:Y:S02]  /*298b0*/  IMAD.MOV.U32 R13, RZ, RZ, R25 ;  /* 0x000000ffff0d7224 */ /* 0x000fe400078e0019 */
[----:B------:R-:W-:Y:S02]  /*298c0*/  IMAD.MOV.U32 R12, RZ, RZ, 0x1 ;  /* 0x00000001ff0c7424 */ /* 0x000fe400078e00ff */
[----:B------:R-:W-:-:S07]  /*298d0*/  IMAD.MOV.U32 R2, RZ, RZ, R14 ;  /* 0x000000ffff027224 */ /* 0x000fce00078e000e */
[----:B------:R-:W-:Y:S05]  /*298e0*/  WARPSYNC.COLLECTIVE R15, `(.L_x_3142) ;  /* 0x000000000f087348 */ /* 0x000fea0003c00000 */
[----:B------:R0:W1:Y:S02]  /*298f0*/  SHFL.IDX P6, R14, R13, R12, R11 ;  /* 0x0000000c0d0e7389 */ /* 0x00006400000c000b */
[----:B01----:R-:W-:Y:S01]  /*29900*/  ENDCOLLECTIVE ;  /* 0x000000000000791b */ /* 0x003fe20003800000 */
.L_x_3142:
        /* <DEDUP_REMOVED lines=15> */
.L_x_3143:
[----:B------:R-:W-:Y:S02]  /*29a00*/  IMAD.MOV.U32 R13, RZ, RZ, R25 ;  /* 0x000000ffff0d7224 */ /* 0x000fe400078e0019 */
[----:B------:R-:W-:Y:S02]  /*29a10*/  IMAD.MOV.U32 R12, RZ, RZ, 0x2 ;  /* 0x00000002ff0c7424 */ /* 0x000fe400078e00ff */
[----:B------:R-:W-:-:S07]  /*29a20*/  IMAD.MOV.U32 R2, RZ, RZ, R14 ;  /* 0x000000ffff027224 */ /* 0x000fce00078e000e */
[----:B------:R-:W-:Y:S05]  /*29a30*/  WARPSYNC.COLLECTIVE R15, `(.L_x_3144) ;  /* 0x000000000f087348 */ /* 0x000fea0003c00000 */
[----:B------:R0:W1:Y:S02]  /*29a40*/  SHFL.IDX P6, R14, R13, R12, R11 ;  /* 0x0000000c0d0e7389 */ /* 0x00006400000c000b */
[----:B01----:R-:W-:Y:S01]  /*29a50*/  ENDCOLLECTIVE ;  /* 0x000000000000791b */ /* 0x003fe20003800000 */
.L_x_3144:
        /* <DEDUP_REMOVED lines=14> */
.L_x_3145:
[----:B------:R-:W-:Y:S02]  /*29b40*/  IMAD.MOV.U32 R13, RZ, RZ, R25 ;  /* 0x000000ffff0d7224 */ /* 0x000fe400078e0019 */
[----:B------:R-:W-:Y:S02]  /*29b50*/  IMAD.MOV.U32 R12, RZ, RZ, 0x3 ;  /* 0x00000003ff0c7424 */ /* 0x000fe400078e00ff */
[----:B------:R-:W-:-:S07]  /*29b60*/  IMAD.MOV.U32 R2, RZ, RZ, R14 ;  /* 0x000000ffff027224 */ /* 0x000fce00078e000e */
[----:B------:R-:W-:Y:S05]  /*29b70*/  WARPSYNC.COLLECTIVE R15, `(.L_x_3146) ;  /* 0x000000000f087348 */ /* 0x000fea0003c00000 */
[----:B------:R0:W1:Y:S02]  /*29b80*/  SHFL.IDX P6, R14, R13, R12, R11 ;  /* 0x0000000c0d0e7389 */ /* 0x00006400000c000b */
[----:B01----:R-:W-:Y:S01]  /*29b90*/  ENDCOLLECTIVE ;  /* 0x000000000000791b */ /* 0x003fe20003800000 */
.L_x_3146:
        /* <DEDUP_REMOVED lines=14> */
.L_x_3147:
[----:B------:R-:W-:Y:S02]  /*29c80*/  IMAD.MOV.U32 R13, RZ, RZ, R25 ;  /* 0x000000ffff0d7224 */ /* 0x000fe400078e0019 */
[----:B------:R-:W-:Y:S02]  /*29c90*/  IMAD.MOV.U32 R12, RZ, RZ, 0x4 ;  /* 0x00000004ff0c7424 */ /* 0x000fe400078e00ff */
[----:B------:R-:W-:-:S07]  /*29ca0*/  IMAD.MOV.U32 R2, RZ, RZ, R14 ;  /* 0x000000ffff027224 */ /* 0x000fce00078e000e */
[----:B------:R-:W-:Y:S05]  /*29cb0*/  WARPSYNC.COLLECTIVE R15, `(.L_x_3148) ;  /* 0x000000000f087348 */ /* 0x000fea0003c00000 */
[----:B------:R0:W1:Y:S02]  /*29cc0*/  SHFL.IDX P6, R14, R13, R12, R11 ;  /* 0x0000000c0d0e7389 */ /* 0x00006400000c000b */
[----:B01----:R-:W-:Y:S01]  /*29cd0*/  ENDCOLLECTIVE ;  /* 0x000000000000791b */ /* 0x003fe20003800000 */
.L_x_3148:
        /* <DEDUP_REMOVED lines=14> */
.L_x_3149:
[----:B------:R-:W-:Y:S02]  /*29dc0*/  IMAD.MOV.U32 R13, RZ, RZ, R25 ;  /* 0x000000ffff0d7224 */ /* 0x000fe400078e0019 */
[----:B------:R-:W-:Y:S02]  /*29dd0*/  IMAD.MOV.U32 R12, RZ, RZ, 0x5 ;  /* 0x00000005ff0c7424 */ /* 0x000fe400078e00ff */
[----:B------:R-:W-:-:S07]  /*29de0*/  IMAD.MOV.U32 R2, RZ, RZ, R14 ;  /* 0x000000ffff027224 */ /* 0x000fce00078e000e */
[----:B------:R-:W-:Y:S05]  /*29df0*/  WARPSYNC.COLLECTIVE R15, `(.L_x_3150) ;  /* 0x000000000f087348 */ /* 0x000fea0003c00000 */
[----:B------:R0:W1:Y:S02]  /*29e00*/  SHFL.IDX P6, R14, R13, R12, R11 ;  /* 0x0000000c0d0e7389 */ /* 0x00006400000c000b */
[----:B01----:R-:W-:Y:S01]  /*29e10*/  ENDCOLLECTIVE ;  /* 0x000000000000791b */ /* 0x003fe20003800000 */
.L_x_3150:
        /* <DEDUP_REMOVED lines=13> */
.L_x_3151:
[----:B------:R-:W-:Y:S01]  /*29ef0*/  @!PT LDS RZ, [RZ] ;  /* 0x00000000fffff984 */ /* 0x000fe20000000800 */
[----:B------:R-:W-:Y:S01]  /*29f00*/  @!PT LDS RZ, [RZ] ;  /* 0x00000000fffff984 */ /* 0x000fe20000000800 */
[----:B------:R-:W-:Y:S01]  /*29f10*/  @!PT LDS RZ, [RZ] ;  /* 0x00000000fffff984 */ /* 0x000fe20000000800 */
[----:B------:R0:W-:Y:S02]  /*29f20*/  LDGSTS.E.BYPASS.LTC128B.128 [R4+0x5400], desc[UR60][R2.64+0x80], !P2 ;  /* 0x0540008002047fae */ /* 0x0001e4000d101d7c */
[----:B0-----:R-:W-:Y:S01]  /*29f30*/  IMAD.MOV.U32 R2, RZ, RZ, R14 ;  /* 0x000000ffff027224 */ /* 0x001fe200078e000e */
[----:B------:R-:W-:Y:S06]  /*29f40*/  BRA `(.L_x_3152) ;  /* 0xffffffa800087947 */ /* 0x000fec000383ffff */
.L_x_2994:
[----:B0-----:R0:W1:Y:S02]  /*29f50*/  SYNCS.PHASECHK.TRANS64.TRYWAIT P0, [R0+URZ+0x2a860], R3 ;  /* 0x02a86003000075a7 */ /* 0x001064000800017f */
[----:B-1----:R-:W-:Y:S05]  /*29f60*/  @!P0 NANOSLEEP.SYNCS 0x989680 ;  /* 0x009896800000895d */ /* 0x002fea0003900000 */
[----:B------:R-:W1:Y:S02]  /*29f70*/  @!P0 SYNCS.PHASECHK.TRANS64 P0, [R0+URZ+0x2a860], R3 ;  /* 0x02a86003000085a7 */ /* 0x000e64000800007f */
[----:B-1----:R-:W-:Y:S05]  /*29f80*/  @!P0 BRA `(.L_x_2994) ;  /* 0xfffffffc00f08947 */ /* 0x002fea000383ffff */
[----:B------:R-:W-:Y:S05]  /*29f90*/  BRA `(.L_x_3153) ;  /* 0xffffffac001c7947 */ /* 0x000fea000383ffff */
.L_x_2995:
        /* <DEDUP_REMOVED lines=8> */
.L_x_3155:
[----:B------:R-:W-:Y:S05]  /*2a020*/  BSYNC B0 ;  /* 0x0000000000007941 */ /* 0x000fea0003800000 */
.L_x_3154:
        /* <DEDUP_REMOVED lines=15> */
.L_x_3156:
        /* <DEDUP_REMOVED lines=9> */
.L_x_3157:
        /* <DEDUP_REMOVED lines=13> */
.L_x_3158:
[----:B------:R-:W-:Y:S02]  /*2a280*/  IMAD.MOV.U32 R13, RZ, RZ, R25 ;  /* 0x000000ffff0d7224 */ /* 0x000fe400078e0019 */
[----:B------:R-:W-:Y:S01]  /*2a290*/  IMAD.MOV.U32 R12, RZ, RZ, 0x2 ;  /* 0x00000002ff0c7424 */ /* 0x000fe200078e00ff */
[----:B------:R-:W-:-:S13]  /*2a2a0*/  IADD3 R2, P2, R14, R5, RZ ;  /* 0x000000050e027210 */ /* 0x000fda0007f5e0ff */
[----:B------:R-:W-:Y:S05]  /*2a2b0*/  WARPSYNC.COLLECTIVE R15, `(.L_x_3159) ;  /* 0x000000000f087348 */ /* 0x000fea0003c00000 */
[----:B------:R0:W1:Y:S02]  /*2a2c0*/  SHFL.IDX P6, R14, R13, R12, R11 ;  /* 0x0000000c0d0e7389 */ /* 0x00006400000c000b */
[----:B01----:R-:W-:Y:S01]  /*2a2d0*/  ENDCOLLECTIVE ;  /* 0x000000000000791b */ /* 0x003fe20003800000 */
.L_x_3159:
[----:B------:R-:W-:-:S05]  /*2a2e0*/  IMAD.X R3, RZ, RZ, R8, P2 ;  /* 0x000000ffff037224 */ /* 0x000fca00010e0608 */
[----:B------:R-:W-:Y:S01]  /*2a2f0*/  @!PT LDS RZ, [RZ] ;  /* 0x00000000fffff984 */ /* 0x000fe20000000800 */
[----:B------:R-:W-:Y:S01]  /*2a300*/  @!PT LDS RZ, [RZ] ;  /* 0x00000000fffff984 */ /* 0x000fe20000000800 */
[----:B------:R-:W-:Y:S01]  /*2a310*/  @!PT LDS RZ, [RZ] ;  /* 0x00000000fffff984 */ /* 0x000fe20000000800 */
[----:B------:R0:W-:Y:S01]  /*2a320*/  LDGSTS.E.BYPASS.LTC128B.128 [R4+0xc00], desc[UR60][R2.64], !P3 ;  /* 0x00c0000002047fae */ /* 0x0001e2000d901d7c */
[----:B------:R-:W-:-:S03]  /*2a330*/  ISETP.LT.OR P3, PT, R6, 0x21, P1 ;  /* 0x000000210600780c */ /* 0x000fc60000f61670 */
[----:B------:R0:W-:Y:S01]  /*2a340*/  LDGSTS.E.BYPASS.LTC128B.128 [R4+0x3c00], desc[UR60][R2.64+0x80], !P4 ;  /* 0x03c0008002047fae */ /* 0x0001e2000e101d7c */
[----:B------:R-:W-:Y:S02]  /*2a350*/  ISETP.LT.OR P4, PT, R6, 0x21, !P0 ;  /* 0x000000210600780c */ /* 0x000fe40004781670 */
[----:B------:R-:W-:Y:S01]  /*2a360*/  MOV R13, R24 ;  /* 0x00000018000d7202 */ /* 0x000fe20000000f00 */
[----:B------:R-:W-:-:S10]  /*2a370*/  IMAD.MOV.U32 R7, RZ, RZ, R14 ;  /* 0x000000ffff077224 */ /* 0x000fd400078e000e */
[----:B0-----:R-:W-:Y:S05]  /*2a380*/  WARPSYNC.COLLECTIVE R15, `(.L_x_3160) ;  /* 0x000000000f087348 */ /* 0x001fea0003c00000 */
[----:B------:R1:W2:Y:S02]  /*2a390*/  SHFL.IDX P6, R14, R13, R12, R11 ;  /* 0x0000000c0d0e7389 */ /* 0x0002a400000c000b */
[----:B012---:R-:W-:Y:S01]  /*2a3a0*/  ENDCOLLECTIVE ;  /* 0x000000000000791b */ /* 0x007fe20003800000 */
.L_x_3160:
[----:B------:R-:W-:Y:S02]  /*2a3b0*/  IMAD.MOV.U32 R13, RZ, RZ, R25 ;  /* 0x000000ffff0d7224 */ /* 0x000fe400078e0019 */
[----:B------:R-:W-:Y:S02]  /*2a3c0*/  IMAD.MOV.U32 R12, RZ, RZ, 0x3 ;  /* 0x00000003ff0c7424 */ /* 0x000fe400078e00ff */
[----:B------:R-:W-:-:S07]  /*2a3d0*/  IMAD.MOV.U32 R10, RZ, RZ, R14 ;  /* 0x000000ffff0a7224 */ /* 0x000fce00078e000e */
[----:B------:R-:W-:Y:S05]  /*2a3e0*/  WARPSYNC.COLLECTIVE R15, `(.L_x_3161) ;  /* 0x000000000f087348 */ /* 0x000fea0003c00000 */
[----:B------:R0:W1:Y:S02]  /*2a3f0*/  SHFL.IDX P6, R14, R13, R12, R11 ;  /* 0x0000000c0d0e7389 */ /* 0x00006400000c000b */
[----:B01----:R-:W-:Y:S01]  /*2a400*/  ENDCOLLECTIVE ;  /* 0x000000000000791b */ /* 0x003fe20003800000 */
.L_x_3161:
        /* <DEDUP_REMOVED lines=14> */
.L_x_3162:
[----:B------:R-:W-:Y:S02]  /*2a4f0*/  IMAD.MOV.U32 R13, RZ, RZ, R25 ;  /* 0x000000ffff0d7224 */ /* 0x000fe400078e0019 */
[----:B------:R-:W-:Y:S01]  /*2a500*/  IMAD.MOV.U32 R12, RZ, RZ, 0x4 ;  /* 0x00000004ff0c7424 */ /* 0x000fe200078e00ff */
[----:B------:R-:W-:-:S13]  /*2a510*/  IADD3 R2, P2, R14, R5, RZ ;  /* 0x000000050e027210 */ /* 0x000fda0007f5e0ff */
[----:B------:R-:W-:Y:S05]  /*2a520*/  WARPSYNC.COLLECTIVE R15, `(.L_x_3163) ;  /* 0x000000000f087348 */ /* 0x000fea0003c00000 */
[----:B------:R0:W1:Y:S02]  /*2a530*/  SHFL.IDX P6, R14, R13, R12, R11 ;  /* 0x0000000c0d0e7389 */ /* 0x00006400000c000b */
[----:B01----:R-:W-:Y:S01]  /*2a540*/  ENDCOLLECTIVE ;  /* 0x000000000000791b */ /* 0x003fe20003800000 */
.L_x_3163:
        /* <DEDUP_REMOVED lines=13> */
.L_x_3164:
[----:B------:R-:W-:Y:S02]  /*2a620*/  IMAD.MOV.U32 R13, RZ, RZ, R25 ;  /* 0x000000ffff0d7224 */ /* 0x000fe400078e0019 */
[----:B------:R-:W-:Y:S02]  /*2a630*/  IMAD.MOV.U32 R12, RZ, RZ, 0x5 ;  /* 0x00000005ff0c7424 */ /* 0x000fe400078e00ff */
[----:B------:R-:W-:-:S07]  /*2a640*/  IMAD.MOV.U32 R10, RZ, RZ, R14 ;  /* 0x000000ffff0a7224 */ /* 0x000fce00078e000e */
[----:B------:R-:W-:Y:S05]  /*2a650*/  WARPSYNC.COLLECTIVE R15, `(.L_x_3165) ;  /* 0x000000000f087348 */ /* 0x000fea0003c00000 */
[----:B------:R0:W1:Y:S02]  /*2a660*/  SHFL.IDX P6, R14, R13, R12, R11 ;  /* 0x0000000c0d0e7389 */ /* 0x00006400000c000b */
[----:B01----:R-:W-:Y:S01]  /*2a670*/  ENDCOLLECTIVE ;  /* 0x000000000000791b */ /* 0x003fe20003800000 */
.L_x_3165:
        /* <DEDUP_REMOVED lines=12> */
.L_x_3166:
[----:B------:R-:W-:Y:S05]  /*2a740*/  BRA `(.L_x_3167) ;  /* 0xffffffa800187947 */ /* 0x000fea000383ffff */
.L_x_3000:
        /* <DEDUP_REMOVED lines=8> */
.L_x_3169:
[----:B------:R-:W-:Y:S05]  /*2a7d0*/  BSYNC B0 ;  /* 0x0000000000007941 */ /* 0x000fea0003800000 */
.L_x_3168:
        /* <DEDUP_REMOVED lines=9> */
.L_x_3170:
        /* <DEDUP_REMOVED lines=24> */
.L_x_3171:
[----:B------:R-:W-:Y:S01]  /*2a9f0*/  IMAD.MOV.U32 R12, RZ, RZ, 0x2 ;  /* 0x00000002ff0c7424 */ /* 0x000fe200078e00ff */
[----:B------:R-:W-:-:S05]  /*2aa00*/  SEL R14, R14, RZ, P1 ;  /* 0x000000ff0e0e7207 */ /* 0x000fca0000800000 */
[----:B------:R-:W-:-:S04]  /*2aa10*/  IMAD.IADD R5, R13, 0x1, R14 ;  /* 0x000000010d057824 */ /* 0x000fc800078e020e */
[----:B------:R-:W-:-:S07]  /*2aa20*/  IMAD.MOV.U32 R13, RZ, RZ, R5 ;  /* 0x000000ffff0d7224 */ /* 0x000fce00078e0005 */
[----:B------:R-:W-:Y:S05]  /*2aa30*/  WARPSYNC.COLLECTIVE R15, `(.L_x_3172) ;  /* 0x000000000f087348 */ /* 0x000fea0003c00000 */
[----:B------:R0:W1:Y:S02]  /*2aa40*/  SHFL.UP P6, R14, R13, R12, R11 ;  /* 0x0400000c0d0e7389 */ /* 0x00006400000c000b */
[----:B01----:R-:W-:Y:S01]  /*2aa50*/  ENDCOLLECTIVE ;  /* 0x000000000000791b */ /* 0x003fe20003800000 */
.L_x_3172:
[----:B------:R-:W-:Y:S01]  /*2aa60*/  IMAD.MOV.U32 R12, RZ, RZ, 0x4 ;  /* 0x00000004ff0c7424 */ /* 0x000fe200078e00ff */
[----:B------:R-:W-:-:S05]  /*2aa70*/  SEL R2, R14, RZ, P2 ;  /* 0x000000ff0e027207 */ /* 0x000fca0001000000 */
[----:B------:R-:W-:-:S04]  /*2aa80*/  IMAD.IADD R2, R5, 0x1, R2 ;  /* 0x0000000105027824 */ /* 0x000fc800078e0202 */
[----:B------:R-:W-:-:S07]  /*2aa90*/  IMAD.MOV.U32 R13, RZ, RZ, R2 ;  /* 0x000000ffff0d7224 */ /* 0x000fce00078e0002 */
[----:B------:R-:W-:Y:S05]  /*2aaa0*/  WARPSYNC.COLLECTIVE R15, `(.L_x_3173) ;  /* 0x000000000f087348 */ /* 0x000fea0003c00000 */
[----:B------:R0:W1:Y:S02]  /*2aab0*/  SHFL.UP P6, R14, R13, R12, R11 ;  /* 0x0400000c0d0e7389 */ /* 0x00006400000c000b */
[----:B01----:R-:W-:Y:S01]  /*2aac0*/  ENDCOLLECTIVE ;  /* 0x000000000000791b */ /* 0x003fe20003800000 */
.L_x_3173:
[----:B------:R-:W-:Y:S01]  /*2aad0*/  IMAD.MOV.U32 R12, RZ, RZ, 0x8 ;  /* 0x00000008ff0c7424 */ /* 0x000fe200078e00ff */
[----:B------:R-:W-:-:S05]  /*2aae0*/  SEL R3, R14, RZ, P3 ;  /* 0x000000ff0e037207 */ /* 0x000fca0001800000 */
[----:B------:R-:W-:-:S04]  /*2aaf0*/  IMAD.IADD R3, R2, 0x1, R3 ;  /* 0x0000000102037824 */ /* 0x000fc800078e0203 */
[----:B------:R-:W-:-:S07]  /*2ab00*/  IMAD.MOV.U32 R13, RZ, RZ, R3 ;  /* 0x000000ffff0d7224 */ /* 0x000fce00078e0003 */
[----:B------:R-:W-:Y:S05]  /*2ab10*/  WARPSYNC.COLLECTIVE R15, `(.L_x_3174) ;  /* 0x000000000f087348 */ /* 0x000fea0003c00000 */
[----:B------:R0:W1:Y:S02]  /*2ab20*/  SHFL.UP P6, R14, R13, R12, R11 ;  /* 0x0400000c0d0e7389 */ /* 0x00006400000c000b */
[----:B01----:R-:W-:Y:S01]  /*2ab30*/  ENDCOLLECTIVE ;  /* 0x000000000000791b */ /* 0x003fe20003800000 */
.L_x_3174:
[----:B------:R-:W-:Y:S02]  /*2ab40*/  MOV R12, 0x10 ;  /* 0x00000010000c7802 */ /* 0x000fe40000000f00 */
[----:B------:R-:W-:-:S05]  /*2ab50*/  SEL R14, R14, RZ, P4 ;  /* 0x000000ff0e0e7207 */ /* 0x000fca0002000000 */
[----:B------:R-:W-:-:S04]  /*2ab60*/  IMAD.IADD R5, R3, 0x1, R14 ;  /* 0x0000000103057824 */ /* 0x000fc800078e020e */
[----:B------:R-:W-:-:S07]  /*2ab70*/  IMAD.MOV.U32 R13, RZ, RZ, R5 ;  /* 0x000000ffff0d7224 */ /* 0x000fce00078e0005 */
[----:B------:R-:W-:Y:S05]  /*2ab80*/  WARPSYNC.COLLECTIVE R15, `(.L_x_3175) ;  /* 0x000000000f087348 */ /* 0x000fea0003c00000 */
[----:B------:R0:W1:Y:S02]  /*2ab90*/  SHFL.UP P6, R14, R13, R12, R11 ;  /* 0x0400000c0d0e7389 */ /* 0x00006400000c000b */
[----:B01----:R-:W-:Y:S01]  /*2aba0*/  ENDCOLLECTIVE ;  /* 0x000000000000791b */ /* 0x003fe20003800000 */
.L_x_3175:
        /* <DEDUP_REMOVED lines=8> */
.L_x_3176:
[----:B------:R-:W-:Y:S05]  /*2ac30*/  BRA `(.L_x_3177) ;  /* 0xffffffa800247947 */ /* 0x000fea000383ffff */
.L_x_3003:
[----:B------:R-:W-:Y:S01]  /*2ac40*/  BSSY B0, `(.L_x_3178) ;  /* 0x0000007000007945 */ /* 0x000fe20003800000 */
[----:B------:R-:W-:Y:S02]  /*2ac50*/  IMAD.MOV.U32 R12, RZ, RZ, 0x1 ;  /* 0x00000001ff0c7424 */ /* 0x000fe400078e00ff */
[----:B------:R-:W-:Y:S02]  /*2ac60*/  IMAD.MOV.U32 R11, RZ, RZ, RZ ;  /* 0x000000ffff0b7224 */ /* 0x000fe400078e00ff */
[----:B------:R-:W-:-:S07]  /*2ac70*/  IMAD.MOV.U32 R15, RZ, RZ, -0x1 ;  /* 0xffffffffff0f7424 */ /* 0x000fce00078e00ff */
[----:B------:R-:W-:Y:S05]  /*2ac80*/  WARPSYNC.COLLECTIVE R15, `(.L_x_3179) ;  /* 0x000000000f087348 */ /* 0x000fea0003c00000 */
[----:B------:R0:W1:Y:S02]  /*2ac90*/  SHFL.UP P6, R14, R13, R12, R11 ;  /* 0x0400000c0d0e7389 */ /* 0x00006400000c000b */
[----:B01----:R-:W-:Y:S01]  /*2aca0*/  ENDCOLLECTIVE ;  /* 0x000000000000791b */ /* 0x003fe20003800000 */
.L_x_3179:
[----:B------:R-:W-:Y:S05]  /*2acb0*/  BSYNC B0 ;  /* 0x0000000000007941 */ /* 0x000fea0003800000 */
.L_x_3178:
        /* <DEDUP_REMOVED lines=8> */
.L_x_3180:
[----:B------:R-:W-:Y:S01]  /*2ad40*/  IMAD.MOV.U32 R12, RZ, RZ, 0x4 ;  /* 0x00000004ff0c7424 */ /* 0x000fe200078e00ff */
[----:B------:R-:W-:-:S05]  /*2ad50*/  SEL R2, R14, RZ, P2 ;  /* 0x000000ff0e027207 */ /* 0x000fca0001000000 */
[----:B------:R-:W-:-:S04]  /*2ad60*/  IMAD.IADD R2, R13, 0x1, R2 ;  /* 0x000000010d027824 */ /* 0x000fc800078e0202 */
[----:B------:R-:W-:-:S07]  /*2ad70*/  IMAD.MOV.U32 R13, RZ, RZ, R2 ;  /* 0x000000ffff0d7224 */ /* 0x000fce00078e0002 */
[----:B------:R-:W-:Y:S05]  /*2ad80*/  WARPSYNC.COLLECTIVE R15, `(.L_x_3181) ;  /* 0x000000000f087348 */ /* 0x000fea0003c00000 */
[----:B------:R0:W1:Y:S02]  /*2ad90*/  SHFL.UP P6, R14, R13, R12, R11 ;  /* 0x0400000c0d0e7389 */ /* 0x00006400000c000b */
[----:B01----:R-:W-:Y:S01]  /*2ada0*/  ENDCOLLECTIVE ;  /* 0x000000000000791b */ /* 0x003fe20003800000 */
.L_x_3181:
[----:B------:R-:W-:Y:S01]  /*2adb0*/  IMAD.MOV.U32 R12, RZ, RZ, 0x8 ;  /* 0x00000008ff0c7424 */ /* 0x000fe200078e00ff */
[----:B------:R-:W-:-:S05]  /*2adc0*/  SEL R3, R14, RZ, P3 ;  /* 0x000000ff0e037207 */ /* 0x000fca0001800000 */
[----:B------:R-:W-:-:S04]  /*2add0*/  IMAD.IADD R3, R2, 0x1, R3 ;  /* 0x0000000102037824 */ /* 0x000fc800078e0203 */
[----:B------:R-:W-:-:S07]  /*2ade0*/  IMAD.MOV.U32 R13, RZ, RZ, R3 ;  /* 0x000000ffff0d7224 */ /* 0x000fce00078e0003 */
[----:B------:R-:W-:Y:S05]  /*2adf0*/  WARPSYNC.COLLECTIVE R15, `(.L_x_3182) ;  /* 0x000000000f087348 */ /* 0x000fea0003c00000 */
[----:B------:R0:W1:Y:S02]  /*2ae00*/  SHFL.UP P6, R14, R13, R12, R11 ;  /* 0x0400000c0d0e7389 */ /* 0x00006400000c000b */
[----:B01----:R-:W-:Y:S01]  /*2ae10*/  ENDCOLLECTIVE ;  /* 0x000000000000791b */ /* 0x003fe20003800000 */
.L_x_3182:
[----:B------:R-:W-:Y:S01]  /*2ae20*/  IMAD.MOV.U32 R12, RZ, RZ, 0x10 ;  /* 0x00000010ff0c7424 */ /* 0x000fe200078e00ff */
[----:B------:R-:W-:-:S05]  /*2ae30*/  SEL R14, R14, RZ, P4 ;  /* 0x000000ff0e0e7207 */ /* 0x000fca0002000000 */
[----:B------:R-:W-:-:S04]  /*2ae40*/  IMAD.IADD R5, R3, 0x1, R14 ;  /* 0x0000000103057824 */ /* 0x000fc800078e020e */
[----:B------:R-:W-:-:S07]  /*2ae50*/  IMAD.MOV.U32 R13, RZ, RZ, R5 ;  /* 0x000000ffff0d7224 */ /* 0x000fce00078e0005 */
[----:B------:R-:W-:Y:S05]  /*2ae60*/  WARPSYNC.COLLECTIVE R15, `(.L_x_3183) ;  /* 0x000000000f087348 */ /* 0x000fea0003c00000 */
[----:B------:R0:W1:Y:S02]  /*2ae70*/  SHFL.UP P6, R14, R13, R12, R11 ;  /* 0x0400000c0d0e7389 */ /* 0x00006400000c000b */
[----:B01----:R-:W-:Y:S01]  /*2ae80*/  ENDCOLLECTIVE ;  /* 0x000000000000791b */ /* 0x003fe20003800000 */
.L_x_3183:
        /* <DEDUP_REMOVED lines=8> */
.L_x_3184:
[----:B------:R-:W-:Y:S05]  /*2af10*/  BRA `(.L_x_3185) ;  /* 0xffffffa800107947 */ /* 0x000fea000383ffff */
.L_x_3005:
[----:B------:R-:W-:Y:S01]  /*2af20*/  BSSY B0, `(.L_x_3186) ;  /* 0x0000006000007945 */ /* 0x000fe20003800000 */
[----:B------:R-:W-:Y:S01]  /*2af30*/  PLOP3.LUT P6, PT, P6, PT, PT, 0x8, 0x0 ;  /* 0x000000000000781c */ /* 0x000fe200037ce170 */
[----:B------:R-:W-:-:S12]  /*2af40*/  IMAD.MOV.U32 R15, RZ, RZ, -0x1 ;  /* 0xffffffffff0f7424 */ /* 0x000fd800078e00ff */
[----:B0-----:R-:W-:Y:S05]  /*2af50*/  WARPSYNC.COLLECTIVE R15, `(.L_x_3187) ;  /* 0x000000000f087348 */ /* 0x001fea0003c00000 */
[----:B------:R-:W-:Y:S01]  /*2af60*/  VOTE.ANY R14, PT, P6 ;  /* 0x00000000000e7806 */ /* 0x000fe200030e0100 */
[----:B0-----:R-:W-:Y:S06]  /*2af70*/  ENDCOLLECTIVE ;  /* 0x000000000000791b */ /* 0x001fec0003800000 */
.L_x_3187:
[----:B------:R-:W-:Y:S05]  /*2af80*/  BSYNC B0 ;  /* 0x0000000000007941 */ /* 0x000fea0003800000 */
.L_x_3186:
        /* <DEDUP_REMOVED lines=8> */
.L_x_3188:
[----:B------:R-:W-:Y:S02]  /*2b010*/  IMAD.IADD R19, R12, 0x1, R19 ;  /* 0x000000010c137824 */ /* 0x000fe400078e0213 */
[----:B------:R-:W-:Y:S02]  /*2b020*/  IMAD.MOV.U32 R13, RZ, RZ, R4 ;  /* 0x000000ffff0d7224 */ /* 0x000fe400078e0004 */
[----:B------:R-:W-:-:S07]  /*2b030*/  IMAD.MOV.U32 R17, RZ, RZ, R14 ;  /* 0x000000ffff117224 */ /* 0x000fce00078e000e */
[----:B------:R-:W-:Y:S05]  /*2b040*/  WARPSYNC.COLLECTIVE R15, `(.L_x_3189) ;  /* 0x000000000f087348 */ /* 0x000fea0003c00000 */
[----:B------:R0:W1:Y:S02]  /*2b050*/  SHFL.IDX P6, R14, R13, R12, R11 ;  /* 0x0000000c0d0e7389 */ /* 0x00006400000c000b */
[----:B01----:R-:W-:Y:S01]  /*2b060*/  ENDCOLLECTIVE ;  /* 0x000000000000791b */ /* 0x003fe20003800000 */
.L_x_3189:
[----:B------:R-:W-:Y:S01]  /*2b070*/  IMAD.MOV.U32 R4, RZ, RZ, R14 ;  /* 0x000000ffff047224 */ /* 0x000fe200078e000e */
[----:B------:R-:W-:Y:S06]  /*2b080*/  BRA `(.L_x_3190) ;  /* 0xffffffa400f47947 */ /* 0x000fec000383ffff */
.L_x_3007:
[----:B------:R-:W-:Y:S01]  /*2b090*/  BSSY B0, `(.L_x_3191) ;  /* 0x0000007000007945 */ /* 0x000fe20003800000 */
[----:B------:R-:W-:Y:S02]  /*2b0a0*/  IMAD.MOV.U32 R13, RZ, RZ, R2 ;  /* 0x000000ffff0d7224 */ /* 0x000fe400078e0002 */
[----:B------:R-:W-:Y:S02]  /*2b0b0*/  IMAD.MOV.U32 R11, RZ, RZ, 0x1f ;  /* 0x0000001fff0b7424 */ /* 0x000fe400078e00ff */
[----:B------:R-:W-:-:S07]  /*2b0c0*/  IMAD.MOV.U32 R15, RZ, RZ, -0x1 ;  /* 0xffffffffff0f7424 */ /* 0x000fce00078e00ff */
[----:B0-23--:R-:W-:Y:S05]  /*2b0d0*/  WARPSYNC.COLLECTIVE R15, `(.L_x_3192) ;  /* 0x000000000f087348 */ /* 0x00dfea0003c00000 */
[----:B------:R1:W4:Y:S02]  /*2b0e0*/  SHFL.IDX P6, R14, R13, R12, R11 ;  /* 0x0000000c0d0e7389 */ /* 0x00032400000c000b */
[----:B01234-:R-:W-:Y:S01]  /*2b0f0*/  ENDCOLLECTIVE ;  /* 0x000000000000791b */ /* 0x01ffe20003800000 */
.L_x_3192:
[----:B------:R-:W-:Y:S05]  /*2b100*/  BSYNC B0 ;  /* 0x0000000000007941 */ /* 0x000fea0003800000 */
.L_x_3191:
[----:B------:R-:W-:Y:S01]  /*2b110*/  IMAD.MOV.U32 R6, RZ, RZ, R14 ;  /* 0x000000ffff067224 */ /* 0x000fe200078e000e */
[----:B------:R-:W-:Y:S06]  /*2b120*/  BRA `(.L_x_3006) ;  /* 0xffffffa400e47947 */ /* 0x000fec000383ffff */
.L_x_3013:
[----:B-1----:R1:W3:Y:S02]  /*2b130*/  SYNCS.PHASECHK.TRANS64.TRYWAIT P0, [R5+URZ+0x2a820], R0 ;  /* 0x02a82000050075a7 */ /* 0x0022e4000800017f */
[----:B---3--:R-:W-:Y:S05]  /*2b140*/  @!P0 NANOSLEEP.SYNCS 0x989680 ;  /* 0x009896800000895d */ /* 0x008fea0003900000 */
[----:B------:R-:W3:Y:S02]  /*2b150*/  @!P0 SYNCS.PHASECHK.TRANS64 P0, [R5+URZ+0x2a820], R0 ;  /* 0x02a82000050085a7 */ /* 0x000ee4000800007f */
[----:B---3--:R-:W-:Y:S05]  /*2b160*/  @!P0 BRA `(.L_x_3013) ;  /* 0xfffffffc00f08947 */ /* 0x008fea000383ffff */
[----:B------:R-:W-:Y:S05]  /*2b170*/  BRA `(.L_x_3193) ;  /* 0xffffffb0003c7947 */ /* 0x000fea000383ffff */
.L_x_3014:
        /* <DEDUP_REMOVED lines=11> */
.L_x_3195:
[----:B------:R-:W-:Y:S05]  /*2b230*/  BSYNC B0 ;  /* 0x0000000000007941 */ /* 0x000fea0003800000 */
.L_x_3194:
[----:B------:R-:W-:Y:S05]  /*2b240*/  BRA `(.L_x_3196) ;  /* 0xffffffb000247947 */ /* 0x000fea000383ffff */
.L_x_3015:
[----:B------:R-:W-:Y:S01]  /*2b250*/  BSSY B0, `(.L_x_3197) ;  /* 0x0000006000007945 */ /* 0x000fe20003800000 */
[----:B------:R-:W-:-:S07]  /*2b260*/  IMAD.MOV.U32 R15, RZ, RZ, -0x1 ;  /* 0xffffffffff0f7424 */ /* 0x000fce00078e00ff */
[----:B012---:R-:W-:Y:S05]  /*2b270*/  WARPSYNC.COLLECTIVE R15, `(.L_x_3198) ;  /* 0x000000000f0c7348 */ /* 0x007fea0003c00000 */
[----:B------:R-:W-:Y:S02]  /*2b280*/  ELECT P6, UR62, PT ;  /* 0x00000000003e782f */ /* 0x000fe400038c0000 */
[----:B------:R-:W-:Y:S01]  /*2b290*/  MOV R14, UR62 ;  /* 0x0000003e000e7c02 */ /* 0x000fe20008000f00 */
[----:B012---:R-:W-:Y:S10]  /*2b2a0*/  ENDCOLLECTIVE ;  /* 0x000000000000791b */ /* 0x007ff40003800000 */
.L_x_3198:
[----:B------:R-:W-:Y:S05]  /*2b2b0*/  BSYNC B0 ;  /* 0x0000000000007941 */ /* 0x000fea0003800000 */
.L_x_3197:
[----:B------:R-:W-:Y:S05]  /*2b2c0*/  BRA `(.L_x_3199) ;  /* 0xffffffb000187947 */ /* 0x000fea000383ffff */
.L_x_3017:
[----:B-1----:R1:W3:Y:S02]  /*2b2d0*/  SYNCS.PHASECHK.TRANS64.TRYWAIT P1, [R3+URZ+0x2a840], R2 ;  /* 0x02a84002030075a7 */ /* 0x0022e4000802017f */
[----:B---3--:R-:W-:Y:S05]  /*2b2e0*/  @!P1 NANOSLEEP.SYNCS 0x989680 ;  /* 0x009896800000995d */ /* 0x008fea0003900000 */
[----:B------:R-:W3:Y:S02]  /*2b2f0*/  @!P1 SYNCS.PHASECHK.TRANS64 P1, [R3+URZ+0x2a840], R2 ;  /* 0x02a84002030095a7 */ /* 0x000ee4000802007f */
[----:B---3--:R-:W-:Y:S05]  /*2b300*/  @!P1 BRA `(.L_x_3017) ;  /* 0xfffffffc00f09947 */ /* 0x008fea000383ffff */
[----:B------:R-:W-:Y:S05]  /*2b310*/  BRA `(.L_x_3200) ;  /* 0xffffffb000407947 */ /* 0x000fea000383ffff */
.L_x_3019:
[----:B---3--:R3:W4:Y:S02]  /*2b320*/  SYNCS.PHASECHK.TRANS64.TRYWAIT P1, [R5+URZ+0x2a840], R0 ;  /* 0x02a84000050075a7 */ /* 0x008724000802017f */
[----:B----4-:R-:W-:Y:S05]  /*2b330*/  @!P1 NANOSLEEP.SYNCS 0x989680 ;  /* 0x009896800000995d */ /* 0x010fea0003900000 */
[----:B------:R-:W4:Y:S02]  /*2b340*/  @!P1 SYNCS.PHASECHK.TRANS64 P1, [R5+URZ+0x2a840], R0 ;  /* 0x02a84000050095a7 */ /* 0x000f24000802007f */
[----:B----4-:R-:W-:Y:S05]  /*2b350*/  @!P1 BRA `(.L_x_3019) ;  /* 0xfffffffc00f09947 */ /* 0x010fea000383ffff */
[----:B------:R-:W-:Y:S05]  /*2b360*/  BRA `(.L_x_3201) ;  /* 0xffffffb0004c7947 */ /* 0x000fea000383ffff */
.L_x_3021:
[----:B----4-:R4:W0:Y:S02]  /*2b370*/  SYNCS.PHASECHK.TRANS64.TRYWAIT P1, [R3+URZ+0x2a860], R2 ;  /* 0x02a86002030075a7 */ /* 0x010824000802017f */
[----:B0-----:R-:W-:Y:S05]  /*2b380*/  @!P1 NANOSLEEP.SYNCS 0x989680 ;  /* 0x009896800000995d */ /* 0x001fea0003900000 */
[----:B------:R-:W0:Y:S02]  /*2b390*/  @!P1 SYNCS.PHASECHK.TRANS64 P1, [R3+URZ+0x2a860], R2 ;  /* 0x02a86002030095a7 */ /* 0x000e24000802007f */
[----:B0-----:R-:W-:Y:S05]  /*2b3a0*/  @!P1 BRA `(.L_x_3021) ;  /* 0xfffffffc00f09947 */ /* 0x001fea000383ffff */
[----:B------:R-:W-:Y:S05]  /*2b3b0*/  BRA `(.L_x_3202) ;  /* 0xffffffb000487947 */ /* 0x000fea000383ffff */
.L_x_3203:
        /* <DEDUP_REMOVED lines=12> */
.L_x_3212:


//--------------------- .nv.global.init           --------------------------
	.section	.nv.global.init,"aw",@progbits
.nv.global.init:
	.type		$str$23,@object
	.size		$str$23,($str$24 - $str$23)
$str$23:
        /*0000*/ 	.byte	0x28, 0x61, 0x64, 0x64, 0x72, 0x65, 0x73, 0x73, 0x20, 0x26, 0x20, 0x6d, 0x61, 0x73, 0x6b, 0x29
        /*0010*/ 	.byte	0x20, 0x3d, 0x3d, 0x20, 0x30, 0x00
	.type		$str$24,@object
	.size		$str$24,(__unnamed_4 - $str$24)
$str$24:
        /*0016*/ 	.byte	0x2f, 0x74, 0x6d, 0x70, 0x2f, 0x6f, 0x73, 0x73, 0x5f, 0x6b, 0x65, 0x72, 0x6e, 0x65, 0x6c, 0x73
        /*0026*/ 	.byte	0x5f, 0x73, 0x72, 0x63, 0x2f, 0x66, 0x6c, 0x61, 0x73, 0x68, 0x5f, 0x61, 0x74, 0x74, 0x65, 0x6e
        /*0036*/ 	.byte	0x74, 0x69, 0x6f, 0x6e, 0x2f, 0x63, 0x73, 0x72, 0x63, 0x2f, 0x63, 0x75, 0x74, 0x6c, 0x61, 0x73
        /*0046*/ 	.byte	0x73, 0x2f, 0x69, 0x6e, 0x63, 0x6c, 0x75, 0x64, 0x65, 0x2f, 0x63, 0x75, 0x74, 0x65, 0x2f, 0x70
        /*0056*/ 	.byte	0x6f, 0x69, 0x6e, 0x74, 0x65, 0x72, 0x5f, 0x66, 0x6c, 0x61, 0x67, 0x67, 0x65, 0x64, 0x2e, 0x68
        /*0066*/ 	.byte	0x70, 0x70, 0x00
	.type		__unnamed_4,@object
	.size		__unnamed_4,(__unnamed_6 - __unnamed_4)
__unnamed_4:
        /* <DEDUP_REMOVED lines=25> */
	.type		__unnamed_6,@object
	.size		__unnamed_6,(__unnamed_3 - __unnamed_6)
__unnamed_6:
        /* <DEDUP_REMOVED lines=25> */
	.type		__unnamed_3,@object
	.size		__unnamed_3,(__unnamed_5 - __unnamed_3)
__unnamed_3:
        /* <DEDUP_REMOVED lines=29> */
	.type		__unnamed_5,@object
	.size		__unnamed_5,(__unnamed_2 - __unnamed_5)
__unnamed_5:
        /* <DEDUP_REMOVED lines=29> */
	.type		__unnamed_2,@object
	.size		__unnamed_2,(__unnamed_1 - __unnamed_2)
__unnamed_2:
        /* <DEDUP_REMOVED lines=29> */
	.type		__unnamed_1,@object
	.size		__unnamed_1,(.L_0 - __unnamed_1)
__unnamed_1:
        /* <DEDUP_REMOVED lines=29> */
        /*0ab1*/ 	.byte	0x5d, 0x00
.L_0:


//--------------------- .nv.shared._ZN7cutlass13device_kernelIN5flash11enable_sm90INS1_16FlashAttnFwdSm90INS1_25CollectiveMainloopFwdSm90ILi2EN4cute5tupleIJNS5_1CILi1EEES8_S8_EEENS6_IJNS7_ILi128EEENS7_ILi96EEENS7_ILi192EEEEEELi128ENS_10bfloat16_tEfNS_4arch4Sm90ELb0ELb0ELb1ELb0ELb1ELb0ELb0ELb1ELb1ELb1ELb1ELb0EEENS1_21CollectiveEpilogueFwdINS6_IJSA_SA_SB_EEES9_SE_SG_Li256ELb0ELb1ELb1ELb0EEENS1_19SingleTileSchedulerILb0ELb1ELb1ELi128EEEEEEEEEvNT_6ParamsE --------------------------
	.section	.nv.shared._ZN7cutlass13device_kernelIN5flash11enable_sm90INS1_16FlashAttnFwdSm90INS1_25CollectiveMainloopFwdSm90ILi2EN4cute5tupleIJNS5_1CILi1EEES8_S8_EEENS6_IJNS7_ILi128EEENS7_ILi96EEENS7_ILi192EEEEEELi128ENS_10bfloat16_tEfNS_4arch4Sm90ELb0ELb0ELb1ELb0ELb1ELb0ELb0ELb1ELb1ELb1ELb1ELb0EEENS1_21CollectiveEpilogueFwdINS6_IJSA_SA_SB_EEES9_SE_SG_Li256ELb0ELb1ELb1ELb0EEENS1_19SingleTileSchedulerILb0ELb1ELb1ELi128EEEEEEEEEvNT_6ParamsE,"aw",@nobits
	.sectionflags	@""
	.align	16
	.zero		1024


//--------------------- .nv.shared.reserved.0     --------------------------
	.section	.nv.shared.reserved.0,"aw",@nobits
	.weak		__nv_reservedSMEM_offset_0_alias
	.size		__nv_reservedSMEM_offset_0_alias, 0, 0
	.other		__nv_reservedSMEM_offset_0_alias,@"STO_CUDA_RESERVED_SHARED STV_DEFAULT"
__nv_reservedSMEM_offset_0_alias:
	.zero		0


//--------------------- .nv.global                --------------------------
	.section	.nv.global,"aw",@nobits
.nv.global:
	.type		_ZN90_INTERNAL_d4a72ce5_54_flash_fwd_hdim192_128_bf16_paged_split_softcap_sm90_cu_c784774a_32944cute1_E,@object
	.size		_ZN90_INTERNAL_d4a72ce5_54_flash_fwd_hdim192_128_bf16_paged_split_softcap_sm90_cu_c784774a_32944cute1_E,(_ZN90_INTERNAL_d4a72ce5_54_flash_fwd_hdim192_128_bf16_paged_split_softcap_sm90_cu_c784774a_32944cuda3std3__45__cpo6cbeginE - _ZN90_INTERNAL_d4a72ce5_54_flash_fwd_hdim192_128_bf16_paged_split_softcap_sm90_cu_c784774a_32944cute1_E)
_ZN90_INTERNAL_d4a72ce5_54_flash_fwd_hdim192_128_bf16_paged_split_softcap_sm90_cu_c784774a_32944cute1_E:
	.zero		1
	.type		_ZN90_INTERNAL_d4a72ce5_54_flash_fwd_hdim192_128_bf16_paged_split_softcap_sm90_cu_c784774a_32944cuda3std3__45__cpo6cbeginE,@object
	.size		_ZN90_INTERNAL_d4a72ce5_54_flash_fwd_hdim192_128_bf16_paged_split_softcap_sm90_cu_c784774a_32944cuda3std3__45__cpo6cbeginE,(_ZN90_INTERNAL_d4a72ce5_54_flash_fwd_hdim192_128_bf16_paged_split_softcap_sm90_cu_c784774a_32944cuda3std3__48in_placeE - _ZN90_INTERNAL_d4a72ce5_54_flash_fwd_hdim192_128_bf16_paged_split_softcap_sm90_cu_c784774a_32944cuda3std3__45__cpo6cbeginE)
_ZN90_INTERNAL_d4a72ce5_54_flash_fwd_hdim192_128_bf16_paged_split_softcap_sm90_cu_c784774a_32944cuda3std3__45__cpo6cbeginE:
	.zero		1
	.type		_ZN90_INTERNAL_d4a72ce5_54_flash_fwd_hdim192_128_bf16_paged_split_softcap_sm90_cu_c784774a_32944cuda3std3__48in_placeE,@object
	.size		_ZN90_INTERNAL_d4a72ce5_54_flash_fwd_hdim192_128_bf16_paged_split_softcap_sm90_cu_c784774a_32944cuda3std3__48in_placeE,(_ZN90_INTERNAL_d4a72ce5_54_flash_fwd_hdim192_128_bf16_paged_split_softcap_sm90_cu_c784774a_32944cuda3std6ranges3__45__cpo9iter_moveE - _ZN90_INTERNAL_d4a72ce5_54_flash_fwd_hdim192_128_bf16_paged_split_softcap_sm90_cu_c784774a_32944cuda3std3__48in_placeE)
_ZN90_INTERNAL_d4a72ce5_54_flash_fwd_hdim192_128_bf16_paged_split_softcap_sm90_cu_c784774a_32944cuda3std3__48in_placeE:
	.zero		1
	.type		_ZN90_INTERNAL_d4a72ce5_54_flash_fwd_hdim192_128_bf16_paged_split_softcap_sm90_cu_c784774a_32944cuda3std6ranges3__45__cpo9iter_moveE,@object
	.size		_ZN90_INTERNAL_d4a72ce5_54_flash_fwd_hdim192_128_bf16_paged_split_softcap_sm90_cu_c784774a_32944cuda3std6ranges3__45__cpo9iter_moveE,(_ZN90_INTERNAL_d4a72ce5_54_flash_fwd_hdim192_128_bf16_paged_split_softcap_sm90_cu_c784774a_32944cuda3std3__45__cpo5beginE - _ZN90_INTERNAL_d4a72ce5_54_flash_fwd_hdim192_128_bf16_paged_split_softcap_sm90_cu_c784774a_32944cuda3std6ranges3__45__cpo9iter_moveE)
_ZN90_INTERNAL_d4a72ce5_54_flash_fwd_hdim192_128_bf16_paged_split_softcap_sm90_cu_c784774a_32944cuda3std6ranges3__45__cpo9iter_moveE:
	.zero		1
	.type		_ZN90_INTERNAL_d4a72ce5_54_flash_fwd_hdim192_128_bf16_paged_split_softcap_sm90_cu_c784774a_32944cuda3std3__45__cpo5beginE,@object
	.size		_ZN90_INTERNAL_d4a72ce5_54_flash_fwd_hdim192_128_bf16_paged_split_softcap_sm90_cu_c784774a_32944cuda3std3__45__cpo5beginE,(_ZN90_INTERNAL_d4a72ce5_54_flash_fwd_hdim192_128_bf16_paged_split_softcap_sm90_cu_c784774a_32944cuda3std3__492_GLOBAL__N__d4a72ce5_54_flash_fwd_hdim192_128_bf16_paged_split_softcap_sm90_cu_c784774a_32946ignoreE - _ZN90_INTERNAL_d4a72ce5_54_flash_fwd_hdim192_128_bf16_paged_split_softcap_sm90_cu_c784774a_32944cuda3std3__45__cpo5beginE)
_ZN90_INTERNAL_d4a72ce5_54_flash_fwd_hdim192_128_bf16_paged_split_softcap_sm90_cu_c784774a_32944cuda3std3__45__cpo5beginE:
	.zero		1
	.type		_ZN90_INTERNAL_d4a72ce5_54_flash_fwd_hdim192_128_bf16_paged_split_softcap_sm90_cu_c784774a_32944cuda3std3__492_GLOBAL__N__d4a72ce5_54_flash_fwd_hdim192_128_bf16_paged_split_softcap_sm90_cu_c784774a_32946ignoreE,@object
	.size		_ZN90_INTERNAL_d4a72ce5_54_flash_fwd_hdim192_128_bf16_paged_split_softcap_sm90_cu_c784774a_32944cuda3std3__492_GLOBAL__N__d4a72ce5_54_flash_fwd_hdim192_128_bf16_paged_split_softcap_sm90_cu_c784774a_32946ignoreE,(_ZN90_INTERNAL_d4a72ce5_54_flash_fwd_hdim192_128_bf16_paged_split_softcap_sm90_cu_c784774a_32944cute7productE - _ZN90_INTERNAL_d4a72ce5_54_flash_fwd_hdim192_128_bf16_paged_split_softcap_sm90_cu_c784774a_32944cuda3std3__492_GLOBAL__N__d4a72ce5_54_flash_fwd_hdim192_128_bf16_paged_split_softcap_sm90_cu_c784774a_32946ignoreE)
_ZN90_INTERNAL_d4a72ce5_54_flash_fwd_hdim192_128_bf16_paged_split_softcap_sm90_cu_c784774a_32944cuda3std3__492_GLOBAL__N__d4a72ce5_54_flash_fwd_hdim192_128_bf16_paged_split_softcap_sm90_cu_c784774a_32946ignoreE:
	.zero		1
	.type		_ZN90_INTERNAL_d4a72ce5_54_flash_fwd_hdim192_128_bf16_paged_split_softcap_sm90_cu_c784774a_32944cute7productE,@object
	.size		_ZN90_INTERNAL_d4a72ce5_54_flash_fwd_hdim192_128_bf16_paged_split_softcap_sm90_cu_c784774a_32944cute7productE,(_ZN90_INTERNAL_d4a72ce5_54_flash_fwd_hdim192_128_bf16_paged_split_softcap_sm90_cu_c784774a_32944cuda3std3__45__cpo3endE - _ZN90_INTERNAL_d4a72ce5_54_flash_fwd_hdim192_128_bf16_paged_split_softcap_sm90_cu_c784774a_32944cute7productE)
_ZN90_INTERNAL_d4a72ce5_54_flash_fwd_hdim192_128_bf16_paged_split_softcap_sm90_cu_c784774a_32944cute7productE:
	.zero		1
	.type		_ZN90_INTERNAL_d4a72ce5_54_flash_fwd_hdim192_128_bf16_paged_split_softcap_sm90_cu_c784774a_32944cuda3std3__45__cpo3endE,@object
	.size		_ZN90_INTERNAL_d4a72ce5_54_flash_fwd_hdim192_128_bf16_paged_split_softcap_sm90_cu_c784774a_32944cuda3std3__45__cpo3endE,(_ZN90_INTERNAL_d4a72ce5_54_flash_fwd_hdim192_128_bf16_paged_split_softcap_sm90_cu_c784774a_32944cuda3std3__419piecewise_constructE - _ZN90_INTERNAL_d4a72ce5_54_flash_fwd_hdim192_128_bf16_paged_split_softcap_sm90_cu_c784774a_32944cuda3std3__45__cpo3endE)
_ZN90_INTERNAL_d4a72ce5_54_flash_fwd_hdim192_128_bf16_paged_split_softcap_sm90_cu_c784774a_32944cuda3std3__45__cpo3endE:
	.zero		1
	.type		_ZN90_INTERNAL_d4a72ce5_54_flash_fwd_hdim192_128_bf16_paged_split_softcap_sm90_cu_c784774a_32944cuda3std3__419piecewise_constructE,@object
	.size		_ZN90_INTERNAL_d4a72ce5_54_flash_fwd_hdim192_128_bf16_paged_split_softcap_sm90_cu_c784774a_32944cuda3std3__419piecewise_constructE,(_ZN90_INTERNAL_d4a72ce5_54_flash_fwd_hdim192_128_bf16_paged_split_softcap_sm90_cu_c784774a_32944cuda3std3__45__cpo4cendE - _ZN90_INTERNAL_d4a72ce5_54_flash_fwd_hdim192_128_bf16_paged_split_softcap_sm90_cu_c784774a_32944cuda3std3__419piecewise_constructE)
_ZN90_INTERNAL_d4a72ce5_54_flash_fwd_hdim192_128_bf16_paged_split_softcap_sm90_cu_c784774a_32944cuda3std3__419piecewise_constructE:
	.zero		1
	.type		_ZN90_INTERNAL_d4a72ce5_54_flash_fwd_hdim192_128_bf16_paged_split_softcap_sm90_cu_c784774a_32944cuda3std3__45__cpo4cendE,@object
	.size		_ZN90_INTERNAL_d4a72ce5_54_flash_fwd_hdim192_128_bf16_paged_split_softcap_sm90_cu_c784774a_32944cuda3std3__45__cpo4cendE,(_ZN90_INTERNAL_d4a72ce5_54_flash_fwd_hdim192_128_bf16_paged_split_softcap_sm90_cu_c784774a_32944cuda3std6ranges3__45__cpo4swapE - _ZN90_INTERNAL_d4a72ce5_54_flash_fwd_hdim192_128_bf16_paged_split_softcap_sm90_cu_c784774a_32944cuda3std3__45__cpo4cendE)
_ZN90_INTERNAL_d4a72ce5_54_flash_fwd_hdim192_128_bf16_paged_split_softcap_sm90_cu_c784774a_32944cuda3std3__45__cpo4cendE:
	.zero		1
	.type		_ZN90_INTERNAL_d4a72ce5_54_flash_fwd_hdim192_128_bf16_paged_split_softcap_sm90_cu_c784774a_32944cuda3std6ranges3__45__cpo4swapE,@object
	.size		_ZN90_INTERNAL_d4a72ce5_54_flash_fwd_hdim192_128_bf16_paged_split_softcap_sm90_cu_c784774a_32944cuda3std6ranges3__45__cpo4swapE,(.L_13 - _ZN90_INTERNAL_d4a72ce5_54_flash_fwd_hdim192_128_bf16_paged_split_softcap_sm90_cu_c784774a_32944cuda3std6ranges3__45__cpo4swapE)
_ZN90_INTERNAL_d4a72ce5_54_flash_fwd_hdim192_128_bf16_paged_split_softcap_sm90_cu_c784774a_32944cuda3std6ranges3__45__cpo4swapE:
	.zero		1
.L_13:


//--------------------- .nv.shared._ZN7cutlass13device_kernelIN5flash11enable_sm90INS1_16FlashAttnFwdSm90INS1_25CollectiveMainloopFwdSm90ILi2EN4cute5tupleIJNS5_1CILi1EEES8_S8_EEENS6_IJNS7_ILi128EEENS7_ILi96EEENS7_ILi192EEEEEELi128ENS_10bfloat16_tEfNS_4arch4Sm90ELb0ELb0ELb1ELb1ELb1ELb0ELb0ELb1ELb1ELb1ELb1ELb0EEENS1_21CollectiveEpilogueFwdINS6_IJSA_SA_SB_EEES9_SE_SG_Li256ELb1ELb1ELb1ELb0EEENS1_36VarlenDynamicPersistentTileSchedulerILi128ELi96ELi256ELi128ELb1ELb1ELb1ELb0ELb1ELb1EEEEEEEEEvNT_6ParamsE --------------------------
	.section	.nv.shared._ZN7cutlass13device_kernelIN5flash11enable_sm90INS1_16FlashAttnFwdSm90INS1_25CollectiveMainloopFwdSm90ILi2EN4cute5tupleIJNS5_1CILi1EEES8_S8_EEENS6_IJNS7_ILi128EEENS7_ILi96EEENS7_ILi192EEEEEELi128ENS_10bfloat16_tEfNS_4arch4Sm90ELb0ELb0ELb1ELb1ELb1ELb0ELb0ELb1ELb1ELb1ELb1ELb0EEENS1_21CollectiveEpilogueFwdINS6_IJSA_SA_SB_EEES9_SE_SG_Li256ELb1ELb1ELb1ELb0EEENS1_36VarlenDynamicPersistentTileSchedulerILi128ELi96ELi256ELi128ELb1ELb1ELb1ELb0ELb1ELb1EEEEEEEEEvNT_6ParamsE,"aw",@nobits
	.sectionflags	@""
	.align	16
	.zero		1024


//--------------------- .nv.shared._ZN7cutlass13device_kernelIN5flash11enable_sm90INS1_16FlashAttnFwdSm90INS1_25CollectiveMainloopFwdSm90ILi2EN4cute5tupleIJNS5_1CILi1EEES8_S8_EEENS6_IJNS7_ILi128EEENS7_ILi96EEENS7_ILi192EEEEEELi128ENS_10bfloat16_tEfNS_4arch4Sm90ELb0ELb0ELb1ELb1ELb1ELb1ELb0ELb1ELb1ELb1ELb1ELb0EEENS1_21CollectiveEpilogueFwdINS6_IJSA_SA_SB_EEES9_SE_SG_Li256ELb1ELb1ELb1ELb0EEENS1_36VarlenDynamicPersistentTileSchedulerILi128ELi96ELi256ELi128ELb1ELb1ELb1ELb0ELb1ELb1EEEEEEEEEvNT_6ParamsE --------------------------
	.section	.nv.shared._ZN7cutlass13device_kernelIN5flash11enable_sm90INS1_16FlashAttnFwdSm90INS1_25CollectiveMainloopFwdSm90ILi2EN4cute5tupleIJNS5_1CILi1EEES8_S8_EEENS6_IJNS7_ILi128EEENS7_ILi96EEENS7_ILi192EEEEEELi128ENS_10bfloat16_tEfNS_4arch4Sm90ELb0ELb0ELb1ELb1ELb1ELb1ELb0ELb1ELb1ELb1ELb1ELb0EEENS1_21CollectiveEpilogueFwdINS6_IJSA_SA_SB_EEES9_SE_SG_Li256ELb1ELb1ELb1ELb0EEENS1_36VarlenDynamicPersistentTileSchedulerILi128ELi96ELi256ELi128ELb1ELb1ELb1ELb0ELb1ELb1EEEEEEEEEvNT_6ParamsE,"aw",@nobits
	.sectionflags	@""
	.align	16
	.zero		1024


//--------------------- .nv.shared._ZN7cutlass13device_kernelIN5flash11enable_sm90INS1_16FlashAttnFwdSm90INS1_25CollectiveMainloopFwdSm90ILi2EN4cute5tupleIJNS5_1CILi1EEES8_S8_EEENS6_IJNS7_ILi128EEENS7_ILi96EEENS7_ILi192EEEEEELi128ENS_10bfloat16_tEfNS_4arch4Sm90ELb0ELb1ELb1ELb0ELb1ELb0ELb0ELb1ELb1ELb1ELb1ELb0EEENS1_21CollectiveEpilogueFwdINS6_IJSA_SA_SB_EEES9_SE_SG_Li256ELb0ELb1ELb1ELb0EEENS1_19SingleTileSchedulerILb0ELb1ELb1ELi128EEEEEEEEEvNT_6ParamsE --------------------------
	.section	.nv.shared._ZN7cutlass13device_kernelIN5flash11enable_sm90INS1_16FlashAttnFwdSm90INS1_25CollectiveMainloopFwdSm90ILi2EN4cute5tupleIJNS5_1CILi1EEES8_S8_EEENS6_IJNS7_ILi128EEENS7_ILi96EEENS7_ILi192EEEEEELi128ENS_10bfloat16_tEfNS_4arch4Sm90ELb0ELb1ELb1ELb0ELb1ELb0ELb0ELb1ELb1ELb1ELb1ELb0EEENS1_21CollectiveEpilogueFwdINS6_IJSA_SA_SB_EEES9_SE_SG_Li256ELb0ELb1ELb1ELb0EEENS1_19SingleTileSchedulerILb0ELb1ELb1ELi128EEEEEEEEEvNT_6ParamsE,"aw",@nobits
	.sectionflags	@""
	.align	16
	.zero		1024


//--------------------- .nv.shared._ZN7cutlass13device_kernelIN5flash11enable_sm90INS1_16FlashAttnFwdSm90INS1_25CollectiveMainloopFwdSm90ILi2EN4cute5tupleIJNS5_1CILi1EEES8_S8_EEENS6_IJNS7_ILi128EEENS7_ILi96EEENS7_ILi192EEEEEELi128ENS_10bfloat16_tEfNS_4arch4Sm90ELb0ELb1ELb1ELb1ELb1ELb0ELb0ELb1ELb1ELb1ELb1ELb0EEENS1_21CollectiveEpilogueFwdINS6_IJSA_SA_SB_EEES9_SE_SG_Li256ELb1ELb1ELb1ELb0EEENS1_36VarlenDynamicPersistentTileSchedulerILi128ELi96ELi256ELi128ELb1ELb1ELb1ELb1ELb0ELb1EEEEEEEEEvNT_6ParamsE --------------------------
	.section	.nv.shared._ZN7cutlass13device_kernelIN5flash11enable_sm90INS1_16FlashAttnFwdSm90INS1_25CollectiveMainloopFwdSm90ILi2EN4cute5tupleIJNS5_1CILi1EEES8_S8_EEENS6_IJNS7_ILi128EEENS7_ILi96EEENS7_ILi192EEEEEELi128ENS_10bfloat16_tEfNS_4arch4Sm90ELb0ELb1ELb1ELb1ELb1ELb0ELb0ELb1ELb1ELb1ELb1ELb0EEENS1_21CollectiveEpilogueFwdINS6_IJSA_SA_SB_EEES9_SE_SG_Li256ELb1ELb1ELb1ELb0EEENS1_36VarlenDynamicPersistentTileSchedulerILi128ELi96ELi256ELi128ELb1ELb1ELb1ELb1ELb0ELb1EEEEEEEEEvNT_6ParamsE,"aw",@nobits
	.sectionflags	@""
	.align	16
	.zero		1024


//--------------------- .nv.shared._ZN7cutlass13device_kernelIN5flash11enable_sm90INS1_16FlashAttnFwdSm90INS1_25CollectiveMainloopFwdSm90ILi2EN4cute5tupleIJNS5_1CILi1EEES8_S8_EEENS6_IJNS7_ILi128EEENS7_ILi96EEENS7_ILi192EEEEEELi128ENS_10bfloat16_tEfNS_4arch4Sm90ELb0ELb1ELb1ELb1ELb1ELb1ELb0ELb1ELb1ELb1ELb1ELb0EEENS1_21CollectiveEpilogueFwdINS6_IJSA_SA_SB_EEES9_SE_SG_Li256ELb1ELb1ELb1ELb0EEENS1_36VarlenDynamicPersistentTileSchedulerILi128ELi96ELi256ELi128ELb1ELb1ELb1ELb1ELb0ELb1EEEEEEEEEvNT_6ParamsE --------------------------
	.section	.nv.shared._ZN7cutlass13device_kernelIN5flash11enable_sm90INS1_16FlashAttnFwdSm90INS1_25CollectiveMainloopFwdSm90ILi2EN4cute5tupleIJNS5_1CILi1EEES8_S8_EEENS6_IJNS7_ILi128EEENS7_ILi96EEENS7_ILi192EEEEEELi128ENS_10bfloat16_tEfNS_4arch4Sm90ELb0ELb1ELb1ELb1ELb1ELb1ELb0ELb1ELb1ELb1ELb1ELb0EEENS1_21CollectiveEpilogueFwdINS6_IJSA_SA_SB_EEES9_SE_SG_Li256ELb1ELb1ELb1ELb0EEENS1_36VarlenDynamicPersistentTileSchedulerILi128ELi96ELi256ELi128ELb1ELb1ELb1ELb1ELb0ELb1EEEEEEEEEvNT_6ParamsE,"aw",@nobits
	.sectionflags	@""
	.align	16
	.zero		1024


//--------------------- .nv.shared._ZN7cutlass13device_kernelIN5flash11enable_sm90INS1_16FlashAttnFwdSm90INS1_25CollectiveMainloopFwdSm90ILi2EN4cute5tupleIJNS5_1CILi1EEES8_S8_EEENS6_IJNS7_ILi128EEENS7_ILi96EEENS7_ILi192EEEEEELi128ENS_10bfloat16_tEfNS_4arch4Sm90ELb1ELb0ELb1ELb0ELb1ELb0ELb0ELb1ELb1ELb1ELb1ELb0EEENS1_21CollectiveEpilogueFwdINS6_IJSA_SA_SB_EEES9_SE_SG_Li256ELb0ELb1ELb1ELb0EEENS1_19SingleTileSchedulerILb0ELb1ELb1ELi128EEEEEEEEEvNT_6ParamsE --------------------------
	.section	.nv.shared._ZN7cutlass13device_kernelIN5flash11enable_sm90INS1_16FlashAttnFwdSm90INS1_25CollectiveMainloopFwdSm90ILi2EN4cute5tupleIJNS5_1CILi1EEES8_S8_EEENS6_IJNS7_ILi128EEENS7_ILi96EEENS7_ILi192EEEEEELi128ENS_10bfloat16_tEfNS_4arch4Sm90ELb1ELb0ELb1ELb0ELb1ELb0ELb0ELb1ELb1ELb1ELb1ELb0EEENS1_21CollectiveEpilogueFwdINS6_IJSA_SA_SB_EEES9_SE_SG_Li256ELb0ELb1ELb1ELb0EEENS1_19SingleTileSchedulerILb0ELb1ELb1ELi128EEEEEEEEEvNT_6ParamsE,"aw",@nobits
	.sectionflags	@""
	.align	16
	.zero		1024


//--------------------- .nv.shared._ZN7cutlass13device_kernelIN5flash11enable_sm90INS1_16FlashAttnFwdSm90INS1_25CollectiveMainloopFwdSm90ILi2EN4cute5tupleIJNS5_1CILi1EEES8_S8_EEENS6_IJNS7_ILi128EEENS7_ILi96EEENS7_ILi192EEEEEELi128ENS_10bfloat16_tEfNS_4arch4Sm90ELb1ELb0ELb1ELb1ELb1ELb0ELb0ELb1ELb1ELb1ELb1ELb0EEENS1_21CollectiveEpilogueFwdINS6_IJSA_SA_SB_EEES9_SE_SG_Li256ELb1ELb1ELb1ELb0EEENS1_36VarlenDynamicPersistentTileSchedulerILi128ELi96ELi256ELi128ELb1ELb1ELb1ELb1ELb1ELb1EEEEEEEEEvNT_6ParamsE --------------------------
	.section	.nv.shared._ZN7cutlass13device_kernelIN5flash11enable_sm90INS1_16FlashAttnFwdSm90INS1_25CollectiveMainloopFwdSm90ILi2EN4cute5tupleIJNS5_1CILi1EEES8_S8_EEENS6_IJNS7_ILi128EEENS7_ILi96EEENS7_ILi192EEEEEELi128ENS_10bfloat16_tEfNS_4arch4Sm90ELb1ELb0ELb1ELb1ELb1ELb0ELb0ELb1ELb1ELb1ELb1ELb0EEENS1_21CollectiveEpilogueFwdINS6_IJSA_SA_SB_EEES9_SE_SG_Li256ELb1ELb1ELb1ELb0EEENS1_36VarlenDynamicPersistentTileSchedulerILi128ELi96ELi256ELi128ELb1ELb1ELb1ELb1ELb1ELb1EEEEEEEEEvNT_6ParamsE,"aw",@nobits
	.sectionflags	@""
	.align	16
	.zero		1024


//--------------------- .nv.shared._ZN7cutlass13device_kernelIN5flash11enable_sm90INS1_16FlashAttnFwdSm90INS1_25CollectiveMainloopFwdSm90ILi2EN4cute5tupleIJNS5_1CILi1EEES8_S8_EEENS6_IJNS7_ILi128EEENS7_ILi96EEENS7_ILi192EEEEEELi128ENS_10bfloat16_tEfNS_4arch4Sm90ELb1ELb0ELb1ELb1ELb1ELb1ELb0ELb1ELb1ELb1ELb1ELb0EEENS1_21CollectiveEpilogueFwdINS6_IJSA_SA_SB_EEES9_SE_SG_Li256ELb1ELb1ELb1ELb0EEENS1_36VarlenDynamicPersistentTileSchedulerILi128ELi96ELi256ELi128ELb1ELb1ELb1ELb1ELb1ELb1EEEEEEEEEvNT_6ParamsE --------------------------
	.section	.nv.shared._ZN7cutlass13device_kernelIN5flash11enable_sm90INS1_16FlashAttnFwdSm90INS1_25CollectiveMainloopFwdSm90ILi2EN4cute5tupleIJNS5_1CILi1EEES8_S8_EEENS6_IJNS7_ILi128EEENS7_ILi96EEENS7_ILi192EEEEEELi128ENS_10bfloat16_tEfNS_4arch4Sm90ELb1ELb0ELb1ELb1ELb1ELb1ELb0ELb1ELb1ELb1ELb1ELb0EEENS1_21CollectiveEpilogueFwdINS6_IJSA_SA_SB_EEES9_SE_SG_Li256ELb1ELb1ELb1ELb0EEENS1_36VarlenDynamicPersistentTileSchedulerILi128ELi96ELi256ELi128ELb1ELb1ELb1ELb1ELb1ELb1EEEEEEEEEvNT_6ParamsE,"aw",@nobits
	.sectionflags	@""
	.align	16
	.zero		1024


//--------------------- .nv.constant0._ZN7cutlass13device_kernelIN5flash11enable_sm90INS1_16FlashAttnFwdSm90INS1_25CollectiveMainloopFwdSm90ILi2EN4cute5tupleIJNS5_1CILi1EEES8_S8_EEENS6_IJNS7_ILi128EEENS7_ILi96EEENS7_ILi192EEEEEELi128ENS_10bfloat16_tEfNS_4arch4Sm90ELb0ELb0ELb1ELb0ELb1ELb0ELb0ELb1ELb1ELb1ELb1ELb0EEENS1_21CollectiveEpilogueFwdINS6_IJSA_SA_SB_EEES9_SE_SG_Li256ELb0ELb1ELb1ELb0EEENS1_19SingleTileSchedulerILb0ELb1ELb1ELi128EEEEEEEEEvNT_6ParamsE --------------------------
	.section	.nv.constant0._ZN7cutlass13device_kernelIN5flash11enable_sm90INS1_16FlashAttnFwdSm90INS1_25CollectiveMainloopFwdSm90ILi2EN4cute5tupleIJNS5_1CILi1EEES8_S8_EEENS6_IJNS7_ILi128EEENS7_ILi96EEENS7_ILi192EEEEEELi128ENS_10bfloat16_tEfNS_4arch4Sm90ELb0ELb0ELb1ELb0ELb1ELb0ELb0ELb1ELb1ELb1ELb1ELb0EEENS1_21CollectiveEpilogueFwdINS6_IJSA_SA_SB_EEES9_SE_SG_Li256ELb0ELb1ELb1ELb0EEENS1_19SingleTileSchedulerILb0ELb1ELb1ELi128EEEEEEEEEvNT_6ParamsE,"a",@progbits
	.sectionflags	@""
	.align	4
.nv.constant0._ZN7cutlass13device_kernelIN5flash11enable_sm90INS1_16FlashAttnFwdSm90INS1_25CollectiveMainloopFwdSm90ILi2EN4cute5tupleIJNS5_1CILi1EEES8_S8_EEENS6_IJNS7_ILi128EEENS7_ILi96EEENS7_ILi192EEEEEELi128ENS_10bfloat16_tEfNS_4arch4Sm90ELb0ELb0ELb1ELb0ELb1ELb0ELb0ELb1ELb1ELb1ELb1ELb0EEENS1_21CollectiveEpilogueFwdINS6_IJSA_SA_SB_EEES9_SE_SG_Li256ELb0ELb1ELb1ELb0EEENS1_19SingleTileSchedulerILb0ELb1ELb1ELi128EEEEEEEEEvNT_6ParamsE:
	.zero		3200


//--------------------- .nv.constant0._ZN7cutlass13device_kernelIN5flash11enable_sm90INS1_16FlashAttnFwdSm90INS1_25CollectiveMainloopFwdSm90ILi2EN4cute5tupleIJNS5_1CILi1EEES8_S8_EEENS6_IJNS7_ILi128EEENS7_ILi96EEENS7_ILi192EEEEEELi128ENS_10bfloat16_tEfNS_4arch4Sm90ELb0ELb0ELb1ELb1ELb1ELb0ELb0ELb1ELb1ELb1ELb1ELb0EEENS1_21CollectiveEpilogueFwdINS6_IJSA_SA_SB_EEES9_SE_SG_Li256ELb1ELb1ELb1ELb0EEENS1_36VarlenDynamicPersistentTileSchedulerILi128ELi96ELi256ELi128ELb1ELb1ELb1ELb0ELb1ELb1EEEEEEEEEvNT_6ParamsE --------------------------
	.section	.nv.constant0._ZN7cutlass13device_kernelIN5flash11enable_sm90INS1_16FlashAttnFwdSm90INS1_25CollectiveMainloopFwdSm90ILi2EN4cute5tupleIJNS5_1CILi1EEES8_S8_EEENS6_IJNS7_ILi128EEENS7_ILi96EEENS7_ILi192EEEEEELi128ENS_10bfloat16_tEfNS_4arch4Sm90ELb0ELb0ELb1ELb1ELb1ELb0ELb0ELb1ELb1ELb1ELb1ELb0EEENS1_21CollectiveEpilogueFwdINS6_IJSA_SA_SB_EEES9_SE_SG_Li256ELb1ELb1ELb1ELb0EEENS1_36VarlenDynamicPersistentTileSchedulerILi128ELi96ELi256ELi128ELb1ELb1ELb1ELb0ELb1ELb1EEEEEEEEEvNT_6ParamsE,"a",@progbits
	.sectionflags	@""
	.align	4
.nv.constant0._ZN7cutlass13device_kernelIN5flash11enable_sm90INS1_16FlashAttnFwdSm90INS1_25CollectiveMainloopFwdSm90ILi2EN4cute5tupleIJNS5_1CILi1EEES8_S8_EEENS6_IJNS7_ILi128EEENS7_ILi96EEENS7_ILi192EEEEEELi128ENS_10bfloat16_tEfNS_4arch4Sm90ELb0ELb0ELb1ELb1ELb1ELb0ELb0ELb1ELb1ELb1ELb1ELb0EEENS1_21CollectiveEpilogueFwdINS6_IJSA_SA_SB_EEES9_SE_SG_Li256ELb1ELb1ELb1ELb0EEENS1_36VarlenDynamicPersistentTileSchedulerILi128ELi96ELi256ELi128ELb1ELb1ELb1ELb0ELb1ELb1EEEEEEEEEvNT_6ParamsE:
	.zero		3328


//--------------------- .nv.constant0._ZN7cutlass13device_kernelIN5flash11enable_sm90INS1_16FlashAttnFwdSm90INS1_25CollectiveMainloopFwdSm90ILi2EN4cute5tupleIJNS5_1CILi1EEES8_S8_EEENS6_IJNS7_ILi128EEENS7_ILi96EEENS7_ILi192EEEEEELi128ENS_10bfloat16_tEfNS_4arch4Sm90ELb0ELb0ELb1ELb1ELb1ELb1ELb0ELb1ELb1ELb1ELb1ELb0EEENS1_21CollectiveEpilogueFwdINS6_IJSA_SA_SB_EEES9_SE_SG_Li256ELb1ELb1ELb1ELb0EEENS1_36VarlenDynamicPersistentTileSchedulerILi128ELi96ELi256ELi128ELb1ELb1ELb1ELb0ELb1ELb1EEEEEEEEEvNT_6ParamsE --------------------------
	.section	.nv.constant0._ZN7cutlass13device_kernelIN5flash11enable_sm90INS1_16FlashAttnFwdSm90INS1_25CollectiveMainloopFwdSm90ILi2EN4cute5tupleIJNS5_1CILi1EEES8_S8_EEENS6_IJNS7_ILi128EEENS7_ILi96EEENS7_ILi192EEEEEELi128ENS_10bfloat16_tEfNS_4arch4Sm90ELb0ELb0ELb1ELb1ELb1ELb1ELb0ELb1ELb1ELb1ELb1ELb0EEENS1_21CollectiveEpilogueFwdINS6_IJSA_SA_SB_EEES9_SE_SG_Li256ELb1ELb1ELb1ELb0EEENS1_36VarlenDynamicPersistentTileSchedulerILi128ELi96ELi256ELi128ELb1ELb1ELb1ELb0ELb1ELb1EEEEEEEEEvNT_6ParamsE,"a",@progbits
	.sectionflags	@""
	.align	4
.nv.constant0._ZN7cutlass13device_kernelIN5flash11enable_sm90INS1_16FlashAttnFwdSm90INS1_25CollectiveMainloopFwdSm90ILi2EN4cute5tupleIJNS5_1CILi1EEES8_S8_EEENS6_IJNS7_ILi128EEENS7_ILi96EEENS7_ILi192EEEEEELi128ENS_10bfloat16_tEfNS_4arch4Sm90ELb0ELb0ELb1ELb1ELb1ELb1ELb0ELb1ELb1ELb1ELb1ELb0EEENS1_21CollectiveEpilogueFwdINS6_IJSA_SA_SB_EEES9_SE_SG_Li256ELb1ELb1ELb1ELb0EEENS1_36VarlenDynamicPersistentTileSchedulerILi128ELi96ELi256ELi128ELb1ELb1ELb1ELb0ELb1ELb1EEEEEEEEEvNT_6ParamsE:
	.zero		3328


//--------------------- .nv.constant0._ZN7cutlass13device_kernelIN5flash11enable_sm90INS1_16FlashAttnFwdSm90INS1_25CollectiveMainloopFwdSm90ILi2EN4cute5tupleIJNS5_1CILi1EEES8_S8_EEENS6_IJNS7_ILi128EEENS7_ILi96EEENS7_ILi192EEEEEELi128ENS_10bfloat16_tEfNS_4arch4Sm90ELb0ELb1ELb1ELb0ELb1ELb0ELb0ELb1ELb1ELb1ELb1ELb0EEENS1_21CollectiveEpilogueFwdINS6_IJSA_SA_SB_EEES9_SE_SG_Li256ELb0ELb1ELb1ELb0EEENS1_19SingleTileSchedulerILb0ELb1ELb1ELi128EEEEEEEEEvNT_6ParamsE --------------------------
	.section	.nv.constant0._ZN7cutlass13device_kernelIN5flash11enable_sm90INS1_16FlashAttnFwdSm90INS1_25CollectiveMainloopFwdSm90ILi2EN4cute5tupleIJNS5_1CILi1EEES8_S8_EEENS6_IJNS7_ILi128EEENS7_ILi96EEENS7_ILi192EEEEEELi128ENS_10bfloat16_tEfNS_4arch4Sm90ELb0ELb1ELb1ELb0ELb1ELb0ELb0ELb1ELb1ELb1ELb1ELb0EEENS1_21CollectiveEpilogueFwdINS6_IJSA_SA_SB_EEES9_SE_SG_Li256ELb0ELb1ELb1ELb0EEENS1_19SingleTileSchedulerILb0ELb1ELb1ELi128EEEEEEEEEvNT_6ParamsE,"a",@progbits
	.sectionflags	@""
	.align	4
.nv.constant0._ZN7cutlass13device_kernelIN5flash11enable_sm90INS1_16FlashAttnFwdSm90INS1_25CollectiveMainloopFwdSm90ILi2EN4cute5tupleIJNS5_1CILi1EEES8_S8_EEENS6_IJNS7_ILi128EEENS7_ILi96EEENS7_ILi192EEEEEELi128ENS_10bfloat16_tEfNS_4arch4Sm90ELb0ELb1ELb1ELb0ELb1ELb0ELb0ELb1ELb1ELb1ELb1ELb0EEENS1_21CollectiveEpilogueFwdINS6_IJSA_SA_SB_EEES9_SE_SG_Li256ELb0ELb1ELb1ELb0EEENS1_19SingleTileSchedulerILb0ELb1ELb1ELi128EEEEEEEEEvNT_6ParamsE:
	.zero		3200


//--------------------- .nv.constant0._ZN7cutlass13device_kernelIN5flash11enable_sm90INS1_16FlashAttnFwdSm90INS1_25CollectiveMainloopFwdSm90ILi2EN4cute5tupleIJNS5_1CILi1EEES8_S8_EEENS6_IJNS7_ILi128EEENS7_ILi96EEENS7_ILi192EEEEEELi128ENS_10bfloat16_tEfNS_4arch4Sm90ELb0ELb1ELb1ELb1ELb1ELb0ELb0ELb1ELb1ELb1ELb1ELb0EEENS1_21CollectiveEpilogueFwdINS6_IJSA_SA_SB_EEES9_SE_SG_Li256ELb1ELb1ELb1ELb0EEENS1_36VarlenDynamicPersistentTileSchedulerILi128ELi96ELi256ELi128ELb1ELb1ELb1ELb1ELb0ELb1EEEEEEEEEvNT_6ParamsE --------------------------
	.section	.nv.constant0._ZN7cutlass13device_kernelIN5flash11enable_sm90INS1_16FlashAttnFwdSm90INS1_25CollectiveMainloopFwdSm90ILi2EN4cute5tupleIJNS5_1CILi1EEES8_S8_EEENS6_IJNS7_ILi128EEENS7_ILi96EEENS7_ILi192EEEEEELi128ENS_10bfloat16_tEfNS_4arch4Sm90ELb0ELb1ELb1ELb1ELb1ELb0ELb0ELb1ELb1ELb1ELb1ELb0EEENS1_21CollectiveEpilogueFwdINS6_IJSA_SA_SB_EEES9_SE_SG_Li256ELb1ELb1ELb1ELb0EEENS1_36VarlenDynamicPersistentTileSchedulerILi128ELi96ELi256ELi128ELb1ELb1ELb1ELb1ELb0ELb1EEEEEEEEEvNT_6ParamsE,"a",@progbits
	.sectionflags	@""
	.align	4
.nv.constant0._ZN7cutlass13device_kernelIN5flash11enable_sm90INS1_16FlashAttnFwdSm90INS1_25CollectiveMainloopFwdSm90ILi2EN4cute5tupleIJNS5_1CILi1EEES8_S8_EEENS6_IJNS7_ILi128EEENS7_ILi96EEENS7_ILi192EEEEEELi128ENS_10bfloat16_tEfNS_4arch4Sm90ELb0ELb1ELb1ELb1ELb1ELb0ELb0ELb1ELb1ELb1ELb1ELb0EEENS1_21CollectiveEpilogueFwdINS6_IJSA_SA_SB_EEES9_SE_SG_Li256ELb1ELb1ELb1ELb0EEENS1_36VarlenDynamicPersistentTileSchedulerILi128ELi96ELi256ELi128ELb1ELb1ELb1ELb1ELb0ELb1EEEEEEEEEvNT_6ParamsE:
	.zero		3328


//--------------------- .nv.constant0._ZN7cutlass13device_kernelIN5flash11enable_sm90INS1_16FlashAttnFwdSm90INS1_25CollectiveMainloopFwdSm90ILi2EN4cute5tupleIJNS5_1CILi1EEES8_S8_EEENS6_IJNS7_ILi128EEENS7_ILi96EEENS7_ILi192EEEEEELi128ENS_10bfloat16_tEfNS_4arch4Sm90ELb0ELb1ELb1ELb1ELb1ELb1ELb0ELb1ELb1ELb1ELb1ELb0EEENS1_21CollectiveEpilogueFwdINS6_IJSA_SA_SB_EEES9_SE_SG_Li256ELb1ELb1ELb1ELb0EEENS1_36VarlenDynamicPersistentTileSchedulerILi128ELi96ELi256ELi128ELb1ELb1ELb1ELb1ELb0ELb1EEEEEEEEEvNT_6ParamsE --------------------------
	.section	.nv.constant0._ZN7cutlass13device_kernelIN5flash11enable_sm90INS1_16FlashAttnFwdSm90INS1_25CollectiveMainloopFwdSm90ILi2EN4cute5tupleIJNS5_1CILi1EEES8_S8_EEENS6_IJNS7_ILi128EEENS7_ILi96EEENS7_ILi192EEEEEELi128ENS_10bfloat16_tEfNS_4arch4Sm90ELb0ELb1ELb1ELb1ELb1ELb1ELb0ELb1ELb1ELb1ELb1ELb0EEENS1_21CollectiveEpilogueFwdINS6_IJSA_SA_SB_EEES9_SE_SG_Li256ELb1ELb1ELb1ELb0EEENS1_36VarlenDynamicPersistentTileSchedulerILi128ELi96ELi256ELi128ELb1ELb1ELb1ELb1ELb0ELb1EEEEEEEEEvNT_6ParamsE,"a",@progbits
	.sectionflags	@""
	.align	4
.nv.constant0._ZN7cutlass13device_kernelIN5flash11enable_sm90INS1_16FlashAttnFwdSm90INS1_25CollectiveMainloopFwdSm90ILi2EN4cute5tupleIJNS5_1CILi1EEES8_S8_EEENS6_IJNS7_ILi128EEENS7_ILi96EEENS7_ILi192EEEEEELi128ENS_10bfloat16_tEfNS_4arch4Sm90ELb0ELb1ELb1ELb1ELb1ELb1ELb0ELb1ELb1ELb1ELb1ELb0EEENS1_21CollectiveEpilogueFwdINS6_IJSA_SA_SB_EEES9_SE_SG_Li256ELb1ELb1ELb1ELb0EEENS1_36VarlenDynamicPersistentTileSchedulerILi128ELi96ELi256ELi128ELb1ELb1ELb1ELb1ELb0ELb1EEEEEEEEEvNT_6ParamsE:
	.zero		3328


//--------------------- .nv.constant0._ZN7cutlass13device_kernelIN5flash11enable_sm90INS1_16FlashAttnFwdSm90INS1_25CollectiveMainloopFwdSm90ILi2EN4cute5tupleIJNS5_1CILi1EEES8_S8_EEENS6_IJNS7_ILi128EEENS7_ILi96EEENS7_ILi192EEEEEELi128ENS_10bfloat16_tEfNS_4arch4Sm90ELb1ELb0ELb1ELb0ELb1ELb0ELb0ELb1ELb1ELb1ELb1ELb0EEENS1_21CollectiveEpilogueFwdINS6_IJSA_SA_SB_EEES9_SE_SG_Li256ELb0ELb1ELb1ELb0EEENS1_19SingleTileSchedulerILb0ELb1ELb1ELi128EEEEEEEEEvNT_6ParamsE --------------------------
	.section	.nv.constant0._ZN7cutlass13device_kernelIN5flash11enable_sm90INS1_16FlashAttnFwdSm90INS1_25CollectiveMainloopFwdSm90ILi2EN4cute5tupleIJNS5_1CILi1EEES8_S8_EEENS6_IJNS7_ILi128EEENS7_ILi96EEENS7_ILi192EEEEEELi128ENS_10bfloat16_tEfNS_4arch4Sm90ELb1ELb0ELb1ELb0ELb1ELb0ELb0ELb1ELb1ELb1ELb1ELb0EEENS1_21CollectiveEpilogueFwdINS6_IJSA_SA_SB_EEES9_SE_SG_Li256ELb0ELb1ELb1ELb0EEENS1_19SingleTileSchedulerILb0ELb1ELb1ELi128EEEEEEEEEvNT_6ParamsE,"a",@progbits
	.sectionflags	@""
	.align	4
.nv.constant0._ZN7cutlass13device_kernelIN5flash11enable_sm90INS1_16FlashAttnFwdSm90INS1_25CollectiveMainloopFwdSm90ILi2EN4cute5tupleIJNS5_1CILi1EEES8_S8_EEENS6_IJNS7_ILi128EEENS7_ILi96EEENS7_ILi192EEEEEELi128ENS_10bfloat16_tEfNS_4arch4Sm90ELb1ELb0ELb1ELb0ELb1ELb0ELb0ELb1ELb1ELb1ELb1ELb0EEENS1_21CollectiveEpilogueFwdINS6_IJSA_SA_SB_EEES9_SE_SG_Li256ELb0ELb1ELb1ELb0EEENS1_19SingleTileSchedulerILb0ELb1ELb1ELi128EEEEEEEEEvNT_6ParamsE:
	.zero		3200


//--------------------- .nv.constant0._ZN7cutlass13device_kernelIN5flash11enable_sm90INS1_16FlashAttnFwdSm90INS1_25CollectiveMainloopFwdSm90ILi2EN4cute5tupleIJNS5_1CILi1EEES8_S8_EEENS6_IJNS7_ILi128EEENS7_ILi96EEENS7_ILi192EEEEEELi128ENS_10bfloat16_tEfNS_4arch4Sm90ELb1ELb0ELb1ELb1ELb1ELb0ELb0ELb1ELb1ELb1ELb1ELb0EEENS1_21CollectiveEpilogueFwdINS6_IJSA_SA_SB_EEES9_SE_SG_Li256ELb1ELb1ELb1ELb0EEENS1_36VarlenDynamicPersistentTileSchedulerILi128ELi96ELi256ELi128ELb1ELb1ELb1ELb1ELb1ELb1EEEEEEEEEvNT_6ParamsE --------------------------
	.section	.nv.constant0._ZN7cutlass13device_kernelIN5flash11enable_sm90INS1_16FlashAttnFwdSm90INS1_25CollectiveMainloopFwdSm90ILi2EN4cute5tupleIJNS5_1CILi1EEES8_S8_EEENS6_IJNS7_ILi128EEENS7_ILi96EEENS7_ILi192EEEEEELi128ENS_10bfloat16_tEfNS_4arch4Sm90ELb1ELb0ELb1ELb1ELb1ELb0ELb0ELb1ELb1ELb1ELb1ELb0EEENS1_21CollectiveEpilogueFwdINS6_IJSA_SA_SB_EEES9_SE_SG_Li256ELb1ELb1ELb1ELb0EEENS1_36VarlenDynamicPersistentTileSchedulerILi128ELi96ELi256ELi128ELb1ELb1ELb1ELb1ELb1ELb1EEEEEEEEEvNT_6ParamsE,"a",@progbits
	.sectionflags	@""
	.align	4
.nv.constant0._ZN7cutlass13device_kernelIN5flash11enable_sm90INS1_16FlashAttnFwdSm90INS1_25CollectiveMainloopFwdSm90ILi2EN4cute5tupleIJNS5_1CILi1EEES8_S8_EEENS6_IJNS7_ILi128EEENS7_ILi96EEENS7_ILi192EEEEEELi128ENS_10bfloat16_tEfNS_4arch4Sm90ELb1ELb0ELb1ELb1ELb1ELb0ELb0ELb1ELb1ELb1ELb1ELb0EEENS1_21CollectiveEpilogueFwdINS6_IJSA_SA_SB_EEES9_SE_SG_Li256ELb1ELb1ELb1ELb0EEENS1_36VarlenDynamicPersistentTileSchedulerILi128ELi96ELi256ELi128ELb1ELb1ELb1ELb1ELb1ELb1EEEEEEEEEvNT_6ParamsE:
	.zero		3328


//--------------------- .nv.constant0._ZN7cutlass13device_kernelIN5flash11enable_sm90INS1_16FlashAttnFwdSm90INS1_25CollectiveMainloopFwdSm90ILi2EN4cute5tupleIJNS5_1CILi1EEES8_S8_EEENS6_IJNS7_ILi128EEENS7_ILi96EEENS7_ILi192EEEEEELi128ENS_10bfloat16_tEfNS_4arch4Sm90ELb1ELb0ELb1ELb1ELb1ELb1ELb0ELb1ELb1ELb1ELb1ELb0EEENS1_21CollectiveEpilogueFwdINS6_IJSA_SA_SB_EEES9_SE_SG_Li256ELb1ELb1ELb1ELb0EEENS1_36VarlenDynamicPersistentTileSchedulerILi128ELi96ELi256ELi128ELb1ELb1ELb1ELb1ELb1ELb1EEEEEEEEEvNT_6ParamsE --------------------------
	.section	.nv.constant0._ZN7cutlass13device_kernelIN5flash11enable_sm90INS1_16FlashAttnFwdSm90INS1_25CollectiveMainloopFwdSm90ILi2EN4cute5tupleIJNS5_1CILi1EEES8_S8_EEENS6_IJNS7_ILi128EEENS7_ILi96EEENS7_ILi192EEEEEELi128ENS_10bfloat16_tEfNS_4arch4Sm90ELb1ELb0ELb1ELb1ELb1ELb1ELb0ELb1ELb1ELb1ELb1ELb0EEENS1_21CollectiveEpilogueFwdINS6_IJSA_SA_SB_EEES9_SE_SG_Li256ELb1ELb1ELb1ELb0EEENS1_36VarlenDynamicPersistentTileSchedulerILi128ELi96ELi256ELi128ELb1ELb1ELb1ELb1ELb1ELb1EEEEEEEEEvNT_6ParamsE,"a",@progbits
	.sectionflags	@""
	.align	4
.nv.constant0._ZN7cutlass13device_kernelIN5flash11enable_sm90INS1_16FlashAttnFwdSm90INS1_25CollectiveMainloopFwdSm90ILi2EN4cute5tupleIJNS5_1CILi1EEES8_S8_EEENS6_IJNS7_ILi128EEENS7_ILi96EEENS7_ILi192EEEEEELi128ENS_10bfloat16_tEfNS_4arch4Sm90ELb1ELb0ELb1ELb1ELb1ELb1ELb0ELb1ELb1ELb1ELb1ELb0EEENS1_21CollectiveEpilogueFwdINS6_IJSA_SA_SB_EEES9_SE_SG_Li256ELb1ELb1ELb1ELb0EEENS1_36VarlenDynamicPersistentTileSchedulerILi128ELi96ELi256ELi128ELb1ELb1ELb1ELb1ELb1ELb1EEEEEEEEEvNT_6ParamsE:
	.zero		3328


//--------------------- SYMBOLS --------------------------

	.type		.nv.reservedSmem.offset0,@object
	.size		.nv.reservedSmem.offset0,0x4
	.type		__assertfail,@function
